//
// Generated by NVIDIA NVVM Compiler
//
// Compiler Build ID: CL-36424714
// Cuda compilation tools, release 13.0, V13.0.88
// Based on NVVM 20.0.0
//

.version 9.0
.target sm_100
.address_size 64

	// .globl	_ZN6thrust24THRUST_300001_SM_1000_NS8cuda_cub4core6detail13_kernel_agentINS1_15__reduce_by_key9InitAgentIN3cub18CUB_300001_SM_100024ReduceByKeyScanTileStateIfiLb1EEEiPiEEJSA_iSB_EEEvDpT0_
// _ZZN3cub18CUB_300001_SM_10006detail10radix_sort31DeviceRadixSortSingleTileKernelINS1_5radix10policy_hubIfiyE10Policy1000ELNS0_9SortOrderE0EfiyNS1_21identity_decomposer_tEEEvPKT1_PSA_PKT2_PSE_T3_iiT4_E12temp_storage has been demoted
// _ZZN3cub18CUB_300001_SM_10006detail10radix_sort30DeviceRadixSortHistogramKernelINS1_5radix10policy_hubIfiyE10Policy1000ELNS0_9SortOrderE0EfyNS1_21identity_decomposer_tEEEvPT2_PKT1_SA_iiT3_E12temp_storage has been demoted
// _ZZN3cub18CUB_300001_SM_10006detail10radix_sort33DeviceRadixSortExclusiveSumKernelINS1_5radix10policy_hubIfiyE10Policy1000EyEEvPT0_E12temp_storage has been demoted
// _ZZN3cub18CUB_300001_SM_10006detail10radix_sort29DeviceRadixSortOnesweepKernelINS1_5radix10policy_hubIfiyE10Policy1000ELNS0_9SortOrderE0EfiyiiNS1_21identity_decomposer_tEEEvPT5_SB_PT3_PKSC_PT1_PKSG_PT2_PKSK_T4_iiT6_E1s has been demoted
// _ZZN3cub18CUB_300001_SM_10006detail10radix_sort31DeviceRadixSortSingleTileKernelINS1_5radix10policy_hubIffyE10Policy1000ELNS0_9SortOrderE0EffyNS1_21identity_decomposer_tEEEvPKT1_PSA_PKT2_PSE_T3_iiT4_E12temp_storage has been demoted
// _ZZN3cub18CUB_300001_SM_10006detail10radix_sort30DeviceRadixSortHistogramKernelINS1_5radix10policy_hubIffyE10Policy1000ELNS0_9SortOrderE0EfyNS1_21identity_decomposer_tEEEvPT2_PKT1_SA_iiT3_E12temp_storage has been demoted
// _ZZN3cub18CUB_300001_SM_10006detail10radix_sort33DeviceRadixSortExclusiveSumKernelINS1_5radix10policy_hubIffyE10Policy1000EyEEvPT0_E12temp_storage has been demoted
// _ZZN3cub18CUB_300001_SM_10006detail10radix_sort29DeviceRadixSortOnesweepKernelINS1_5radix10policy_hubIffyE10Policy1000ELNS0_9SortOrderE0EffyiiNS1_21identity_decomposer_tEEEvPT5_SB_PT3_PKSC_PT1_PKSG_PT2_PKSK_T4_iiT6_E1s has been demoted
// _ZZN3cub18CUB_300001_SM_10006detail10radix_sort31DeviceRadixSortSingleTileKernelINS1_5radix10policy_hubIifyE10Policy1000ELNS0_9SortOrderE0EifyNS1_21identity_decomposer_tEEEvPKT1_PSA_PKT2_PSE_T3_iiT4_E12temp_storage has been demoted
// _ZZN3cub18CUB_300001_SM_10006detail10radix_sort30DeviceRadixSortHistogramKernelINS1_5radix10policy_hubIifyE10Policy1000ELNS0_9SortOrderE0EiyNS1_21identity_decomposer_tEEEvPT2_PKT1_SA_iiT3_E12temp_storage has been demoted
// _ZZN3cub18CUB_300001_SM_10006detail10radix_sort33DeviceRadixSortExclusiveSumKernelINS1_5radix10policy_hubIifyE10Policy1000EyEEvPT0_E12temp_storage has been demoted
// _ZZN3cub18CUB_300001_SM_10006detail10radix_sort29DeviceRadixSortOnesweepKernelINS1_5radix10policy_hubIifyE10Policy1000ELNS0_9SortOrderE0EifyiiNS1_21identity_decomposer_tEEEvPT5_SB_PT3_PKSC_PT1_PKSG_PT2_PKSK_T4_iiT6_E1s has been demoted
// _ZZN3cub18CUB_300001_SM_10006detail10radix_sort31DeviceRadixSortSingleTileKernelINS1_5radix10policy_hubIiiyE10Policy1000ELNS0_9SortOrderE0EiiyNS1_21identity_decomposer_tEEEvPKT1_PSA_PKT2_PSE_T3_iiT4_E12temp_storage has been demoted
// _ZZN3cub18CUB_300001_SM_10006detail10radix_sort30DeviceRadixSortHistogramKernelINS1_5radix10policy_hubIiiyE10Policy1000ELNS0_9SortOrderE0EiyNS1_21identity_decomposer_tEEEvPT2_PKT1_SA_iiT3_E12temp_storage has been demoted
// _ZZN3cub18CUB_300001_SM_10006detail10radix_sort33DeviceRadixSortExclusiveSumKernelINS1_5radix10policy_hubIiiyE10Policy1000EyEEvPT0_E12temp_storage has been demoted
// _ZZN3cub18CUB_300001_SM_10006detail10radix_sort29DeviceRadixSortOnesweepKernelINS1_5radix10policy_hubIiiyE10Policy1000ELNS0_9SortOrderE0EiiyiiNS1_21identity_decomposer_tEEEvPT5_SB_PT3_PKSC_PT1_PKSG_PT2_PKSK_T4_iiT6_E1s has been demoted
// _ZZN3cub18CUB_300001_SM_10006detail6reduce28DeviceReduceSingleTileKernelINS2_10policy_hubIfjN4cuda3std3__44plusIfEEE10Policy1000EN6thrust24THRUST_300001_SM_1000_NS12zip_iteratorINS7_5tupleIJNSD_6detail15normal_iteratorINSD_10device_ptrIfEEEESK_EEEEEPfjS9_ff4funcEEvT0_T1_T2_T3_T4_T6_E12temp_storage has been demoted
// _ZZN3cub18CUB_300001_SM_10006detail6reduce18DeviceReduceKernelINS2_10policy_hubIfjN4cuda3std3__44plusIfEEE10Policy1000EN6thrust24THRUST_300001_SM_1000_NS12zip_iteratorINS7_5tupleIJNSD_6detail15normal_iteratorINSD_10device_ptrIfEEEESK_EEEEEjS9_f4funcEEvT0_PT3_T1_NS0_13GridEvenShareISR_EET2_T4_E12temp_storage has been demoted
// _ZZN3cub18CUB_300001_SM_10006detail6reduce28DeviceReduceSingleTileKernelINS2_10policy_hubIfjN4cuda3std3__44plusIfEEE10Policy1000EPfSC_iS9_ffNS7_10__identityEEEvT0_T1_T2_T3_T4_T6_E12temp_storage has been demoted
// _ZZN3cub18CUB_300001_SM_10006detail6reduce28DeviceReduceSingleTileKernelINS2_10policy_hubIfyN4cuda3std3__44plusIfEEE10Policy1000EN6thrust24THRUST_300001_SM_1000_NS12zip_iteratorINS7_5tupleIJNSD_6detail15normal_iteratorINSD_10device_ptrIfEEEESK_EEEEEPfyS9_ff4funcEEvT0_T1_T2_T3_T4_T6_E12temp_storage has been demoted
// _ZZN3cub18CUB_300001_SM_10006detail6reduce18DeviceReduceKernelINS2_10policy_hubIfyN4cuda3std3__44plusIfEEE10Policy1000EN6thrust24THRUST_300001_SM_1000_NS12zip_iteratorINS7_5tupleIJNSD_6detail15normal_iteratorINSD_10device_ptrIfEEEESK_EEEEEyS9_f4funcEEvT0_PT3_T1_NS0_13GridEvenShareISR_EET2_T4_E12temp_storage has been demoted
// _ZZN3cub18CUB_300001_SM_10006detail6reduce28DeviceReduceSingleTileKernelINS2_10policy_hubIfyN4cuda3std3__44plusIfEEE10Policy1000EPfSC_iS9_ffNS7_10__identityEEEvT0_T1_T2_T3_T4_T6_E12temp_storage has been demoted
.global .align 1 .b8 _ZN33_INTERNAL_2190ad43_4_k_cu_hashmap4cuda3std3__45__cpo5beginE[1];
.global .align 1 .b8 _ZN33_INTERNAL_2190ad43_4_k_cu_hashmap4cuda3std3__45__cpo3endE[1];
.global .align 1 .b8 _ZN33_INTERNAL_2190ad43_4_k_cu_hashmap4cuda3std3__45__cpo6cbeginE[1];
.global .align 1 .b8 _ZN33_INTERNAL_2190ad43_4_k_cu_hashmap4cuda3std3__45__cpo4cendE[1];
.global .align 1 .b8 _ZN33_INTERNAL_2190ad43_4_k_cu_hashmap4cuda3std3__45__cpo6rbeginE[1];
.global .align 1 .b8 _ZN33_INTERNAL_2190ad43_4_k_cu_hashmap4cuda3std3__45__cpo4rendE[1];
.global .align 1 .b8 _ZN33_INTERNAL_2190ad43_4_k_cu_hashmap4cuda3std3__45__cpo7crbeginE[1];
.global .align 1 .b8 _ZN33_INTERNAL_2190ad43_4_k_cu_hashmap4cuda3std3__45__cpo5crendE[1];
.global .align 1 .b8 _ZN33_INTERNAL_2190ad43_4_k_cu_hashmap4cuda3std3__435_GLOBAL__N__2190ad43_4_k_cu_hashmap6ignoreE[1];
.global .align 1 .b8 _ZN33_INTERNAL_2190ad43_4_k_cu_hashmap4cuda3std3__419piecewise_constructE[1];
.global .align 1 .b8 _ZN33_INTERNAL_2190ad43_4_k_cu_hashmap4cuda3std3__48in_placeE[1];
.global .align 1 .b8 _ZN33_INTERNAL_2190ad43_4_k_cu_hashmap4cuda3std3__420unreachable_sentinelE[1];
.global .align 1 .b8 _ZN33_INTERNAL_2190ad43_4_k_cu_hashmap4cuda3std3__47nulloptE[1];
.global .align 1 .b8 _ZN33_INTERNAL_2190ad43_4_k_cu_hashmap4cuda3std3__48unexpectE[1];
.global .align 1 .b8 _ZN33_INTERNAL_2190ad43_4_k_cu_hashmap4cuda3std6ranges3__45__cpo4swapE[1];
.global .align 1 .b8 _ZN33_INTERNAL_2190ad43_4_k_cu_hashmap4cuda3std6ranges3__45__cpo9iter_moveE[1];
.global .align 1 .b8 _ZN33_INTERNAL_2190ad43_4_k_cu_hashmap4cuda3std6ranges3__45__cpo5beginE[1];
.global .align 1 .b8 _ZN33_INTERNAL_2190ad43_4_k_cu_hashmap4cuda3std6ranges3__45__cpo3endE[1];
.global .align 1 .b8 _ZN33_INTERNAL_2190ad43_4_k_cu_hashmap4cuda3std6ranges3__45__cpo6cbeginE[1];
.global .align 1 .b8 _ZN33_INTERNAL_2190ad43_4_k_cu_hashmap4cuda3std6ranges3__45__cpo4cendE[1];
.global .align 1 .b8 _ZN33_INTERNAL_2190ad43_4_k_cu_hashmap4cuda3std6ranges3__45__cpo7advanceE[1];
.global .align 1 .b8 _ZN33_INTERNAL_2190ad43_4_k_cu_hashmap4cuda3std6ranges3__45__cpo9iter_swapE[1];
.global .align 1 .b8 _ZN33_INTERNAL_2190ad43_4_k_cu_hashmap4cuda3std6ranges3__45__cpo4nextE[1];
.global .align 1 .b8 _ZN33_INTERNAL_2190ad43_4_k_cu_hashmap4cuda3std6ranges3__45__cpo4prevE[1];
.global .align 1 .b8 _ZN33_INTERNAL_2190ad43_4_k_cu_hashmap4cuda3std6ranges3__45__cpo4dataE[1];
.global .align 1 .b8 _ZN33_INTERNAL_2190ad43_4_k_cu_hashmap4cuda3std6ranges3__45__cpo5cdataE[1];
.global .align 1 .b8 _ZN33_INTERNAL_2190ad43_4_k_cu_hashmap4cuda3std6ranges3__45__cpo4sizeE[1];
.global .align 1 .b8 _ZN33_INTERNAL_2190ad43_4_k_cu_hashmap4cuda3std6ranges3__45__cpo5ssizeE[1];
.global .align 1 .b8 _ZN33_INTERNAL_2190ad43_4_k_cu_hashmap4cuda3std6ranges3__45__cpo8distanceE[1];
.global .align 1 .b8 _ZN33_INTERNAL_2190ad43_4_k_cu_hashmap6thrust24THRUST_300001_SM_1000_NS8cuda_cub3parE[1];
.global .align 1 .b8 _ZN33_INTERNAL_2190ad43_4_k_cu_hashmap6thrust24THRUST_300001_SM_1000_NS8cuda_cub10par_nosyncE[1];
.global .align 1 .b8 _ZN33_INTERNAL_2190ad43_4_k_cu_hashmap6thrust24THRUST_300001_SM_1000_NS6system6detail10sequential3seqE[1];
.global .align 1 .b8 _ZN33_INTERNAL_2190ad43_4_k_cu_hashmap6thrust24THRUST_300001_SM_1000_NS6system3cpp3parE[1];
.global .align 1 .b8 _ZN33_INTERNAL_2190ad43_4_k_cu_hashmap6thrust24THRUST_300001_SM_1000_NS12placeholders2_1E[1];
.global .align 1 .b8 _ZN33_INTERNAL_2190ad43_4_k_cu_hashmap6thrust24THRUST_300001_SM_1000_NS12placeholders2_2E[1];
.global .align 1 .b8 _ZN33_INTERNAL_2190ad43_4_k_cu_hashmap6thrust24THRUST_300001_SM_1000_NS12placeholders2_3E[1];
.global .align 1 .b8 _ZN33_INTERNAL_2190ad43_4_k_cu_hashmap6thrust24THRUST_300001_SM_1000_NS12placeholders2_4E[1];
.global .align 1 .b8 _ZN33_INTERNAL_2190ad43_4_k_cu_hashmap6thrust24THRUST_300001_SM_1000_NS12placeholders2_5E[1];
.global .align 1 .b8 _ZN33_INTERNAL_2190ad43_4_k_cu_hashmap6thrust24THRUST_300001_SM_1000_NS12placeholders2_6E[1];
.global .align 1 .b8 _ZN33_INTERNAL_2190ad43_4_k_cu_hashmap6thrust24THRUST_300001_SM_1000_NS12placeholders2_7E[1];
.global .align 1 .b8 _ZN33_INTERNAL_2190ad43_4_k_cu_hashmap6thrust24THRUST_300001_SM_1000_NS12placeholders2_8E[1];
.global .align 1 .b8 _ZN33_INTERNAL_2190ad43_4_k_cu_hashmap6thrust24THRUST_300001_SM_1000_NS12placeholders2_9E[1];
.global .align 1 .b8 _ZN33_INTERNAL_2190ad43_4_k_cu_hashmap6thrust24THRUST_300001_SM_1000_NS12placeholders3_10E[1];
.global .align 1 .b8 _ZN33_INTERNAL_2190ad43_4_k_cu_hashmap6thrust24THRUST_300001_SM_1000_NS3seqE[1];
.global .align 1 .b8 _ZN33_INTERNAL_2190ad43_4_k_cu_hashmap6thrust24THRUST_300001_SM_1000_NS6deviceE[1];
.extern .shared .align 16 .b8 _ZN6thrust24THRUST_300001_SM_1000_NS8cuda_cub4core6detail5shmemE[];

.visible .entry _ZN6thrust24THRUST_300001_SM_1000_NS8cuda_cub4core6detail13_kernel_agentINS1_15__reduce_by_key9InitAgentIN3cub18CUB_300001_SM_100024ReduceByKeyScanTileStateIfiLb1EEEiPiEEJSA_iSB_EEEvDpT0_(
	.param .align 8 .b8 _ZN6thrust24THRUST_300001_SM_1000_NS8cuda_cub4core6detail13_kernel_agentINS1_15__reduce_by_key9InitAgentIN3cub18CUB_300001_SM_100024ReduceByKeyScanTileStateIfiLb1EEEiPiEEJSA_iSB_EEEvDpT0__param_0[8],
	.param .u32 _ZN6thrust24THRUST_300001_SM_1000_NS8cuda_cub4core6detail13_kernel_agentINS1_15__reduce_by_key9InitAgentIN3cub18CUB_300001_SM_100024ReduceByKeyScanTileStateIfiLb1EEEiPiEEJSA_iSB_EEEvDpT0__param_1,
	.param .u64 .ptr .align 1 _ZN6thrust24THRUST_300001_SM_1000_NS8cuda_cub4core6detail13_kernel_agentINS1_15__reduce_by_key9InitAgentIN3cub18CUB_300001_SM_100024ReduceByKeyScanTileStateIfiLb1EEEiPiEEJSA_iSB_EEEvDpT0__param_2
)
.maxntid 128
{
	.reg .pred 	%p<6>;
	.reg .b32 	%r<9>;
	.reg .b64 	%rd<12>;

	ld.param.u64 	%rd3, [_ZN6thrust24THRUST_300001_SM_1000_NS8cuda_cub4core6detail13_kernel_agentINS1_15__reduce_by_key9InitAgentIN3cub18CUB_300001_SM_100024ReduceByKeyScanTileStateIfiLb1EEEiPiEEJSA_iSB_EEEvDpT0__param_0];
	ld.param.u32 	%r4, [_ZN6thrust24THRUST_300001_SM_1000_NS8cuda_cub4core6detail13_kernel_agentINS1_15__reduce_by_key9InitAgentIN3cub18CUB_300001_SM_100024ReduceByKeyScanTileStateIfiLb1EEEiPiEEJSA_iSB_EEEvDpT0__param_1];
	ld.param.u64 	%rd2, [_ZN6thrust24THRUST_300001_SM_1000_NS8cuda_cub4core6detail13_kernel_agentINS1_15__reduce_by_key9InitAgentIN3cub18CUB_300001_SM_100024ReduceByKeyScanTileStateIfiLb1EEEiPiEEJSA_iSB_EEEvDpT0__param_2];
	cvta.to.global.u64 	%rd1, %rd3;
	mov.u32 	%r1, %ctaid.x;
	mov.u32 	%r5, %ntid.x;
	mov.u32 	%r2, %tid.x;
	mad.lo.s32 	%r3, %r1, %r5, %r2;
	setp.ge.s32 	%p1, %r3, %r4;
	@%p1 bra 	$L__BB0_2;
	mul.wide.s32 	%rd4, %r3, 16;
	add.s64 	%rd5, %rd1, %rd4;
	mov.b64 	%rd6, 99;
	mov.b64 	%rd7, 0;
	st.global.v2.u64 	[%rd5+512], {%rd7, %rd6};
$L__BB0_2:
	setp.ne.s32 	%p2, %r1, 0;
	setp.gt.u32 	%p3, %r2, 31;
	or.pred  	%p4, %p2, %p3;
	@%p4 bra 	$L__BB0_4;
	mul.wide.u32 	%rd8, %r2, 16;
	add.s64 	%rd9, %rd1, %rd8;
	mov.b64 	%rd10, 0;
	st.global.v2.u64 	[%rd9], {%rd10, %rd10};
$L__BB0_4:
	or.b32  	%r7, %r1, %r2;
	setp.ne.s32 	%p5, %r7, 0;
	@%p5 bra 	$L__BB0_6;
	cvta.to.global.u64 	%rd11, %rd2;
	mov.b32 	%r8, 0;
	st.global.u32 	[%rd11], %r8;
$L__BB0_6:
	ret;

}
	// .globl	_ZN6thrust24THRUST_300001_SM_1000_NS8cuda_cub4core6detail13_kernel_agentINS1_15__reduce_by_key16ReduceByKeyAgentINS0_6detail15normal_iteratorINS0_10device_ptrIiEEEENS8_INS9_IfEEEESB_SD_N4cuda3std3__48equal_toIiEENSG_4plusIfEEPiiEEJSB_SD_SB_SD_SL_N3cub18CUB_300001_SM_100024ReduceByKeyScanTileStateIfiLb1EEESI_SK_iiEEEvDpT0_
.visible .entry _ZN6thrust24THRUST_300001_SM_1000_NS8cuda_cub4core6detail13_kernel_agentINS1_15__reduce_by_key16ReduceByKeyAgentINS0_6detail15normal_iteratorINS0_10device_ptrIiEEEENS8_INS9_IfEEEESB_SD_N4cuda3std3__48equal_toIiEENSG_4plusIfEEPiiEEJSB_SD_SB_SD_SL_N3cub18CUB_300001_SM_100024ReduceByKeyScanTileStateIfiLb1EEESI_SK_iiEEEvDpT0_(
	.param .align 8 .b8 _ZN6thrust24THRUST_300001_SM_1000_NS8cuda_cub4core6detail13_kernel_agentINS1_15__reduce_by_key16ReduceByKeyAgentINS0_6detail15normal_iteratorINS0_10device_ptrIiEEEENS8_INS9_IfEEEESB_SD_N4cuda3std3__48equal_toIiEENSG_4plusIfEEPiiEEJSB_SD_SB_SD_SL_N3cub18CUB_300001_SM_100024ReduceByKeyScanTileStateIfiLb1EEESI_SK_iiEEEvDpT0__param_0[8],
	.param .align 8 .b8 _ZN6thrust24THRUST_300001_SM_1000_NS8cuda_cub4core6detail13_kernel_agentINS1_15__reduce_by_key16ReduceByKeyAgentINS0_6detail15normal_iteratorINS0_10device_ptrIiEEEENS8_INS9_IfEEEESB_SD_N4cuda3std3__48equal_toIiEENSG_4plusIfEEPiiEEJSB_SD_SB_SD_SL_N3cub18CUB_300001_SM_100024ReduceByKeyScanTileStateIfiLb1EEESI_SK_iiEEEvDpT0__param_1[8],
	.param .align 8 .b8 _ZN6thrust24THRUST_300001_SM_1000_NS8cuda_cub4core6detail13_kernel_agentINS1_15__reduce_by_key16ReduceByKeyAgentINS0_6detail15normal_iteratorINS0_10device_ptrIiEEEENS8_INS9_IfEEEESB_SD_N4cuda3std3__48equal_toIiEENSG_4plusIfEEPiiEEJSB_SD_SB_SD_SL_N3cub18CUB_300001_SM_100024ReduceByKeyScanTileStateIfiLb1EEESI_SK_iiEEEvDpT0__param_2[8],
	.param .align 8 .b8 _ZN6thrust24THRUST_300001_SM_1000_NS8cuda_cub4core6detail13_kernel_agentINS1_15__reduce_by_key16ReduceByKeyAgentINS0_6detail15normal_iteratorINS0_10device_ptrIiEEEENS8_INS9_IfEEEESB_SD_N4cuda3std3__48equal_toIiEENSG_4plusIfEEPiiEEJSB_SD_SB_SD_SL_N3cub18CUB_300001_SM_100024ReduceByKeyScanTileStateIfiLb1EEESI_SK_iiEEEvDpT0__param_3[8],
	.param .u64 .ptr .align 1 _ZN6thrust24THRUST_300001_SM_1000_NS8cuda_cub4core6detail13_kernel_agentINS1_15__reduce_by_key16ReduceByKeyAgentINS0_6detail15normal_iteratorINS0_10device_ptrIiEEEENS8_INS9_IfEEEESB_SD_N4cuda3std3__48equal_toIiEENSG_4plusIfEEPiiEEJSB_SD_SB_SD_SL_N3cub18CUB_300001_SM_100024ReduceByKeyScanTileStateIfiLb1EEESI_SK_iiEEEvDpT0__param_4,
	.param .align 8 .b8 _ZN6thrust24THRUST_300001_SM_1000_NS8cuda_cub4core6detail13_kernel_agentINS1_15__reduce_by_key16ReduceByKeyAgentINS0_6detail15normal_iteratorINS0_10device_ptrIiEEEENS8_INS9_IfEEEESB_SD_N4cuda3std3__48equal_toIiEENSG_4plusIfEEPiiEEJSB_SD_SB_SD_SL_N3cub18CUB_300001_SM_100024ReduceByKeyScanTileStateIfiLb1EEESI_SK_iiEEEvDpT0__param_5[8],
	.param .align 1 .b8 _ZN6thrust24THRUST_300001_SM_1000_NS8cuda_cub4core6detail13_kernel_agentINS1_15__reduce_by_key16ReduceByKeyAgentINS0_6detail15normal_iteratorINS0_10device_ptrIiEEEENS8_INS9_IfEEEESB_SD_N4cuda3std3__48equal_toIiEENSG_4plusIfEEPiiEEJSB_SD_SB_SD_SL_N3cub18CUB_300001_SM_100024ReduceByKeyScanTileStateIfiLb1EEESI_SK_iiEEEvDpT0__param_6[1],
	.param .align 1 .b8 _ZN6thrust24THRUST_300001_SM_1000_NS8cuda_cub4core6detail13_kernel_agentINS1_15__reduce_by_key16ReduceByKeyAgentINS0_6detail15normal_iteratorINS0_10device_ptrIiEEEENS8_INS9_IfEEEESB_SD_N4cuda3std3__48equal_toIiEENSG_4plusIfEEPiiEEJSB_SD_SB_SD_SL_N3cub18CUB_300001_SM_100024ReduceByKeyScanTileStateIfiLb1EEESI_SK_iiEEEvDpT0__param_7[1],
	.param .u32 _ZN6thrust24THRUST_300001_SM_1000_NS8cuda_cub4core6detail13_kernel_agentINS1_15__reduce_by_key16ReduceByKeyAgentINS0_6detail15normal_iteratorINS0_10device_ptrIiEEEENS8_INS9_IfEEEESB_SD_N4cuda3std3__48equal_toIiEENSG_4plusIfEEPiiEEJSB_SD_SB_SD_SL_N3cub18CUB_300001_SM_100024ReduceByKeyScanTileStateIfiLb1EEESI_SK_iiEEEvDpT0__param_8,
	.param .u32 _ZN6thrust24THRUST_300001_SM_1000_NS8cuda_cub4core6detail13_kernel_agentINS1_15__reduce_by_key16ReduceByKeyAgentINS0_6detail15normal_iteratorINS0_10device_ptrIiEEEENS8_INS9_IfEEEESB_SD_N4cuda3std3__48equal_toIiEENSG_4plusIfEEPiiEEJSB_SD_SB_SD_SL_N3cub18CUB_300001_SM_100024ReduceByKeyScanTileStateIfiLb1EEESI_SK_iiEEEvDpT0__param_9
)
.maxntid 256
{
	.reg .pred 	%p<470>;
	.reg .b32 	%r<1628>;
	.reg .b32 	%f<490>;
	.reg .b64 	%rd<340>;

	ld.param.u64 	%rd1, [_ZN6thrust24THRUST_300001_SM_1000_NS8cuda_cub4core6detail13_kernel_agentINS1_15__reduce_by_key16ReduceByKeyAgentINS0_6detail15normal_iteratorINS0_10device_ptrIiEEEENS8_INS9_IfEEEESB_SD_N4cuda3std3__48equal_toIiEENSG_4plusIfEEPiiEEJSB_SD_SB_SD_SL_N3cub18CUB_300001_SM_100024ReduceByKeyScanTileStateIfiLb1EEESI_SK_iiEEEvDpT0__param_5];
	ld.param.u64 	%rd2, [_ZN6thrust24THRUST_300001_SM_1000_NS8cuda_cub4core6detail13_kernel_agentINS1_15__reduce_by_key16ReduceByKeyAgentINS0_6detail15normal_iteratorINS0_10device_ptrIiEEEENS8_INS9_IfEEEESB_SD_N4cuda3std3__48equal_toIiEENSG_4plusIfEEPiiEEJSB_SD_SB_SD_SL_N3cub18CUB_300001_SM_100024ReduceByKeyScanTileStateIfiLb1EEESI_SK_iiEEEvDpT0__param_0];
	ld.param.u64 	%rd3, [_ZN6thrust24THRUST_300001_SM_1000_NS8cuda_cub4core6detail13_kernel_agentINS1_15__reduce_by_key16ReduceByKeyAgentINS0_6detail15normal_iteratorINS0_10device_ptrIiEEEENS8_INS9_IfEEEESB_SD_N4cuda3std3__48equal_toIiEENSG_4plusIfEEPiiEEJSB_SD_SB_SD_SL_N3cub18CUB_300001_SM_100024ReduceByKeyScanTileStateIfiLb1EEESI_SK_iiEEEvDpT0__param_1];
	ld.param.u64 	%rd58, [_ZN6thrust24THRUST_300001_SM_1000_NS8cuda_cub4core6detail13_kernel_agentINS1_15__reduce_by_key16ReduceByKeyAgentINS0_6detail15normal_iteratorINS0_10device_ptrIiEEEENS8_INS9_IfEEEESB_SD_N4cuda3std3__48equal_toIiEENSG_4plusIfEEPiiEEJSB_SD_SB_SD_SL_N3cub18CUB_300001_SM_100024ReduceByKeyScanTileStateIfiLb1EEESI_SK_iiEEEvDpT0__param_3];
	ld.param.u64 	%rd59, [_ZN6thrust24THRUST_300001_SM_1000_NS8cuda_cub4core6detail13_kernel_agentINS1_15__reduce_by_key16ReduceByKeyAgentINS0_6detail15normal_iteratorINS0_10device_ptrIiEEEENS8_INS9_IfEEEESB_SD_N4cuda3std3__48equal_toIiEENSG_4plusIfEEPiiEEJSB_SD_SB_SD_SL_N3cub18CUB_300001_SM_100024ReduceByKeyScanTileStateIfiLb1EEESI_SK_iiEEEvDpT0__param_2];
	ld.param.u32 	%r344, [_ZN6thrust24THRUST_300001_SM_1000_NS8cuda_cub4core6detail13_kernel_agentINS1_15__reduce_by_key16ReduceByKeyAgentINS0_6detail15normal_iteratorINS0_10device_ptrIiEEEENS8_INS9_IfEEEESB_SD_N4cuda3std3__48equal_toIiEENSG_4plusIfEEPiiEEJSB_SD_SB_SD_SL_N3cub18CUB_300001_SM_100024ReduceByKeyScanTileStateIfiLb1EEESI_SK_iiEEEvDpT0__param_8];
	cvta.to.global.u64 	%rd4, %rd59;
	cvta.to.global.u64 	%rd5, %rd58;
	mov.u32 	%r1, %ctaid.x;
	mul.lo.s32 	%r2, %r1, 2304;
	sub.s32 	%r3, %r344, %r2;
	setp.lt.s32 	%p12, %r3, 2305;
	@%p12 bra 	$L__BB1_122;
	setp.ne.s32 	%p289, %r1, 0;
	@%p289 bra 	$L__BB1_52;
	mov.u32 	%r1556, %tid.x;
	and.b32  	%r1364, %r1556, 31;
	and.b32  	%r1365, %r1556, 992;
	add.s32 	%r1366, %r2, %r1364;
	mad.lo.s32 	%r1367, %r1365, 9, %r1366;
	mul.wide.u32 	%rd294, %r1367, 4;
	add.s64 	%rd276, %rd2, %rd294;
	// begin inline asm
	ld.global.nc.u32 %r1343, [%rd276];
	// end inline asm
	add.s64 	%rd277, %rd276, 128;
	// begin inline asm
	ld.global.nc.u32 %r1344, [%rd277];
	// end inline asm
	add.s64 	%rd278, %rd276, 256;
	// begin inline asm
	ld.global.nc.u32 %r1345, [%rd278];
	// end inline asm
	add.s64 	%rd279, %rd276, 384;
	// begin inline asm
	ld.global.nc.u32 %r1346, [%rd279];
	// end inline asm
	add.s64 	%rd280, %rd276, 512;
	// begin inline asm
	ld.global.nc.u32 %r1347, [%rd280];
	// end inline asm
	add.s64 	%rd281, %rd276, 640;
	// begin inline asm
	ld.global.nc.u32 %r1348, [%rd281];
	// end inline asm
	add.s64 	%rd282, %rd276, 768;
	// begin inline asm
	ld.global.nc.u32 %r1349, [%rd282];
	// end inline asm
	add.s64 	%rd283, %rd276, 896;
	// begin inline asm
	ld.global.nc.u32 %r1350, [%rd283];
	// end inline asm
	add.s64 	%rd284, %rd276, 1024;
	// begin inline asm
	ld.global.nc.u32 %r1351, [%rd284];
	// end inline asm
	// begin inline asm
	mov.u32 %r1352, %laneid;
	// end inline asm
	shr.u32 	%r6, %r1556, 5;
	mad.lo.s32 	%r1368, %r6, 288, %r1352;
	shl.b32 	%r1369, %r1368, 2;
	mov.u32 	%r1370, _ZN6thrust24THRUST_300001_SM_1000_NS8cuda_cub4core6detail5shmemE;
	add.s32 	%r1371, %r1370, %r1369;
	st.shared.u32 	[%r1371], %r1343;
	st.shared.u32 	[%r1371+128], %r1344;
	st.shared.u32 	[%r1371+256], %r1345;
	st.shared.u32 	[%r1371+384], %r1346;
	st.shared.u32 	[%r1371+512], %r1347;
	st.shared.u32 	[%r1371+640], %r1348;
	st.shared.u32 	[%r1371+768], %r1349;
	st.shared.u32 	[%r1371+896], %r1350;
	st.shared.u32 	[%r1371+1024], %r1351;
	bar.warp.sync 	-1;
	shl.b32 	%r1372, %r1352, 5;
	add.s32 	%r1373, %r1371, %r1372;
	ld.shared.u32 	%r7, [%r1373];
	ld.shared.u32 	%r8, [%r1373+4];
	ld.shared.u32 	%r9, [%r1373+8];
	ld.shared.u32 	%r10, [%r1373+12];
	ld.shared.u32 	%r11, [%r1373+16];
	ld.shared.u32 	%r12, [%r1373+20];
	ld.shared.u32 	%r13, [%r1373+24];
	ld.shared.u32 	%r14, [%r1373+28];
	ld.shared.u32 	%r15, [%r1373+32];
	bar.sync 	0;
	add.s64 	%rd285, %rd3, %rd294;
	// begin inline asm
	ld.global.nc.u32 %r1353, [%rd285];
	// end inline asm
	add.s64 	%rd286, %rd285, 128;
	// begin inline asm
	ld.global.nc.u32 %r1354, [%rd286];
	// end inline asm
	add.s64 	%rd287, %rd285, 256;
	// begin inline asm
	ld.global.nc.u32 %r1355, [%rd287];
	// end inline asm
	add.s64 	%rd288, %rd285, 384;
	// begin inline asm
	ld.global.nc.u32 %r1356, [%rd288];
	// end inline asm
	add.s64 	%rd289, %rd285, 512;
	// begin inline asm
	ld.global.nc.u32 %r1357, [%rd289];
	// end inline asm
	add.s64 	%rd290, %rd285, 640;
	// begin inline asm
	ld.global.nc.u32 %r1358, [%rd290];
	// end inline asm
	add.s64 	%rd291, %rd285, 768;
	// begin inline asm
	ld.global.nc.u32 %r1359, [%rd291];
	// end inline asm
	add.s64 	%rd292, %rd285, 896;
	// begin inline asm
	ld.global.nc.u32 %r1360, [%rd292];
	// end inline asm
	add.s64 	%rd293, %rd285, 1024;
	// begin inline asm
	ld.global.nc.u32 %r1361, [%rd293];
	// end inline asm
	st.shared.u32 	[%r1371], %r1353;
	st.shared.u32 	[%r1371+128], %r1354;
	st.shared.u32 	[%r1371+256], %r1355;
	st.shared.u32 	[%r1371+384], %r1356;
	st.shared.u32 	[%r1371+512], %r1357;
	st.shared.u32 	[%r1371+640], %r1358;
	st.shared.u32 	[%r1371+768], %r1359;
	st.shared.u32 	[%r1371+896], %r1360;
	st.shared.u32 	[%r1371+1024], %r1361;
	bar.warp.sync 	-1;
	ld.shared.f32 	%f1, [%r1373];
	ld.shared.f32 	%f2, [%r1373+4];
	ld.shared.f32 	%f3, [%r1373+8];
	ld.shared.f32 	%f4, [%r1373+12];
	ld.shared.f32 	%f5, [%r1373+16];
	ld.shared.f32 	%f6, [%r1373+20];
	ld.shared.f32 	%f7, [%r1373+24];
	ld.shared.f32 	%f8, [%r1373+28];
	ld.shared.f32 	%f9, [%r1373+32];
	bar.sync 	0;
	shl.b32 	%r1374, %r1556, 2;
	add.s32 	%r1375, %r1370, %r1374;
	add.s32 	%r16, %r1375, 1148;
	st.shared.u32 	[%r1375+1148], %r15;
	bar.sync 	0;
	setp.eq.s32 	%p399, %r1556, 0;
	mov.b32 	%r1550, 0;
	@%p399 bra 	$L__BB1_4;
	ld.shared.u32 	%r1551, [%r16+-4];
	setp.ne.s32 	%p400, %r1551, %r7;
	selp.u32 	%r1550, 1, 0, %p400;
$L__BB1_4:
	setp.ne.s32 	%p401, %r7, %r8;
	selp.u32 	%r1436, 1, 0, %p401;
	setp.ne.s32 	%p402, %r8, %r9;
	selp.u32 	%r1437, 1, 0, %p402;
	setp.ne.s32 	%p403, %r9, %r10;
	selp.u32 	%r1438, 1, 0, %p403;
	setp.ne.s32 	%p404, %r10, %r11;
	selp.u32 	%r1439, 1, 0, %p404;
	setp.ne.s32 	%p405, %r11, %r12;
	selp.u32 	%r1440, 1, 0, %p405;
	setp.ne.s32 	%p406, %r12, %r13;
	selp.u32 	%r1441, 1, 0, %p406;
	setp.ne.s32 	%p407, %r13, %r14;
	selp.u32 	%r1442, 1, 0, %p407;
	setp.ne.s32 	%p408, %r14, %r15;
	selp.u32 	%r1443, 1, 0, %p408;
	add.s32 	%r1444, %r1550, %r1436;
	add.f32 	%f408, %f1, %f2;
	selp.f32 	%f409, %f2, %f408, %p401;
	add.s32 	%r21, %r1444, %r1437;
	add.f32 	%f410, %f409, %f3;
	selp.f32 	%f411, %f3, %f410, %p402;
	add.s32 	%r1445, %r21, %r1438;
	add.f32 	%f412, %f411, %f4;
	selp.f32 	%f413, %f4, %f412, %p403;
	add.s32 	%r1446, %r1445, %r1439;
	add.f32 	%f414, %f413, %f5;
	selp.f32 	%f415, %f5, %f414, %p404;
	add.s32 	%r1447, %r1446, %r1440;
	add.f32 	%f416, %f415, %f6;
	selp.f32 	%f417, %f6, %f416, %p405;
	add.s32 	%r22, %r1447, %r1441;
	add.f32 	%f418, %f417, %f7;
	selp.f32 	%f419, %f7, %f418, %p406;
	add.s32 	%r23, %r22, %r1442;
	add.f32 	%f420, %f419, %f8;
	selp.f32 	%f421, %f8, %f420, %p407;
	add.s32 	%r1377, %r23, %r1443;
	add.f32 	%f422, %f421, %f9;
	selp.f32 	%f423, %f9, %f422, %p408;
	mov.b32 	%r1433, 1;
	mov.b32 	%r1434, 0;
	mov.b32 	%r1435, -1;
	// begin inline asm
	shfl.sync.up.b32 %r1376, %r1377, %r1433, %r1434, %r1435;
	// end inline asm
	mov.b32 	%r1382, %f423;
	// begin inline asm
	shfl.sync.up.b32 %r1381, %r1382, %r1433, %r1434, %r1435;
	// end inline asm
	mov.b32 	%f424, %r1381;
	setp.eq.s32 	%p409, %r1377, 0;
	add.f32 	%f425, %f423, %f424;
	selp.f32 	%f426, %f425, %f423, %p409;
	setp.lt.s32 	%p410, %r1352, 1;
	selp.f32 	%f427, %f423, %f426, %p410;
	selp.b32 	%r1448, 0, %r1376, %p410;
	add.s32 	%r1387, %r1448, %r1377;
	mov.b32 	%r1393, 2;
	// begin inline asm
	shfl.sync.up.b32 %r1386, %r1387, %r1393, %r1434, %r1435;
	// end inline asm
	mov.b32 	%r1392, %f427;
	// begin inline asm
	shfl.sync.up.b32 %r1391, %r1392, %r1393, %r1434, %r1435;
	// end inline asm
	mov.b32 	%f428, %r1391;
	setp.eq.s32 	%p411, %r1387, 0;
	add.f32 	%f429, %f427, %f428;
	selp.f32 	%f430, %f429, %f427, %p411;
	setp.lt.s32 	%p412, %r1352, 2;
	selp.f32 	%f431, %f427, %f430, %p412;
	selp.b32 	%r1449, 0, %r1386, %p412;
	add.s32 	%r1397, %r1449, %r1387;
	mov.b32 	%r1403, 4;
	// begin inline asm
	shfl.sync.up.b32 %r1396, %r1397, %r1403, %r1434, %r1435;
	// end inline asm
	mov.b32 	%r1402, %f431;
	// begin inline asm
	shfl.sync.up.b32 %r1401, %r1402, %r1403, %r1434, %r1435;
	// end inline asm
	mov.b32 	%f432, %r1401;
	setp.eq.s32 	%p413, %r1397, 0;
	add.f32 	%f433, %f431, %f432;
	selp.f32 	%f434, %f433, %f431, %p413;
	setp.lt.s32 	%p414, %r1352, 4;
	selp.f32 	%f435, %f431, %f434, %p414;
	selp.b32 	%r1450, 0, %r1396, %p414;
	add.s32 	%r1407, %r1450, %r1397;
	mov.b32 	%r1413, 8;
	// begin inline asm
	shfl.sync.up.b32 %r1406, %r1407, %r1413, %r1434, %r1435;
	// end inline asm
	mov.b32 	%r1412, %f435;
	// begin inline asm
	shfl.sync.up.b32 %r1411, %r1412, %r1413, %r1434, %r1435;
	// end inline asm
	mov.b32 	%f436, %r1411;
	setp.eq.s32 	%p415, %r1407, 0;
	add.f32 	%f437, %f435, %f436;
	selp.f32 	%f438, %f437, %f435, %p415;
	setp.lt.s32 	%p416, %r1352, 8;
	selp.f32 	%f439, %f435, %f438, %p416;
	selp.b32 	%r1451, 0, %r1406, %p416;
	add.s32 	%r1417, %r1451, %r1407;
	mov.b32 	%r1423, 16;
	// begin inline asm
	shfl.sync.up.b32 %r1416, %r1417, %r1423, %r1434, %r1435;
	// end inline asm
	mov.b32 	%r1422, %f439;
	// begin inline asm
	shfl.sync.up.b32 %r1421, %r1422, %r1423, %r1434, %r1435;
	// end inline asm
	mov.b32 	%f440, %r1421;
	setp.eq.s32 	%p417, %r1417, 0;
	add.f32 	%f441, %f439, %f440;
	selp.f32 	%f10, %f441, %f439, %p417;
	setp.lt.s32 	%p418, %r1352, 16;
	selp.f32 	%f442, %f439, %f10, %p418;
	selp.b32 	%r1452, 0, %r1416, %p418;
	add.s32 	%r1427, %r1452, %r1417;
	// begin inline asm
	shfl.sync.up.b32 %r1426, %r1427, %r1433, %r1434, %r1435;
	// end inline asm
	mov.b32 	%r1432, %f442;
	// begin inline asm
	shfl.sync.up.b32 %r1431, %r1432, %r1433, %r1434, %r1435;
	// end inline asm
	setp.ne.s32 	%p419, %r1352, 31;
	@%p419 bra 	$L__BB1_6;
	shl.b32 	%r1453, %r6, 3;
	mov.u32 	%r1454, _ZN6thrust24THRUST_300001_SM_1000_NS8cuda_cub4core6detail5shmemE;
	add.s32 	%r1455, %r1454, %r1453;
	mov.b32 	%r1456, %f10;
	st.shared.v2.u32 	[%r1455], {%r1427, %r1456};
$L__BB1_6:
	mov.b32 	%f443, %r1431;
	setp.ne.s32 	%p420, %r13, %r14;
	setp.ne.s32 	%p421, %r12, %r13;
	setp.ne.s32 	%p422, %r11, %r12;
	setp.ne.s32 	%p423, %r10, %r11;
	setp.ne.s32 	%p424, %r9, %r10;
	setp.ne.s32 	%p425, %r8, %r9;
	setp.ne.s32 	%p426, %r7, %r8;
	setp.ne.s32 	%p427, %r1556, 0;
	bar.sync 	0;
	ld.shared.v4.u32 	{%r27, %r1457, %r28, %r1458}, [_ZN6thrust24THRUST_300001_SM_1000_NS8cuda_cub4core6detail5shmemE];
	mov.b32 	%f444, %r1458;
	mov.b32 	%f445, %r1457;
	add.s32 	%r1459, %r28, %r27;
	setp.eq.s32 	%p428, %r28, 0;
	add.f32 	%f446, %f445, %f444;
	selp.f32 	%f447, %f446, %f444, %p428;
	setp.eq.s32 	%p429, %r6, 2;
	selp.f32 	%f448, %f447, %f445, %p429;
	selp.b32 	%r1460, %r1459, %r27, %p429;
	ld.shared.v4.u32 	{%r29, %r1461, %r30, %r1462}, [_ZN6thrust24THRUST_300001_SM_1000_NS8cuda_cub4core6detail5shmemE+16];
	mov.b32 	%f449, %r1462;
	mov.b32 	%f450, %r1461;
	add.s32 	%r1463, %r29, %r1459;
	setp.eq.s32 	%p430, %r29, 0;
	add.f32 	%f451, %f447, %f450;
	selp.f32 	%f452, %f451, %f450, %p430;
	setp.eq.s32 	%p431, %r6, 3;
	selp.f32 	%f453, %f452, %f448, %p431;
	selp.b32 	%r1464, %r1463, %r1460, %p431;
	add.s32 	%r1465, %r30, %r1463;
	setp.eq.s32 	%p432, %r30, 0;
	add.f32 	%f454, %f452, %f449;
	selp.f32 	%f455, %f454, %f449, %p432;
	setp.eq.s32 	%p433, %r6, 4;
	selp.f32 	%f456, %f455, %f453, %p433;
	selp.b32 	%r1466, %r1465, %r1464, %p433;
	ld.shared.v4.u32 	{%r31, %r1467, %r32, %r1468}, [_ZN6thrust24THRUST_300001_SM_1000_NS8cuda_cub4core6detail5shmemE+32];
	mov.b32 	%f457, %r1468;
	mov.b32 	%f458, %r1467;
	add.s32 	%r1469, %r31, %r1465;
	setp.eq.s32 	%p434, %r31, 0;
	add.f32 	%f459, %f455, %f458;
	selp.f32 	%f460, %f459, %f458, %p434;
	setp.eq.s32 	%p435, %r6, 5;
	selp.f32 	%f461, %f460, %f456, %p435;
	selp.b32 	%r1470, %r1469, %r1466, %p435;
	add.s32 	%r1471, %r32, %r1469;
	setp.eq.s32 	%p436, %r32, 0;
	add.f32 	%f462, %f460, %f457;
	selp.f32 	%f463, %f462, %f457, %p436;
	setp.eq.s32 	%p437, %r6, 6;
	selp.f32 	%f464, %f463, %f461, %p437;
	selp.b32 	%r1472, %r1471, %r1470, %p437;
	ld.shared.v4.u32 	{%r33, %r1473, %r34, %r1474}, [_ZN6thrust24THRUST_300001_SM_1000_NS8cuda_cub4core6detail5shmemE+48];
	mov.b32 	%f465, %r1474;
	mov.b32 	%f466, %r1473;
	add.s32 	%r1475, %r33, %r1471;
	setp.eq.s32 	%p438, %r33, 0;
	add.f32 	%f467, %f463, %f466;
	selp.f32 	%f468, %f467, %f466, %p438;
	setp.eq.s32 	%p439, %r6, 7;
	selp.f32 	%f469, %f468, %f464, %p439;
	selp.b32 	%r1476, %r1475, %r1472, %p439;
	add.s32 	%r35, %r34, %r1475;
	setp.eq.s32 	%p440, %r34, 0;
	add.f32 	%f470, %f468, %f465;
	selp.f32 	%f11, %f470, %f465, %p440;
	setp.eq.s32 	%p441, %r1476, 0;
	add.f32 	%f471, %f469, 0f00000000;
	selp.f32 	%f472, %f471, %f469, %p441;
	setp.lt.u32 	%p442, %r1556, 32;
	selp.f32 	%f473, 0f00000000, %f472, %p442;
	selp.b32 	%r1477, 0, %r1476, %p442;
	setp.eq.s32 	%p443, %r1426, 0;
	add.f32 	%f474, %f473, %f443;
	selp.f32 	%f475, %f474, %f443, %p443;
	setp.eq.s32 	%p444, %r1352, 0;
	selp.f32 	%f12, %f473, %f475, %p444;
	selp.b32 	%r1478, 0, %r1426, %p444;
	add.s32 	%r36, %r1477, %r1478;
	add.s32 	%r37, %r36, %r1550;
	setp.eq.s32 	%p445, %r1550, 0;
	add.f32 	%f476, %f1, %f12;
	selp.f32 	%f13, %f476, %f1, %p445;
	selp.u32 	%r1479, 1, 0, %p426;
	add.s32 	%r1480, %r1550, %r1479;
	add.s32 	%r38, %r1480, %r36;
	add.f32 	%f477, %f13, %f2;
	selp.f32 	%f14, %f2, %f477, %p426;
	add.s32 	%r39, %r21, %r36;
	add.f32 	%f478, %f14, %f3;
	selp.f32 	%f15, %f3, %f478, %p425;
	selp.u32 	%r1481, 1, 0, %p424;
	add.s32 	%r40, %r39, %r1481;
	add.f32 	%f479, %f15, %f4;
	selp.f32 	%f16, %f4, %f479, %p424;
	selp.u32 	%r1482, 1, 0, %p423;
	add.s32 	%r41, %r40, %r1482;
	add.f32 	%f480, %f16, %f5;
	selp.f32 	%f17, %f5, %f480, %p423;
	selp.u32 	%r1483, 1, 0, %p422;
	add.s32 	%r42, %r41, %r1483;
	add.f32 	%f481, %f17, %f6;
	selp.f32 	%f18, %f6, %f481, %p422;
	add.s32 	%r43, %r22, %r36;
	add.f32 	%f482, %f18, %f7;
	selp.f32 	%f19, %f7, %f482, %p421;
	add.s32 	%r44, %r23, %r36;
	add.f32 	%f483, %f19, %f8;
	selp.f32 	%f20, %f8, %f483, %p420;
	@%p427 bra 	$L__BB1_8;
	add.s64 	%rd295, %rd1, 512;
	mov.b32 	%r1484, %f11;
	mov.b64 	%rd296, {%r35, %r1484};
	mov.b64 	%rd297, 101;
	// begin inline asm
	st.relaxed.gpu.v2.u64 [%rd295], {%rd296, %rd297};
	// end inline asm
$L__BB1_8:
	setp.lt.s32 	%p446, %r35, 257;
	@%p446 bra 	$L__BB1_34;
	bar.sync 	0;
	@%p445 bra 	$L__BB1_11;
	shl.b32 	%r1485, %r36, 3;
	mov.u32 	%r1486, _ZN6thrust24THRUST_300001_SM_1000_NS8cuda_cub4core6detail5shmemE;
	add.s32 	%r1487, %r1486, %r1485;
	mov.b32 	%r1488, %f12;
	st.shared.v2.u32 	[%r1487], {%r1551, %r1488};
$L__BB1_11:
	setp.eq.s32 	%p457, %r7, %r8;
	@%p457 bra 	$L__BB1_13;
	shl.b32 	%r1489, %r37, 3;
	mov.u32 	%r1490, _ZN6thrust24THRUST_300001_SM_1000_NS8cuda_cub4core6detail5shmemE;
	add.s32 	%r1491, %r1490, %r1489;
	mov.b32 	%r1492, %f13;
	st.shared.v2.u32 	[%r1491], {%r7, %r1492};
$L__BB1_13:
	setp.eq.s32 	%p458, %r8, %r9;
	@%p458 bra 	$L__BB1_15;
	shl.b32 	%r1493, %r38, 3;
	mov.u32 	%r1494, _ZN6thrust24THRUST_300001_SM_1000_NS8cuda_cub4core6detail5shmemE;
	add.s32 	%r1495, %r1494, %r1493;
	mov.b32 	%r1496, %f14;
	st.shared.v2.u32 	[%r1495], {%r8, %r1496};
$L__BB1_15:
	setp.eq.s32 	%p459, %r9, %r10;
	@%p459 bra 	$L__BB1_17;
	shl.b32 	%r1497, %r39, 3;
	mov.u32 	%r1498, _ZN6thrust24THRUST_300001_SM_1000_NS8cuda_cub4core6detail5shmemE;
	add.s32 	%r1499, %r1498, %r1497;
	mov.b32 	%r1500, %f15;
	st.shared.v2.u32 	[%r1499], {%r9, %r1500};
$L__BB1_17:
	setp.eq.s32 	%p460, %r10, %r11;
	@%p460 bra 	$L__BB1_19;
	shl.b32 	%r1501, %r40, 3;
	mov.u32 	%r1502, _ZN6thrust24THRUST_300001_SM_1000_NS8cuda_cub4core6detail5shmemE;
	add.s32 	%r1503, %r1502, %r1501;
	mov.b32 	%r1504, %f16;
	st.shared.v2.u32 	[%r1503], {%r10, %r1504};
$L__BB1_19:
	setp.eq.s32 	%p461, %r11, %r12;
	@%p461 bra 	$L__BB1_21;
	shl.b32 	%r1505, %r41, 3;
	mov.u32 	%r1506, _ZN6thrust24THRUST_300001_SM_1000_NS8cuda_cub4core6detail5shmemE;
	add.s32 	%r1507, %r1506, %r1505;
	mov.b32 	%r1508, %f17;
	st.shared.v2.u32 	[%r1507], {%r11, %r1508};
$L__BB1_21:
	setp.eq.s32 	%p462, %r12, %r13;
	@%p462 bra 	$L__BB1_23;
	shl.b32 	%r1509, %r42, 3;
	mov.u32 	%r1510, _ZN6thrust24THRUST_300001_SM_1000_NS8cuda_cub4core6detail5shmemE;
	add.s32 	%r1511, %r1510, %r1509;
	mov.b32 	%r1512, %f18;
	st.shared.v2.u32 	[%r1511], {%r12, %r1512};
$L__BB1_23:
	setp.eq.s32 	%p463, %r13, %r14;
	@%p463 bra 	$L__BB1_25;
	shl.b32 	%r1513, %r43, 3;
	mov.u32 	%r1514, _ZN6thrust24THRUST_300001_SM_1000_NS8cuda_cub4core6detail5shmemE;
	add.s32 	%r1515, %r1514, %r1513;
	mov.b32 	%r1516, %f19;
	st.shared.v2.u32 	[%r1515], {%r13, %r1516};
$L__BB1_25:
	setp.eq.s32 	%p464, %r14, %r15;
	@%p464 bra 	$L__BB1_27;
	shl.b32 	%r1517, %r44, 3;
	mov.u32 	%r1518, _ZN6thrust24THRUST_300001_SM_1000_NS8cuda_cub4core6detail5shmemE;
	add.s32 	%r1519, %r1518, %r1517;
	mov.b32 	%r1520, %f20;
	st.shared.v2.u32 	[%r1519], {%r14, %r1520};
$L__BB1_27:
	bar.sync 	0;
	setp.ge.u32 	%p465, %r1556, %r35;
	@%p465 bra 	$L__BB1_322;
	add.s32 	%r1521, %r28, %r29;
	add.s32 	%r1522, %r1521, %r30;
	add.s32 	%r1523, %r1522, %r31;
	add.s32 	%r1524, %r1523, %r32;
	add.s32 	%r1525, %r1524, %r33;
	add.s32 	%r1526, %r1525, %r34;
	add.s32 	%r1527, %r1526, %r27;
	not.b32 	%r1528, %r1556;
	add.s32 	%r45, %r1527, %r1528;
	and.b32  	%r1529, %r45, 768;
	setp.eq.s32 	%p466, %r1529, 768;
	@%p466 bra 	$L__BB1_31;
	shr.u32 	%r1530, %r45, 8;
	add.s32 	%r1531, %r1530, 1;
	and.b32  	%r1532, %r1531, 3;
	mul.wide.u32 	%rd325, %r1556, 4;
	add.s64 	%rd331, %rd5, %rd325;
	add.s64 	%rd330, %rd4, %rd325;
	shl.b32 	%r1533, %r1556, 3;
	mov.u32 	%r1534, _ZN6thrust24THRUST_300001_SM_1000_NS8cuda_cub4core6detail5shmemE;
	add.s32 	%r1553, %r1534, %r1533;
	neg.s32 	%r1552, %r1532;
	shl.b32 	%r1535, %r1531, 8;
	and.b32  	%r1536, %r1535, 768;
	add.s32 	%r1556, %r1556, %r1536;
$L__BB1_30:
	.pragma "nounroll";
	ld.shared.v2.u32 	{%r1537, %r1538}, [%r1553];
	st.global.u32 	[%rd330], %r1537;
	st.global.u32 	[%rd331], %r1538;
	add.s64 	%rd331, %rd331, 1024;
	add.s64 	%rd330, %rd330, 1024;
	add.s32 	%r1553, %r1553, 2048;
	add.s32 	%r1552, %r1552, 1;
	setp.ne.s32 	%p467, %r1552, 0;
	@%p467 bra 	$L__BB1_30;
$L__BB1_31:
	setp.lt.u32 	%p468, %r45, 768;
	@%p468 bra 	$L__BB1_322;
	mul.wide.u32 	%rd326, %r1556, 4;
	add.s64 	%rd327, %rd326, 2048;
	add.s64 	%rd333, %rd4, %rd327;
	add.s64 	%rd332, %rd5, %rd327;
	shl.b32 	%r1539, %r1556, 3;
	mov.u32 	%r1540, _ZN6thrust24THRUST_300001_SM_1000_NS8cuda_cub4core6detail5shmemE;
	add.s32 	%r1541, %r1539, %r1540;
	add.s32 	%r1555, %r1541, 4096;
$L__BB1_33:
	ld.shared.v2.u32 	{%r1542, %r1543}, [%r1555+-4096];
	st.global.u32 	[%rd333+-2048], %r1542;
	st.global.u32 	[%rd332+-2048], %r1543;
	ld.shared.v2.u32 	{%r1544, %r1545}, [%r1555+-2048];
	st.global.u32 	[%rd333+-1024], %r1544;
	st.global.u32 	[%rd332+-1024], %r1545;
	ld.shared.v2.u32 	{%r1546, %r1547}, [%r1555];
	st.global.u32 	[%rd333], %r1546;
	st.global.u32 	[%rd332], %r1547;
	ld.shared.v2.u32 	{%r1548, %r1549}, [%r1555+2048];
	st.global.u32 	[%rd333+1024], %r1548;
	st.global.u32 	[%rd332+1024], %r1549;
	add.s32 	%r1556, %r1556, 1024;
	add.s64 	%rd333, %rd333, 4096;
	add.s64 	%rd332, %rd332, 4096;
	add.s32 	%r1555, %r1555, 8192;
	setp.lt.s32 	%p469, %r1556, %r35;
	@%p469 bra 	$L__BB1_33;
	bra.uni 	$L__BB1_322;
$L__BB1_34:
	@%p445 bra 	$L__BB1_36;
	mul.wide.s32 	%rd298, %r36, 4;
	add.s64 	%rd299, %rd4, %rd298;
	st.global.u32 	[%rd299], %r1551;
	add.s64 	%rd300, %rd5, %rd298;
	st.global.f32 	[%rd300], %f12;
$L__BB1_36:
	setp.eq.s32 	%p448, %r7, %r8;
	@%p448 bra 	$L__BB1_38;
	mul.wide.s32 	%rd301, %r37, 4;
	add.s64 	%rd302, %rd4, %rd301;
	st.global.u32 	[%rd302], %r7;
	add.s64 	%rd303, %rd5, %rd301;
	st.global.f32 	[%rd303], %f13;
$L__BB1_38:
	setp.eq.s32 	%p449, %r8, %r9;
	@%p449 bra 	$L__BB1_40;
	mul.wide.s32 	%rd304, %r38, 4;
	add.s64 	%rd305, %rd4, %rd304;
	st.global.u32 	[%rd305], %r8;
	add.s64 	%rd306, %rd5, %rd304;
	st.global.f32 	[%rd306], %f14;
$L__BB1_40:
	setp.eq.s32 	%p450, %r9, %r10;
	@%p450 bra 	$L__BB1_42;
	mul.wide.s32 	%rd307, %r39, 4;
	add.s64 	%rd308, %rd4, %rd307;
	st.global.u32 	[%rd308], %r9;
	add.s64 	%rd309, %rd5, %rd307;
	st.global.f32 	[%rd309], %f15;
$L__BB1_42:
	setp.eq.s32 	%p451, %r10, %r11;
	@%p451 bra 	$L__BB1_44;
	mul.wide.s32 	%rd310, %r40, 4;
	add.s64 	%rd311, %rd4, %rd310;
	st.global.u32 	[%rd311], %r10;
	add.s64 	%rd312, %rd5, %rd310;
	st.global.f32 	[%rd312], %f16;
$L__BB1_44:
	setp.eq.s32 	%p452, %r11, %r12;
	@%p452 bra 	$L__BB1_46;
	mul.wide.s32 	%rd313, %r41, 4;
	add.s64 	%rd314, %rd4, %rd313;
	st.global.u32 	[%rd314], %r11;
	add.s64 	%rd315, %rd5, %rd313;
	st.global.f32 	[%rd315], %f17;
$L__BB1_46:
	setp.eq.s32 	%p453, %r12, %r13;
	@%p453 bra 	$L__BB1_48;
	mul.wide.s32 	%rd316, %r42, 4;
	add.s64 	%rd317, %rd4, %rd316;
	st.global.u32 	[%rd317], %r12;
	add.s64 	%rd318, %rd5, %rd316;
	st.global.f32 	[%rd318], %f18;
$L__BB1_48:
	setp.eq.s32 	%p454, %r13, %r14;
	@%p454 bra 	$L__BB1_50;
	mul.wide.s32 	%rd319, %r43, 4;
	add.s64 	%rd320, %rd4, %rd319;
	st.global.u32 	[%rd320], %r13;
	add.s64 	%rd321, %rd5, %rd319;
	st.global.f32 	[%rd321], %f19;
$L__BB1_50:
	setp.eq.s32 	%p455, %r14, %r15;
	@%p455 bra 	$L__BB1_322;
	mul.wide.s32 	%rd322, %r44, 4;
	add.s64 	%rd323, %rd4, %rd322;
	st.global.u32 	[%rd323], %r14;
	add.s64 	%rd324, %rd5, %rd322;
	st.global.f32 	[%rd324], %f20;
	bra.uni 	$L__BB1_322;
$L__BB1_52:
	mov.u32 	%r1569, %tid.x;
	and.b32  	%r984, %r1569, 31;
	and.b32  	%r985, %r1569, 992;
	add.s32 	%r986, %r2, %r984;
	mad.lo.s32 	%r60, %r985, 9, %r986;
	mul.wide.u32 	%rd211, %r60, 4;
	add.s64 	%rd202, %rd2, %rd211;
	// begin inline asm
	ld.global.nc.u32 %r973, [%rd202];
	// end inline asm
	add.s64 	%rd203, %rd202, 128;
	// begin inline asm
	ld.global.nc.u32 %r974, [%rd203];
	// end inline asm
	add.s64 	%rd204, %rd202, 256;
	// begin inline asm
	ld.global.nc.u32 %r975, [%rd204];
	// end inline asm
	add.s64 	%rd205, %rd202, 384;
	// begin inline asm
	ld.global.nc.u32 %r976, [%rd205];
	// end inline asm
	add.s64 	%rd206, %rd202, 512;
	// begin inline asm
	ld.global.nc.u32 %r977, [%rd206];
	// end inline asm
	add.s64 	%rd207, %rd202, 640;
	// begin inline asm
	ld.global.nc.u32 %r978, [%rd207];
	// end inline asm
	add.s64 	%rd208, %rd202, 768;
	// begin inline asm
	ld.global.nc.u32 %r979, [%rd208];
	// end inline asm
	add.s64 	%rd209, %rd202, 896;
	// begin inline asm
	ld.global.nc.u32 %r980, [%rd209];
	// end inline asm
	add.s64 	%rd210, %rd202, 1024;
	// begin inline asm
	ld.global.nc.u32 %r981, [%rd210];
	// end inline asm
	// begin inline asm
	mov.u32 %r982, %laneid;
	// end inline asm
	shr.u32 	%r62, %r1569, 5;
	mad.lo.s32 	%r987, %r62, 288, %r982;
	shl.b32 	%r988, %r987, 2;
	mov.u32 	%r989, _ZN6thrust24THRUST_300001_SM_1000_NS8cuda_cub4core6detail5shmemE;
	add.s32 	%r63, %r989, %r988;
	st.shared.u32 	[%r63], %r973;
	st.shared.u32 	[%r63+128], %r974;
	st.shared.u32 	[%r63+256], %r975;
	st.shared.u32 	[%r63+384], %r976;
	st.shared.u32 	[%r63+512], %r977;
	st.shared.u32 	[%r63+640], %r978;
	st.shared.u32 	[%r63+768], %r979;
	st.shared.u32 	[%r63+896], %r980;
	st.shared.u32 	[%r63+1024], %r981;
	bar.warp.sync 	-1;
	shl.b32 	%r990, %r982, 5;
	add.s32 	%r64, %r63, %r990;
	ld.shared.u32 	%r65, [%r64];
	ld.shared.u32 	%r66, [%r64+4];
	ld.shared.u32 	%r67, [%r64+8];
	ld.shared.u32 	%r68, [%r64+12];
	ld.shared.u32 	%r69, [%r64+16];
	ld.shared.u32 	%r70, [%r64+20];
	ld.shared.u32 	%r71, [%r64+24];
	ld.shared.u32 	%r72, [%r64+28];
	ld.shared.u32 	%r73, [%r64+32];
	setp.ne.s32 	%p290, %r1569, 0;
	mov.b32 	%r1558, 0;
	@%p290 bra 	$L__BB1_54;
	mul.wide.u32 	%rd213, %r2, 4;
	add.s64 	%rd214, %rd2, %rd213;
	add.s64 	%rd212, %rd214, -4;
	// begin inline asm
	ld.global.nc.u32 %r1558, [%rd212];
	// end inline asm
$L__BB1_54:
	setp.eq.s32 	%p291, %r1569, 0;
	bar.sync 	0;
	add.s64 	%rd215, %rd3, %rd211;
	// begin inline asm
	ld.global.nc.u32 %r992, [%rd215];
	// end inline asm
	add.s64 	%rd216, %rd215, 128;
	// begin inline asm
	ld.global.nc.u32 %r993, [%rd216];
	// end inline asm
	add.s64 	%rd217, %rd215, 256;
	// begin inline asm
	ld.global.nc.u32 %r994, [%rd217];
	// end inline asm
	add.s64 	%rd218, %rd215, 384;
	// begin inline asm
	ld.global.nc.u32 %r995, [%rd218];
	// end inline asm
	add.s64 	%rd219, %rd215, 512;
	// begin inline asm
	ld.global.nc.u32 %r996, [%rd219];
	// end inline asm
	add.s64 	%rd220, %rd215, 640;
	// begin inline asm
	ld.global.nc.u32 %r997, [%rd220];
	// end inline asm
	add.s64 	%rd221, %rd215, 768;
	// begin inline asm
	ld.global.nc.u32 %r998, [%rd221];
	// end inline asm
	add.s64 	%rd222, %rd215, 896;
	// begin inline asm
	ld.global.nc.u32 %r999, [%rd222];
	// end inline asm
	add.s64 	%rd223, %rd215, 1024;
	// begin inline asm
	ld.global.nc.u32 %r1000, [%rd223];
	// end inline asm
	st.shared.u32 	[%r63], %r992;
	st.shared.u32 	[%r63+128], %r993;
	st.shared.u32 	[%r63+256], %r994;
	st.shared.u32 	[%r63+384], %r995;
	st.shared.u32 	[%r63+512], %r996;
	st.shared.u32 	[%r63+640], %r997;
	st.shared.u32 	[%r63+768], %r998;
	st.shared.u32 	[%r63+896], %r999;
	st.shared.u32 	[%r63+1024], %r1000;
	bar.warp.sync 	-1;
	ld.shared.f32 	%f21, [%r64];
	ld.shared.f32 	%f22, [%r64+4];
	ld.shared.f32 	%f23, [%r64+8];
	ld.shared.f32 	%f24, [%r64+12];
	ld.shared.f32 	%f25, [%r64+16];
	ld.shared.f32 	%f26, [%r64+20];
	ld.shared.f32 	%f27, [%r64+24];
	ld.shared.f32 	%f28, [%r64+28];
	ld.shared.f32 	%f29, [%r64+32];
	bar.sync 	0;
	shl.b32 	%r1001, %r1569, 2;
	add.s32 	%r1003, %r989, %r1001;
	add.s32 	%r76, %r1003, 1148;
	st.shared.u32 	[%r1003+1148], %r73;
	bar.sync 	0;
	@%p291 bra 	$L__BB1_56;
	ld.shared.u32 	%r1558, [%r76+-4];
$L__BB1_56:
	setp.ne.s32 	%p292, %r1558, %r65;
	selp.u32 	%r1064, 1, 0, %p292;
	setp.ne.s32 	%p293, %r65, %r66;
	selp.u32 	%r1065, 1, 0, %p293;
	setp.ne.s32 	%p294, %r66, %r67;
	selp.u32 	%r1066, 1, 0, %p294;
	setp.ne.s32 	%p295, %r67, %r68;
	selp.u32 	%r1067, 1, 0, %p295;
	setp.ne.s32 	%p296, %r68, %r69;
	selp.u32 	%r1068, 1, 0, %p296;
	setp.ne.s32 	%p297, %r69, %r70;
	selp.u32 	%r1069, 1, 0, %p297;
	setp.ne.s32 	%p298, %r70, %r71;
	selp.u32 	%r1070, 1, 0, %p298;
	setp.ne.s32 	%p299, %r71, %r72;
	selp.u32 	%r1071, 1, 0, %p299;
	setp.ne.s32 	%p300, %r72, %r73;
	selp.u32 	%r1072, 1, 0, %p300;
	add.s32 	%r1073, %r1065, %r1064;
	add.f32 	%f291, %f21, %f22;
	selp.f32 	%f292, %f22, %f291, %p293;
	add.s32 	%r1074, %r1073, %r1066;
	add.f32 	%f293, %f292, %f23;
	selp.f32 	%f294, %f23, %f293, %p294;
	add.s32 	%r1075, %r1074, %r1067;
	add.f32 	%f295, %f294, %f24;
	selp.f32 	%f296, %f24, %f295, %p295;
	add.s32 	%r1076, %r1075, %r1068;
	add.f32 	%f297, %f296, %f25;
	selp.f32 	%f298, %f25, %f297, %p296;
	add.s32 	%r1077, %r1076, %r1069;
	add.f32 	%f299, %f298, %f26;
	selp.f32 	%f300, %f26, %f299, %p297;
	add.s32 	%r1078, %r1077, %r1070;
	add.f32 	%f301, %f300, %f27;
	selp.f32 	%f302, %f27, %f301, %p298;
	add.s32 	%r1079, %r1078, %r1071;
	add.f32 	%f303, %f302, %f28;
	selp.f32 	%f304, %f28, %f303, %p299;
	add.s32 	%r1005, %r1079, %r1072;
	add.f32 	%f305, %f304, %f29;
	selp.f32 	%f306, %f29, %f305, %p300;
	mov.b32 	%r1061, 1;
	mov.b32 	%r1062, 0;
	mov.b32 	%r1063, -1;
	// begin inline asm
	shfl.sync.up.b32 %r1004, %r1005, %r1061, %r1062, %r1063;
	// end inline asm
	mov.b32 	%r1010, %f306;
	// begin inline asm
	shfl.sync.up.b32 %r1009, %r1010, %r1061, %r1062, %r1063;
	// end inline asm
	mov.b32 	%f307, %r1009;
	setp.eq.s32 	%p301, %r1005, 0;
	add.f32 	%f308, %f306, %f307;
	selp.f32 	%f309, %f308, %f306, %p301;
	setp.lt.s32 	%p302, %r982, 1;
	selp.b32 	%r1080, 0, %r1004, %p302;
	add.s32 	%r1015, %r1080, %r1005;
	selp.f32 	%f310, %f306, %f309, %p302;
	mov.b32 	%r1021, 2;
	// begin inline asm
	shfl.sync.up.b32 %r1014, %r1015, %r1021, %r1062, %r1063;
	// end inline asm
	mov.b32 	%r1020, %f310;
	// begin inline asm
	shfl.sync.up.b32 %r1019, %r1020, %r1021, %r1062, %r1063;
	// end inline asm
	mov.b32 	%f311, %r1019;
	setp.eq.s32 	%p303, %r1015, 0;
	add.f32 	%f312, %f310, %f311;
	selp.f32 	%f313, %f312, %f310, %p303;
	setp.lt.s32 	%p304, %r982, 2;
	selp.b32 	%r1081, 0, %r1014, %p304;
	add.s32 	%r1025, %r1081, %r1015;
	selp.f32 	%f314, %f310, %f313, %p304;
	mov.b32 	%r1031, 4;
	// begin inline asm
	shfl.sync.up.b32 %r1024, %r1025, %r1031, %r1062, %r1063;
	// end inline asm
	mov.b32 	%r1030, %f314;
	// begin inline asm
	shfl.sync.up.b32 %r1029, %r1030, %r1031, %r1062, %r1063;
	// end inline asm
	mov.b32 	%f315, %r1029;
	setp.eq.s32 	%p305, %r1025, 0;
	add.f32 	%f316, %f314, %f315;
	selp.f32 	%f317, %f316, %f314, %p305;
	setp.lt.s32 	%p306, %r982, 4;
	selp.b32 	%r1082, 0, %r1024, %p306;
	add.s32 	%r1035, %r1082, %r1025;
	selp.f32 	%f318, %f314, %f317, %p306;
	mov.b32 	%r1041, 8;
	// begin inline asm
	shfl.sync.up.b32 %r1034, %r1035, %r1041, %r1062, %r1063;
	// end inline asm
	mov.b32 	%r1040, %f318;
	// begin inline asm
	shfl.sync.up.b32 %r1039, %r1040, %r1041, %r1062, %r1063;
	// end inline asm
	mov.b32 	%f319, %r1039;
	setp.eq.s32 	%p307, %r1035, 0;
	add.f32 	%f320, %f318, %f319;
	selp.f32 	%f321, %f320, %f318, %p307;
	setp.lt.s32 	%p308, %r982, 8;
	selp.b32 	%r1083, 0, %r1034, %p308;
	add.s32 	%r1045, %r1083, %r1035;
	selp.f32 	%f322, %f318, %f321, %p308;
	mov.b32 	%r1051, 16;
	// begin inline asm
	shfl.sync.up.b32 %r1044, %r1045, %r1051, %r1062, %r1063;
	// end inline asm
	mov.b32 	%r1050, %f322;
	// begin inline asm
	shfl.sync.up.b32 %r1049, %r1050, %r1051, %r1062, %r1063;
	// end inline asm
	mov.b32 	%f323, %r1049;
	setp.eq.s32 	%p309, %r1045, 0;
	add.f32 	%f324, %f322, %f323;
	selp.f32 	%f30, %f324, %f322, %p309;
	setp.lt.s32 	%p310, %r982, 16;
	selp.b32 	%r1084, 0, %r1044, %p310;
	add.s32 	%r1055, %r1084, %r1045;
	selp.f32 	%f325, %f322, %f30, %p310;
	// begin inline asm
	shfl.sync.up.b32 %r1561, %r1055, %r1061, %r1062, %r1063;
	// end inline asm
	mov.b32 	%r1060, %f325;
	// begin inline asm
	shfl.sync.up.b32 %r1059, %r1060, %r1061, %r1062, %r1063;
	// end inline asm
	mov.b32 	%f485, %r1059;
	setp.ne.s32 	%p311, %r982, 31;
	@%p311 bra 	$L__BB1_58;
	shl.b32 	%r1085, %r62, 3;
	mov.u32 	%r1086, _ZN6thrust24THRUST_300001_SM_1000_NS8cuda_cub4core6detail5shmemE;
	add.s32 	%r1087, %r1086, %r1085;
	mov.b32 	%r1088, %f30;
	st.shared.v2.u32 	[%r1087], {%r1055, %r1088};
$L__BB1_58:
	bar.sync 	0;
	ld.shared.v4.u32 	{%r1089, %r1090, %r1091, %r1092}, [_ZN6thrust24THRUST_300001_SM_1000_NS8cuda_cub4core6detail5shmemE];
	mov.b32 	%f326, %r1092;
	mov.b32 	%f327, %r1090;
	add.s32 	%r1093, %r1091, %r1089;
	setp.eq.s32 	%p312, %r1091, 0;
	add.f32 	%f328, %f327, %f326;
	selp.f32 	%f329, %f328, %f326, %p312;
	setp.eq.s32 	%p313, %r62, 2;
	selp.b32 	%r1094, %r1093, %r1089, %p313;
	selp.f32 	%f330, %f329, %f327, %p313;
	ld.shared.v4.u32 	{%r1095, %r1096, %r1097, %r1098}, [_ZN6thrust24THRUST_300001_SM_1000_NS8cuda_cub4core6detail5shmemE+16];
	mov.b32 	%f331, %r1098;
	mov.b32 	%f332, %r1096;
	add.s32 	%r1099, %r1095, %r1093;
	setp.eq.s32 	%p314, %r1095, 0;
	add.f32 	%f333, %f329, %f332;
	selp.f32 	%f334, %f333, %f332, %p314;
	setp.eq.s32 	%p315, %r62, 3;
	selp.b32 	%r1100, %r1099, %r1094, %p315;
	selp.f32 	%f335, %f334, %f330, %p315;
	add.s32 	%r1101, %r1097, %r1099;
	setp.eq.s32 	%p316, %r1097, 0;
	add.f32 	%f336, %f334, %f331;
	selp.f32 	%f337, %f336, %f331, %p316;
	setp.eq.s32 	%p317, %r62, 4;
	selp.b32 	%r1102, %r1101, %r1100, %p317;
	selp.f32 	%f338, %f337, %f335, %p317;
	ld.shared.v4.u32 	{%r1103, %r1104, %r1105, %r1106}, [_ZN6thrust24THRUST_300001_SM_1000_NS8cuda_cub4core6detail5shmemE+32];
	mov.b32 	%f339, %r1106;
	mov.b32 	%f340, %r1104;
	add.s32 	%r1107, %r1103, %r1101;
	setp.eq.s32 	%p318, %r1103, 0;
	add.f32 	%f341, %f337, %f340;
	selp.f32 	%f342, %f341, %f340, %p318;
	setp.eq.s32 	%p319, %r62, 5;
	selp.b32 	%r1108, %r1107, %r1102, %p319;
	selp.f32 	%f343, %f342, %f338, %p319;
	add.s32 	%r1109, %r1105, %r1107;
	setp.eq.s32 	%p320, %r1105, 0;
	add.f32 	%f344, %f342, %f339;
	selp.f32 	%f345, %f344, %f339, %p320;
	setp.eq.s32 	%p321, %r62, 6;
	selp.b32 	%r1110, %r1109, %r1108, %p321;
	selp.f32 	%f346, %f345, %f343, %p321;
	ld.shared.v4.u32 	{%r1111, %r1112, %r1113, %r1114}, [_ZN6thrust24THRUST_300001_SM_1000_NS8cuda_cub4core6detail5shmemE+48];
	mov.b32 	%f347, %r1114;
	mov.b32 	%f348, %r1112;
	add.s32 	%r1115, %r1111, %r1109;
	setp.eq.s32 	%p322, %r1111, 0;
	add.f32 	%f349, %f345, %f348;
	selp.f32 	%f350, %f349, %f348, %p322;
	setp.eq.s32 	%p323, %r62, 7;
	selp.b32 	%r81, %r1115, %r1110, %p323;
	selp.f32 	%f32, %f350, %f346, %p323;
	add.s32 	%r82, %r1113, %r1115;
	setp.eq.s32 	%p324, %r1113, 0;
	add.f32 	%f351, %f350, %f347;
	selp.f32 	%f33, %f351, %f347, %p324;
	setp.lt.u32 	%p325, %r1569, 32;
	@%p325 bra 	$L__BB1_60;
	setp.eq.s32 	%p326, %r1561, 0;
	add.f32 	%f352, %f32, %f485;
	selp.f32 	%f353, %f352, %f485, %p326;
	setp.eq.s32 	%p327, %r982, 0;
	selp.b32 	%r1116, 0, %r1561, %p327;
	add.s32 	%r1561, %r81, %r1116;
	selp.f32 	%f485, %f32, %f353, %p327;
	bra.uni 	$L__BB1_76;
$L__BB1_60:
	setp.ne.s32 	%p328, %r1569, 0;
	mul.wide.u32 	%rd225, %r1, 16;
	add.s64 	%rd18, %rd1, %rd225;
	@%p328 bra 	$L__BB1_62;
	st.shared.u32 	[_ZN6thrust24THRUST_300001_SM_1000_NS8cuda_cub4core6detail5shmemE+116], %r82;
	st.shared.f32 	[_ZN6thrust24THRUST_300001_SM_1000_NS8cuda_cub4core6detail5shmemE+120], %f33;
	add.s64 	%rd226, %rd18, 512;
	mov.b32 	%r1117, %f33;
	mov.b64 	%rd227, {%r82, %r1117};
	mov.b64 	%rd228, 100;
	// begin inline asm
	st.relaxed.gpu.v2.u64 [%rd226], {%rd227, %rd228};
	// end inline asm
$L__BB1_62:
	mov.u32 	%r1118, %nctaid.x;
	setp.gt.u32 	%p329, %r1118, 499;
	@%p329 bra 	$L__BB1_64;
	membar.cta;
	bra.uni 	$L__BB1_65;
$L__BB1_64:
	mov.b32 	%r1119, 450;
	// begin inline asm
	nanosleep.u32 %r1119;
	// end inline asm
$L__BB1_65:
	mul.wide.u32 	%rd229, %r1569, 16;
	xor.b64  	%rd230, %rd229, -16;
	add.s64 	%rd231, %rd18, %rd230;
	add.s64 	%rd19, %rd231, 512;
$L__BB1_66:
	// begin inline asm
	ld.relaxed.gpu.v2.u64 {%rd232, %rd334}, [%rd19];
	// end inline asm
	setp.eq.s64 	%p330, %rd334, 99;
	mov.b32 	%r1120, -1;
	vote.sync.any.pred 	%p331, %p330, %r1120;
	@%p331 bra 	$L__BB1_66;
	mov.b64 	{%r1173, %r1129}, %rd232;
	mov.b32 	%f354, %r1129;
	cvt.u32.u64 	%r1124, %rd232;
	setp.eq.s64 	%p332, %rd334, 101;
	mov.b32 	%r1172, -1;
	vote.sync.ballot.b32 	%r1174, %p332, %r1172;
	// begin inline asm
	mov.u32 %r1122, %lanemask_ge;
	// end inline asm
	and.b32  	%r1175, %r1174, %r1122;
	or.b32  	%r1176, %r1175, -2147483648;
	add.s32 	%r1177, %r1176, -1;
	not.b32 	%r1178, %r1176;
	and.b32  	%r1179, %r1178, %r1177;
	popc.b32 	%r1126, %r1179;
	mov.b32 	%r1130, 1;
	// begin inline asm
	shfl.sync.down.b32 %r1123, %r1124, %r1130, %r1126, %r1172;
	// end inline asm
	// begin inline asm
	shfl.sync.down.b32 %r1128, %r1129, %r1130, %r1126, %r1172;
	// end inline asm
	mov.b32 	%f355, %r1128;
	setp.lt.s32 	%p334, %r982, %r1126;
	setp.eq.s32 	%p335, %r1124, 0;
	add.f32 	%f356, %f354, %f355;
	selp.b32 	%r1180, %r1123, 0, %p334;
	add.s32 	%r1134, %r1180, %r1124;
	selp.f32 	%f357, %f356, %f354, %p335;
	selp.f32 	%f358, %f357, %f354, %p334;
	mov.b32 	%r1140, 2;
	// begin inline asm
	shfl.sync.down.b32 %r1133, %r1134, %r1140, %r1126, %r1172;
	// end inline asm
	mov.b32 	%r1139, %f358;
	// begin inline asm
	shfl.sync.down.b32 %r1138, %r1139, %r1140, %r1126, %r1172;
	// end inline asm
	mov.b32 	%f359, %r1138;
	add.s32 	%r1181, %r982, 2;
	setp.gt.s32 	%p336, %r1181, %r1126;
	setp.eq.s32 	%p337, %r1134, 0;
	add.f32 	%f360, %f358, %f359;
	selp.f32 	%f361, %f360, %f358, %p337;
	selp.b32 	%r1182, 0, %r1133, %p336;
	add.s32 	%r1144, %r1134, %r1182;
	selp.f32 	%f362, %f358, %f361, %p336;
	mov.b32 	%r1150, 4;
	// begin inline asm
	shfl.sync.down.b32 %r1143, %r1144, %r1150, %r1126, %r1172;
	// end inline asm
	mov.b32 	%r1149, %f362;
	// begin inline asm
	shfl.sync.down.b32 %r1148, %r1149, %r1150, %r1126, %r1172;
	// end inline asm
	mov.b32 	%f363, %r1148;
	add.s32 	%r1183, %r982, 4;
	setp.gt.s32 	%p338, %r1183, %r1126;
	setp.eq.s32 	%p339, %r1144, 0;
	add.f32 	%f364, %f362, %f363;
	selp.f32 	%f365, %f364, %f362, %p339;
	selp.b32 	%r1184, 0, %r1143, %p338;
	add.s32 	%r1154, %r1144, %r1184;
	selp.f32 	%f366, %f362, %f365, %p338;
	mov.b32 	%r1160, 8;
	// begin inline asm
	shfl.sync.down.b32 %r1153, %r1154, %r1160, %r1126, %r1172;
	// end inline asm
	mov.b32 	%r1159, %f366;
	// begin inline asm
	shfl.sync.down.b32 %r1158, %r1159, %r1160, %r1126, %r1172;
	// end inline asm
	mov.b32 	%f367, %r1158;
	add.s32 	%r1185, %r982, 8;
	setp.gt.s32 	%p340, %r1185, %r1126;
	setp.eq.s32 	%p341, %r1154, 0;
	add.f32 	%f368, %f366, %f367;
	selp.f32 	%f369, %f368, %f366, %p341;
	selp.b32 	%r1186, 0, %r1153, %p340;
	add.s32 	%r1164, %r1154, %r1186;
	selp.f32 	%f370, %f366, %f369, %p340;
	mov.b32 	%r1170, 16;
	// begin inline asm
	shfl.sync.down.b32 %r1163, %r1164, %r1170, %r1126, %r1172;
	// end inline asm
	mov.b32 	%r1169, %f370;
	// begin inline asm
	shfl.sync.down.b32 %r1168, %r1169, %r1170, %r1126, %r1172;
	// end inline asm
	mov.b32 	%f371, %r1168;
	add.s32 	%r1187, %r982, 16;
	setp.gt.s32 	%p342, %r1187, %r1126;
	setp.eq.s32 	%p343, %r1164, 0;
	add.f32 	%f372, %f370, %f371;
	selp.f32 	%f373, %f372, %f370, %p343;
	selp.b32 	%r1188, 0, %r1163, %p342;
	add.s32 	%r1559, %r1188, %r1164;
	selp.f32 	%f484, %f370, %f373, %p342;
	not.b32 	%r1189, %r1569;
	add.s32 	%r1560, %r1, %r1189;
	add.s64 	%rd22, %rd1, 512;
$L__BB1_68:
	setp.ne.s64 	%p344, %rd334, 101;
	mov.b32 	%r1190, -1;
	vote.sync.all.pred 	%p345, %p344, %r1190;
	not.pred 	%p346, %p345;
	@%p346 bra 	$L__BB1_72;
	mul.wide.s32 	%rd274, %r1560, 16;
	add.s64 	%rd275, %rd22, %rd274;
	add.s64 	%rd273, %rd275, -512;
$L__BB1_70:
	// begin inline asm
	ld.relaxed.gpu.v2.u64 {%rd271, %rd334}, [%rd273];
	// end inline asm
	setp.eq.s64 	%p384, %rd334, 99;
	mov.b32 	%r1274, -1;
	vote.sync.any.pred 	%p385, %p384, %r1274;
	@%p385 bra 	$L__BB1_70;
	mov.b64 	{%r1326, %r1282}, %rd271;
	mov.b32 	%f386, %r1282;
	cvt.u32.u64 	%r1277, %rd271;
	setp.eq.s64 	%p386, %rd334, 101;
	mov.b32 	%r1325, -1;
	vote.sync.ballot.b32 	%r1327, %p386, %r1325;
	and.b32  	%r1328, %r1327, %r1122;
	or.b32  	%r1329, %r1328, -2147483648;
	add.s32 	%r1330, %r1329, -1;
	not.b32 	%r1331, %r1329;
	and.b32  	%r1332, %r1331, %r1330;
	popc.b32 	%r1279, %r1332;
	mov.b32 	%r1283, 1;
	// begin inline asm
	shfl.sync.down.b32 %r1276, %r1277, %r1283, %r1279, %r1325;
	// end inline asm
	// begin inline asm
	shfl.sync.down.b32 %r1281, %r1282, %r1283, %r1279, %r1325;
	// end inline asm
	mov.b32 	%f387, %r1281;
	setp.lt.s32 	%p388, %r982, %r1279;
	setp.eq.s32 	%p389, %r1277, 0;
	add.f32 	%f388, %f386, %f387;
	selp.b32 	%r1333, %r1276, 0, %p388;
	add.s32 	%r1287, %r1333, %r1277;
	selp.f32 	%f389, %f388, %f386, %p389;
	selp.f32 	%f390, %f389, %f386, %p388;
	mov.b32 	%r1293, 2;
	// begin inline asm
	shfl.sync.down.b32 %r1286, %r1287, %r1293, %r1279, %r1325;
	// end inline asm
	mov.b32 	%r1292, %f390;
	// begin inline asm
	shfl.sync.down.b32 %r1291, %r1292, %r1293, %r1279, %r1325;
	// end inline asm
	mov.b32 	%f391, %r1291;
	add.s32 	%r1334, %r982, 2;
	setp.gt.s32 	%p390, %r1334, %r1279;
	setp.eq.s32 	%p391, %r1287, 0;
	add.f32 	%f392, %f390, %f391;
	selp.f32 	%f393, %f392, %f390, %p391;
	selp.b32 	%r1335, 0, %r1286, %p390;
	add.s32 	%r1297, %r1287, %r1335;
	selp.f32 	%f394, %f390, %f393, %p390;
	mov.b32 	%r1303, 4;
	// begin inline asm
	shfl.sync.down.b32 %r1296, %r1297, %r1303, %r1279, %r1325;
	// end inline asm
	mov.b32 	%r1302, %f394;
	// begin inline asm
	shfl.sync.down.b32 %r1301, %r1302, %r1303, %r1279, %r1325;
	// end inline asm
	mov.b32 	%f395, %r1301;
	add.s32 	%r1336, %r982, 4;
	setp.gt.s32 	%p392, %r1336, %r1279;
	setp.eq.s32 	%p393, %r1297, 0;
	add.f32 	%f396, %f394, %f395;
	selp.f32 	%f397, %f396, %f394, %p393;
	selp.b32 	%r1337, 0, %r1296, %p392;
	add.s32 	%r1307, %r1297, %r1337;
	selp.f32 	%f398, %f394, %f397, %p392;
	mov.b32 	%r1313, 8;
	// begin inline asm
	shfl.sync.down.b32 %r1306, %r1307, %r1313, %r1279, %r1325;
	// end inline asm
	mov.b32 	%r1312, %f398;
	// begin inline asm
	shfl.sync.down.b32 %r1311, %r1312, %r1313, %r1279, %r1325;
	// end inline asm
	mov.b32 	%f399, %r1311;
	add.s32 	%r1338, %r982, 8;
	setp.gt.s32 	%p394, %r1338, %r1279;
	setp.eq.s32 	%p395, %r1307, 0;
	add.f32 	%f400, %f398, %f399;
	selp.f32 	%f401, %f400, %f398, %p395;
	selp.b32 	%r1339, 0, %r1306, %p394;
	add.s32 	%r1317, %r1307, %r1339;
	selp.f32 	%f402, %f398, %f401, %p394;
	mov.b32 	%r1323, 16;
	// begin inline asm
	shfl.sync.down.b32 %r1316, %r1317, %r1323, %r1279, %r1325;
	// end inline asm
	mov.b32 	%r1322, %f402;
	// begin inline asm
	shfl.sync.down.b32 %r1321, %r1322, %r1323, %r1279, %r1325;
	// end inline asm
	mov.b32 	%f403, %r1321;
	add.s32 	%r1340, %r982, 16;
	setp.gt.s32 	%p396, %r1340, %r1279;
	setp.eq.s32 	%p397, %r1317, 0;
	add.f32 	%f404, %f402, %f403;
	selp.f32 	%f405, %f404, %f402, %p397;
	selp.b32 	%r1341, 0, %r1316, %p396;
	selp.f32 	%f406, %f402, %f405, %p396;
	add.s32 	%r1342, %r1341, %r1559;
	add.s32 	%r89, %r1342, %r1317;
	setp.eq.s32 	%p398, %r1559, 0;
	add.f32 	%f407, %f484, %f406;
	selp.f32 	%f484, %f407, %f484, %p398;
	add.s32 	%r1560, %r1560, -32;
	mov.u32 	%r1559, %r89;
	bra.uni 	$L__BB1_68;
$L__BB1_72:
	@%p328 bra 	$L__BB1_74;
	add.s32 	%r1192, %r1559, %r82;
	setp.eq.s32 	%p348, %r82, 0;
	add.f32 	%f374, %f33, %f484;
	selp.f32 	%f375, %f374, %f33, %p348;
	add.s64 	%rd235, %rd18, 512;
	mov.b32 	%r1193, %f375;
	mov.b64 	%rd236, {%r1192, %r1193};
	mov.b64 	%rd237, 101;
	// begin inline asm
	st.relaxed.gpu.v2.u64 [%rd235], {%rd236, %rd237};
	// end inline asm
	st.shared.u32 	[_ZN6thrust24THRUST_300001_SM_1000_NS8cuda_cub4core6detail5shmemE+100], %r1559;
	mov.b32 	%r1194, %f484;
	st.shared.v2.u32 	[_ZN6thrust24THRUST_300001_SM_1000_NS8cuda_cub4core6detail5shmemE+104], {%r1194, %r1192};
	st.shared.f32 	[_ZN6thrust24THRUST_300001_SM_1000_NS8cuda_cub4core6detail5shmemE+112], %f375;
$L__BB1_74:
	setp.ne.s32 	%p349, %r982, 0;
	@%p349 bra 	$L__BB1_76;
	mov.b32 	%r1195, %f484;
	st.shared.v2.u32 	[_ZN6thrust24THRUST_300001_SM_1000_NS8cuda_cub4core6detail5shmemE+72], {%r1559, %r1195};
	mov.u32 	%r1561, %r1559;
	mov.f32 	%f485, %f484;
$L__BB1_76:
	setp.eq.s32 	%p350, %r1569, 0;
	bar.sync 	0;
	@%p350 bra 	$L__BB1_78;
	ld.shared.v2.u32 	{%r1196, %r1197}, [_ZN6thrust24THRUST_300001_SM_1000_NS8cuda_cub4core6detail5shmemE+72];
	mov.b32 	%f376, %r1197;
	add.s32 	%r92, %r1196, %r1561;
	setp.eq.s32 	%p351, %r1561, 0;
	add.f32 	%f377, %f485, %f376;
	selp.f32 	%f485, %f377, %f485, %p351;
	mov.u32 	%r1561, %r92;
$L__BB1_78:
	setp.ne.s32 	%p352, %r71, %r72;
	setp.ne.s32 	%p353, %r70, %r71;
	setp.ne.s32 	%p354, %r69, %r70;
	setp.ne.s32 	%p355, %r68, %r69;
	setp.ne.s32 	%p356, %r67, %r68;
	setp.ne.s32 	%p357, %r66, %r67;
	setp.ne.s32 	%p358, %r65, %r66;
	setp.ne.s32 	%p359, %r1558, %r65;
	selp.u32 	%r1198, 1, 0, %p359;
	add.s32 	%r94, %r1561, %r1198;
	add.f32 	%f378, %f485, %f21;
	selp.f32 	%f41, %f21, %f378, %p359;
	selp.u32 	%r1199, 1, 0, %p358;
	add.s32 	%r1200, %r1199, %r1198;
	add.s32 	%r95, %r1200, %r1561;
	add.f32 	%f379, %f41, %f22;
	selp.f32 	%f42, %f22, %f379, %p358;
	selp.u32 	%r1201, 1, 0, %p357;
	add.s32 	%r96, %r95, %r1201;
	add.f32 	%f380, %f42, %f23;
	selp.f32 	%f43, %f23, %f380, %p357;
	selp.u32 	%r1202, 1, 0, %p356;
	add.s32 	%r97, %r96, %r1202;
	add.f32 	%f381, %f43, %f24;
	selp.f32 	%f44, %f24, %f381, %p356;
	selp.u32 	%r1203, 1, 0, %p355;
	add.s32 	%r98, %r97, %r1203;
	add.f32 	%f382, %f44, %f25;
	selp.f32 	%f45, %f25, %f382, %p355;
	selp.u32 	%r1204, 1, 0, %p354;
	add.s32 	%r99, %r98, %r1204;
	add.f32 	%f383, %f45, %f26;
	selp.f32 	%f46, %f26, %f383, %p354;
	selp.u32 	%r1205, 1, 0, %p353;
	add.s32 	%r100, %r99, %r1205;
	add.f32 	%f384, %f46, %f27;
	selp.f32 	%f47, %f27, %f384, %p353;
	selp.u32 	%r1206, 1, 0, %p352;
	add.s32 	%r101, %r100, %r1206;
	add.f32 	%f385, %f47, %f28;
	selp.f32 	%f48, %f28, %f385, %p352;
	ld.shared.u32 	%r102, [_ZN6thrust24THRUST_300001_SM_1000_NS8cuda_cub4core6detail5shmemE+116];
	ld.shared.u32 	%r103, [_ZN6thrust24THRUST_300001_SM_1000_NS8cuda_cub4core6detail5shmemE+100];
	setp.lt.s32 	%p360, %r102, 257;
	@%p360 bra 	$L__BB1_104;
	setp.eq.s32 	%p370, %r1558, %r65;
	bar.sync 	0;
	@%p370 bra 	$L__BB1_81;
	sub.s32 	%r1207, %r1561, %r103;
	shl.b32 	%r1208, %r1207, 3;
	mov.u32 	%r1209, _ZN6thrust24THRUST_300001_SM_1000_NS8cuda_cub4core6detail5shmemE;
	add.s32 	%r1210, %r1209, %r1208;
	mov.b32 	%r1211, %f485;
	st.shared.v2.u32 	[%r1210], {%r1558, %r1211};
$L__BB1_81:
	setp.eq.s32 	%p371, %r65, %r66;
	@%p371 bra 	$L__BB1_83;
	sub.s32 	%r1212, %r94, %r103;
	shl.b32 	%r1213, %r1212, 3;
	mov.u32 	%r1214, _ZN6thrust24THRUST_300001_SM_1000_NS8cuda_cub4core6detail5shmemE;
	add.s32 	%r1215, %r1214, %r1213;
	mov.b32 	%r1216, %f41;
	st.shared.v2.u32 	[%r1215], {%r65, %r1216};
$L__BB1_83:
	setp.eq.s32 	%p372, %r66, %r67;
	@%p372 bra 	$L__BB1_85;
	sub.s32 	%r1217, %r95, %r103;
	shl.b32 	%r1218, %r1217, 3;
	mov.u32 	%r1219, _ZN6thrust24THRUST_300001_SM_1000_NS8cuda_cub4core6detail5shmemE;
	add.s32 	%r1220, %r1219, %r1218;
	mov.b32 	%r1221, %f42;
	st.shared.v2.u32 	[%r1220], {%r66, %r1221};
$L__BB1_85:
	setp.eq.s32 	%p373, %r67, %r68;
	@%p373 bra 	$L__BB1_87;
	sub.s32 	%r1222, %r96, %r103;
	shl.b32 	%r1223, %r1222, 3;
	mov.u32 	%r1224, _ZN6thrust24THRUST_300001_SM_1000_NS8cuda_cub4core6detail5shmemE;
	add.s32 	%r1225, %r1224, %r1223;
	mov.b32 	%r1226, %f43;
	st.shared.v2.u32 	[%r1225], {%r67, %r1226};
$L__BB1_87:
	setp.eq.s32 	%p374, %r68, %r69;
	@%p374 bra 	$L__BB1_89;
	sub.s32 	%r1227, %r97, %r103;
	shl.b32 	%r1228, %r1227, 3;
	mov.u32 	%r1229, _ZN6thrust24THRUST_300001_SM_1000_NS8cuda_cub4core6detail5shmemE;
	add.s32 	%r1230, %r1229, %r1228;
	mov.b32 	%r1231, %f44;
	st.shared.v2.u32 	[%r1230], {%r68, %r1231};
$L__BB1_89:
	setp.eq.s32 	%p375, %r69, %r70;
	@%p375 bra 	$L__BB1_91;
	sub.s32 	%r1232, %r98, %r103;
	shl.b32 	%r1233, %r1232, 3;
	mov.u32 	%r1234, _ZN6thrust24THRUST_300001_SM_1000_NS8cuda_cub4core6detail5shmemE;
	add.s32 	%r1235, %r1234, %r1233;
	mov.b32 	%r1236, %f45;
	st.shared.v2.u32 	[%r1235], {%r69, %r1236};
$L__BB1_91:
	setp.eq.s32 	%p376, %r70, %r71;
	@%p376 bra 	$L__BB1_93;
	sub.s32 	%r1237, %r99, %r103;
	shl.b32 	%r1238, %r1237, 3;
	mov.u32 	%r1239, _ZN6thrust24THRUST_300001_SM_1000_NS8cuda_cub4core6detail5shmemE;
	add.s32 	%r1240, %r1239, %r1238;
	mov.b32 	%r1241, %f46;
	st.shared.v2.u32 	[%r1240], {%r70, %r1241};
$L__BB1_93:
	setp.eq.s32 	%p377, %r71, %r72;
	@%p377 bra 	$L__BB1_95;
	sub.s32 	%r1242, %r100, %r103;
	shl.b32 	%r1243, %r1242, 3;
	mov.u32 	%r1244, _ZN6thrust24THRUST_300001_SM_1000_NS8cuda_cub4core6detail5shmemE;
	add.s32 	%r1245, %r1244, %r1243;
	mov.b32 	%r1246, %f47;
	st.shared.v2.u32 	[%r1245], {%r71, %r1246};
$L__BB1_95:
	setp.eq.s32 	%p378, %r72, %r73;
	@%p378 bra 	$L__BB1_97;
	sub.s32 	%r1247, %r101, %r103;
	shl.b32 	%r1248, %r1247, 3;
	mov.u32 	%r1249, _ZN6thrust24THRUST_300001_SM_1000_NS8cuda_cub4core6detail5shmemE;
	add.s32 	%r1250, %r1249, %r1248;
	mov.b32 	%r1251, %f48;
	st.shared.v2.u32 	[%r1250], {%r72, %r1251};
$L__BB1_97:
	bar.sync 	0;
	setp.ge.s32 	%p379, %r1569, %r102;
	@%p379 bra 	$L__BB1_322;
	not.b32 	%r1252, %r1569;
	add.s32 	%r104, %r102, %r1252;
	and.b32  	%r1253, %r104, 768;
	setp.eq.s32 	%p380, %r1253, 768;
	@%p380 bra 	$L__BB1_101;
	shr.u32 	%r1254, %r104, 8;
	add.s32 	%r1255, %r1254, 1;
	and.b32  	%r1256, %r1255, 3;
	shl.b32 	%r1257, %r1569, 3;
	mov.u32 	%r1258, _ZN6thrust24THRUST_300001_SM_1000_NS8cuda_cub4core6detail5shmemE;
	add.s32 	%r1565, %r1258, %r1257;
	add.s32 	%r1564, %r1569, %r103;
	neg.s32 	%r1563, %r1256;
	shl.b32 	%r1259, %r1255, 8;
	and.b32  	%r1260, %r1259, 768;
	add.s32 	%r1569, %r1569, %r1260;
$L__BB1_100:
	.pragma "nounroll";
	mul.wide.s32 	%rd265, %r1564, 4;
	add.s64 	%rd266, %rd5, %rd265;
	add.s64 	%rd267, %rd4, %rd265;
	ld.shared.v2.u32 	{%r1261, %r1262}, [%r1565];
	st.global.u32 	[%rd267], %r1261;
	st.global.u32 	[%rd266], %r1262;
	add.s32 	%r1565, %r1565, 2048;
	add.s32 	%r1564, %r1564, 256;
	add.s32 	%r1563, %r1563, 1;
	setp.ne.s32 	%p381, %r1563, 0;
	@%p381 bra 	$L__BB1_100;
$L__BB1_101:
	setp.lt.u32 	%p382, %r104, 768;
	@%p382 bra 	$L__BB1_322;
	add.s64 	%rd26, %rd4, 2048;
	add.s32 	%r1568, %r1569, %r103;
	add.s64 	%rd27, %rd5, 2048;
	shl.b32 	%r1263, %r1569, 3;
	mov.u32 	%r1264, _ZN6thrust24THRUST_300001_SM_1000_NS8cuda_cub4core6detail5shmemE;
	add.s32 	%r1265, %r1263, %r1264;
	add.s32 	%r1567, %r1265, 4096;
$L__BB1_103:
	mul.wide.s32 	%rd268, %r1568, 4;
	add.s64 	%rd269, %rd26, %rd268;
	add.s64 	%rd270, %rd27, %rd268;
	ld.shared.v2.u32 	{%r1266, %r1267}, [%r1567+-4096];
	st.global.u32 	[%rd269+-2048], %r1266;
	st.global.u32 	[%rd270+-2048], %r1267;
	ld.shared.v2.u32 	{%r1268, %r1269}, [%r1567+-2048];
	st.global.u32 	[%rd269+-1024], %r1268;
	st.global.u32 	[%rd270+-1024], %r1269;
	ld.shared.v2.u32 	{%r1270, %r1271}, [%r1567];
	st.global.u32 	[%rd269], %r1270;
	st.global.u32 	[%rd270], %r1271;
	ld.shared.v2.u32 	{%r1272, %r1273}, [%r1567+2048];
	st.global.u32 	[%rd269+1024], %r1272;
	st.global.u32 	[%rd270+1024], %r1273;
	add.s32 	%r1569, %r1569, 1024;
	add.s32 	%r1568, %r1568, 1024;
	add.s32 	%r1567, %r1567, 8192;
	setp.lt.s32 	%p383, %r1569, %r102;
	@%p383 bra 	$L__BB1_103;
	bra.uni 	$L__BB1_322;
$L__BB1_104:
	setp.eq.s32 	%p361, %r1558, %r65;
	@%p361 bra 	$L__BB1_106;
	mul.wide.s32 	%rd238, %r1561, 4;
	add.s64 	%rd239, %rd4, %rd238;
	st.global.u32 	[%rd239], %r1558;
	add.s64 	%rd240, %rd5, %rd238;
	st.global.f32 	[%rd240], %f485;
$L__BB1_106:
	setp.eq.s32 	%p362, %r65, %r66;
	@%p362 bra 	$L__BB1_108;
	mul.wide.s32 	%rd241, %r94, 4;
	add.s64 	%rd242, %rd4, %rd241;
	st.global.u32 	[%rd242], %r65;
	add.s64 	%rd243, %rd5, %rd241;
	st.global.f32 	[%rd243], %f41;
$L__BB1_108:
	setp.eq.s32 	%p363, %r66, %r67;
	@%p363 bra 	$L__BB1_110;
	mul.wide.s32 	%rd244, %r95, 4;
	add.s64 	%rd245, %rd4, %rd244;
	st.global.u32 	[%rd245], %r66;
	add.s64 	%rd246, %rd5, %rd244;
	st.global.f32 	[%rd246], %f42;
$L__BB1_110:
	setp.eq.s32 	%p364, %r67, %r68;
	@%p364 bra 	$L__BB1_112;
	mul.wide.s32 	%rd247, %r96, 4;
	add.s64 	%rd248, %rd4, %rd247;
	st.global.u32 	[%rd248], %r67;
	add.s64 	%rd249, %rd5, %rd247;
	st.global.f32 	[%rd249], %f43;
$L__BB1_112:
	setp.eq.s32 	%p365, %r68, %r69;
	@%p365 bra 	$L__BB1_114;
	mul.wide.s32 	%rd250, %r97, 4;
	add.s64 	%rd251, %rd4, %rd250;
	st.global.u32 	[%rd251], %r68;
	add.s64 	%rd252, %rd5, %rd250;
	st.global.f32 	[%rd252], %f44;
$L__BB1_114:
	setp.eq.s32 	%p366, %r69, %r70;
	@%p366 bra 	$L__BB1_116;
	mul.wide.s32 	%rd253, %r98, 4;
	add.s64 	%rd254, %rd4, %rd253;
	st.global.u32 	[%rd254], %r69;
	add.s64 	%rd255, %rd5, %rd253;
	st.global.f32 	[%rd255], %f45;
$L__BB1_116:
	setp.eq.s32 	%p367, %r70, %r71;
	@%p367 bra 	$L__BB1_118;
	mul.wide.s32 	%rd256, %r99, 4;
	add.s64 	%rd257, %rd4, %rd256;
	st.global.u32 	[%rd257], %r70;
	add.s64 	%rd258, %rd5, %rd256;
	st.global.f32 	[%rd258], %f46;
$L__BB1_118:
	setp.eq.s32 	%p368, %r71, %r72;
	@%p368 bra 	$L__BB1_120;
	mul.wide.s32 	%rd259, %r100, 4;
	add.s64 	%rd260, %rd4, %rd259;
	st.global.u32 	[%rd260], %r71;
	add.s64 	%rd261, %rd5, %rd259;
	st.global.f32 	[%rd261], %f47;
$L__BB1_120:
	setp.eq.s32 	%p369, %r72, %r73;
	@%p369 bra 	$L__BB1_322;
	mul.wide.s32 	%rd262, %r101, 4;
	add.s64 	%rd263, %rd4, %rd262;
	st.global.u32 	[%rd263], %r72;
	add.s64 	%rd264, %rd5, %rd262;
	st.global.f32 	[%rd264], %f48;
	bra.uni 	$L__BB1_322;
$L__BB1_122:
	setp.lt.s32 	%p13, %r3, 1;
	@%p13 bra 	$L__BB1_322;
	setp.ne.s32 	%p14, %r1, 0;
	@%p14 bra 	$L__BB1_212;
	mul.wide.u32 	%rd143, %r2, 4;
	add.s64 	%rd142, %rd2, %rd143;
	// begin inline asm
	ld.global.nc.u32 %r1578, [%rd142];
	// end inline asm
	mov.u32 	%r125, %tid.x;
	and.b32  	%r741, %r125, 31;
	and.b32  	%r742, %r125, 992;
	mul.lo.s32 	%r743, %r742, 9;
	or.b32  	%r126, %r743, %r741;
	setp.ge.u32 	%p175, %r126, %r3;
	mov.u32 	%r1570, %r1578;
	@%p175 bra 	$L__BB1_126;
	mul.wide.u32 	%rd145, %r126, 4;
	add.s64 	%rd144, %rd142, %rd145;
	// begin inline asm
	ld.global.nc.u32 %r1570, [%rd144];
	// end inline asm
$L__BB1_126:
	add.s32 	%r129, %r126, 32;
	setp.ge.u32 	%p176, %r129, %r3;
	shl.b32 	%r130, %r126, 2;
	cvt.u64.u32 	%rd146, %r130;
	add.s64 	%rd29, %rd142, %rd146;
	mov.u32 	%r1571, %r1578;
	@%p176 bra 	$L__BB1_128;
	add.s64 	%rd147, %rd29, 128;
	// begin inline asm
	ld.global.nc.u32 %r1571, [%rd147];
	// end inline asm
$L__BB1_128:
	add.s32 	%r133, %r126, 64;
	setp.ge.u32 	%p177, %r133, %r3;
	mov.u32 	%r1572, %r1578;
	@%p177 bra 	$L__BB1_130;
	add.s64 	%rd148, %rd29, 256;
	// begin inline asm
	ld.global.nc.u32 %r1572, [%rd148];
	// end inline asm
$L__BB1_130:
	add.s32 	%r136, %r126, 96;
	setp.ge.u32 	%p178, %r136, %r3;
	mov.u32 	%r1573, %r1578;
	@%p178 bra 	$L__BB1_132;
	add.s64 	%rd149, %rd29, 384;
	// begin inline asm
	ld.global.nc.u32 %r1573, [%rd149];
	// end inline asm
$L__BB1_132:
	add.s32 	%r139, %r126, 128;
	setp.ge.u32 	%p179, %r139, %r3;
	mov.u32 	%r1574, %r1578;
	@%p179 bra 	$L__BB1_134;
	add.s64 	%rd150, %rd29, 512;
	// begin inline asm
	ld.global.nc.u32 %r1574, [%rd150];
	// end inline asm
$L__BB1_134:
	add.s32 	%r142, %r126, 160;
	setp.ge.u32 	%p180, %r142, %r3;
	mov.u32 	%r1575, %r1578;
	@%p180 bra 	$L__BB1_136;
	add.s64 	%rd151, %rd29, 640;
	// begin inline asm
	ld.global.nc.u32 %r1575, [%rd151];
	// end inline asm
$L__BB1_136:
	add.s32 	%r145, %r126, 192;
	setp.ge.u32 	%p181, %r145, %r3;
	mov.u32 	%r1576, %r1578;
	@%p181 bra 	$L__BB1_138;
	add.s64 	%rd152, %rd29, 768;
	// begin inline asm
	ld.global.nc.u32 %r1576, [%rd152];
	// end inline asm
$L__BB1_138:
	add.s32 	%r148, %r126, 224;
	setp.ge.u32 	%p182, %r148, %r3;
	mov.u32 	%r1577, %r1578;
	@%p182 bra 	$L__BB1_140;
	add.s64 	%rd153, %rd29, 896;
	// begin inline asm
	ld.global.nc.u32 %r1577, [%rd153];
	// end inline asm
$L__BB1_140:
	add.s32 	%r151, %r126, 256;
	setp.ge.u32 	%p183, %r151, %r3;
	@%p183 bra 	$L__BB1_142;
	add.s64 	%rd154, %rd29, 1024;
	// begin inline asm
	ld.global.nc.u32 %r1578, [%rd154];
	// end inline asm
$L__BB1_142:
	setp.ge.u32 	%p184, %r126, %r3;
	// begin inline asm
	mov.u32 %r753, %laneid;
	// end inline asm
	shr.u32 	%r155, %r125, 5;
	mad.lo.s32 	%r755, %r155, 288, %r753;
	shl.b32 	%r756, %r755, 2;
	mov.u32 	%r757, _ZN6thrust24THRUST_300001_SM_1000_NS8cuda_cub4core6detail5shmemE;
	add.s32 	%r156, %r757, %r756;
	st.shared.u32 	[%r156], %r1570;
	st.shared.u32 	[%r156+128], %r1571;
	st.shared.u32 	[%r156+256], %r1572;
	st.shared.u32 	[%r156+384], %r1573;
	st.shared.u32 	[%r156+512], %r1574;
	st.shared.u32 	[%r156+640], %r1575;
	st.shared.u32 	[%r156+768], %r1576;
	st.shared.u32 	[%r156+896], %r1577;
	st.shared.u32 	[%r156+1024], %r1578;
	bar.warp.sync 	-1;
	shl.b32 	%r758, %r753, 5;
	add.s32 	%r157, %r156, %r758;
	ld.shared.u32 	%r158, [%r157];
	ld.shared.u32 	%r159, [%r157+4];
	ld.shared.u32 	%r160, [%r157+8];
	ld.shared.u32 	%r161, [%r157+12];
	ld.shared.u32 	%r162, [%r157+16];
	ld.shared.u32 	%r163, [%r157+20];
	ld.shared.u32 	%r164, [%r157+24];
	ld.shared.u32 	%r165, [%r157+28];
	ld.shared.u32 	%r166, [%r157+32];
	bar.sync 	0;
	add.s64 	%rd155, %rd3, %rd143;
	// begin inline asm
	ld.global.nc.u32 %r1587, [%rd155];
	// end inline asm
	mov.u32 	%r1579, %r1587;
	@%p184 bra 	$L__BB1_144;
	mul.wide.u32 	%rd158, %r126, 4;
	add.s64 	%rd157, %rd155, %rd158;
	// begin inline asm
	ld.global.nc.u32 %r1579, [%rd157];
	// end inline asm
$L__BB1_144:
	setp.ge.u32 	%p185, %r129, %r3;
	add.s64 	%rd31, %rd155, %rd146;
	mov.u32 	%r1580, %r1587;
	@%p185 bra 	$L__BB1_146;
	add.s64 	%rd160, %rd31, 128;
	// begin inline asm
	ld.global.nc.u32 %r1580, [%rd160];
	// end inline asm
$L__BB1_146:
	setp.ge.u32 	%p186, %r133, %r3;
	mov.u32 	%r1581, %r1587;
	@%p186 bra 	$L__BB1_148;
	add.s64 	%rd161, %rd31, 256;
	// begin inline asm
	ld.global.nc.u32 %r1581, [%rd161];
	// end inline asm
$L__BB1_148:
	setp.ge.u32 	%p187, %r136, %r3;
	mov.u32 	%r1582, %r1587;
	@%p187 bra 	$L__BB1_150;
	add.s64 	%rd162, %rd31, 384;
	// begin inline asm
	ld.global.nc.u32 %r1582, [%rd162];
	// end inline asm
$L__BB1_150:
	setp.ge.u32 	%p188, %r139, %r3;
	mov.u32 	%r1583, %r1587;
	@%p188 bra 	$L__BB1_152;
	add.s64 	%rd163, %rd31, 512;
	// begin inline asm
	ld.global.nc.u32 %r1583, [%rd163];
	// end inline asm
$L__BB1_152:
	setp.ge.u32 	%p189, %r142, %r3;
	mov.u32 	%r1584, %r1587;
	@%p189 bra 	$L__BB1_154;
	add.s64 	%rd164, %rd31, 640;
	// begin inline asm
	ld.global.nc.u32 %r1584, [%rd164];
	// end inline asm
$L__BB1_154:
	setp.ge.u32 	%p190, %r145, %r3;
	mov.u32 	%r1585, %r1587;
	@%p190 bra 	$L__BB1_156;
	add.s64 	%rd165, %rd31, 768;
	// begin inline asm
	ld.global.nc.u32 %r1585, [%rd165];
	// end inline asm
$L__BB1_156:
	setp.ge.u32 	%p191, %r148, %r3;
	mov.u32 	%r1586, %r1587;
	@%p191 bra 	$L__BB1_158;
	add.s64 	%rd166, %rd31, 896;
	// begin inline asm
	ld.global.nc.u32 %r1586, [%rd166];
	// end inline asm
$L__BB1_158:
	setp.ge.u32 	%p192, %r151, %r3;
	@%p192 bra 	$L__BB1_160;
	add.s64 	%rd167, %rd31, 1024;
	// begin inline asm
	ld.global.nc.u32 %r1587, [%rd167];
	// end inline asm
$L__BB1_160:
	st.shared.u32 	[%r156], %r1579;
	st.shared.u32 	[%r156+128], %r1580;
	st.shared.u32 	[%r156+256], %r1581;
	st.shared.u32 	[%r156+384], %r1582;
	st.shared.u32 	[%r156+512], %r1583;
	st.shared.u32 	[%r156+640], %r1584;
	st.shared.u32 	[%r156+768], %r1585;
	st.shared.u32 	[%r156+896], %r1586;
	st.shared.u32 	[%r156+1024], %r1587;
	bar.warp.sync 	-1;
	ld.shared.f32 	%f49, [%r157];
	ld.shared.f32 	%f50, [%r157+4];
	ld.shared.f32 	%f51, [%r157+8];
	ld.shared.f32 	%f52, [%r157+12];
	ld.shared.f32 	%f53, [%r157+16];
	ld.shared.f32 	%f54, [%r157+20];
	ld.shared.f32 	%f55, [%r157+24];
	ld.shared.f32 	%f56, [%r157+28];
	ld.shared.f32 	%f57, [%r157+32];
	bar.sync 	0;
	shl.b32 	%r770, %r125, 2;
	add.s32 	%r772, %r757, %r770;
	add.s32 	%r186, %r772, 1148;
	st.shared.u32 	[%r772+1148], %r166;
	bar.sync 	0;
	setp.eq.s32 	%p193, %r125, 0;
	mov.b32 	%r1589, 1;
	@%p193 bra 	$L__BB1_162;
	ld.shared.u32 	%r1588, [%r186+-4];
	setp.ne.s32 	%p194, %r1588, %r158;
	selp.u32 	%r1589, 1, 0, %p194;
$L__BB1_162:
	setp.eq.s32 	%p195, %r125, 0;
	setp.ne.s32 	%p196, %r158, %r159;
	setp.ne.s32 	%p197, %r159, %r160;
	setp.ne.s32 	%p198, %r160, %r161;
	setp.ne.s32 	%p199, %r161, %r162;
	setp.ne.s32 	%p200, %r162, %r163;
	setp.ne.s32 	%p201, %r163, %r164;
	setp.ne.s32 	%p202, %r164, %r165;
	setp.ne.s32 	%p203, %r165, %r166;
	mul.lo.s32 	%r833, %r125, 9;
	setp.eq.s32 	%p204, %r833, %r3;
	selp.u32 	%r834, 1, 0, %p204;
	selp.b32 	%r835, %r834, %r1589, %p204;
	selp.b32 	%r191, %r834, %r835, %p195;
	add.s32 	%r836, %r833, 1;
	setp.eq.s32 	%p205, %r836, %r3;
	or.pred  	%p1, %p205, %p196;
	selp.u32 	%r837, 1, 0, %p1;
	add.s32 	%r838, %r833, 2;
	setp.eq.s32 	%p206, %r838, %r3;
	or.pred  	%p2, %p206, %p197;
	selp.u32 	%r839, 1, 0, %p2;
	add.s32 	%r840, %r833, 3;
	setp.eq.s32 	%p207, %r840, %r3;
	or.pred  	%p3, %p207, %p198;
	selp.u32 	%r841, 1, 0, %p3;
	add.s32 	%r842, %r833, 4;
	setp.eq.s32 	%p208, %r842, %r3;
	or.pred  	%p4, %p208, %p199;
	selp.u32 	%r843, 1, 0, %p4;
	add.s32 	%r844, %r833, 5;
	setp.eq.s32 	%p209, %r844, %r3;
	or.pred  	%p5, %p209, %p200;
	selp.u32 	%r845, 1, 0, %p5;
	add.s32 	%r846, %r833, 6;
	setp.eq.s32 	%p210, %r846, %r3;
	or.pred  	%p211, %p210, %p201;
	selp.u32 	%r847, 1, 0, %p211;
	add.s32 	%r848, %r833, 7;
	setp.eq.s32 	%p212, %r848, %r3;
	or.pred  	%p213, %p212, %p202;
	selp.u32 	%r849, 1, 0, %p213;
	add.s32 	%r850, %r833, 8;
	setp.eq.s32 	%p214, %r850, %r3;
	or.pred  	%p215, %p214, %p203;
	selp.u32 	%r851, 1, 0, %p215;
	add.s32 	%r852, %r191, %r837;
	add.f32 	%f215, %f49, %f50;
	selp.f32 	%f216, %f50, %f215, %p1;
	add.s32 	%r853, %r852, %r839;
	add.f32 	%f217, %f216, %f51;
	selp.f32 	%f218, %f51, %f217, %p2;
	add.s32 	%r854, %r853, %r841;
	add.f32 	%f219, %f218, %f52;
	selp.f32 	%f220, %f52, %f219, %p3;
	add.s32 	%r855, %r854, %r843;
	add.f32 	%f221, %f220, %f53;
	selp.f32 	%f222, %f53, %f221, %p4;
	add.s32 	%r856, %r855, %r845;
	add.f32 	%f223, %f222, %f54;
	selp.f32 	%f224, %f54, %f223, %p5;
	add.s32 	%r857, %r856, %r847;
	add.f32 	%f225, %f224, %f55;
	selp.f32 	%f226, %f55, %f225, %p211;
	add.s32 	%r858, %r857, %r849;
	add.f32 	%f227, %f226, %f56;
	selp.f32 	%f228, %f56, %f227, %p213;
	add.s32 	%r774, %r858, %r851;
	add.f32 	%f229, %f228, %f57;
	selp.f32 	%f230, %f57, %f229, %p215;
	mov.b32 	%r830, 1;
	mov.b32 	%r831, 0;
	mov.b32 	%r832, -1;
	// begin inline asm
	shfl.sync.up.b32 %r773, %r774, %r830, %r831, %r832;
	// end inline asm
	mov.b32 	%r779, %f230;
	// begin inline asm
	shfl.sync.up.b32 %r778, %r779, %r830, %r831, %r832;
	// end inline asm
	mov.b32 	%f231, %r778;
	setp.eq.s32 	%p216, %r774, 0;
	add.f32 	%f232, %f230, %f231;
	selp.f32 	%f233, %f232, %f230, %p216;
	setp.lt.s32 	%p217, %r753, 1;
	selp.b32 	%r859, 0, %r773, %p217;
	add.s32 	%r784, %r859, %r774;
	selp.f32 	%f234, %f230, %f233, %p217;
	mov.b32 	%r790, 2;
	// begin inline asm
	shfl.sync.up.b32 %r783, %r784, %r790, %r831, %r832;
	// end inline asm
	mov.b32 	%r789, %f234;
	// begin inline asm
	shfl.sync.up.b32 %r788, %r789, %r790, %r831, %r832;
	// end inline asm
	mov.b32 	%f235, %r788;
	setp.eq.s32 	%p218, %r784, 0;
	add.f32 	%f236, %f234, %f235;
	selp.f32 	%f237, %f236, %f234, %p218;
	setp.lt.s32 	%p219, %r753, 2;
	selp.b32 	%r860, 0, %r783, %p219;
	add.s32 	%r794, %r860, %r784;
	selp.f32 	%f238, %f234, %f237, %p219;
	mov.b32 	%r800, 4;
	// begin inline asm
	shfl.sync.up.b32 %r793, %r794, %r800, %r831, %r832;
	// end inline asm
	mov.b32 	%r799, %f238;
	// begin inline asm
	shfl.sync.up.b32 %r798, %r799, %r800, %r831, %r832;
	// end inline asm
	mov.b32 	%f239, %r798;
	setp.eq.s32 	%p220, %r794, 0;
	add.f32 	%f240, %f238, %f239;
	selp.f32 	%f241, %f240, %f238, %p220;
	setp.lt.s32 	%p221, %r753, 4;
	selp.b32 	%r861, 0, %r793, %p221;
	add.s32 	%r804, %r861, %r794;
	selp.f32 	%f242, %f238, %f241, %p221;
	mov.b32 	%r810, 8;
	// begin inline asm
	shfl.sync.up.b32 %r803, %r804, %r810, %r831, %r832;
	// end inline asm
	mov.b32 	%r809, %f242;
	// begin inline asm
	shfl.sync.up.b32 %r808, %r809, %r810, %r831, %r832;
	// end inline asm
	mov.b32 	%f243, %r808;
	setp.eq.s32 	%p222, %r804, 0;
	add.f32 	%f244, %f242, %f243;
	selp.f32 	%f245, %f244, %f242, %p222;
	setp.lt.s32 	%p223, %r753, 8;
	selp.b32 	%r862, 0, %r803, %p223;
	add.s32 	%r814, %r862, %r804;
	selp.f32 	%f246, %f242, %f245, %p223;
	mov.b32 	%r820, 16;
	// begin inline asm
	shfl.sync.up.b32 %r813, %r814, %r820, %r831, %r832;
	// end inline asm
	mov.b32 	%r819, %f246;
	// begin inline asm
	shfl.sync.up.b32 %r818, %r819, %r820, %r831, %r832;
	// end inline asm
	mov.b32 	%f247, %r818;
	setp.eq.s32 	%p224, %r814, 0;
	add.f32 	%f248, %f246, %f247;
	selp.f32 	%f58, %f248, %f246, %p224;
	setp.lt.s32 	%p225, %r753, 16;
	selp.b32 	%r863, 0, %r813, %p225;
	add.s32 	%r824, %r863, %r814;
	selp.f32 	%f249, %f246, %f58, %p225;
	// begin inline asm
	shfl.sync.up.b32 %r823, %r824, %r830, %r831, %r832;
	// end inline asm
	mov.b32 	%r829, %f249;
	// begin inline asm
	shfl.sync.up.b32 %r828, %r829, %r830, %r831, %r832;
	// end inline asm
	setp.ne.s32 	%p226, %r753, 31;
	@%p226 bra 	$L__BB1_164;
	shl.b32 	%r864, %r155, 3;
	mov.u32 	%r865, _ZN6thrust24THRUST_300001_SM_1000_NS8cuda_cub4core6detail5shmemE;
	add.s32 	%r866, %r865, %r864;
	mov.b32 	%r867, %f58;
	st.shared.v2.u32 	[%r866], {%r824, %r867};
$L__BB1_164:
	mov.b32 	%f250, %r828;
	bar.sync 	0;
	ld.shared.v4.u32 	{%r195, %r868, %r196, %r869}, [_ZN6thrust24THRUST_300001_SM_1000_NS8cuda_cub4core6detail5shmemE];
	mov.b32 	%f251, %r869;
	mov.b32 	%f252, %r868;
	shr.u32 	%r870, %r125, 5;
	add.s32 	%r871, %r196, %r195;
	setp.eq.s32 	%p227, %r196, 0;
	add.f32 	%f253, %f252, %f251;
	selp.f32 	%f254, %f253, %f251, %p227;
	setp.eq.s32 	%p228, %r870, 2;
	selp.b32 	%r872, %r871, %r195, %p228;
	selp.f32 	%f255, %f254, %f252, %p228;
	ld.shared.v4.u32 	{%r197, %r873, %r198, %r874}, [_ZN6thrust24THRUST_300001_SM_1000_NS8cuda_cub4core6detail5shmemE+16];
	mov.b32 	%f256, %r874;
	mov.b32 	%f257, %r873;
	add.s32 	%r875, %r197, %r871;
	setp.eq.s32 	%p229, %r197, 0;
	add.f32 	%f258, %f254, %f257;
	selp.f32 	%f259, %f258, %f257, %p229;
	setp.eq.s32 	%p230, %r870, 3;
	selp.b32 	%r876, %r875, %r872, %p230;
	selp.f32 	%f260, %f259, %f255, %p230;
	add.s32 	%r877, %r198, %r875;
	setp.eq.s32 	%p231, %r198, 0;
	add.f32 	%f261, %f259, %f256;
	selp.f32 	%f262, %f261, %f256, %p231;
	setp.eq.s32 	%p232, %r870, 4;
	selp.b32 	%r878, %r877, %r876, %p232;
	selp.f32 	%f263, %f262, %f260, %p232;
	ld.shared.v4.u32 	{%r199, %r879, %r200, %r880}, [_ZN6thrust24THRUST_300001_SM_1000_NS8cuda_cub4core6detail5shmemE+32];
	mov.b32 	%f264, %r880;
	mov.b32 	%f265, %r879;
	add.s32 	%r881, %r199, %r877;
	setp.eq.s32 	%p233, %r199, 0;
	add.f32 	%f266, %f262, %f265;
	selp.f32 	%f267, %f266, %f265, %p233;
	setp.eq.s32 	%p234, %r870, 5;
	selp.b32 	%r882, %r881, %r878, %p234;
	selp.f32 	%f268, %f267, %f263, %p234;
	add.s32 	%r883, %r200, %r881;
	setp.eq.s32 	%p235, %r200, 0;
	add.f32 	%f269, %f267, %f264;
	selp.f32 	%f270, %f269, %f264, %p235;
	setp.eq.s32 	%p236, %r870, 6;
	selp.b32 	%r884, %r883, %r882, %p236;
	selp.f32 	%f271, %f270, %f268, %p236;
	ld.shared.v4.u32 	{%r201, %r885, %r202, %r886}, [_ZN6thrust24THRUST_300001_SM_1000_NS8cuda_cub4core6detail5shmemE+48];
	mov.b32 	%f272, %r886;
	mov.b32 	%f273, %r885;
	add.s32 	%r887, %r201, %r883;
	setp.eq.s32 	%p237, %r201, 0;
	add.f32 	%f274, %f270, %f273;
	selp.f32 	%f275, %f274, %f273, %p237;
	setp.eq.s32 	%p238, %r870, 7;
	selp.b32 	%r888, %r887, %r884, %p238;
	selp.f32 	%f276, %f275, %f271, %p238;
	add.s32 	%r1595, %r202, %r887;
	setp.eq.s32 	%p239, %r202, 0;
	add.f32 	%f277, %f275, %f272;
	selp.f32 	%f59, %f277, %f272, %p239;
	setp.eq.s32 	%p240, %r888, 0;
	add.f32 	%f278, %f276, 0f00000000;
	selp.f32 	%f279, %f278, %f276, %p240;
	setp.lt.u32 	%p241, %r125, 32;
	selp.b32 	%r889, 0, %r888, %p241;
	selp.f32 	%f280, 0f00000000, %f279, %p241;
	setp.eq.s32 	%p242, %r823, 0;
	add.f32 	%f281, %f280, %f250;
	selp.f32 	%f282, %f281, %f250, %p242;
	setp.eq.s32 	%p243, %r753, 0;
	selp.b32 	%r890, 0, %r823, %p243;
	add.s32 	%r204, %r889, %r890;
	selp.f32 	%f60, %f280, %f282, %p243;
	add.s32 	%r205, %r204, %r191;
	setp.eq.s32 	%p244, %r191, 0;
	add.f32 	%f283, %f49, %f60;
	selp.f32 	%f61, %f283, %f49, %p244;
	selp.u32 	%r891, 1, 0, %p1;
	add.s32 	%r892, %r191, %r891;
	add.s32 	%r206, %r892, %r204;
	add.f32 	%f284, %f61, %f50;
	selp.f32 	%f62, %f50, %f284, %p1;
	selp.u32 	%r893, 1, 0, %p2;
	add.s32 	%r207, %r206, %r893;
	add.f32 	%f285, %f62, %f51;
	selp.f32 	%f63, %f51, %f285, %p2;
	selp.u32 	%r894, 1, 0, %p3;
	add.s32 	%r208, %r207, %r894;
	add.f32 	%f286, %f63, %f52;
	selp.f32 	%f64, %f52, %f286, %p3;
	selp.u32 	%r895, 1, 0, %p4;
	add.s32 	%r209, %r208, %r895;
	add.f32 	%f287, %f64, %f53;
	selp.f32 	%f65, %f53, %f287, %p4;
	selp.u32 	%r896, 1, 0, %p5;
	add.s32 	%r210, %r209, %r896;
	add.f32 	%f288, %f65, %f54;
	selp.f32 	%f66, %f54, %f288, %p5;
	mul.lo.s32 	%r897, %r125, 9;
	add.s32 	%r898, %r897, 6;
	setp.eq.s32 	%p245, %r898, %r3;
	setp.ne.s32 	%p246, %r163, %r164;
	or.pred  	%p247, %p245, %p246;
	selp.u32 	%r899, 1, 0, %p247;
	add.s32 	%r211, %r210, %r899;
	add.f32 	%f289, %f66, %f55;
	selp.f32 	%f67, %f55, %f289, %p247;
	add.s32 	%r900, %r897, 7;
	setp.eq.s32 	%p248, %r900, %r3;
	setp.ne.s32 	%p249, %r164, %r165;
	or.pred  	%p250, %p248, %p249;
	selp.u32 	%r901, 1, 0, %p250;
	add.s32 	%r212, %r211, %r901;
	add.f32 	%f290, %f67, %f56;
	selp.f32 	%f68, %f56, %f290, %p250;
	setp.lt.s32 	%p251, %r1595, 257;
	@%p251 bra 	$L__BB1_190;
	bar.sync 	0;
	@%p244 bra 	$L__BB1_167;
	shl.b32 	%r905, %r204, 3;
	mov.u32 	%r906, _ZN6thrust24THRUST_300001_SM_1000_NS8cuda_cub4core6detail5shmemE;
	add.s32 	%r907, %r906, %r905;
	mov.b32 	%r908, %f60;
	st.shared.v2.u32 	[%r907], {%r1588, %r908};
$L__BB1_167:
	not.pred 	%p268, %p1;
	@%p268 bra 	$L__BB1_169;
	shl.b32 	%r909, %r205, 3;
	mov.u32 	%r910, _ZN6thrust24THRUST_300001_SM_1000_NS8cuda_cub4core6detail5shmemE;
	add.s32 	%r911, %r910, %r909;
	mov.b32 	%r912, %f61;
	st.shared.v2.u32 	[%r911], {%r158, %r912};
$L__BB1_169:
	not.pred 	%p269, %p2;
	@%p269 bra 	$L__BB1_171;
	shl.b32 	%r913, %r206, 3;
	mov.u32 	%r914, _ZN6thrust24THRUST_300001_SM_1000_NS8cuda_cub4core6detail5shmemE;
	add.s32 	%r915, %r914, %r913;
	mov.b32 	%r916, %f62;
	st.shared.v2.u32 	[%r915], {%r159, %r916};
$L__BB1_171:
	not.pred 	%p270, %p3;
	@%p270 bra 	$L__BB1_173;
	shl.b32 	%r917, %r207, 3;
	mov.u32 	%r918, _ZN6thrust24THRUST_300001_SM_1000_NS8cuda_cub4core6detail5shmemE;
	add.s32 	%r919, %r918, %r917;
	mov.b32 	%r920, %f63;
	st.shared.v2.u32 	[%r919], {%r160, %r920};
$L__BB1_173:
	not.pred 	%p271, %p4;
	@%p271 bra 	$L__BB1_175;
	shl.b32 	%r921, %r208, 3;
	mov.u32 	%r922, _ZN6thrust24THRUST_300001_SM_1000_NS8cuda_cub4core6detail5shmemE;
	add.s32 	%r923, %r922, %r921;
	mov.b32 	%r924, %f64;
	st.shared.v2.u32 	[%r923], {%r161, %r924};
$L__BB1_175:
	not.pred 	%p272, %p5;
	@%p272 bra 	$L__BB1_177;
	shl.b32 	%r925, %r209, 3;
	mov.u32 	%r926, _ZN6thrust24THRUST_300001_SM_1000_NS8cuda_cub4core6detail5shmemE;
	add.s32 	%r927, %r926, %r925;
	mov.b32 	%r928, %f65;
	st.shared.v2.u32 	[%r927], {%r162, %r928};
$L__BB1_177:
	mad.lo.s32 	%r929, %r125, 9, 6;
	setp.ne.s32 	%p273, %r929, %r3;
	setp.eq.s32 	%p274, %r163, %r164;
	and.pred  	%p275, %p273, %p274;
	@%p275 bra 	$L__BB1_179;
	shl.b32 	%r930, %r210, 3;
	mov.u32 	%r931, _ZN6thrust24THRUST_300001_SM_1000_NS8cuda_cub4core6detail5shmemE;
	add.s32 	%r932, %r931, %r930;
	mov.b32 	%r933, %f66;
	st.shared.v2.u32 	[%r932], {%r163, %r933};
$L__BB1_179:
	mad.lo.s32 	%r934, %r125, 9, 7;
	setp.ne.s32 	%p276, %r934, %r3;
	setp.eq.s32 	%p277, %r164, %r165;
	and.pred  	%p278, %p276, %p277;
	@%p278 bra 	$L__BB1_181;
	shl.b32 	%r935, %r211, 3;
	mov.u32 	%r936, _ZN6thrust24THRUST_300001_SM_1000_NS8cuda_cub4core6detail5shmemE;
	add.s32 	%r937, %r936, %r935;
	mov.b32 	%r938, %f67;
	st.shared.v2.u32 	[%r937], {%r164, %r938};
$L__BB1_181:
	mad.lo.s32 	%r939, %r125, 9, 8;
	setp.ne.s32 	%p279, %r939, %r3;
	setp.eq.s32 	%p280, %r165, %r166;
	and.pred  	%p281, %p279, %p280;
	@%p281 bra 	$L__BB1_183;
	shl.b32 	%r940, %r212, 3;
	mov.u32 	%r941, _ZN6thrust24THRUST_300001_SM_1000_NS8cuda_cub4core6detail5shmemE;
	add.s32 	%r942, %r941, %r940;
	mov.b32 	%r943, %f68;
	st.shared.v2.u32 	[%r942], {%r165, %r943};
$L__BB1_183:
	bar.sync 	0;
	setp.ge.u32 	%p282, %r125, %r1595;
	@%p282 bra 	$L__BB1_208;
	add.s32 	%r944, %r196, %r197;
	add.s32 	%r945, %r944, %r198;
	add.s32 	%r946, %r945, %r199;
	add.s32 	%r947, %r946, %r200;
	add.s32 	%r948, %r947, %r201;
	add.s32 	%r949, %r948, %r202;
	add.s32 	%r950, %r949, %r195;
	not.b32 	%r951, %r125;
	add.s32 	%r213, %r950, %r951;
	and.b32  	%r952, %r213, 768;
	setp.eq.s32 	%p283, %r952, 768;
	mov.u32 	%r1594, %r125;
	@%p283 bra 	$L__BB1_187;
	shr.u32 	%r953, %r213, 8;
	add.s32 	%r954, %r953, 1;
	and.b32  	%r955, %r954, 3;
	mul.wide.u32 	%rd195, %r125, 4;
	add.s64 	%rd336, %rd5, %rd195;
	add.s64 	%rd335, %rd4, %rd195;
	shl.b32 	%r956, %r125, 3;
	mov.u32 	%r957, _ZN6thrust24THRUST_300001_SM_1000_NS8cuda_cub4core6detail5shmemE;
	add.s32 	%r1591, %r957, %r956;
	neg.s32 	%r1590, %r955;
	shl.b32 	%r958, %r954, 8;
	and.b32  	%r959, %r958, 768;
	add.s32 	%r1594, %r125, %r959;
$L__BB1_186:
	.pragma "nounroll";
	ld.shared.v2.u32 	{%r960, %r961}, [%r1591];
	st.global.u32 	[%rd335], %r960;
	st.global.u32 	[%rd336], %r961;
	add.s64 	%rd336, %rd336, 1024;
	add.s64 	%rd335, %rd335, 1024;
	add.s32 	%r1591, %r1591, 2048;
	add.s32 	%r1590, %r1590, 1;
	setp.ne.s32 	%p284, %r1590, 0;
	@%p284 bra 	$L__BB1_186;
$L__BB1_187:
	setp.lt.u32 	%p285, %r213, 768;
	@%p285 bra 	$L__BB1_208;
	mul.wide.u32 	%rd196, %r1594, 4;
	add.s64 	%rd197, %rd196, 2048;
	add.s64 	%rd338, %rd4, %rd197;
	add.s64 	%rd337, %rd5, %rd197;
	shl.b32 	%r962, %r1594, 3;
	mov.u32 	%r963, _ZN6thrust24THRUST_300001_SM_1000_NS8cuda_cub4core6detail5shmemE;
	add.s32 	%r964, %r962, %r963;
	add.s32 	%r1593, %r964, 4096;
$L__BB1_189:
	ld.shared.v2.u32 	{%r965, %r966}, [%r1593+-4096];
	st.global.u32 	[%rd338+-2048], %r965;
	st.global.u32 	[%rd337+-2048], %r966;
	ld.shared.v2.u32 	{%r967, %r968}, [%r1593+-2048];
	st.global.u32 	[%rd338+-1024], %r967;
	st.global.u32 	[%rd337+-1024], %r968;
	ld.shared.v2.u32 	{%r969, %r970}, [%r1593];
	st.global.u32 	[%rd338], %r969;
	st.global.u32 	[%rd337], %r970;
	ld.shared.v2.u32 	{%r971, %r972}, [%r1593+2048];
	st.global.u32 	[%rd338+1024], %r971;
	st.global.u32 	[%rd337+1024], %r972;
	add.s32 	%r1594, %r1594, 1024;
	add.s64 	%rd338, %rd338, 4096;
	add.s64 	%rd337, %rd337, 4096;
	add.s32 	%r1593, %r1593, 8192;
	setp.lt.s32 	%p286, %r1594, %r1595;
	@%p286 bra 	$L__BB1_189;
	bra.uni 	$L__BB1_208;
$L__BB1_190:
	@%p244 bra 	$L__BB1_192;
	mul.wide.s32 	%rd168, %r204, 4;
	add.s64 	%rd169, %rd4, %rd168;
	st.global.u32 	[%rd169], %r1588;
	add.s64 	%rd170, %rd5, %rd168;
	st.global.f32 	[%rd170], %f60;
$L__BB1_192:
	not.pred 	%p253, %p1;
	@%p253 bra 	$L__BB1_194;
	mul.wide.s32 	%rd171, %r205, 4;
	add.s64 	%rd172, %rd4, %rd171;
	st.global.u32 	[%rd172], %r158;
	add.s64 	%rd173, %rd5, %rd171;
	st.global.f32 	[%rd173], %f61;
$L__BB1_194:
	not.pred 	%p254, %p2;
	@%p254 bra 	$L__BB1_196;
	mul.wide.s32 	%rd174, %r206, 4;
	add.s64 	%rd175, %rd4, %rd174;
	st.global.u32 	[%rd175], %r159;
	add.s64 	%rd176, %rd5, %rd174;
	st.global.f32 	[%rd176], %f62;
$L__BB1_196:
	not.pred 	%p255, %p3;
	@%p255 bra 	$L__BB1_198;
	mul.wide.s32 	%rd177, %r207, 4;
	add.s64 	%rd178, %rd4, %rd177;
	st.global.u32 	[%rd178], %r160;
	add.s64 	%rd179, %rd5, %rd177;
	st.global.f32 	[%rd179], %f63;
$L__BB1_198:
	not.pred 	%p256, %p4;
	@%p256 bra 	$L__BB1_200;
	mul.wide.s32 	%rd180, %r208, 4;
	add.s64 	%rd181, %rd4, %rd180;
	st.global.u32 	[%rd181], %r161;
	add.s64 	%rd182, %rd5, %rd180;
	st.global.f32 	[%rd182], %f64;
$L__BB1_200:
	not.pred 	%p257, %p5;
	@%p257 bra 	$L__BB1_202;
	mul.wide.s32 	%rd183, %r209, 4;
	add.s64 	%rd184, %rd4, %rd183;
	st.global.u32 	[%rd184], %r162;
	add.s64 	%rd185, %rd5, %rd183;
	st.global.f32 	[%rd185], %f65;
$L__BB1_202:
	mad.lo.s32 	%r902, %r125, 9, 6;
	setp.ne.s32 	%p258, %r902, %r3;
	setp.eq.s32 	%p259, %r163, %r164;
	and.pred  	%p260, %p258, %p259;
	@%p260 bra 	$L__BB1_204;
	mul.wide.s32 	%rd186, %r210, 4;
	add.s64 	%rd187, %rd4, %rd186;
	st.global.u32 	[%rd187], %r163;
	add.s64 	%rd188, %rd5, %rd186;
	st.global.f32 	[%rd188], %f66;
$L__BB1_204:
	mad.lo.s32 	%r903, %r125, 9, 7;
	setp.ne.s32 	%p261, %r903, %r3;
	setp.eq.s32 	%p262, %r164, %r165;
	and.pred  	%p263, %p261, %p262;
	@%p263 bra 	$L__BB1_206;
	mul.wide.s32 	%rd189, %r211, 4;
	add.s64 	%rd190, %rd4, %rd189;
	st.global.u32 	[%rd190], %r164;
	add.s64 	%rd191, %rd5, %rd189;
	st.global.f32 	[%rd191], %f67;
$L__BB1_206:
	mad.lo.s32 	%r904, %r125, 9, 8;
	setp.ne.s32 	%p264, %r904, %r3;
	setp.eq.s32 	%p265, %r165, %r166;
	and.pred  	%p266, %p264, %p265;
	@%p266 bra 	$L__BB1_208;
	mul.wide.s32 	%rd192, %r212, 4;
	add.s64 	%rd193, %rd4, %rd192;
	st.global.u32 	[%rd193], %r165;
	add.s64 	%rd194, %rd5, %rd192;
	st.global.f32 	[%rd194], %f68;
$L__BB1_208:
	setp.ne.s32 	%p287, %r125, 255;
	@%p287 bra 	$L__BB1_322;
	setp.ne.s32 	%p288, %r3, 2304;
	@%p288 bra 	$L__BB1_211;
	mul.wide.s32 	%rd198, %r1595, 4;
	add.s64 	%rd199, %rd4, %rd198;
	st.global.u32 	[%rd199], %r166;
	add.s64 	%rd200, %rd5, %rd198;
	st.global.f32 	[%rd200], %f59;
	add.s32 	%r1595, %r1595, 1;
$L__BB1_211:
	ld.param.u64 	%rd329, [_ZN6thrust24THRUST_300001_SM_1000_NS8cuda_cub4core6detail13_kernel_agentINS1_15__reduce_by_key16ReduceByKeyAgentINS0_6detail15normal_iteratorINS0_10device_ptrIiEEEENS8_INS9_IfEEEESB_SD_N4cuda3std3__48equal_toIiEENSG_4plusIfEEPiiEEJSB_SD_SB_SD_SL_N3cub18CUB_300001_SM_100024ReduceByKeyScanTileStateIfiLb1EEESI_SK_iiEEEvDpT0__param_4];
	cvta.to.global.u64 	%rd201, %rd329;
	st.global.u32 	[%rd201], %r1595;
	bra.uni 	$L__BB1_322;
$L__BB1_212:
	mul.wide.u32 	%rd61, %r2, 4;
	add.s64 	%rd60, %rd2, %rd61;
	// begin inline asm
	ld.global.nc.u32 %r1604, [%rd60];
	// end inline asm
	mov.u32 	%r230, %tid.x;
	and.b32  	%r346, %r230, 31;
	and.b32  	%r347, %r230, 992;
	mul.lo.s32 	%r348, %r347, 9;
	or.b32  	%r231, %r348, %r346;
	setp.ge.u32 	%p15, %r231, %r3;
	mov.u32 	%r1596, %r1604;
	@%p15 bra 	$L__BB1_214;
	add.s32 	%r350, %r231, %r2;
	mul.wide.u32 	%rd63, %r350, 4;
	add.s64 	%rd62, %rd2, %rd63;
	// begin inline asm
	ld.global.nc.u32 %r1596, [%rd62];
	// end inline asm
$L__BB1_214:
	add.s32 	%r234, %r231, 32;
	setp.ge.u32 	%p16, %r234, %r3;
	shl.b32 	%r235, %r231, 2;
	cvt.u64.u32 	%rd64, %r235;
	add.s64 	%rd45, %rd60, %rd64;
	mov.u32 	%r1597, %r1604;
	@%p16 bra 	$L__BB1_216;
	add.s64 	%rd65, %rd45, 128;
	// begin inline asm
	ld.global.nc.u32 %r1597, [%rd65];
	// end inline asm
$L__BB1_216:
	add.s32 	%r238, %r231, 64;
	setp.ge.u32 	%p17, %r238, %r3;
	mov.u32 	%r1598, %r1604;
	@%p17 bra 	$L__BB1_218;
	add.s64 	%rd66, %rd45, 256;
	// begin inline asm
	ld.global.nc.u32 %r1598, [%rd66];
	// end inline asm
$L__BB1_218:
	add.s32 	%r241, %r231, 96;
	setp.ge.u32 	%p18, %r241, %r3;
	mov.u32 	%r1599, %r1604;
	@%p18 bra 	$L__BB1_220;
	add.s64 	%rd67, %rd45, 384;
	// begin inline asm
	ld.global.nc.u32 %r1599, [%rd67];
	// end inline asm
$L__BB1_220:
	add.s32 	%r244, %r231, 128;
	setp.ge.u32 	%p19, %r244, %r3;
	mov.u32 	%r1600, %r1604;
	@%p19 bra 	$L__BB1_222;
	add.s64 	%rd68, %rd45, 512;
	// begin inline asm
	ld.global.nc.u32 %r1600, [%rd68];
	// end inline asm
$L__BB1_222:
	add.s32 	%r247, %r231, 160;
	setp.ge.u32 	%p20, %r247, %r3;
	mov.u32 	%r1601, %r1604;
	@%p20 bra 	$L__BB1_224;
	add.s64 	%rd69, %rd45, 640;
	// begin inline asm
	ld.global.nc.u32 %r1601, [%rd69];
	// end inline asm
$L__BB1_224:
	add.s32 	%r250, %r231, 192;
	setp.ge.u32 	%p21, %r250, %r3;
	mov.u32 	%r1602, %r1604;
	@%p21 bra 	$L__BB1_226;
	add.s64 	%rd70, %rd45, 768;
	// begin inline asm
	ld.global.nc.u32 %r1602, [%rd70];
	// end inline asm
$L__BB1_226:
	add.s32 	%r253, %r231, 224;
	setp.ge.u32 	%p22, %r253, %r3;
	mov.u32 	%r1603, %r1604;
	@%p22 bra 	$L__BB1_228;
	add.s64 	%rd71, %rd45, 896;
	// begin inline asm
	ld.global.nc.u32 %r1603, [%rd71];
	// end inline asm
$L__BB1_228:
	add.s32 	%r256, %r231, 256;
	setp.ge.u32 	%p23, %r256, %r3;
	@%p23 bra 	$L__BB1_230;
	add.s64 	%rd72, %rd45, 1024;
	// begin inline asm
	ld.global.nc.u32 %r1604, [%rd72];
	// end inline asm
$L__BB1_230:
	// begin inline asm
	mov.u32 %r359, %laneid;
	// end inline asm
	shr.u32 	%r260, %r230, 5;
	mad.lo.s32 	%r361, %r260, 288, %r359;
	shl.b32 	%r362, %r361, 2;
	mov.u32 	%r363, _ZN6thrust24THRUST_300001_SM_1000_NS8cuda_cub4core6detail5shmemE;
	add.s32 	%r261, %r363, %r362;
	st.shared.u32 	[%r261], %r1596;
	st.shared.u32 	[%r261+128], %r1597;
	st.shared.u32 	[%r261+256], %r1598;
	st.shared.u32 	[%r261+384], %r1599;
	st.shared.u32 	[%r261+512], %r1600;
	st.shared.u32 	[%r261+640], %r1601;
	st.shared.u32 	[%r261+768], %r1602;
	st.shared.u32 	[%r261+896], %r1603;
	st.shared.u32 	[%r261+1024], %r1604;
	bar.warp.sync 	-1;
	shl.b32 	%r364, %r359, 5;
	add.s32 	%r262, %r261, %r364;
	ld.shared.u32 	%r263, [%r262];
	ld.shared.u32 	%r264, [%r262+4];
	ld.shared.u32 	%r265, [%r262+8];
	ld.shared.u32 	%r266, [%r262+12];
	ld.shared.u32 	%r267, [%r262+16];
	ld.shared.u32 	%r268, [%r262+20];
	ld.shared.u32 	%r269, [%r262+24];
	ld.shared.u32 	%r270, [%r262+28];
	ld.shared.u32 	%r271, [%r262+32];
	setp.ne.s32 	%p24, %r230, 0;
	mov.b32 	%r1615, 0;
	@%p24 bra 	$L__BB1_232;
	add.s64 	%rd73, %rd60, -4;
	// begin inline asm
	ld.global.nc.u32 %r1615, [%rd73];
	// end inline asm
$L__BB1_232:
	setp.ge.u32 	%p25, %r231, %r3;
	bar.sync 	0;
	mul.wide.u32 	%rd75, %r2, 4;
	add.s64 	%rd74, %rd3, %rd75;
	// begin inline asm
	ld.global.nc.u32 %r1614, [%rd74];
	// end inline asm
	mov.u32 	%r1606, %r1614;
	@%p25 bra 	$L__BB1_234;
	add.s32 	%r368, %r231, %r2;
	mul.wide.u32 	%rd77, %r368, 4;
	add.s64 	%rd76, %rd3, %rd77;
	// begin inline asm
	ld.global.nc.u32 %r1606, [%rd76];
	// end inline asm
$L__BB1_234:
	cvt.u64.u32 	%rd78, %r235;
	setp.ge.u32 	%p26, %r234, %r3;
	add.s64 	%rd47, %rd74, %rd78;
	mov.u32 	%r1607, %r1614;
	@%p26 bra 	$L__BB1_236;
	add.s64 	%rd79, %rd47, 128;
	// begin inline asm
	ld.global.nc.u32 %r1607, [%rd79];
	// end inline asm
$L__BB1_236:
	setp.ge.u32 	%p27, %r238, %r3;
	mov.u32 	%r1608, %r1614;
	@%p27 bra 	$L__BB1_238;
	add.s64 	%rd80, %rd47, 256;
	// begin inline asm
	ld.global.nc.u32 %r1608, [%rd80];
	// end inline asm
$L__BB1_238:
	setp.ge.u32 	%p28, %r241, %r3;
	mov.u32 	%r1609, %r1614;
	@%p28 bra 	$L__BB1_240;
	add.s64 	%rd81, %rd47, 384;
	// begin inline asm
	ld.global.nc.u32 %r1609, [%rd81];
	// end inline asm
$L__BB1_240:
	setp.ge.u32 	%p29, %r244, %r3;
	mov.u32 	%r1610, %r1614;
	@%p29 bra 	$L__BB1_242;
	add.s64 	%rd82, %rd47, 512;
	// begin inline asm
	ld.global.nc.u32 %r1610, [%rd82];
	// end inline asm
$L__BB1_242:
	setp.ge.u32 	%p30, %r247, %r3;
	mov.u32 	%r1611, %r1614;
	@%p30 bra 	$L__BB1_244;
	add.s64 	%rd83, %rd47, 640;
	// begin inline asm
	ld.global.nc.u32 %r1611, [%rd83];
	// end inline asm
$L__BB1_244:
	mov.u32 	%r1612, %r1614;
	@%p21 bra 	$L__BB1_246;
	add.s64 	%rd84, %rd47, 768;
	// begin inline asm
	ld.global.nc.u32 %r1612, [%rd84];
	// end inline asm
$L__BB1_246:
	mov.u32 	%r1613, %r1614;
	@%p22 bra 	$L__BB1_248;
	add.s64 	%rd85, %rd47, 896;
	// begin inline asm
	ld.global.nc.u32 %r1613, [%rd85];
	// end inline asm
$L__BB1_248:
	@%p23 bra 	$L__BB1_250;
	add.s64 	%rd86, %rd47, 1024;
	// begin inline asm
	ld.global.nc.u32 %r1614, [%rd86];
	// end inline asm
$L__BB1_250:
	setp.eq.s32 	%p34, %r230, 0;
	st.shared.u32 	[%r261], %r1606;
	st.shared.u32 	[%r261+128], %r1607;
	st.shared.u32 	[%r261+256], %r1608;
	st.shared.u32 	[%r261+384], %r1609;
	st.shared.u32 	[%r261+512], %r1610;
	st.shared.u32 	[%r261+640], %r1611;
	st.shared.u32 	[%r261+768], %r1612;
	st.shared.u32 	[%r261+896], %r1613;
	st.shared.u32 	[%r261+1024], %r1614;
	bar.warp.sync 	-1;
	ld.shared.f32 	%f69, [%r262];
	ld.shared.f32 	%f70, [%r262+4];
	ld.shared.f32 	%f71, [%r262+8];
	ld.shared.f32 	%f72, [%r262+12];
	ld.shared.f32 	%f73, [%r262+16];
	ld.shared.f32 	%f74, [%r262+20];
	ld.shared.f32 	%f75, [%r262+24];
	ld.shared.f32 	%f76, [%r262+28];
	ld.shared.f32 	%f77, [%r262+32];
	bar.sync 	0;
	shl.b32 	%r377, %r230, 2;
	add.s32 	%r379, %r363, %r377;
	add.s32 	%r293, %r379, 1148;
	st.shared.u32 	[%r379+1148], %r271;
	bar.sync 	0;
	@%p34 bra 	$L__BB1_252;
	ld.shared.u32 	%r1615, [%r293+-4];
$L__BB1_252:
	setp.ne.s32 	%p35, %r1615, %r263;
	setp.ne.s32 	%p36, %r263, %r264;
	setp.ne.s32 	%p37, %r264, %r265;
	setp.ne.s32 	%p38, %r265, %r266;
	setp.ne.s32 	%p39, %r266, %r267;
	setp.ne.s32 	%p40, %r267, %r268;
	setp.ne.s32 	%p41, %r268, %r269;
	setp.ne.s32 	%p42, %r269, %r270;
	setp.ne.s32 	%p43, %r270, %r271;
	mul.lo.s32 	%r440, %r230, 9;
	setp.eq.s32 	%p44, %r440, %r3;
	or.pred  	%p45, %p44, %p35;
	selp.u32 	%r441, 1, 0, %p45;
	add.s32 	%r442, %r440, 1;
	setp.eq.s32 	%p46, %r442, %r3;
	or.pred  	%p6, %p46, %p36;
	selp.u32 	%r443, 1, 0, %p6;
	add.s32 	%r444, %r440, 2;
	setp.eq.s32 	%p47, %r444, %r3;
	or.pred  	%p48, %p47, %p37;
	selp.u32 	%r445, 1, 0, %p48;
	add.s32 	%r446, %r440, 3;
	setp.eq.s32 	%p49, %r446, %r3;
	or.pred  	%p50, %p49, %p38;
	selp.u32 	%r447, 1, 0, %p50;
	add.s32 	%r448, %r440, 4;
	setp.eq.s32 	%p51, %r448, %r3;
	or.pred  	%p52, %p51, %p39;
	selp.u32 	%r449, 1, 0, %p52;
	add.s32 	%r450, %r440, 5;
	setp.eq.s32 	%p53, %r450, %r3;
	or.pred  	%p54, %p53, %p40;
	selp.u32 	%r451, 1, 0, %p54;
	add.s32 	%r452, %r440, 6;
	setp.eq.s32 	%p55, %r452, %r3;
	or.pred  	%p7, %p55, %p41;
	selp.u32 	%r453, 1, 0, %p7;
	add.s32 	%r454, %r440, 7;
	setp.eq.s32 	%p56, %r454, %r3;
	or.pred  	%p8, %p56, %p42;
	selp.u32 	%r455, 1, 0, %p8;
	add.s32 	%r456, %r440, 8;
	setp.eq.s32 	%p57, %r456, %r3;
	or.pred  	%p58, %p57, %p43;
	selp.u32 	%r457, 1, 0, %p58;
	add.s32 	%r458, %r443, %r441;
	add.f32 	%f98, %f69, %f70;
	selp.f32 	%f99, %f70, %f98, %p6;
	add.s32 	%r459, %r458, %r445;
	add.f32 	%f100, %f99, %f71;
	selp.f32 	%f101, %f71, %f100, %p48;
	add.s32 	%r460, %r459, %r447;
	add.f32 	%f102, %f101, %f72;
	selp.f32 	%f103, %f72, %f102, %p50;
	add.s32 	%r461, %r460, %r449;
	add.f32 	%f104, %f103, %f73;
	selp.f32 	%f105, %f73, %f104, %p52;
	add.s32 	%r462, %r461, %r451;
	add.f32 	%f106, %f105, %f74;
	selp.f32 	%f107, %f74, %f106, %p54;
	add.s32 	%r463, %r462, %r453;
	add.f32 	%f108, %f107, %f75;
	selp.f32 	%f109, %f75, %f108, %p7;
	add.s32 	%r464, %r463, %r455;
	add.f32 	%f110, %f109, %f76;
	selp.f32 	%f111, %f76, %f110, %p8;
	add.s32 	%r381, %r464, %r457;
	add.f32 	%f112, %f111, %f77;
	selp.f32 	%f113, %f77, %f112, %p58;
	mov.b32 	%r437, 1;
	mov.b32 	%r438, 0;
	mov.b32 	%r439, -1;
	// begin inline asm
	shfl.sync.up.b32 %r380, %r381, %r437, %r438, %r439;
	// end inline asm
	mov.b32 	%r386, %f113;
	// begin inline asm
	shfl.sync.up.b32 %r385, %r386, %r437, %r438, %r439;
	// end inline asm
	mov.b32 	%f114, %r385;
	setp.eq.s32 	%p59, %r381, 0;
	add.f32 	%f115, %f113, %f114;
	selp.f32 	%f116, %f115, %f113, %p59;
	setp.lt.s32 	%p60, %r359, 1;
	selp.b32 	%r465, 0, %r380, %p60;
	add.s32 	%r391, %r465, %r381;
	selp.f32 	%f117, %f113, %f116, %p60;
	mov.b32 	%r397, 2;
	// begin inline asm
	shfl.sync.up.b32 %r390, %r391, %r397, %r438, %r439;
	// end inline asm
	mov.b32 	%r396, %f117;
	// begin inline asm
	shfl.sync.up.b32 %r395, %r396, %r397, %r438, %r439;
	// end inline asm
	mov.b32 	%f118, %r395;
	setp.eq.s32 	%p61, %r391, 0;
	add.f32 	%f119, %f117, %f118;
	selp.f32 	%f120, %f119, %f117, %p61;
	setp.lt.s32 	%p62, %r359, 2;
	selp.b32 	%r466, 0, %r390, %p62;
	add.s32 	%r401, %r466, %r391;
	selp.f32 	%f121, %f117, %f120, %p62;
	mov.b32 	%r407, 4;
	// begin inline asm
	shfl.sync.up.b32 %r400, %r401, %r407, %r438, %r439;
	// end inline asm
	mov.b32 	%r406, %f121;
	// begin inline asm
	shfl.sync.up.b32 %r405, %r406, %r407, %r438, %r439;
	// end inline asm
	mov.b32 	%f122, %r405;
	setp.eq.s32 	%p63, %r401, 0;
	add.f32 	%f123, %f121, %f122;
	selp.f32 	%f124, %f123, %f121, %p63;
	setp.lt.s32 	%p64, %r359, 4;
	selp.b32 	%r467, 0, %r400, %p64;
	add.s32 	%r411, %r467, %r401;
	selp.f32 	%f125, %f121, %f124, %p64;
	mov.b32 	%r417, 8;
	// begin inline asm
	shfl.sync.up.b32 %r410, %r411, %r417, %r438, %r439;
	// end inline asm
	mov.b32 	%r416, %f125;
	// begin inline asm
	shfl.sync.up.b32 %r415, %r416, %r417, %r438, %r439;
	// end inline asm
	mov.b32 	%f126, %r415;
	setp.eq.s32 	%p65, %r411, 0;
	add.f32 	%f127, %f125, %f126;
	selp.f32 	%f128, %f127, %f125, %p65;
	setp.lt.s32 	%p66, %r359, 8;
	selp.b32 	%r468, 0, %r410, %p66;
	add.s32 	%r421, %r468, %r411;
	selp.f32 	%f129, %f125, %f128, %p66;
	mov.b32 	%r427, 16;
	// begin inline asm
	shfl.sync.up.b32 %r420, %r421, %r427, %r438, %r439;
	// end inline asm
	mov.b32 	%r426, %f129;
	// begin inline asm
	shfl.sync.up.b32 %r425, %r426, %r427, %r438, %r439;
	// end inline asm
	mov.b32 	%f130, %r425;
	setp.eq.s32 	%p67, %r421, 0;
	add.f32 	%f131, %f129, %f130;
	selp.f32 	%f78, %f131, %f129, %p67;
	setp.lt.s32 	%p68, %r359, 16;
	selp.b32 	%r469, 0, %r420, %p68;
	add.s32 	%r431, %r469, %r421;
	selp.f32 	%f132, %f129, %f78, %p68;
	// begin inline asm
	shfl.sync.up.b32 %r1618, %r431, %r437, %r438, %r439;
	// end inline asm
	mov.b32 	%r436, %f132;
	// begin inline asm
	shfl.sync.up.b32 %r435, %r436, %r437, %r438, %r439;
	// end inline asm
	mov.b32 	%f488, %r435;
	setp.ne.s32 	%p69, %r359, 31;
	@%p69 bra 	$L__BB1_254;
	shl.b32 	%r470, %r260, 3;
	mov.u32 	%r471, _ZN6thrust24THRUST_300001_SM_1000_NS8cuda_cub4core6detail5shmemE;
	add.s32 	%r472, %r471, %r470;
	mov.b32 	%r473, %f78;
	st.shared.v2.u32 	[%r472], {%r431, %r473};
$L__BB1_254:
	bar.sync 	0;
	ld.shared.v4.u32 	{%r474, %r475, %r476, %r477}, [_ZN6thrust24THRUST_300001_SM_1000_NS8cuda_cub4core6detail5shmemE];
	mov.b32 	%f133, %r477;
	mov.b32 	%f134, %r475;
	add.s32 	%r478, %r476, %r474;
	setp.eq.s32 	%p70, %r476, 0;
	add.f32 	%f135, %f134, %f133;
	selp.f32 	%f136, %f135, %f133, %p70;
	setp.eq.s32 	%p71, %r260, 2;
	selp.b32 	%r479, %r478, %r474, %p71;
	selp.f32 	%f137, %f136, %f134, %p71;
	ld.shared.v4.u32 	{%r480, %r481, %r482, %r483}, [_ZN6thrust24THRUST_300001_SM_1000_NS8cuda_cub4core6detail5shmemE+16];
	mov.b32 	%f138, %r483;
	mov.b32 	%f139, %r481;
	add.s32 	%r484, %r480, %r478;
	setp.eq.s32 	%p72, %r480, 0;
	add.f32 	%f140, %f136, %f139;
	selp.f32 	%f141, %f140, %f139, %p72;
	setp.eq.s32 	%p73, %r260, 3;
	selp.b32 	%r485, %r484, %r479, %p73;
	selp.f32 	%f142, %f141, %f137, %p73;
	add.s32 	%r486, %r482, %r484;
	setp.eq.s32 	%p74, %r482, 0;
	add.f32 	%f143, %f141, %f138;
	selp.f32 	%f144, %f143, %f138, %p74;
	setp.eq.s32 	%p75, %r260, 4;
	selp.b32 	%r487, %r486, %r485, %p75;
	selp.f32 	%f145, %f144, %f142, %p75;
	ld.shared.v4.u32 	{%r488, %r489, %r490, %r491}, [_ZN6thrust24THRUST_300001_SM_1000_NS8cuda_cub4core6detail5shmemE+32];
	mov.b32 	%f146, %r491;
	mov.b32 	%f147, %r489;
	add.s32 	%r492, %r488, %r486;
	setp.eq.s32 	%p76, %r488, 0;
	add.f32 	%f148, %f144, %f147;
	selp.f32 	%f149, %f148, %f147, %p76;
	setp.eq.s32 	%p77, %r260, 5;
	selp.b32 	%r493, %r492, %r487, %p77;
	selp.f32 	%f150, %f149, %f145, %p77;
	add.s32 	%r494, %r490, %r492;
	setp.eq.s32 	%p78, %r490, 0;
	add.f32 	%f151, %f149, %f146;
	selp.f32 	%f152, %f151, %f146, %p78;
	setp.eq.s32 	%p79, %r260, 6;
	selp.b32 	%r495, %r494, %r493, %p79;
	selp.f32 	%f153, %f152, %f150, %p79;
	ld.shared.v4.u32 	{%r496, %r497, %r498, %r499}, [_ZN6thrust24THRUST_300001_SM_1000_NS8cuda_cub4core6detail5shmemE+48];
	mov.b32 	%f154, %r499;
	mov.b32 	%f155, %r497;
	add.s32 	%r500, %r496, %r494;
	setp.eq.s32 	%p80, %r496, 0;
	add.f32 	%f156, %f152, %f155;
	selp.f32 	%f157, %f156, %f155, %p80;
	setp.eq.s32 	%p81, %r260, 7;
	selp.b32 	%r298, %r500, %r495, %p81;
	selp.f32 	%f80, %f157, %f153, %p81;
	add.s32 	%r299, %r498, %r500;
	setp.eq.s32 	%p82, %r498, 0;
	add.f32 	%f158, %f157, %f154;
	selp.f32 	%f81, %f158, %f154, %p82;
	setp.lt.u32 	%p83, %r230, 32;
	@%p83 bra 	$L__BB1_256;
	setp.eq.s32 	%p84, %r1618, 0;
	add.f32 	%f159, %f80, %f488;
	selp.f32 	%f160, %f159, %f488, %p84;
	setp.eq.s32 	%p85, %r359, 0;
	selp.b32 	%r501, 0, %r1618, %p85;
	add.s32 	%r1618, %r298, %r501;
	selp.f32 	%f488, %f80, %f160, %p85;
	bra.uni 	$L__BB1_272;
$L__BB1_256:
	setp.ne.s32 	%p86, %r230, 0;
	mul.wide.u32 	%rd87, %r1, 16;
	add.s64 	%rd48, %rd1, %rd87;
	@%p86 bra 	$L__BB1_258;
	st.shared.u32 	[_ZN6thrust24THRUST_300001_SM_1000_NS8cuda_cub4core6detail5shmemE+116], %r299;
	st.shared.f32 	[_ZN6thrust24THRUST_300001_SM_1000_NS8cuda_cub4core6detail5shmemE+120], %f81;
	add.s64 	%rd88, %rd48, 512;
	mov.b32 	%r502, %f81;
	mov.b64 	%rd89, {%r299, %r502};
	mov.b64 	%rd90, 100;
	// begin inline asm
	st.relaxed.gpu.v2.u64 [%rd88], {%rd89, %rd90};
	// end inline asm
$L__BB1_258:
	mov.u32 	%r503, %nctaid.x;
	setp.gt.u32 	%p87, %r503, 499;
	@%p87 bra 	$L__BB1_260;
	membar.cta;
	bra.uni 	$L__BB1_261;
$L__BB1_260:
	mov.b32 	%r504, 450;
	// begin inline asm
	nanosleep.u32 %r504;
	// end inline asm
$L__BB1_261:
	mul.wide.u32 	%rd94, %r230, 16;
	xor.b64  	%rd95, %rd94, -16;
	add.s64 	%rd96, %rd48, %rd95;
	add.s64 	%rd93, %rd96, 512;
$L__BB1_262:
	// begin inline asm
	ld.relaxed.gpu.v2.u64 {%rd91, %rd339}, [%rd93];
	// end inline asm
	setp.eq.s64 	%p88, %rd339, 99;
	mov.b32 	%r505, -1;
	vote.sync.any.pred 	%p89, %p88, %r505;
	@%p89 bra 	$L__BB1_262;
	mov.b64 	{%r558, %r514}, %rd91;
	mov.b32 	%f161, %r514;
	cvt.u32.u64 	%r509, %rd91;
	setp.eq.s64 	%p90, %rd339, 101;
	mov.b32 	%r557, -1;
	vote.sync.ballot.b32 	%r559, %p90, %r557;
	// begin inline asm
	mov.u32 %r507, %lanemask_ge;
	// end inline asm
	and.b32  	%r560, %r559, %r507;
	or.b32  	%r561, %r560, -2147483648;
	add.s32 	%r562, %r561, -1;
	not.b32 	%r563, %r561;
	and.b32  	%r564, %r563, %r562;
	popc.b32 	%r511, %r564;
	mov.b32 	%r515, 1;
	// begin inline asm
	shfl.sync.down.b32 %r508, %r509, %r515, %r511, %r557;
	// end inline asm
	// begin inline asm
	shfl.sync.down.b32 %r513, %r514, %r515, %r511, %r557;
	// end inline asm
	mov.b32 	%f162, %r513;
	setp.lt.s32 	%p92, %r359, %r511;
	setp.eq.s32 	%p93, %r509, 0;
	add.f32 	%f163, %f161, %f162;
	selp.b32 	%r565, %r508, 0, %p92;
	add.s32 	%r519, %r565, %r509;
	selp.f32 	%f164, %f163, %f161, %p93;
	selp.f32 	%f165, %f164, %f161, %p92;
	mov.b32 	%r525, 2;
	// begin inline asm
	shfl.sync.down.b32 %r518, %r519, %r525, %r511, %r557;
	// end inline asm
	mov.b32 	%r524, %f165;
	// begin inline asm
	shfl.sync.down.b32 %r523, %r524, %r525, %r511, %r557;
	// end inline asm
	mov.b32 	%f166, %r523;
	add.s32 	%r566, %r359, 2;
	setp.gt.s32 	%p94, %r566, %r511;
	setp.eq.s32 	%p95, %r519, 0;
	add.f32 	%f167, %f165, %f166;
	selp.f32 	%f168, %f167, %f165, %p95;
	selp.b32 	%r567, 0, %r518, %p94;
	add.s32 	%r529, %r519, %r567;
	selp.f32 	%f169, %f165, %f168, %p94;
	mov.b32 	%r535, 4;
	// begin inline asm
	shfl.sync.down.b32 %r528, %r529, %r535, %r511, %r557;
	// end inline asm
	mov.b32 	%r534, %f169;
	// begin inline asm
	shfl.sync.down.b32 %r533, %r534, %r535, %r511, %r557;
	// end inline asm
	mov.b32 	%f170, %r533;
	add.s32 	%r568, %r359, 4;
	setp.gt.s32 	%p96, %r568, %r511;
	setp.eq.s32 	%p97, %r529, 0;
	add.f32 	%f171, %f169, %f170;
	selp.f32 	%f172, %f171, %f169, %p97;
	selp.b32 	%r569, 0, %r528, %p96;
	add.s32 	%r539, %r529, %r569;
	selp.f32 	%f173, %f169, %f172, %p96;
	mov.b32 	%r545, 8;
	// begin inline asm
	shfl.sync.down.b32 %r538, %r539, %r545, %r511, %r557;
	// end inline asm
	mov.b32 	%r544, %f173;
	// begin inline asm
	shfl.sync.down.b32 %r543, %r544, %r545, %r511, %r557;
	// end inline asm
	mov.b32 	%f174, %r543;
	add.s32 	%r570, %r359, 8;
	setp.gt.s32 	%p98, %r570, %r511;
	setp.eq.s32 	%p99, %r539, 0;
	add.f32 	%f175, %f173, %f174;
	selp.f32 	%f176, %f175, %f173, %p99;
	selp.b32 	%r571, 0, %r538, %p98;
	add.s32 	%r549, %r539, %r571;
	selp.f32 	%f177, %f173, %f176, %p98;
	mov.b32 	%r555, 16;
	// begin inline asm
	shfl.sync.down.b32 %r548, %r549, %r555, %r511, %r557;
	// end inline asm
	mov.b32 	%r554, %f177;
	// begin inline asm
	shfl.sync.down.b32 %r553, %r554, %r555, %r511, %r557;
	// end inline asm
	mov.b32 	%f178, %r553;
	add.s32 	%r572, %r359, 16;
	setp.gt.s32 	%p100, %r572, %r511;
	setp.eq.s32 	%p101, %r549, 0;
	add.f32 	%f179, %f177, %f178;
	selp.f32 	%f180, %f179, %f177, %p101;
	selp.b32 	%r573, 0, %r548, %p100;
	add.s32 	%r1616, %r573, %r549;
	selp.f32 	%f487, %f177, %f180, %p100;
	not.b32 	%r574, %r230;
	add.s32 	%r1617, %r1, %r574;
	add.s64 	%rd51, %rd1, 512;
$L__BB1_264:
	setp.ne.s64 	%p102, %rd339, 101;
	mov.b32 	%r575, -1;
	vote.sync.all.pred 	%p103, %p102, %r575;
	not.pred 	%p104, %p103;
	@%p104 bra 	$L__BB1_268;
	mul.wide.s32 	%rd140, %r1617, 16;
	add.s64 	%rd141, %rd51, %rd140;
	add.s64 	%rd139, %rd141, -512;
$L__BB1_266:
	// begin inline asm
	ld.relaxed.gpu.v2.u64 {%rd137, %rd339}, [%rd139];
	// end inline asm
	setp.eq.s64 	%p160, %rd339, 99;
	mov.b32 	%r671, -1;
	vote.sync.any.pred 	%p161, %p160, %r671;
	@%p161 bra 	$L__BB1_266;
	mov.b64 	{%r723, %r679}, %rd137;
	mov.b32 	%f193, %r679;
	cvt.u32.u64 	%r674, %rd137;
	setp.eq.s64 	%p162, %rd339, 101;
	mov.b32 	%r722, -1;
	vote.sync.ballot.b32 	%r724, %p162, %r722;
	and.b32  	%r725, %r724, %r507;
	or.b32  	%r726, %r725, -2147483648;
	add.s32 	%r727, %r726, -1;
	not.b32 	%r728, %r726;
	and.b32  	%r729, %r728, %r727;
	popc.b32 	%r676, %r729;
	mov.b32 	%r680, 1;
	// begin inline asm
	shfl.sync.down.b32 %r673, %r674, %r680, %r676, %r722;
	// end inline asm
	// begin inline asm
	shfl.sync.down.b32 %r678, %r679, %r680, %r676, %r722;
	// end inline asm
	mov.b32 	%f194, %r678;
	setp.lt.s32 	%p164, %r359, %r676;
	setp.eq.s32 	%p165, %r674, 0;
	add.f32 	%f195, %f193, %f194;
	selp.b32 	%r730, %r673, 0, %p164;
	add.s32 	%r684, %r730, %r674;
	selp.f32 	%f196, %f195, %f193, %p165;
	selp.f32 	%f197, %f196, %f193, %p164;
	mov.b32 	%r690, 2;
	// begin inline asm
	shfl.sync.down.b32 %r683, %r684, %r690, %r676, %r722;
	// end inline asm
	mov.b32 	%r689, %f197;
	// begin inline asm
	shfl.sync.down.b32 %r688, %r689, %r690, %r676, %r722;
	// end inline asm
	mov.b32 	%f198, %r688;
	add.s32 	%r731, %r359, 2;
	setp.gt.s32 	%p166, %r731, %r676;
	setp.eq.s32 	%p167, %r684, 0;
	add.f32 	%f199, %f197, %f198;
	selp.f32 	%f200, %f199, %f197, %p167;
	selp.b32 	%r732, 0, %r683, %p166;
	add.s32 	%r694, %r684, %r732;
	selp.f32 	%f201, %f197, %f200, %p166;
	mov.b32 	%r700, 4;
	// begin inline asm
	shfl.sync.down.b32 %r693, %r694, %r700, %r676, %r722;
	// end inline asm
	mov.b32 	%r699, %f201;
	// begin inline asm
	shfl.sync.down.b32 %r698, %r699, %r700, %r676, %r722;
	// end inline asm
	mov.b32 	%f202, %r698;
	add.s32 	%r733, %r359, 4;
	setp.gt.s32 	%p168, %r733, %r676;
	setp.eq.s32 	%p169, %r694, 0;
	add.f32 	%f203, %f201, %f202;
	selp.f32 	%f204, %f203, %f201, %p169;
	selp.b32 	%r734, 0, %r693, %p168;
	add.s32 	%r704, %r694, %r734;
	selp.f32 	%f205, %f201, %f204, %p168;
	mov.b32 	%r710, 8;
	// begin inline asm
	shfl.sync.down.b32 %r703, %r704, %r710, %r676, %r722;
	// end inline asm
	mov.b32 	%r709, %f205;
	// begin inline asm
	shfl.sync.down.b32 %r708, %r709, %r710, %r676, %r722;
	// end inline asm
	mov.b32 	%f206, %r708;
	add.s32 	%r735, %r359, 8;
	setp.gt.s32 	%p170, %r735, %r676;
	setp.eq.s32 	%p171, %r704, 0;
	add.f32 	%f207, %f205, %f206;
	selp.f32 	%f208, %f207, %f205, %p171;
	selp.b32 	%r736, 0, %r703, %p170;
	add.s32 	%r714, %r704, %r736;
	selp.f32 	%f209, %f205, %f208, %p170;
	mov.b32 	%r720, 16;
	// begin inline asm
	shfl.sync.down.b32 %r713, %r714, %r720, %r676, %r722;
	// end inline asm
	mov.b32 	%r719, %f209;
	// begin inline asm
	shfl.sync.down.b32 %r718, %r719, %r720, %r676, %r722;
	// end inline asm
	mov.b32 	%f210, %r718;
	add.s32 	%r737, %r359, 16;
	setp.gt.s32 	%p172, %r737, %r676;
	setp.eq.s32 	%p173, %r714, 0;
	add.f32 	%f211, %f209, %f210;
	selp.f32 	%f212, %f211, %f209, %p173;
	selp.b32 	%r738, 0, %r713, %p172;
	selp.f32 	%f213, %f209, %f212, %p172;
	add.s32 	%r739, %r738, %r1616;
	add.s32 	%r306, %r739, %r714;
	setp.eq.s32 	%p174, %r1616, 0;
	add.f32 	%f214, %f487, %f213;
	selp.f32 	%f487, %f214, %f487, %p174;
	add.s32 	%r1617, %r1617, -32;
	mov.u32 	%r1616, %r306;
	bra.uni 	$L__BB1_264;
$L__BB1_268:
	@%p86 bra 	$L__BB1_270;
	add.s32 	%r577, %r1616, %r299;
	setp.eq.s32 	%p106, %r299, 0;
	add.f32 	%f181, %f81, %f487;
	selp.f32 	%f182, %f181, %f81, %p106;
	add.s64 	%rd97, %rd48, 512;
	mov.b32 	%r578, %f182;
	mov.b64 	%rd98, {%r577, %r578};
	mov.b64 	%rd99, 101;
	// begin inline asm
	st.relaxed.gpu.v2.u64 [%rd97], {%rd98, %rd99};
	// end inline asm
	st.shared.u32 	[_ZN6thrust24THRUST_300001_SM_1000_NS8cuda_cub4core6detail5shmemE+100], %r1616;
	mov.b32 	%r579, %f487;
	st.shared.v2.u32 	[_ZN6thrust24THRUST_300001_SM_1000_NS8cuda_cub4core6detail5shmemE+104], {%r579, %r577};
	st.shared.f32 	[_ZN6thrust24THRUST_300001_SM_1000_NS8cuda_cub4core6detail5shmemE+112], %f182;
$L__BB1_270:
	setp.ne.s32 	%p107, %r359, 0;
	@%p107 bra 	$L__BB1_272;
	mov.b32 	%r580, %f487;
	st.shared.v2.u32 	[_ZN6thrust24THRUST_300001_SM_1000_NS8cuda_cub4core6detail5shmemE+72], {%r1616, %r580};
	mov.u32 	%r1618, %r1616;
	mov.f32 	%f488, %f487;
$L__BB1_272:
	setp.eq.s32 	%p108, %r230, 0;
	bar.sync 	0;
	@%p108 bra 	$L__BB1_274;
	ld.shared.v2.u32 	{%r581, %r582}, [_ZN6thrust24THRUST_300001_SM_1000_NS8cuda_cub4core6detail5shmemE+72];
	mov.b32 	%f183, %r582;
	add.s32 	%r309, %r581, %r1618;
	setp.eq.s32 	%p109, %r1618, 0;
	add.f32 	%f184, %f488, %f183;
	selp.f32 	%f488, %f184, %f488, %p109;
	mov.u32 	%r1618, %r309;
$L__BB1_274:
	mul.lo.s32 	%r583, %r230, 9;
	setp.eq.s32 	%p110, %r583, %r3;
	setp.ne.s32 	%p111, %r1615, %r263;
	or.pred  	%p112, %p110, %p111;
	selp.u32 	%r584, 1, 0, %p112;
	add.s32 	%r311, %r1618, %r584;
	add.f32 	%f185, %f488, %f69;
	selp.f32 	%f89, %f69, %f185, %p112;
	selp.u32 	%r585, 1, 0, %p6;
	add.s32 	%r586, %r585, %r584;
	add.s32 	%r312, %r586, %r1618;
	add.f32 	%f186, %f89, %f70;
	selp.f32 	%f90, %f70, %f186, %p6;
	add.s32 	%r587, %r583, 2;
	setp.eq.s32 	%p113, %r587, %r3;
	setp.ne.s32 	%p114, %r264, %r265;
	or.pred  	%p115, %p113, %p114;
	selp.u32 	%r588, 1, 0, %p115;
	add.s32 	%r313, %r312, %r588;
	add.f32 	%f187, %f90, %f71;
	selp.f32 	%f91, %f71, %f187, %p115;
	add.s32 	%r589, %r583, 3;
	setp.eq.s32 	%p116, %r589, %r3;
	setp.ne.s32 	%p117, %r265, %r266;
	or.pred  	%p9, %p116, %p117;
	selp.u32 	%r590, 1, 0, %p9;
	add.s32 	%r314, %r313, %r590;
	add.f32 	%f188, %f91, %f72;
	selp.f32 	%f92, %f72, %f188, %p9;
	add.s32 	%r591, %r583, 4;
	setp.eq.s32 	%p118, %r591, %r3;
	setp.ne.s32 	%p119, %r266, %r267;
	or.pred  	%p10, %p118, %p119;
	selp.u32 	%r592, 1, 0, %p10;
	add.s32 	%r315, %r314, %r592;
	add.f32 	%f189, %f92, %f73;
	selp.f32 	%f93, %f73, %f189, %p10;
	add.s32 	%r593, %r583, 5;
	setp.eq.s32 	%p120, %r593, %r3;
	setp.ne.s32 	%p121, %r267, %r268;
	or.pred  	%p11, %p120, %p121;
	selp.u32 	%r594, 1, 0, %p11;
	add.s32 	%r316, %r315, %r594;
	add.f32 	%f190, %f93, %f74;
	selp.f32 	%f94, %f74, %f190, %p11;
	selp.u32 	%r595, 1, 0, %p7;
	add.s32 	%r317, %r316, %r595;
	add.f32 	%f191, %f94, %f75;
	selp.f32 	%f95, %f75, %f191, %p7;
	selp.u32 	%r596, 1, 0, %p8;
	add.s32 	%r318, %r317, %r596;
	add.f32 	%f192, %f95, %f76;
	selp.f32 	%f96, %f76, %f192, %p8;
	ld.shared.v2.u32 	{%r597, %r319}, [_ZN6thrust24THRUST_300001_SM_1000_NS8cuda_cub4core6detail5shmemE+112];
	mov.b32 	%f97, %r597;
	ld.shared.u32 	%r1627, [_ZN6thrust24THRUST_300001_SM_1000_NS8cuda_cub4core6detail5shmemE+108];
	ld.shared.u32 	%r321, [_ZN6thrust24THRUST_300001_SM_1000_NS8cuda_cub4core6detail5shmemE+100];
	setp.lt.s32 	%p122, %r319, 257;
	@%p122 bra 	$L__BB1_300;
	bar.sync 	0;
	mul.lo.s32 	%r601, %r230, 9;
	setp.ne.s32 	%p138, %r601, %r3;
	setp.eq.s32 	%p139, %r1615, %r263;
	and.pred  	%p140, %p138, %p139;
	@%p140 bra 	$L__BB1_277;
	sub.s32 	%r602, %r1618, %r321;
	shl.b32 	%r603, %r602, 3;
	mov.u32 	%r604, _ZN6thrust24THRUST_300001_SM_1000_NS8cuda_cub4core6detail5shmemE;
	add.s32 	%r605, %r604, %r603;
	mov.b32 	%r606, %f488;
	st.shared.v2.u32 	[%r605], {%r1615, %r606};
$L__BB1_277:
	not.pred 	%p141, %p6;
	@%p141 bra 	$L__BB1_279;
	sub.s32 	%r607, %r311, %r321;
	shl.b32 	%r608, %r607, 3;
	mov.u32 	%r609, _ZN6thrust24THRUST_300001_SM_1000_NS8cuda_cub4core6detail5shmemE;
	add.s32 	%r610, %r609, %r608;
	mov.b32 	%r611, %f89;
	st.shared.v2.u32 	[%r610], {%r263, %r611};
$L__BB1_279:
	mad.lo.s32 	%r612, %r230, 9, 2;
	setp.ne.s32 	%p142, %r612, %r3;
	setp.eq.s32 	%p143, %r264, %r265;
	and.pred  	%p144, %p142, %p143;
	@%p144 bra 	$L__BB1_281;
	sub.s32 	%r613, %r312, %r321;
	shl.b32 	%r614, %r613, 3;
	mov.u32 	%r615, _ZN6thrust24THRUST_300001_SM_1000_NS8cuda_cub4core6detail5shmemE;
	add.s32 	%r616, %r615, %r614;
	mov.b32 	%r617, %f90;
	st.shared.v2.u32 	[%r616], {%r264, %r617};
$L__BB1_281:
	not.pred 	%p145, %p9;
	@%p145 bra 	$L__BB1_283;
	sub.s32 	%r618, %r313, %r321;
	shl.b32 	%r619, %r618, 3;
	mov.u32 	%r620, _ZN6thrust24THRUST_300001_SM_1000_NS8cuda_cub4core6detail5shmemE;
	add.s32 	%r621, %r620, %r619;
	mov.b32 	%r622, %f91;
	st.shared.v2.u32 	[%r621], {%r265, %r622};
$L__BB1_283:
	not.pred 	%p146, %p10;
	@%p146 bra 	$L__BB1_285;
	sub.s32 	%r623, %r314, %r321;
	shl.b32 	%r624, %r623, 3;
	mov.u32 	%r625, _ZN6thrust24THRUST_300001_SM_1000_NS8cuda_cub4core6detail5shmemE;
	add.s32 	%r626, %r625, %r624;
	mov.b32 	%r627, %f92;
	st.shared.v2.u32 	[%r626], {%r266, %r627};
$L__BB1_285:
	not.pred 	%p147, %p11;
	@%p147 bra 	$L__BB1_287;
	sub.s32 	%r628, %r315, %r321;
	shl.b32 	%r629, %r628, 3;
	mov.u32 	%r630, _ZN6thrust24THRUST_300001_SM_1000_NS8cuda_cub4core6detail5shmemE;
	add.s32 	%r631, %r630, %r629;
	mov.b32 	%r632, %f93;
	st.shared.v2.u32 	[%r631], {%r267, %r632};
$L__BB1_287:
	not.pred 	%p148, %p7;
	@%p148 bra 	$L__BB1_289;
	sub.s32 	%r633, %r316, %r321;
	shl.b32 	%r634, %r633, 3;
	mov.u32 	%r635, _ZN6thrust24THRUST_300001_SM_1000_NS8cuda_cub4core6detail5shmemE;
	add.s32 	%r636, %r635, %r634;
	mov.b32 	%r637, %f94;
	st.shared.v2.u32 	[%r636], {%r268, %r637};
$L__BB1_289:
	not.pred 	%p149, %p8;
	@%p149 bra 	$L__BB1_291;
	sub.s32 	%r638, %r317, %r321;
	shl.b32 	%r639, %r638, 3;
	mov.u32 	%r640, _ZN6thrust24THRUST_300001_SM_1000_NS8cuda_cub4core6detail5shmemE;
	add.s32 	%r641, %r640, %r639;
	mov.b32 	%r642, %f95;
	st.shared.v2.u32 	[%r641], {%r269, %r642};
$L__BB1_291:
	mad.lo.s32 	%r643, %r230, 9, 8;
	setp.ne.s32 	%p150, %r643, %r3;
	setp.eq.s32 	%p151, %r270, %r271;
	and.pred  	%p152, %p150, %p151;
	@%p152 bra 	$L__BB1_293;
	sub.s32 	%r644, %r318, %r321;
	shl.b32 	%r645, %r644, 3;
	mov.u32 	%r646, _ZN6thrust24THRUST_300001_SM_1000_NS8cuda_cub4core6detail5shmemE;
	add.s32 	%r647, %r646, %r645;
	mov.b32 	%r648, %f96;
	st.shared.v2.u32 	[%r647], {%r270, %r648};
$L__BB1_293:
	bar.sync 	0;
	setp.ge.s32 	%p153, %r230, %r319;
	@%p153 bra 	$L__BB1_318;
	not.b32 	%r649, %r230;
	add.s32 	%r322, %r319, %r649;
	and.b32  	%r650, %r322, 768;
	setp.eq.s32 	%p154, %r650, 768;
	mov.u32 	%r1626, %r230;
	@%p154 bra 	$L__BB1_297;
	shr.u32 	%r651, %r322, 8;
	add.s32 	%r652, %r651, 1;
	and.b32  	%r653, %r652, 3;
	shl.b32 	%r654, %r230, 3;
	mov.u32 	%r655, _ZN6thrust24THRUST_300001_SM_1000_NS8cuda_cub4core6detail5shmemE;
	add.s32 	%r1622, %r655, %r654;
	add.s32 	%r1621, %r230, %r321;
	neg.s32 	%r1620, %r653;
	shl.b32 	%r656, %r652, 8;
	and.b32  	%r657, %r656, 768;
	add.s32 	%r1626, %r230, %r657;
$L__BB1_296:
	.pragma "nounroll";
	mul.wide.s32 	%rd127, %r1621, 4;
	add.s64 	%rd128, %rd5, %rd127;
	add.s64 	%rd129, %rd4, %rd127;
	ld.shared.v2.u32 	{%r658, %r659}, [%r1622];
	st.global.u32 	[%rd129], %r658;
	st.global.u32 	[%rd128], %r659;
	add.s32 	%r1622, %r1622, 2048;
	add.s32 	%r1621, %r1621, 256;
	add.s32 	%r1620, %r1620, 1;
	setp.ne.s32 	%p155, %r1620, 0;
	@%p155 bra 	$L__BB1_296;
$L__BB1_297:
	setp.lt.u32 	%p156, %r322, 768;
	@%p156 bra 	$L__BB1_318;
	add.s64 	%rd55, %rd4, 2048;
	add.s32 	%r1625, %r1626, %r321;
	add.s64 	%rd56, %rd5, 2048;
	shl.b32 	%r660, %r1626, 3;
	mov.u32 	%r661, _ZN6thrust24THRUST_300001_SM_1000_NS8cuda_cub4core6detail5shmemE;
	add.s32 	%r662, %r660, %r661;
	add.s32 	%r1624, %r662, 4096;
$L__BB1_299:
	mul.wide.s32 	%rd130, %r1625, 4;
	add.s64 	%rd131, %rd55, %rd130;
	add.s64 	%rd132, %rd56, %rd130;
	ld.shared.v2.u32 	{%r663, %r664}, [%r1624+-4096];
	st.global.u32 	[%rd131+-2048], %r663;
	st.global.u32 	[%rd132+-2048], %r664;
	ld.shared.v2.u32 	{%r665, %r666}, [%r1624+-2048];
	st.global.u32 	[%rd131+-1024], %r665;
	st.global.u32 	[%rd132+-1024], %r666;
	ld.shared.v2.u32 	{%r667, %r668}, [%r1624];
	st.global.u32 	[%rd131], %r667;
	st.global.u32 	[%rd132], %r668;
	ld.shared.v2.u32 	{%r669, %r670}, [%r1624+2048];
	st.global.u32 	[%rd131+1024], %r669;
	st.global.u32 	[%rd132+1024], %r670;
	add.s32 	%r1626, %r1626, 1024;
	add.s32 	%r1625, %r1625, 1024;
	add.s32 	%r1624, %r1624, 8192;
	setp.lt.s32 	%p157, %r1626, %r319;
	@%p157 bra 	$L__BB1_299;
	bra.uni 	$L__BB1_318;
$L__BB1_300:
	mul.lo.s32 	%r598, %r230, 9;
	setp.ne.s32 	%p123, %r598, %r3;
	setp.eq.s32 	%p124, %r1615, %r263;
	and.pred  	%p125, %p123, %p124;
	@%p125 bra 	$L__BB1_302;
	mul.wide.s32 	%rd100, %r1618, 4;
	add.s64 	%rd101, %rd4, %rd100;
	st.global.u32 	[%rd101], %r1615;
	add.s64 	%rd102, %rd5, %rd100;
	st.global.f32 	[%rd102], %f488;
$L__BB1_302:
	not.pred 	%p126, %p6;
	@%p126 bra 	$L__BB1_304;
	mul.wide.s32 	%rd103, %r311, 4;
	add.s64 	%rd104, %rd4, %rd103;
	st.global.u32 	[%rd104], %r263;
	add.s64 	%rd105, %rd5, %rd103;
	st.global.f32 	[%rd105], %f89;
$L__BB1_304:
	mad.lo.s32 	%r599, %r230, 9, 2;
	setp.ne.s32 	%p127, %r599, %r3;
	setp.eq.s32 	%p128, %r264, %r265;
	and.pred  	%p129, %p127, %p128;
	@%p129 bra 	$L__BB1_306;
	mul.wide.s32 	%rd106, %r312, 4;
	add.s64 	%rd107, %rd4, %rd106;
	st.global.u32 	[%rd107], %r264;
	add.s64 	%rd108, %rd5, %rd106;
	st.global.f32 	[%rd108], %f90;
$L__BB1_306:
	not.pred 	%p130, %p9;
	@%p130 bra 	$L__BB1_308;
	mul.wide.s32 	%rd109, %r313, 4;
	add.s64 	%rd110, %rd4, %rd109;
	st.global.u32 	[%rd110], %r265;
	add.s64 	%rd111, %rd5, %rd109;
	st.global.f32 	[%rd111], %f91;
$L__BB1_308:
	not.pred 	%p131, %p10;
	@%p131 bra 	$L__BB1_310;
	mul.wide.s32 	%rd112, %r314, 4;
	add.s64 	%rd113, %rd4, %rd112;
	st.global.u32 	[%rd113], %r266;
	add.s64 	%rd114, %rd5, %rd112;
	st.global.f32 	[%rd114], %f92;
$L__BB1_310:
	not.pred 	%p132, %p11;
	@%p132 bra 	$L__BB1_312;
	mul.wide.s32 	%rd115, %r315, 4;
	add.s64 	%rd116, %rd4, %rd115;
	st.global.u32 	[%rd116], %r267;
	add.s64 	%rd117, %rd5, %rd115;
	st.global.f32 	[%rd117], %f93;
$L__BB1_312:
	not.pred 	%p133, %p7;
	@%p133 bra 	$L__BB1_314;
	mul.wide.s32 	%rd118, %r316, 4;
	add.s64 	%rd119, %rd4, %rd118;
	st.global.u32 	[%rd119], %r268;
	add.s64 	%rd120, %rd5, %rd118;
	st.global.f32 	[%rd120], %f94;
$L__BB1_314:
	not.pred 	%p134, %p8;
	@%p134 bra 	$L__BB1_316;
	mul.wide.s32 	%rd121, %r317, 4;
	add.s64 	%rd122, %rd4, %rd121;
	st.global.u32 	[%rd122], %r269;
	add.s64 	%rd123, %rd5, %rd121;
	st.global.f32 	[%rd123], %f95;
$L__BB1_316:
	mad.lo.s32 	%r600, %r230, 9, 8;
	setp.ne.s32 	%p135, %r600, %r3;
	setp.eq.s32 	%p136, %r270, %r271;
	and.pred  	%p137, %p135, %p136;
	@%p137 bra 	$L__BB1_318;
	mul.wide.s32 	%rd124, %r318, 4;
	add.s64 	%rd125, %rd4, %rd124;
	st.global.u32 	[%rd125], %r270;
	add.s64 	%rd126, %rd5, %rd124;
	st.global.f32 	[%rd126], %f96;
$L__BB1_318:
	setp.ne.s32 	%p158, %r230, 255;
	@%p158 bra 	$L__BB1_322;
	setp.ne.s32 	%p159, %r3, 2304;
	@%p159 bra 	$L__BB1_321;
	mul.wide.s32 	%rd133, %r1627, 4;
	add.s64 	%rd134, %rd4, %rd133;
	st.global.u32 	[%rd134], %r271;
	add.s64 	%rd135, %rd5, %rd133;
	st.global.f32 	[%rd135], %f97;
	add.s32 	%r1627, %r1627, 1;
$L__BB1_321:
	ld.param.u64 	%rd328, [_ZN6thrust24THRUST_300001_SM_1000_NS8cuda_cub4core6detail13_kernel_agentINS1_15__reduce_by_key16ReduceByKeyAgentINS0_6detail15normal_iteratorINS0_10device_ptrIiEEEENS8_INS9_IfEEEESB_SD_N4cuda3std3__48equal_toIiEENSG_4plusIfEEPiiEEJSB_SD_SB_SD_SL_N3cub18CUB_300001_SM_100024ReduceByKeyScanTileStateIfiLb1EEESI_SK_iiEEEvDpT0__param_4];
	cvta.to.global.u64 	%rd136, %rd328;
	st.global.u32 	[%rd136], %r1627;
$L__BB1_322:
	ret;

}
	// .globl	_ZN6thrust24THRUST_300001_SM_1000_NS8cuda_cub4core6detail13_kernel_agentINS1_15__reduce_by_key9InitAgentIN3cub18CUB_300001_SM_100024ReduceByKeyScanTileStateIflLb1EEElPlEEJSA_lSB_EEEvDpT0_
.visible .entry _ZN6thrust24THRUST_300001_SM_1000_NS8cuda_cub4core6detail13_kernel_agentINS1_15__reduce_by_key9InitAgentIN3cub18CUB_300001_SM_100024ReduceByKeyScanTileStateIflLb1EEElPlEEJSA_lSB_EEEvDpT0_(
	.param .align 8 .b8 _ZN6thrust24THRUST_300001_SM_1000_NS8cuda_cub4core6detail13_kernel_agentINS1_15__reduce_by_key9InitAgentIN3cub18CUB_300001_SM_100024ReduceByKeyScanTileStateIflLb1EEElPlEEJSA_lSB_EEEvDpT0__param_0[8],
	.param .u64 _ZN6thrust24THRUST_300001_SM_1000_NS8cuda_cub4core6detail13_kernel_agentINS1_15__reduce_by_key9InitAgentIN3cub18CUB_300001_SM_100024ReduceByKeyScanTileStateIflLb1EEElPlEEJSA_lSB_EEEvDpT0__param_1,
	.param .u64 .ptr .align 1 _ZN6thrust24THRUST_300001_SM_1000_NS8cuda_cub4core6detail13_kernel_agentINS1_15__reduce_by_key9InitAgentIN3cub18CUB_300001_SM_100024ReduceByKeyScanTileStateIflLb1EEElPlEEJSA_lSB_EEEvDpT0__param_2
)
.maxntid 128
{
	.reg .pred 	%p<6>;
	.reg .b32 	%r<16>;
	.reg .b64 	%rd<12>;

	ld.param.u64 	%rd3, [_ZN6thrust24THRUST_300001_SM_1000_NS8cuda_cub4core6detail13_kernel_agentINS1_15__reduce_by_key9InitAgentIN3cub18CUB_300001_SM_100024ReduceByKeyScanTileStateIflLb1EEElPlEEJSA_lSB_EEEvDpT0__param_0];
	ld.param.u32 	%r8, [_ZN6thrust24THRUST_300001_SM_1000_NS8cuda_cub4core6detail13_kernel_agentINS1_15__reduce_by_key9InitAgentIN3cub18CUB_300001_SM_100024ReduceByKeyScanTileStateIflLb1EEElPlEEJSA_lSB_EEEvDpT0__param_1];
	ld.param.u64 	%rd2, [_ZN6thrust24THRUST_300001_SM_1000_NS8cuda_cub4core6detail13_kernel_agentINS1_15__reduce_by_key9InitAgentIN3cub18CUB_300001_SM_100024ReduceByKeyScanTileStateIflLb1EEElPlEEJSA_lSB_EEEvDpT0__param_2];
	cvta.to.global.u64 	%rd1, %rd3;
	mov.u32 	%r1, %ctaid.x;
	mov.u32 	%r9, %ntid.x;
	mov.u32 	%r2, %tid.x;
	mad.lo.s32 	%r3, %r1, %r9, %r2;
	setp.ge.s32 	%p1, %r3, %r8;
	@%p1 bra 	$L__BB2_2;
	mul.wide.s32 	%rd4, %r3, 16;
	add.s64 	%rd5, %rd1, %rd4;
	mov.b64 	%rd6, 0;
	mov.b64 	%rd7, 425201762304;
	st.global.v2.u64 	[%rd5+512], {%rd7, %rd6};
$L__BB2_2:
	mov.b32 	%r15, 0;
	setp.ne.s32 	%p2, %r1, 0;
	setp.gt.u32 	%p3, %r2, 31;
	or.pred  	%p4, %p2, %p3;
	@%p4 bra 	$L__BB2_4;
	mul.wide.u32 	%rd8, %r2, 16;
	add.s64 	%rd9, %rd1, %rd8;
	st.global.v4.u32 	[%rd9], {%r15, %r15, %r15, %r15};
$L__BB2_4:
	or.b32  	%r14, %r1, %r2;
	setp.ne.s32 	%p5, %r14, 0;
	@%p5 bra 	$L__BB2_6;
	cvta.to.global.u64 	%rd10, %rd2;
	mov.b64 	%rd11, 0;
	st.global.u64 	[%rd10], %rd11;
$L__BB2_6:
	ret;

}
	// .globl	_ZN6thrust24THRUST_300001_SM_1000_NS8cuda_cub4core6detail13_kernel_agentINS1_15__reduce_by_key16ReduceByKeyAgentINS0_6detail15normal_iteratorINS0_10device_ptrIiEEEENS8_INS9_IfEEEESB_SD_N4cuda3std3__48equal_toIiEENSG_4plusIfEEPllEEJSB_SD_SB_SD_SL_N3cub18CUB_300001_SM_100024ReduceByKeyScanTileStateIflLb1EEESI_SK_llEEEvDpT0_
.visible .entry _ZN6thrust24THRUST_300001_SM_1000_NS8cuda_cub4core6detail13_kernel_agentINS1_15__reduce_by_key16ReduceByKeyAgentINS0_6detail15normal_iteratorINS0_10device_ptrIiEEEENS8_INS9_IfEEEESB_SD_N4cuda3std3__48equal_toIiEENSG_4plusIfEEPllEEJSB_SD_SB_SD_SL_N3cub18CUB_300001_SM_100024ReduceByKeyScanTileStateIflLb1EEESI_SK_llEEEvDpT0_(
	.param .align 8 .b8 _ZN6thrust24THRUST_300001_SM_1000_NS8cuda_cub4core6detail13_kernel_agentINS1_15__reduce_by_key16ReduceByKeyAgentINS0_6detail15normal_iteratorINS0_10device_ptrIiEEEENS8_INS9_IfEEEESB_SD_N4cuda3std3__48equal_toIiEENSG_4plusIfEEPllEEJSB_SD_SB_SD_SL_N3cub18CUB_300001_SM_100024ReduceByKeyScanTileStateIflLb1EEESI_SK_llEEEvDpT0__param_0[8],
	.param .align 8 .b8 _ZN6thrust24THRUST_300001_SM_1000_NS8cuda_cub4core6detail13_kernel_agentINS1_15__reduce_by_key16ReduceByKeyAgentINS0_6detail15normal_iteratorINS0_10device_ptrIiEEEENS8_INS9_IfEEEESB_SD_N4cuda3std3__48equal_toIiEENSG_4plusIfEEPllEEJSB_SD_SB_SD_SL_N3cub18CUB_300001_SM_100024ReduceByKeyScanTileStateIflLb1EEESI_SK_llEEEvDpT0__param_1[8],
	.param .align 8 .b8 _ZN6thrust24THRUST_300001_SM_1000_NS8cuda_cub4core6detail13_kernel_agentINS1_15__reduce_by_key16ReduceByKeyAgentINS0_6detail15normal_iteratorINS0_10device_ptrIiEEEENS8_INS9_IfEEEESB_SD_N4cuda3std3__48equal_toIiEENSG_4plusIfEEPllEEJSB_SD_SB_SD_SL_N3cub18CUB_300001_SM_100024ReduceByKeyScanTileStateIflLb1EEESI_SK_llEEEvDpT0__param_2[8],
	.param .align 8 .b8 _ZN6thrust24THRUST_300001_SM_1000_NS8cuda_cub4core6detail13_kernel_agentINS1_15__reduce_by_key16ReduceByKeyAgentINS0_6detail15normal_iteratorINS0_10device_ptrIiEEEENS8_INS9_IfEEEESB_SD_N4cuda3std3__48equal_toIiEENSG_4plusIfEEPllEEJSB_SD_SB_SD_SL_N3cub18CUB_300001_SM_100024ReduceByKeyScanTileStateIflLb1EEESI_SK_llEEEvDpT0__param_3[8],
	.param .u64 .ptr .align 1 _ZN6thrust24THRUST_300001_SM_1000_NS8cuda_cub4core6detail13_kernel_agentINS1_15__reduce_by_key16ReduceByKeyAgentINS0_6detail15normal_iteratorINS0_10device_ptrIiEEEENS8_INS9_IfEEEESB_SD_N4cuda3std3__48equal_toIiEENSG_4plusIfEEPllEEJSB_SD_SB_SD_SL_N3cub18CUB_300001_SM_100024ReduceByKeyScanTileStateIflLb1EEESI_SK_llEEEvDpT0__param_4,
	.param .align 8 .b8 _ZN6thrust24THRUST_300001_SM_1000_NS8cuda_cub4core6detail13_kernel_agentINS1_15__reduce_by_key16ReduceByKeyAgentINS0_6detail15normal_iteratorINS0_10device_ptrIiEEEENS8_INS9_IfEEEESB_SD_N4cuda3std3__48equal_toIiEENSG_4plusIfEEPllEEJSB_SD_SB_SD_SL_N3cub18CUB_300001_SM_100024ReduceByKeyScanTileStateIflLb1EEESI_SK_llEEEvDpT0__param_5[8],
	.param .align 1 .b8 _ZN6thrust24THRUST_300001_SM_1000_NS8cuda_cub4core6detail13_kernel_agentINS1_15__reduce_by_key16ReduceByKeyAgentINS0_6detail15normal_iteratorINS0_10device_ptrIiEEEENS8_INS9_IfEEEESB_SD_N4cuda3std3__48equal_toIiEENSG_4plusIfEEPllEEJSB_SD_SB_SD_SL_N3cub18CUB_300001_SM_100024ReduceByKeyScanTileStateIflLb1EEESI_SK_llEEEvDpT0__param_6[1],
	.param .align 1 .b8 _ZN6thrust24THRUST_300001_SM_1000_NS8cuda_cub4core6detail13_kernel_agentINS1_15__reduce_by_key16ReduceByKeyAgentINS0_6detail15normal_iteratorINS0_10device_ptrIiEEEENS8_INS9_IfEEEESB_SD_N4cuda3std3__48equal_toIiEENSG_4plusIfEEPllEEJSB_SD_SB_SD_SL_N3cub18CUB_300001_SM_100024ReduceByKeyScanTileStateIflLb1EEESI_SK_llEEEvDpT0__param_7[1],
	.param .u64 _ZN6thrust24THRUST_300001_SM_1000_NS8cuda_cub4core6detail13_kernel_agentINS1_15__reduce_by_key16ReduceByKeyAgentINS0_6detail15normal_iteratorINS0_10device_ptrIiEEEENS8_INS9_IfEEEESB_SD_N4cuda3std3__48equal_toIiEENSG_4plusIfEEPllEEJSB_SD_SB_SD_SL_N3cub18CUB_300001_SM_100024ReduceByKeyScanTileStateIflLb1EEESI_SK_llEEEvDpT0__param_8,
	.param .u64 _ZN6thrust24THRUST_300001_SM_1000_NS8cuda_cub4core6detail13_kernel_agentINS1_15__reduce_by_key16ReduceByKeyAgentINS0_6detail15normal_iteratorINS0_10device_ptrIiEEEENS8_INS9_IfEEEESB_SD_N4cuda3std3__48equal_toIiEENSG_4plusIfEEPllEEJSB_SD_SB_SD_SL_N3cub18CUB_300001_SM_100024ReduceByKeyScanTileStateIflLb1EEESI_SK_llEEEvDpT0__param_9
)
.maxntid 256
{
	.reg .pred 	%p<462>;
	.reg .b32 	%r<1724>;
	.reg .b32 	%f<512>;
	.reg .b64 	%rd<845>;

	ld.param.u64 	%rd1, [_ZN6thrust24THRUST_300001_SM_1000_NS8cuda_cub4core6detail13_kernel_agentINS1_15__reduce_by_key16ReduceByKeyAgentINS0_6detail15normal_iteratorINS0_10device_ptrIiEEEENS8_INS9_IfEEEESB_SD_N4cuda3std3__48equal_toIiEENSG_4plusIfEEPllEEJSB_SD_SB_SD_SL_N3cub18CUB_300001_SM_100024ReduceByKeyScanTileStateIflLb1EEESI_SK_llEEEvDpT0__param_5];
	ld.param.u64 	%rd2, [_ZN6thrust24THRUST_300001_SM_1000_NS8cuda_cub4core6detail13_kernel_agentINS1_15__reduce_by_key16ReduceByKeyAgentINS0_6detail15normal_iteratorINS0_10device_ptrIiEEEENS8_INS9_IfEEEESB_SD_N4cuda3std3__48equal_toIiEENSG_4plusIfEEPllEEJSB_SD_SB_SD_SL_N3cub18CUB_300001_SM_100024ReduceByKeyScanTileStateIflLb1EEESI_SK_llEEEvDpT0__param_0];
	ld.param.u64 	%rd3, [_ZN6thrust24THRUST_300001_SM_1000_NS8cuda_cub4core6detail13_kernel_agentINS1_15__reduce_by_key16ReduceByKeyAgentINS0_6detail15normal_iteratorINS0_10device_ptrIiEEEENS8_INS9_IfEEEESB_SD_N4cuda3std3__48equal_toIiEENSG_4plusIfEEPllEEJSB_SD_SB_SD_SL_N3cub18CUB_300001_SM_100024ReduceByKeyScanTileStateIflLb1EEESI_SK_llEEEvDpT0__param_1];
	ld.param.u64 	%rd221, [_ZN6thrust24THRUST_300001_SM_1000_NS8cuda_cub4core6detail13_kernel_agentINS1_15__reduce_by_key16ReduceByKeyAgentINS0_6detail15normal_iteratorINS0_10device_ptrIiEEEENS8_INS9_IfEEEESB_SD_N4cuda3std3__48equal_toIiEENSG_4plusIfEEPllEEJSB_SD_SB_SD_SL_N3cub18CUB_300001_SM_100024ReduceByKeyScanTileStateIflLb1EEESI_SK_llEEEvDpT0__param_3];
	ld.param.u64 	%rd222, [_ZN6thrust24THRUST_300001_SM_1000_NS8cuda_cub4core6detail13_kernel_agentINS1_15__reduce_by_key16ReduceByKeyAgentINS0_6detail15normal_iteratorINS0_10device_ptrIiEEEENS8_INS9_IfEEEESB_SD_N4cuda3std3__48equal_toIiEENSG_4plusIfEEPllEEJSB_SD_SB_SD_SL_N3cub18CUB_300001_SM_100024ReduceByKeyScanTileStateIflLb1EEESI_SK_llEEEvDpT0__param_2];
	ld.param.u64 	%rd220, [_ZN6thrust24THRUST_300001_SM_1000_NS8cuda_cub4core6detail13_kernel_agentINS1_15__reduce_by_key16ReduceByKeyAgentINS0_6detail15normal_iteratorINS0_10device_ptrIiEEEENS8_INS9_IfEEEESB_SD_N4cuda3std3__48equal_toIiEENSG_4plusIfEEPllEEJSB_SD_SB_SD_SL_N3cub18CUB_300001_SM_100024ReduceByKeyScanTileStateIflLb1EEESI_SK_llEEEvDpT0__param_8];
	cvta.to.global.u64 	%rd4, %rd222;
	cvta.to.global.u64 	%rd5, %rd221;
	mov.u32 	%r1, %ctaid.x;
	mul.wide.u32 	%rd6, %r1, 2304;
	sub.s64 	%rd7, %rd220, %rd6;
	setp.lt.s64 	%p12, %rd7, 2305;
	@%p12 bra 	$L__BB3_142;
	setp.ne.s32 	%p281, %r1, 0;
	@%p281 bra 	$L__BB3_52;
	mov.u32 	%r2, %tid.x;
	and.b32  	%r1476, %r2, 31;
	and.b32  	%r1477, %r2, 992;
	mul.lo.s32 	%r1478, %r1477, 9;
	or.b32  	%r1479, %r1478, %r1476;
	cvt.u64.u32 	%rd701, %r1479;
	add.s64 	%rd702, %rd6, %rd701;
	shl.b64 	%rd703, %rd702, 2;
	add.s64 	%rd682, %rd2, %rd703;
	// begin inline asm
	ld.global.nc.u32 %r1456, [%rd682];
	// end inline asm
	add.s64 	%rd683, %rd682, 128;
	// begin inline asm
	ld.global.nc.u32 %r1457, [%rd683];
	// end inline asm
	add.s64 	%rd684, %rd682, 256;
	// begin inline asm
	ld.global.nc.u32 %r1458, [%rd684];
	// end inline asm
	add.s64 	%rd685, %rd682, 384;
	// begin inline asm
	ld.global.nc.u32 %r1459, [%rd685];
	// end inline asm
	add.s64 	%rd686, %rd682, 512;
	// begin inline asm
	ld.global.nc.u32 %r1460, [%rd686];
	// end inline asm
	add.s64 	%rd687, %rd682, 640;
	// begin inline asm
	ld.global.nc.u32 %r1461, [%rd687];
	// end inline asm
	add.s64 	%rd688, %rd682, 768;
	// begin inline asm
	ld.global.nc.u32 %r1462, [%rd688];
	// end inline asm
	add.s64 	%rd689, %rd682, 896;
	// begin inline asm
	ld.global.nc.u32 %r1463, [%rd689];
	// end inline asm
	add.s64 	%rd690, %rd682, 1024;
	// begin inline asm
	ld.global.nc.u32 %r1464, [%rd690];
	// end inline asm
	// begin inline asm
	mov.u32 %r1465, %laneid;
	// end inline asm
	shr.u32 	%r4, %r2, 5;
	mad.lo.s32 	%r1480, %r4, 288, %r1465;
	shl.b32 	%r1481, %r1480, 2;
	mov.u32 	%r1482, _ZN6thrust24THRUST_300001_SM_1000_NS8cuda_cub4core6detail5shmemE;
	add.s32 	%r1483, %r1482, %r1481;
	st.shared.u32 	[%r1483], %r1456;
	st.shared.u32 	[%r1483+128], %r1457;
	st.shared.u32 	[%r1483+256], %r1458;
	st.shared.u32 	[%r1483+384], %r1459;
	st.shared.u32 	[%r1483+512], %r1460;
	st.shared.u32 	[%r1483+640], %r1461;
	st.shared.u32 	[%r1483+768], %r1462;
	st.shared.u32 	[%r1483+896], %r1463;
	st.shared.u32 	[%r1483+1024], %r1464;
	bar.warp.sync 	-1;
	shl.b32 	%r1484, %r1465, 5;
	add.s32 	%r1485, %r1483, %r1484;
	ld.shared.u32 	%r5, [%r1485];
	ld.shared.u32 	%r6, [%r1485+4];
	ld.shared.u32 	%r7, [%r1485+8];
	ld.shared.u32 	%r8, [%r1485+12];
	ld.shared.u32 	%r9, [%r1485+16];
	ld.shared.u32 	%r10, [%r1485+20];
	ld.shared.u32 	%r11, [%r1485+24];
	ld.shared.u32 	%r12, [%r1485+28];
	ld.shared.u32 	%r13, [%r1485+32];
	bar.sync 	0;
	add.s64 	%rd691, %rd3, %rd703;
	// begin inline asm
	ld.global.nc.u32 %r1466, [%rd691];
	// end inline asm
	add.s64 	%rd692, %rd691, 128;
	// begin inline asm
	ld.global.nc.u32 %r1467, [%rd692];
	// end inline asm
	add.s64 	%rd693, %rd691, 256;
	// begin inline asm
	ld.global.nc.u32 %r1468, [%rd693];
	// end inline asm
	add.s64 	%rd694, %rd691, 384;
	// begin inline asm
	ld.global.nc.u32 %r1469, [%rd694];
	// end inline asm
	add.s64 	%rd695, %rd691, 512;
	// begin inline asm
	ld.global.nc.u32 %r1470, [%rd695];
	// end inline asm
	add.s64 	%rd696, %rd691, 640;
	// begin inline asm
	ld.global.nc.u32 %r1471, [%rd696];
	// end inline asm
	add.s64 	%rd697, %rd691, 768;
	// begin inline asm
	ld.global.nc.u32 %r1472, [%rd697];
	// end inline asm
	add.s64 	%rd698, %rd691, 896;
	// begin inline asm
	ld.global.nc.u32 %r1473, [%rd698];
	// end inline asm
	add.s64 	%rd699, %rd691, 1024;
	// begin inline asm
	ld.global.nc.u32 %r1474, [%rd699];
	// end inline asm
	st.shared.u32 	[%r1483], %r1466;
	st.shared.u32 	[%r1483+128], %r1467;
	st.shared.u32 	[%r1483+256], %r1468;
	st.shared.u32 	[%r1483+384], %r1469;
	st.shared.u32 	[%r1483+512], %r1470;
	st.shared.u32 	[%r1483+640], %r1471;
	st.shared.u32 	[%r1483+768], %r1472;
	st.shared.u32 	[%r1483+896], %r1473;
	st.shared.u32 	[%r1483+1024], %r1474;
	bar.warp.sync 	-1;
	ld.shared.f32 	%f1, [%r1485];
	ld.shared.f32 	%f2, [%r1485+4];
	ld.shared.f32 	%f3, [%r1485+8];
	ld.shared.f32 	%f4, [%r1485+12];
	ld.shared.f32 	%f5, [%r1485+16];
	ld.shared.f32 	%f6, [%r1485+20];
	ld.shared.f32 	%f7, [%r1485+24];
	ld.shared.f32 	%f8, [%r1485+28];
	ld.shared.f32 	%f9, [%r1485+32];
	bar.sync 	0;
	shl.b32 	%r1486, %r2, 2;
	add.s32 	%r1487, %r1482, %r1486;
	add.s32 	%r14, %r1487, 1240;
	st.shared.u32 	[%r1487+1240], %r13;
	bar.sync 	0;
	setp.eq.s32 	%p391, %r2, 0;
	mov.b64 	%rd795, 0;
	@%p391 bra 	$L__BB3_4;
	ld.shared.u32 	%r1674, [%r14+-4];
	setp.ne.s32 	%p392, %r1674, %r5;
	selp.u64 	%rd795, 1, 0, %p392;
$L__BB3_4:
	setp.ne.s32 	%p393, %r5, %r6;
	selp.u64 	%rd704, 1, 0, %p393;
	setp.ne.s32 	%p394, %r6, %r7;
	selp.u64 	%rd705, 1, 0, %p394;
	setp.ne.s32 	%p395, %r7, %r8;
	selp.u64 	%rd706, 1, 0, %p395;
	setp.ne.s32 	%p396, %r8, %r9;
	selp.u64 	%rd707, 1, 0, %p396;
	setp.ne.s32 	%p397, %r9, %r10;
	selp.u64 	%rd708, 1, 0, %p397;
	setp.ne.s32 	%p398, %r10, %r11;
	selp.u64 	%rd709, 1, 0, %p398;
	setp.ne.s32 	%p399, %r11, %r12;
	selp.u64 	%rd710, 1, 0, %p399;
	setp.ne.s32 	%p400, %r12, %r13;
	selp.u64 	%rd711, 1, 0, %p400;
	add.s64 	%rd10, %rd795, %rd704;
	add.f32 	%f410, %f1, %f2;
	selp.f32 	%f411, %f2, %f410, %p393;
	add.s64 	%rd11, %rd10, %rd705;
	add.f32 	%f412, %f411, %f3;
	selp.f32 	%f413, %f3, %f412, %p394;
	add.s64 	%rd12, %rd11, %rd706;
	add.f32 	%f414, %f413, %f4;
	selp.f32 	%f415, %f4, %f414, %p395;
	add.s64 	%rd13, %rd12, %rd707;
	add.f32 	%f416, %f415, %f5;
	selp.f32 	%f417, %f5, %f416, %p396;
	add.s64 	%rd14, %rd13, %rd708;
	add.f32 	%f418, %f417, %f6;
	selp.f32 	%f419, %f6, %f418, %p397;
	add.s64 	%rd15, %rd14, %rd709;
	add.f32 	%f420, %f419, %f7;
	selp.f32 	%f421, %f7, %f420, %p398;
	add.s64 	%rd16, %rd15, %rd710;
	add.f32 	%f422, %f421, %f8;
	selp.f32 	%f423, %f8, %f422, %p399;
	add.s64 	%rd712, %rd16, %rd711;
	mov.b64 	{%r1489, %r1494}, %rd712;
	add.f32 	%f424, %f423, %f9;
	selp.f32 	%f425, %f9, %f424, %p400;
	mov.b32 	%r1605, 1;
	mov.b32 	%r1606, 0;
	mov.b32 	%r1607, -1;
	// begin inline asm
	shfl.sync.up.b32 %r1488, %r1489, %r1605, %r1606, %r1607;
	// end inline asm
	// begin inline asm
	shfl.sync.up.b32 %r1493, %r1494, %r1605, %r1606, %r1607;
	// end inline asm
	mov.b64 	%rd713, {%r1488, %r1493};
	mov.b32 	%r1499, %f425;
	// begin inline asm
	shfl.sync.up.b32 %r1498, %r1499, %r1605, %r1606, %r1607;
	// end inline asm
	mov.b32 	%f426, %r1498;
	// begin inline asm
	shfl.sync.up.b32 %r1503, %r1504, %r1605, %r1606, %r1607;
	// end inline asm
	setp.eq.s64 	%p401, %rd712, 0;
	add.f32 	%f427, %f425, %f426;
	selp.f32 	%f428, %f427, %f425, %p401;
	setp.lt.s32 	%p402, %r1465, 1;
	selp.f32 	%f429, %f425, %f428, %p402;
	selp.b64 	%rd714, 0, %rd713, %p402;
	add.s64 	%rd715, %rd714, %rd712;
	mov.b64 	{%r1509, %r1514}, %rd715;
	mov.b32 	%r1525, 2;
	// begin inline asm
	shfl.sync.up.b32 %r1508, %r1509, %r1525, %r1606, %r1607;
	// end inline asm
	// begin inline asm
	shfl.sync.up.b32 %r1513, %r1514, %r1525, %r1606, %r1607;
	// end inline asm
	mov.b64 	%rd716, {%r1508, %r1513};
	mov.b32 	%r1519, %f429;
	// begin inline asm
	shfl.sync.up.b32 %r1518, %r1519, %r1525, %r1606, %r1607;
	// end inline asm
	mov.b32 	%f430, %r1518;
	// begin inline asm
	shfl.sync.up.b32 %r1523, %r1524, %r1525, %r1606, %r1607;
	// end inline asm
	setp.eq.s64 	%p403, %rd715, 0;
	add.f32 	%f431, %f429, %f430;
	selp.f32 	%f432, %f431, %f429, %p403;
	setp.lt.s32 	%p404, %r1465, 2;
	selp.f32 	%f433, %f429, %f432, %p404;
	selp.b64 	%rd717, 0, %rd716, %p404;
	add.s64 	%rd718, %rd717, %rd715;
	mov.b64 	{%r1529, %r1534}, %rd718;
	mov.b32 	%r1545, 4;
	// begin inline asm
	shfl.sync.up.b32 %r1528, %r1529, %r1545, %r1606, %r1607;
	// end inline asm
	// begin inline asm
	shfl.sync.up.b32 %r1533, %r1534, %r1545, %r1606, %r1607;
	// end inline asm
	mov.b64 	%rd719, {%r1528, %r1533};
	mov.b32 	%r1539, %f433;
	// begin inline asm
	shfl.sync.up.b32 %r1538, %r1539, %r1545, %r1606, %r1607;
	// end inline asm
	mov.b32 	%f434, %r1538;
	// begin inline asm
	shfl.sync.up.b32 %r1543, %r1544, %r1545, %r1606, %r1607;
	// end inline asm
	setp.eq.s64 	%p405, %rd718, 0;
	add.f32 	%f435, %f433, %f434;
	selp.f32 	%f436, %f435, %f433, %p405;
	setp.lt.s32 	%p406, %r1465, 4;
	selp.f32 	%f437, %f433, %f436, %p406;
	selp.b64 	%rd720, 0, %rd719, %p406;
	add.s64 	%rd721, %rd720, %rd718;
	mov.b64 	{%r1549, %r1554}, %rd721;
	mov.b32 	%r1565, 8;
	// begin inline asm
	shfl.sync.up.b32 %r1548, %r1549, %r1565, %r1606, %r1607;
	// end inline asm
	// begin inline asm
	shfl.sync.up.b32 %r1553, %r1554, %r1565, %r1606, %r1607;
	// end inline asm
	mov.b64 	%rd722, {%r1548, %r1553};
	mov.b32 	%r1559, %f437;
	// begin inline asm
	shfl.sync.up.b32 %r1558, %r1559, %r1565, %r1606, %r1607;
	// end inline asm
	mov.b32 	%f438, %r1558;
	// begin inline asm
	shfl.sync.up.b32 %r1563, %r1564, %r1565, %r1606, %r1607;
	// end inline asm
	setp.eq.s64 	%p407, %rd721, 0;
	add.f32 	%f439, %f437, %f438;
	selp.f32 	%f440, %f439, %f437, %p407;
	setp.lt.s32 	%p408, %r1465, 8;
	selp.f32 	%f441, %f437, %f440, %p408;
	selp.b64 	%rd723, 0, %rd722, %p408;
	add.s64 	%rd724, %rd723, %rd721;
	mov.b64 	{%r1569, %r1574}, %rd724;
	mov.b32 	%r1585, 16;
	// begin inline asm
	shfl.sync.up.b32 %r1568, %r1569, %r1585, %r1606, %r1607;
	// end inline asm
	// begin inline asm
	shfl.sync.up.b32 %r1573, %r1574, %r1585, %r1606, %r1607;
	// end inline asm
	mov.b64 	%rd725, {%r1568, %r1573};
	mov.b32 	%r1579, %f441;
	// begin inline asm
	shfl.sync.up.b32 %r1578, %r1579, %r1585, %r1606, %r1607;
	// end inline asm
	mov.b32 	%f442, %r1578;
	// begin inline asm
	shfl.sync.up.b32 %r1583, %r1584, %r1585, %r1606, %r1607;
	// end inline asm
	setp.eq.s64 	%p409, %rd724, 0;
	add.f32 	%f443, %f441, %f442;
	selp.f32 	%f10, %f443, %f441, %p409;
	setp.lt.s32 	%p410, %r1465, 16;
	selp.f32 	%f444, %f441, %f10, %p410;
	selp.b64 	%rd726, 0, %rd725, %p410;
	add.s64 	%rd17, %rd726, %rd724;
	mov.b64 	{%r1589, %r1594}, %rd17;
	// begin inline asm
	shfl.sync.up.b32 %r1588, %r1589, %r1605, %r1606, %r1607;
	// end inline asm
	// begin inline asm
	shfl.sync.up.b32 %r1593, %r1594, %r1605, %r1606, %r1607;
	// end inline asm
	mov.b32 	%r1599, %f444;
	// begin inline asm
	shfl.sync.up.b32 %r1598, %r1599, %r1605, %r1606, %r1607;
	// end inline asm
	// begin inline asm
	shfl.sync.up.b32 %r1603, %r1604, %r1605, %r1606, %r1607;
	// end inline asm
	setp.ne.s32 	%p411, %r1465, 31;
	@%p411 bra 	$L__BB3_6;
	shl.b32 	%r1608, %r4, 4;
	mov.u32 	%r1609, _ZN6thrust24THRUST_300001_SM_1000_NS8cuda_cub4core6detail5shmemE;
	add.s32 	%r1610, %r1609, %r1608;
	st.shared.u64 	[%r1610], %rd17;
	st.shared.f32 	[%r1610+8], %f10;
$L__BB3_6:
	mov.b64 	%rd727, {%r1588, %r1593};
	mov.b32 	%f445, %r1598;
	setp.ne.s32 	%p412, %r11, %r12;
	setp.ne.s32 	%p413, %r10, %r11;
	setp.ne.s32 	%p414, %r9, %r10;
	setp.ne.s32 	%p415, %r8, %r9;
	setp.ne.s32 	%p416, %r7, %r8;
	setp.ne.s32 	%p417, %r6, %r7;
	setp.ne.s32 	%p418, %r5, %r6;
	setp.ne.s32 	%p419, %r2, 0;
	bar.sync 	0;
	ld.shared.u64 	%rd728, [_ZN6thrust24THRUST_300001_SM_1000_NS8cuda_cub4core6detail5shmemE];
	ld.shared.f32 	%f446, [_ZN6thrust24THRUST_300001_SM_1000_NS8cuda_cub4core6detail5shmemE+8];
	ld.shared.u64 	%rd729, [_ZN6thrust24THRUST_300001_SM_1000_NS8cuda_cub4core6detail5shmemE+16];
	ld.shared.f32 	%f447, [_ZN6thrust24THRUST_300001_SM_1000_NS8cuda_cub4core6detail5shmemE+24];
	add.s64 	%rd730, %rd729, %rd728;
	setp.eq.s64 	%p420, %rd729, 0;
	add.f32 	%f448, %f446, %f447;
	selp.f32 	%f449, %f448, %f447, %p420;
	setp.eq.s32 	%p421, %r4, 2;
	selp.b64 	%rd731, %rd730, %rd728, %p421;
	selp.f32 	%f450, %f449, %f446, %p421;
	ld.shared.u64 	%rd732, [_ZN6thrust24THRUST_300001_SM_1000_NS8cuda_cub4core6detail5shmemE+32];
	ld.shared.f32 	%f451, [_ZN6thrust24THRUST_300001_SM_1000_NS8cuda_cub4core6detail5shmemE+40];
	add.s64 	%rd733, %rd732, %rd730;
	setp.eq.s64 	%p422, %rd732, 0;
	add.f32 	%f452, %f449, %f451;
	selp.f32 	%f453, %f452, %f451, %p422;
	setp.eq.s32 	%p423, %r4, 3;
	selp.b64 	%rd734, %rd733, %rd731, %p423;
	selp.f32 	%f454, %f453, %f450, %p423;
	ld.shared.u64 	%rd735, [_ZN6thrust24THRUST_300001_SM_1000_NS8cuda_cub4core6detail5shmemE+48];
	ld.shared.f32 	%f455, [_ZN6thrust24THRUST_300001_SM_1000_NS8cuda_cub4core6detail5shmemE+56];
	add.s64 	%rd736, %rd735, %rd733;
	setp.eq.s64 	%p424, %rd735, 0;
	add.f32 	%f456, %f453, %f455;
	selp.f32 	%f457, %f456, %f455, %p424;
	setp.eq.s32 	%p425, %r4, 4;
	selp.b64 	%rd737, %rd736, %rd734, %p425;
	selp.f32 	%f458, %f457, %f454, %p425;
	ld.shared.u64 	%rd738, [_ZN6thrust24THRUST_300001_SM_1000_NS8cuda_cub4core6detail5shmemE+64];
	ld.shared.f32 	%f459, [_ZN6thrust24THRUST_300001_SM_1000_NS8cuda_cub4core6detail5shmemE+72];
	add.s64 	%rd739, %rd738, %rd736;
	setp.eq.s64 	%p426, %rd738, 0;
	add.f32 	%f460, %f457, %f459;
	selp.f32 	%f461, %f460, %f459, %p426;
	setp.eq.s32 	%p427, %r4, 5;
	selp.b64 	%rd740, %rd739, %rd737, %p427;
	selp.f32 	%f462, %f461, %f458, %p427;
	ld.shared.u64 	%rd741, [_ZN6thrust24THRUST_300001_SM_1000_NS8cuda_cub4core6detail5shmemE+80];
	ld.shared.f32 	%f463, [_ZN6thrust24THRUST_300001_SM_1000_NS8cuda_cub4core6detail5shmemE+88];
	add.s64 	%rd742, %rd741, %rd739;
	setp.eq.s64 	%p428, %rd741, 0;
	add.f32 	%f464, %f461, %f463;
	selp.f32 	%f465, %f464, %f463, %p428;
	setp.eq.s32 	%p429, %r4, 6;
	selp.b64 	%rd743, %rd742, %rd740, %p429;
	selp.f32 	%f466, %f465, %f462, %p429;
	ld.shared.u64 	%rd744, [_ZN6thrust24THRUST_300001_SM_1000_NS8cuda_cub4core6detail5shmemE+96];
	ld.shared.f32 	%f467, [_ZN6thrust24THRUST_300001_SM_1000_NS8cuda_cub4core6detail5shmemE+104];
	add.s64 	%rd745, %rd744, %rd742;
	setp.eq.s64 	%p430, %rd744, 0;
	add.f32 	%f468, %f465, %f467;
	selp.f32 	%f469, %f468, %f467, %p430;
	setp.eq.s32 	%p431, %r4, 7;
	selp.b64 	%rd746, %rd745, %rd743, %p431;
	selp.f32 	%f470, %f469, %f466, %p431;
	ld.shared.u64 	%rd747, [_ZN6thrust24THRUST_300001_SM_1000_NS8cuda_cub4core6detail5shmemE+112];
	ld.shared.f32 	%f471, [_ZN6thrust24THRUST_300001_SM_1000_NS8cuda_cub4core6detail5shmemE+120];
	add.s64 	%rd18, %rd747, %rd745;
	setp.eq.s64 	%p432, %rd747, 0;
	add.f32 	%f472, %f469, %f471;
	selp.f32 	%f11, %f472, %f471, %p432;
	setp.eq.s64 	%p433, %rd746, 0;
	add.f32 	%f473, %f470, 0f00000000;
	selp.f32 	%f474, %f473, %f470, %p433;
	setp.lt.u32 	%p434, %r2, 32;
	selp.b64 	%rd748, 0, %rd746, %p434;
	selp.f32 	%f475, 0f00000000, %f474, %p434;
	setp.eq.s64 	%p435, %rd727, 0;
	add.f32 	%f476, %f475, %f445;
	selp.f32 	%f477, %f476, %f445, %p435;
	setp.eq.s32 	%p436, %r1465, 0;
	selp.f32 	%f12, %f475, %f477, %p436;
	selp.b64 	%rd749, 0, %rd727, %p436;
	add.s64 	%rd19, %rd748, %rd749;
	add.s64 	%rd20, %rd19, %rd795;
	setp.eq.s64 	%p437, %rd795, 0;
	add.f32 	%f478, %f1, %f12;
	selp.f32 	%f13, %f478, %f1, %p437;
	add.s64 	%rd21, %rd10, %rd19;
	add.f32 	%f479, %f13, %f2;
	selp.f32 	%f14, %f2, %f479, %p418;
	add.s64 	%rd22, %rd11, %rd19;
	add.f32 	%f480, %f14, %f3;
	selp.f32 	%f15, %f3, %f480, %p417;
	add.s64 	%rd23, %rd12, %rd19;
	add.f32 	%f481, %f15, %f4;
	selp.f32 	%f16, %f4, %f481, %p416;
	add.s64 	%rd24, %rd13, %rd19;
	add.f32 	%f482, %f16, %f5;
	selp.f32 	%f17, %f5, %f482, %p415;
	add.s64 	%rd25, %rd14, %rd19;
	add.f32 	%f483, %f17, %f6;
	selp.f32 	%f18, %f6, %f483, %p414;
	add.s64 	%rd26, %rd15, %rd19;
	add.f32 	%f484, %f18, %f7;
	selp.f32 	%f19, %f7, %f484, %p413;
	add.s64 	%rd27, %rd16, %rd19;
	add.f32 	%f485, %f19, %f8;
	selp.f32 	%f20, %f8, %f485, %p412;
	@%p419 bra 	$L__BB3_8;
	add.s64 	%rd750, %rd1, 512;
	mov.b32 	%r1611, %f11;
	mov.b32 	%r1612, 101;
	mov.b64 	%rd751, {%r1611, %r1612};
	// begin inline asm
	st.relaxed.gpu.v2.u64 [%rd750], {%rd751, %rd18};
	// end inline asm
$L__BB3_8:
	setp.lt.s64 	%p438, %rd18, 257;
	@%p438 bra 	$L__BB3_34;
	bar.sync 	0;
	@%p437 bra 	$L__BB3_11;
	cvt.u32.u64 	%r1613, %rd19;
	shl.b32 	%r1614, %r1613, 3;
	mov.u32 	%r1615, _ZN6thrust24THRUST_300001_SM_1000_NS8cuda_cub4core6detail5shmemE;
	add.s32 	%r1616, %r1615, %r1614;
	mov.b32 	%r1617, %f12;
	st.shared.v2.u32 	[%r1616], {%r1674, %r1617};
$L__BB3_11:
	setp.eq.s32 	%p449, %r5, %r6;
	@%p449 bra 	$L__BB3_13;
	cvt.u32.u64 	%r1618, %rd20;
	shl.b32 	%r1619, %r1618, 3;
	mov.u32 	%r1620, _ZN6thrust24THRUST_300001_SM_1000_NS8cuda_cub4core6detail5shmemE;
	add.s32 	%r1621, %r1620, %r1619;
	mov.b32 	%r1622, %f13;
	st.shared.v2.u32 	[%r1621], {%r5, %r1622};
$L__BB3_13:
	setp.eq.s32 	%p450, %r6, %r7;
	@%p450 bra 	$L__BB3_15;
	cvt.u32.u64 	%r1623, %rd21;
	shl.b32 	%r1624, %r1623, 3;
	mov.u32 	%r1625, _ZN6thrust24THRUST_300001_SM_1000_NS8cuda_cub4core6detail5shmemE;
	add.s32 	%r1626, %r1625, %r1624;
	mov.b32 	%r1627, %f14;
	st.shared.v2.u32 	[%r1626], {%r6, %r1627};
$L__BB3_15:
	setp.eq.s32 	%p451, %r7, %r8;
	@%p451 bra 	$L__BB3_17;
	cvt.u32.u64 	%r1628, %rd22;
	shl.b32 	%r1629, %r1628, 3;
	mov.u32 	%r1630, _ZN6thrust24THRUST_300001_SM_1000_NS8cuda_cub4core6detail5shmemE;
	add.s32 	%r1631, %r1630, %r1629;
	mov.b32 	%r1632, %f15;
	st.shared.v2.u32 	[%r1631], {%r7, %r1632};
$L__BB3_17:
	setp.eq.s32 	%p452, %r8, %r9;
	@%p452 bra 	$L__BB3_19;
	cvt.u32.u64 	%r1633, %rd23;
	shl.b32 	%r1634, %r1633, 3;
	mov.u32 	%r1635, _ZN6thrust24THRUST_300001_SM_1000_NS8cuda_cub4core6detail5shmemE;
	add.s32 	%r1636, %r1635, %r1634;
	mov.b32 	%r1637, %f16;
	st.shared.v2.u32 	[%r1636], {%r8, %r1637};
$L__BB3_19:
	setp.eq.s32 	%p453, %r9, %r10;
	@%p453 bra 	$L__BB3_21;
	cvt.u32.u64 	%r1638, %rd24;
	shl.b32 	%r1639, %r1638, 3;
	mov.u32 	%r1640, _ZN6thrust24THRUST_300001_SM_1000_NS8cuda_cub4core6detail5shmemE;
	add.s32 	%r1641, %r1640, %r1639;
	mov.b32 	%r1642, %f17;
	st.shared.v2.u32 	[%r1641], {%r9, %r1642};
$L__BB3_21:
	setp.eq.s32 	%p454, %r10, %r11;
	@%p454 bra 	$L__BB3_23;
	cvt.u32.u64 	%r1643, %rd25;
	shl.b32 	%r1644, %r1643, 3;
	mov.u32 	%r1645, _ZN6thrust24THRUST_300001_SM_1000_NS8cuda_cub4core6detail5shmemE;
	add.s32 	%r1646, %r1645, %r1644;
	mov.b32 	%r1647, %f18;
	st.shared.v2.u32 	[%r1646], {%r10, %r1647};
$L__BB3_23:
	setp.eq.s32 	%p455, %r11, %r12;
	@%p455 bra 	$L__BB3_25;
	cvt.u32.u64 	%r1648, %rd26;
	shl.b32 	%r1649, %r1648, 3;
	mov.u32 	%r1650, _ZN6thrust24THRUST_300001_SM_1000_NS8cuda_cub4core6detail5shmemE;
	add.s32 	%r1651, %r1650, %r1649;
	mov.b32 	%r1652, %f19;
	st.shared.v2.u32 	[%r1651], {%r11, %r1652};
$L__BB3_25:
	setp.eq.s32 	%p456, %r12, %r13;
	@%p456 bra 	$L__BB3_27;
	cvt.u32.u64 	%r1653, %rd27;
	shl.b32 	%r1654, %r1653, 3;
	mov.u32 	%r1655, _ZN6thrust24THRUST_300001_SM_1000_NS8cuda_cub4core6detail5shmemE;
	add.s32 	%r1656, %r1655, %r1654;
	mov.b32 	%r1657, %f20;
	st.shared.v2.u32 	[%r1656], {%r12, %r1657};
$L__BB3_27:
	bar.sync 	0;
	cvt.u64.u32 	%rd800, %r2;
	setp.le.u64 	%p457, %rd18, %rd800;
	@%p457 bra 	$L__BB3_362;
	not.b64 	%rd780, %rd800;
	add.s64 	%rd29, %rd18, %rd780;
	shr.u64 	%rd781, %rd29, 8;
	add.s64 	%rd782, %rd781, 1;
	and.b64  	%rd796, %rd782, 3;
	and.b64  	%rd783, %rd29, 768;
	setp.eq.s64 	%p458, %rd783, 768;
	@%p458 bra 	$L__BB3_31;
	shl.b64 	%rd784, %rd800, 2;
	add.s64 	%rd798, %rd5, %rd784;
	add.s64 	%rd797, %rd4, %rd784;
	shl.b32 	%r1658, %r2, 3;
	mov.u32 	%r1659, _ZN6thrust24THRUST_300001_SM_1000_NS8cuda_cub4core6detail5shmemE;
	add.s32 	%r1675, %r1659, %r1658;
	shl.b64 	%rd785, %rd796, 8;
	add.s64 	%rd800, %rd785, %rd800;
$L__BB3_30:
	.pragma "nounroll";
	ld.shared.v2.u32 	{%r1660, %r1661}, [%r1675];
	st.global.u32 	[%rd797], %r1660;
	st.global.u32 	[%rd798], %r1661;
	add.s64 	%rd798, %rd798, 1024;
	add.s64 	%rd797, %rd797, 1024;
	add.s32 	%r1675, %r1675, 2048;
	add.s64 	%rd796, %rd796, -1;
	setp.ne.s64 	%p459, %rd796, 0;
	@%p459 bra 	$L__BB3_30;
$L__BB3_31:
	setp.lt.u64 	%p460, %rd29, 768;
	@%p460 bra 	$L__BB3_362;
	mov.u32 	%r1664, _ZN6thrust24THRUST_300001_SM_1000_NS8cuda_cub4core6detail5shmemE;
$L__BB3_33:
	cvt.u32.u64 	%r1662, %rd800;
	shl.b32 	%r1663, %r1662, 3;
	add.s32 	%r1665, %r1664, %r1663;
	ld.shared.v2.u32 	{%r1666, %r1667}, [%r1665];
	shl.b64 	%rd786, %rd800, 2;
	add.s64 	%rd787, %rd4, %rd786;
	st.global.u32 	[%rd787], %r1666;
	add.s64 	%rd788, %rd5, %rd786;
	st.global.u32 	[%rd788], %r1667;
	ld.shared.v2.u32 	{%r1668, %r1669}, [%r1665+2048];
	and.b64  	%rd789, %rd786, 17179869180;
	add.s64 	%rd790, %rd4, %rd789;
	st.global.u32 	[%rd790+1024], %r1668;
	add.s64 	%rd791, %rd5, %rd789;
	st.global.u32 	[%rd791+1024], %r1669;
	ld.shared.v2.u32 	{%r1670, %r1671}, [%r1665+4096];
	st.global.u32 	[%rd790+2048], %r1670;
	st.global.u32 	[%rd791+2048], %r1671;
	ld.shared.v2.u32 	{%r1672, %r1673}, [%r1665+6144];
	st.global.u32 	[%rd790+3072], %r1672;
	st.global.u32 	[%rd791+3072], %r1673;
	add.s64 	%rd792, %rd800, 1024;
	and.b64  	%rd800, %rd792, 4294967295;
	setp.gt.u64 	%p461, %rd18, %rd800;
	@%p461 bra 	$L__BB3_33;
	bra.uni 	$L__BB3_362;
$L__BB3_34:
	@%p437 bra 	$L__BB3_36;
	shl.b64 	%rd753, %rd19, 2;
	add.s64 	%rd754, %rd4, %rd753;
	st.global.u32 	[%rd754], %r1674;
	add.s64 	%rd755, %rd5, %rd753;
	st.global.f32 	[%rd755], %f12;
$L__BB3_36:
	setp.eq.s32 	%p440, %r5, %r6;
	@%p440 bra 	$L__BB3_38;
	shl.b64 	%rd756, %rd20, 2;
	add.s64 	%rd757, %rd4, %rd756;
	st.global.u32 	[%rd757], %r5;
	add.s64 	%rd758, %rd5, %rd756;
	st.global.f32 	[%rd758], %f13;
$L__BB3_38:
	setp.eq.s32 	%p441, %r6, %r7;
	@%p441 bra 	$L__BB3_40;
	shl.b64 	%rd759, %rd21, 2;
	add.s64 	%rd760, %rd4, %rd759;
	st.global.u32 	[%rd760], %r6;
	add.s64 	%rd761, %rd5, %rd759;
	st.global.f32 	[%rd761], %f14;
$L__BB3_40:
	setp.eq.s32 	%p442, %r7, %r8;
	@%p442 bra 	$L__BB3_42;
	shl.b64 	%rd762, %rd22, 2;
	add.s64 	%rd763, %rd4, %rd762;
	st.global.u32 	[%rd763], %r7;
	add.s64 	%rd764, %rd5, %rd762;
	st.global.f32 	[%rd764], %f15;
$L__BB3_42:
	setp.eq.s32 	%p443, %r8, %r9;
	@%p443 bra 	$L__BB3_44;
	shl.b64 	%rd765, %rd23, 2;
	add.s64 	%rd766, %rd4, %rd765;
	st.global.u32 	[%rd766], %r8;
	add.s64 	%rd767, %rd5, %rd765;
	st.global.f32 	[%rd767], %f16;
$L__BB3_44:
	setp.eq.s32 	%p444, %r9, %r10;
	@%p444 bra 	$L__BB3_46;
	shl.b64 	%rd768, %rd24, 2;
	add.s64 	%rd769, %rd4, %rd768;
	st.global.u32 	[%rd769], %r9;
	add.s64 	%rd770, %rd5, %rd768;
	st.global.f32 	[%rd770], %f17;
$L__BB3_46:
	setp.eq.s32 	%p445, %r10, %r11;
	@%p445 bra 	$L__BB3_48;
	shl.b64 	%rd771, %rd25, 2;
	add.s64 	%rd772, %rd4, %rd771;
	st.global.u32 	[%rd772], %r10;
	add.s64 	%rd773, %rd5, %rd771;
	st.global.f32 	[%rd773], %f18;
$L__BB3_48:
	setp.eq.s32 	%p446, %r11, %r12;
	@%p446 bra 	$L__BB3_50;
	shl.b64 	%rd774, %rd26, 2;
	add.s64 	%rd775, %rd4, %rd774;
	st.global.u32 	[%rd775], %r11;
	add.s64 	%rd776, %rd5, %rd774;
	st.global.f32 	[%rd776], %f19;
$L__BB3_50:
	setp.eq.s32 	%p447, %r12, %r13;
	@%p447 bra 	$L__BB3_362;
	shl.b64 	%rd777, %rd27, 2;
	add.s64 	%rd778, %rd4, %rd777;
	st.global.u32 	[%rd778], %r12;
	add.s64 	%rd779, %rd5, %rd777;
	st.global.f32 	[%rd779], %f20;
	bra.uni 	$L__BB3_362;
$L__BB3_52:
	mov.u32 	%r23, %tid.x;
	and.b32  	%r1003, %r23, 31;
	and.b32  	%r1004, %r23, 992;
	mul.lo.s32 	%r1005, %r1004, 9;
	or.b32  	%r1006, %r1005, %r1003;
	cvt.u64.u32 	%rd546, %r1006;
	add.s64 	%rd43, %rd6, %rd546;
	shl.b64 	%rd547, %rd43, 2;
	add.s64 	%rd537, %rd2, %rd547;
	// begin inline asm
	ld.global.nc.u32 %r992, [%rd537];
	// end inline asm
	add.s64 	%rd538, %rd537, 128;
	// begin inline asm
	ld.global.nc.u32 %r993, [%rd538];
	// end inline asm
	add.s64 	%rd539, %rd537, 256;
	// begin inline asm
	ld.global.nc.u32 %r994, [%rd539];
	// end inline asm
	add.s64 	%rd540, %rd537, 384;
	// begin inline asm
	ld.global.nc.u32 %r995, [%rd540];
	// end inline asm
	add.s64 	%rd541, %rd537, 512;
	// begin inline asm
	ld.global.nc.u32 %r996, [%rd541];
	// end inline asm
	add.s64 	%rd542, %rd537, 640;
	// begin inline asm
	ld.global.nc.u32 %r997, [%rd542];
	// end inline asm
	add.s64 	%rd543, %rd537, 768;
	// begin inline asm
	ld.global.nc.u32 %r998, [%rd543];
	// end inline asm
	add.s64 	%rd544, %rd537, 896;
	// begin inline asm
	ld.global.nc.u32 %r999, [%rd544];
	// end inline asm
	add.s64 	%rd545, %rd537, 1024;
	// begin inline asm
	ld.global.nc.u32 %r1000, [%rd545];
	// end inline asm
	// begin inline asm
	mov.u32 %r1001, %laneid;
	// end inline asm
	shr.u32 	%r25, %r23, 5;
	mad.lo.s32 	%r1007, %r25, 288, %r1001;
	shl.b32 	%r1008, %r1007, 2;
	mov.u32 	%r1009, _ZN6thrust24THRUST_300001_SM_1000_NS8cuda_cub4core6detail5shmemE;
	add.s32 	%r26, %r1009, %r1008;
	st.shared.u32 	[%r26], %r992;
	st.shared.u32 	[%r26+128], %r993;
	st.shared.u32 	[%r26+256], %r994;
	st.shared.u32 	[%r26+384], %r995;
	st.shared.u32 	[%r26+512], %r996;
	st.shared.u32 	[%r26+640], %r997;
	st.shared.u32 	[%r26+768], %r998;
	st.shared.u32 	[%r26+896], %r999;
	st.shared.u32 	[%r26+1024], %r1000;
	bar.warp.sync 	-1;
	shl.b32 	%r1010, %r1001, 5;
	add.s32 	%r27, %r26, %r1010;
	ld.shared.u32 	%r28, [%r27];
	ld.shared.u32 	%r29, [%r27+4];
	ld.shared.u32 	%r30, [%r27+8];
	ld.shared.u32 	%r31, [%r27+12];
	ld.shared.u32 	%r32, [%r27+16];
	ld.shared.u32 	%r33, [%r27+20];
	ld.shared.u32 	%r34, [%r27+24];
	ld.shared.u32 	%r35, [%r27+28];
	ld.shared.u32 	%r36, [%r27+32];
	setp.ne.s32 	%p282, %r23, 0;
	mov.b32 	%r1677, 0;
	@%p282 bra 	$L__BB3_54;
	shl.b64 	%rd549, %rd6, 2;
	add.s64 	%rd550, %rd2, %rd549;
	add.s64 	%rd548, %rd550, -4;
	// begin inline asm
	ld.global.nc.u32 %r1677, [%rd548];
	// end inline asm
$L__BB3_54:
	setp.eq.s32 	%p283, %r23, 0;
	bar.sync 	0;
	add.s64 	%rd551, %rd3, %rd547;
	// begin inline asm
	ld.global.nc.u32 %r1012, [%rd551];
	// end inline asm
	add.s64 	%rd552, %rd551, 128;
	// begin inline asm
	ld.global.nc.u32 %r1013, [%rd552];
	// end inline asm
	add.s64 	%rd553, %rd551, 256;
	// begin inline asm
	ld.global.nc.u32 %r1014, [%rd553];
	// end inline asm
	add.s64 	%rd554, %rd551, 384;
	// begin inline asm
	ld.global.nc.u32 %r1015, [%rd554];
	// end inline asm
	add.s64 	%rd555, %rd551, 512;
	// begin inline asm
	ld.global.nc.u32 %r1016, [%rd555];
	// end inline asm
	add.s64 	%rd556, %rd551, 640;
	// begin inline asm
	ld.global.nc.u32 %r1017, [%rd556];
	// end inline asm
	add.s64 	%rd557, %rd551, 768;
	// begin inline asm
	ld.global.nc.u32 %r1018, [%rd557];
	// end inline asm
	add.s64 	%rd558, %rd551, 896;
	// begin inline asm
	ld.global.nc.u32 %r1019, [%rd558];
	// end inline asm
	add.s64 	%rd559, %rd551, 1024;
	// begin inline asm
	ld.global.nc.u32 %r1020, [%rd559];
	// end inline asm
	st.shared.u32 	[%r26], %r1012;
	st.shared.u32 	[%r26+128], %r1013;
	st.shared.u32 	[%r26+256], %r1014;
	st.shared.u32 	[%r26+384], %r1015;
	st.shared.u32 	[%r26+512], %r1016;
	st.shared.u32 	[%r26+640], %r1017;
	st.shared.u32 	[%r26+768], %r1018;
	st.shared.u32 	[%r26+896], %r1019;
	st.shared.u32 	[%r26+1024], %r1020;
	bar.warp.sync 	-1;
	ld.shared.f32 	%f21, [%r27];
	ld.shared.f32 	%f22, [%r27+4];
	ld.shared.f32 	%f23, [%r27+8];
	ld.shared.f32 	%f24, [%r27+12];
	ld.shared.f32 	%f25, [%r27+16];
	ld.shared.f32 	%f26, [%r27+20];
	ld.shared.f32 	%f27, [%r27+24];
	ld.shared.f32 	%f28, [%r27+28];
	ld.shared.f32 	%f29, [%r27+32];
	bar.sync 	0;
	shl.b32 	%r1021, %r23, 2;
	add.s32 	%r1023, %r1009, %r1021;
	add.s32 	%r39, %r1023, 1240;
	st.shared.u32 	[%r1023+1240], %r36;
	bar.sync 	0;
	@%p283 bra 	$L__BB3_56;
	ld.shared.u32 	%r1677, [%r39+-4];
$L__BB3_56:
	setp.ne.s32 	%p284, %r1677, %r28;
	selp.u64 	%rd561, 1, 0, %p284;
	setp.ne.s32 	%p285, %r28, %r29;
	selp.u64 	%rd562, 1, 0, %p285;
	setp.ne.s32 	%p286, %r29, %r30;
	selp.u64 	%rd563, 1, 0, %p286;
	setp.ne.s32 	%p287, %r30, %r31;
	selp.u64 	%rd564, 1, 0, %p287;
	setp.ne.s32 	%p288, %r31, %r32;
	selp.u64 	%rd565, 1, 0, %p288;
	setp.ne.s32 	%p289, %r32, %r33;
	selp.u64 	%rd566, 1, 0, %p289;
	setp.ne.s32 	%p290, %r33, %r34;
	selp.u64 	%rd567, 1, 0, %p290;
	setp.ne.s32 	%p291, %r34, %r35;
	selp.u64 	%rd568, 1, 0, %p291;
	setp.ne.s32 	%p292, %r35, %r36;
	selp.u64 	%rd569, 1, 0, %p292;
	add.s64 	%rd44, %rd562, %rd561;
	add.f32 	%f314, %f21, %f22;
	selp.f32 	%f315, %f22, %f314, %p285;
	add.s64 	%rd45, %rd44, %rd563;
	add.f32 	%f316, %f315, %f23;
	selp.f32 	%f317, %f23, %f316, %p286;
	add.s64 	%rd46, %rd45, %rd564;
	add.f32 	%f318, %f317, %f24;
	selp.f32 	%f319, %f24, %f318, %p287;
	add.s64 	%rd570, %rd46, %rd565;
	add.f32 	%f320, %f319, %f25;
	selp.f32 	%f321, %f25, %f320, %p288;
	add.s64 	%rd47, %rd570, %rd566;
	add.f32 	%f322, %f321, %f26;
	selp.f32 	%f323, %f26, %f322, %p289;
	add.s64 	%rd48, %rd47, %rd567;
	add.f32 	%f324, %f323, %f27;
	selp.f32 	%f325, %f27, %f324, %p290;
	add.s64 	%rd571, %rd48, %rd568;
	add.f32 	%f326, %f325, %f28;
	selp.f32 	%f327, %f28, %f326, %p291;
	add.s64 	%rd572, %rd571, %rd569;
	mov.b64 	{%r1025, %r1030}, %rd572;
	add.f32 	%f328, %f327, %f29;
	selp.f32 	%f329, %f29, %f328, %p292;
	mov.b32 	%r1141, 1;
	mov.b32 	%r1142, 0;
	mov.b32 	%r1143, -1;
	// begin inline asm
	shfl.sync.up.b32 %r1024, %r1025, %r1141, %r1142, %r1143;
	// end inline asm
	// begin inline asm
	shfl.sync.up.b32 %r1029, %r1030, %r1141, %r1142, %r1143;
	// end inline asm
	mov.b64 	%rd573, {%r1024, %r1029};
	mov.b32 	%r1035, %f329;
	// begin inline asm
	shfl.sync.up.b32 %r1034, %r1035, %r1141, %r1142, %r1143;
	// end inline asm
	mov.b32 	%f330, %r1034;
	// begin inline asm
	shfl.sync.up.b32 %r1039, %r1040, %r1141, %r1142, %r1143;
	// end inline asm
	setp.eq.s64 	%p293, %rd572, 0;
	add.f32 	%f331, %f329, %f330;
	selp.f32 	%f332, %f331, %f329, %p293;
	setp.lt.s32 	%p294, %r1001, 1;
	selp.b64 	%rd574, 0, %rd573, %p294;
	add.s64 	%rd575, %rd574, %rd572;
	mov.b64 	{%r1045, %r1050}, %rd575;
	selp.f32 	%f333, %f329, %f332, %p294;
	mov.b32 	%r1061, 2;
	// begin inline asm
	shfl.sync.up.b32 %r1044, %r1045, %r1061, %r1142, %r1143;
	// end inline asm
	// begin inline asm
	shfl.sync.up.b32 %r1049, %r1050, %r1061, %r1142, %r1143;
	// end inline asm
	mov.b64 	%rd576, {%r1044, %r1049};
	mov.b32 	%r1055, %f333;
	// begin inline asm
	shfl.sync.up.b32 %r1054, %r1055, %r1061, %r1142, %r1143;
	// end inline asm
	mov.b32 	%f334, %r1054;
	// begin inline asm
	shfl.sync.up.b32 %r1059, %r1060, %r1061, %r1142, %r1143;
	// end inline asm
	setp.eq.s64 	%p295, %rd575, 0;
	add.f32 	%f335, %f333, %f334;
	selp.f32 	%f336, %f335, %f333, %p295;
	setp.lt.s32 	%p296, %r1001, 2;
	selp.b64 	%rd577, 0, %rd576, %p296;
	add.s64 	%rd578, %rd577, %rd575;
	mov.b64 	{%r1065, %r1070}, %rd578;
	selp.f32 	%f337, %f333, %f336, %p296;
	mov.b32 	%r1081, 4;
	// begin inline asm
	shfl.sync.up.b32 %r1064, %r1065, %r1081, %r1142, %r1143;
	// end inline asm
	// begin inline asm
	shfl.sync.up.b32 %r1069, %r1070, %r1081, %r1142, %r1143;
	// end inline asm
	mov.b64 	%rd579, {%r1064, %r1069};
	mov.b32 	%r1075, %f337;
	// begin inline asm
	shfl.sync.up.b32 %r1074, %r1075, %r1081, %r1142, %r1143;
	// end inline asm
	mov.b32 	%f338, %r1074;
	// begin inline asm
	shfl.sync.up.b32 %r1079, %r1080, %r1081, %r1142, %r1143;
	// end inline asm
	setp.eq.s64 	%p297, %rd578, 0;
	add.f32 	%f339, %f337, %f338;
	selp.f32 	%f340, %f339, %f337, %p297;
	setp.lt.s32 	%p298, %r1001, 4;
	selp.b64 	%rd580, 0, %rd579, %p298;
	add.s64 	%rd581, %rd580, %rd578;
	mov.b64 	{%r1085, %r1090}, %rd581;
	selp.f32 	%f341, %f337, %f340, %p298;
	mov.b32 	%r1101, 8;
	// begin inline asm
	shfl.sync.up.b32 %r1084, %r1085, %r1101, %r1142, %r1143;
	// end inline asm
	// begin inline asm
	shfl.sync.up.b32 %r1089, %r1090, %r1101, %r1142, %r1143;
	// end inline asm
	mov.b64 	%rd582, {%r1084, %r1089};
	mov.b32 	%r1095, %f341;
	// begin inline asm
	shfl.sync.up.b32 %r1094, %r1095, %r1101, %r1142, %r1143;
	// end inline asm
	mov.b32 	%f342, %r1094;
	// begin inline asm
	shfl.sync.up.b32 %r1099, %r1100, %r1101, %r1142, %r1143;
	// end inline asm
	setp.eq.s64 	%p299, %rd581, 0;
	add.f32 	%f343, %f341, %f342;
	selp.f32 	%f344, %f343, %f341, %p299;
	setp.lt.s32 	%p300, %r1001, 8;
	selp.b64 	%rd583, 0, %rd582, %p300;
	add.s64 	%rd584, %rd583, %rd581;
	mov.b64 	{%r1105, %r1110}, %rd584;
	selp.f32 	%f345, %f341, %f344, %p300;
	mov.b32 	%r1121, 16;
	// begin inline asm
	shfl.sync.up.b32 %r1104, %r1105, %r1121, %r1142, %r1143;
	// end inline asm
	// begin inline asm
	shfl.sync.up.b32 %r1109, %r1110, %r1121, %r1142, %r1143;
	// end inline asm
	mov.b64 	%rd585, {%r1104, %r1109};
	mov.b32 	%r1115, %f345;
	// begin inline asm
	shfl.sync.up.b32 %r1114, %r1115, %r1121, %r1142, %r1143;
	// end inline asm
	mov.b32 	%f346, %r1114;
	// begin inline asm
	shfl.sync.up.b32 %r1119, %r1120, %r1121, %r1142, %r1143;
	// end inline asm
	setp.eq.s64 	%p301, %rd584, 0;
	add.f32 	%f347, %f345, %f346;
	selp.f32 	%f30, %f347, %f345, %p301;
	setp.lt.s32 	%p302, %r1001, 16;
	selp.b64 	%rd586, 0, %rd585, %p302;
	add.s64 	%rd49, %rd586, %rd584;
	mov.b64 	{%r1125, %r1130}, %rd49;
	selp.f32 	%f348, %f345, %f30, %p302;
	// begin inline asm
	shfl.sync.up.b32 %r1124, %r1125, %r1141, %r1142, %r1143;
	// end inline asm
	// begin inline asm
	shfl.sync.up.b32 %r1129, %r1130, %r1141, %r1142, %r1143;
	// end inline asm
	mov.b64 	%rd812, {%r1124, %r1129};
	mov.b32 	%r1135, %f348;
	// begin inline asm
	shfl.sync.up.b32 %r1134, %r1135, %r1141, %r1142, %r1143;
	// end inline asm
	mov.b32 	%f497, %r1134;
	// begin inline asm
	shfl.sync.up.b32 %r1139, %r1140, %r1141, %r1142, %r1143;
	// end inline asm
	setp.ne.s32 	%p303, %r1001, 31;
	@%p303 bra 	$L__BB3_58;
	shl.b32 	%r1144, %r25, 4;
	mov.u32 	%r1145, _ZN6thrust24THRUST_300001_SM_1000_NS8cuda_cub4core6detail5shmemE;
	add.s32 	%r1146, %r1145, %r1144;
	st.shared.u64 	[%r1146], %rd49;
	st.shared.f32 	[%r1146+8], %f30;
$L__BB3_58:
	bar.sync 	0;
	ld.shared.u64 	%rd587, [_ZN6thrust24THRUST_300001_SM_1000_NS8cuda_cub4core6detail5shmemE];
	ld.shared.f32 	%f349, [_ZN6thrust24THRUST_300001_SM_1000_NS8cuda_cub4core6detail5shmemE+8];
	ld.shared.u64 	%rd588, [_ZN6thrust24THRUST_300001_SM_1000_NS8cuda_cub4core6detail5shmemE+16];
	ld.shared.f32 	%f350, [_ZN6thrust24THRUST_300001_SM_1000_NS8cuda_cub4core6detail5shmemE+24];
	add.s64 	%rd589, %rd588, %rd587;
	setp.eq.s64 	%p304, %rd588, 0;
	add.f32 	%f351, %f349, %f350;
	selp.f32 	%f352, %f351, %f350, %p304;
	setp.eq.s32 	%p305, %r25, 2;
	selp.b64 	%rd590, %rd589, %rd587, %p305;
	selp.f32 	%f353, %f352, %f349, %p305;
	ld.shared.u64 	%rd591, [_ZN6thrust24THRUST_300001_SM_1000_NS8cuda_cub4core6detail5shmemE+32];
	ld.shared.f32 	%f354, [_ZN6thrust24THRUST_300001_SM_1000_NS8cuda_cub4core6detail5shmemE+40];
	add.s64 	%rd592, %rd591, %rd589;
	setp.eq.s64 	%p306, %rd591, 0;
	add.f32 	%f355, %f352, %f354;
	selp.f32 	%f356, %f355, %f354, %p306;
	setp.eq.s32 	%p307, %r25, 3;
	selp.b64 	%rd593, %rd592, %rd590, %p307;
	selp.f32 	%f357, %f356, %f353, %p307;
	ld.shared.u64 	%rd594, [_ZN6thrust24THRUST_300001_SM_1000_NS8cuda_cub4core6detail5shmemE+48];
	ld.shared.f32 	%f358, [_ZN6thrust24THRUST_300001_SM_1000_NS8cuda_cub4core6detail5shmemE+56];
	add.s64 	%rd595, %rd594, %rd592;
	setp.eq.s64 	%p308, %rd594, 0;
	add.f32 	%f359, %f356, %f358;
	selp.f32 	%f360, %f359, %f358, %p308;
	setp.eq.s32 	%p309, %r25, 4;
	selp.b64 	%rd596, %rd595, %rd593, %p309;
	selp.f32 	%f361, %f360, %f357, %p309;
	ld.shared.u64 	%rd597, [_ZN6thrust24THRUST_300001_SM_1000_NS8cuda_cub4core6detail5shmemE+64];
	ld.shared.f32 	%f362, [_ZN6thrust24THRUST_300001_SM_1000_NS8cuda_cub4core6detail5shmemE+72];
	add.s64 	%rd598, %rd597, %rd595;
	setp.eq.s64 	%p310, %rd597, 0;
	add.f32 	%f363, %f360, %f362;
	selp.f32 	%f364, %f363, %f362, %p310;
	setp.eq.s32 	%p311, %r25, 5;
	selp.b64 	%rd599, %rd598, %rd596, %p311;
	selp.f32 	%f365, %f364, %f361, %p311;
	ld.shared.u64 	%rd600, [_ZN6thrust24THRUST_300001_SM_1000_NS8cuda_cub4core6detail5shmemE+80];
	ld.shared.f32 	%f366, [_ZN6thrust24THRUST_300001_SM_1000_NS8cuda_cub4core6detail5shmemE+88];
	add.s64 	%rd601, %rd600, %rd598;
	setp.eq.s64 	%p312, %rd600, 0;
	add.f32 	%f367, %f364, %f366;
	selp.f32 	%f368, %f367, %f366, %p312;
	setp.eq.s32 	%p313, %r25, 6;
	selp.b64 	%rd602, %rd601, %rd599, %p313;
	selp.f32 	%f369, %f368, %f365, %p313;
	ld.shared.u64 	%rd603, [_ZN6thrust24THRUST_300001_SM_1000_NS8cuda_cub4core6detail5shmemE+96];
	ld.shared.f32 	%f370, [_ZN6thrust24THRUST_300001_SM_1000_NS8cuda_cub4core6detail5shmemE+104];
	add.s64 	%rd604, %rd603, %rd601;
	setp.eq.s64 	%p314, %rd603, 0;
	add.f32 	%f371, %f368, %f370;
	selp.f32 	%f372, %f371, %f370, %p314;
	setp.eq.s32 	%p315, %r25, 7;
	selp.b64 	%rd51, %rd604, %rd602, %p315;
	selp.f32 	%f32, %f372, %f369, %p315;
	ld.shared.u64 	%rd605, [_ZN6thrust24THRUST_300001_SM_1000_NS8cuda_cub4core6detail5shmemE+112];
	ld.shared.f32 	%f373, [_ZN6thrust24THRUST_300001_SM_1000_NS8cuda_cub4core6detail5shmemE+120];
	add.s64 	%rd52, %rd605, %rd604;
	setp.eq.s64 	%p316, %rd605, 0;
	add.f32 	%f374, %f372, %f373;
	selp.f32 	%f33, %f374, %f373, %p316;
	setp.lt.u32 	%p317, %r23, 32;
	@%p317 bra 	$L__BB3_60;
	setp.eq.s64 	%p318, %rd812, 0;
	add.f32 	%f375, %f32, %f497;
	selp.f32 	%f376, %f375, %f497, %p318;
	setp.eq.s32 	%p319, %r1001, 0;
	selp.b64 	%rd606, 0, %rd812, %p319;
	add.s64 	%rd812, %rd51, %rd606;
	selp.f32 	%f497, %f32, %f376, %p319;
	bra.uni 	$L__BB3_96;
$L__BB3_60:
	setp.ne.s32 	%p320, %r23, 0;
	mul.wide.u32 	%rd607, %r1, 16;
	add.s64 	%rd54, %rd1, %rd607;
	@%p320 bra 	$L__BB3_62;
	st.shared.u64 	[_ZN6thrust24THRUST_300001_SM_1000_NS8cuda_cub4core6detail5shmemE+200], %rd52;
	st.shared.f32 	[_ZN6thrust24THRUST_300001_SM_1000_NS8cuda_cub4core6detail5shmemE+208], %f33;
	add.s64 	%rd608, %rd54, 512;
	mov.b32 	%r1147, %f33;
	mov.b32 	%r1148, 100;
	mov.b64 	%rd609, {%r1147, %r1148};
	// begin inline asm
	st.relaxed.gpu.v2.u64 [%rd608], {%rd609, %rd52};
	// end inline asm
$L__BB3_62:
	not.b32 	%r42, %r23;
	mov.u32 	%r1149, %nctaid.x;
	setp.gt.u32 	%p321, %r1149, 499;
	@%p321 bra 	$L__BB3_64;
	membar.cta;
	bra.uni 	$L__BB3_65;
$L__BB3_64:
	mov.b32 	%r1150, 450;
	// begin inline asm
	nanosleep.u32 %r1150;
	// end inline asm
$L__BB3_65:
	mul.wide.s32 	%rd611, %r42, 16;
	add.s64 	%rd612, %rd54, %rd611;
	add.s64 	%rd55, %rd612, 512;
$L__BB3_66:
	// begin inline asm
	ld.relaxed.gpu.v2.u64 {%rd613, %rd802}, [%rd55];
	// end inline asm
	mov.b64 	{%r1151, %r1678}, %rd613;
	setp.eq.s32 	%p322, %r1678, 99;
	mov.b32 	%r1152, -1;
	vote.sync.any.pred 	%p323, %p322, %r1152;
	@%p323 bra 	$L__BB3_66;
	mov.b32 	%f487, %r1151;
	setp.eq.s32 	%p324, %r1678, 101;
	mov.b32 	%r1174, -1;
	vote.sync.ballot.b32 	%r1176, %p324, %r1174;
	// begin inline asm
	mov.u32 %r1154, %lanemask_ge;
	// end inline asm
	and.b32  	%r1177, %r1176, %r1154;
	or.b32  	%r1178, %r1177, -2147483648;
	add.s32 	%r1179, %r1178, -1;
	not.b32 	%r1180, %r1178;
	and.b32  	%r1181, %r1180, %r1179;
	popc.b32 	%r45, %r1181;
	mov.b64 	{%r1156, %r1161}, %rd802;
	mov.b32 	%r1172, 1;
	// begin inline asm
	shfl.sync.down.b32 %r1155, %r1156, %r1172, %r45, %r1174;
	// end inline asm
	// begin inline asm
	shfl.sync.down.b32 %r1160, %r1161, %r1172, %r45, %r1174;
	// end inline asm
	// begin inline asm
	shfl.sync.down.b32 %r1165, %r1151, %r1172, %r45, %r1174;
	// end inline asm
	// begin inline asm
	shfl.sync.down.b32 %r1170, %r1171, %r1172, %r45, %r1174;
	// end inline asm
	setp.ge.s32 	%p326, %r1001, %r45;
	@%p326 bra 	$L__BB3_69;
	mov.b32 	%f377, %r1165;
	mov.b64 	%rd616, {%r1155, %r1160};
	add.s64 	%rd58, %rd802, %rd616;
	setp.eq.s64 	%p327, %rd802, 0;
	add.f32 	%f378, %f487, %f377;
	selp.f32 	%f487, %f378, %f487, %p327;
	mov.u64 	%rd802, %rd58;
$L__BB3_69:
	mov.b64 	{%r1183, %r1188}, %rd802;
	mov.b32 	%r1199, 2;
	mov.b32 	%r1201, -1;
	// begin inline asm
	shfl.sync.down.b32 %r1182, %r1183, %r1199, %r45, %r1201;
	// end inline asm
	// begin inline asm
	shfl.sync.down.b32 %r1187, %r1188, %r1199, %r45, %r1201;
	// end inline asm
	mov.b32 	%r1193, %f487;
	// begin inline asm
	shfl.sync.down.b32 %r1192, %r1193, %r1199, %r45, %r1201;
	// end inline asm
	// begin inline asm
	shfl.sync.down.b32 %r1197, %r1198, %r1199, %r45, %r1201;
	// end inline asm
	add.s32 	%r52, %r1001, 2;
	setp.gt.s32 	%p328, %r52, %r45;
	@%p328 bra 	$L__BB3_71;
	mov.b32 	%f379, %r1192;
	mov.b64 	%rd617, {%r1182, %r1187};
	add.s64 	%rd60, %rd802, %rd617;
	setp.eq.s64 	%p329, %rd802, 0;
	add.f32 	%f380, %f487, %f379;
	selp.f32 	%f487, %f380, %f487, %p329;
	mov.u64 	%rd802, %rd60;
$L__BB3_71:
	mov.b64 	{%r1203, %r1208}, %rd802;
	mov.b32 	%r1219, 4;
	mov.b32 	%r1221, -1;
	// begin inline asm
	shfl.sync.down.b32 %r1202, %r1203, %r1219, %r45, %r1221;
	// end inline asm
	// begin inline asm
	shfl.sync.down.b32 %r1207, %r1208, %r1219, %r45, %r1221;
	// end inline asm
	mov.b32 	%r1213, %f487;
	// begin inline asm
	shfl.sync.down.b32 %r1212, %r1213, %r1219, %r45, %r1221;
	// end inline asm
	// begin inline asm
	shfl.sync.down.b32 %r1217, %r1218, %r1219, %r45, %r1221;
	// end inline asm
	add.s32 	%r56, %r1001, 4;
	setp.gt.s32 	%p330, %r56, %r45;
	@%p330 bra 	$L__BB3_73;
	mov.b32 	%f381, %r1212;
	mov.b64 	%rd618, {%r1202, %r1207};
	add.s64 	%rd62, %rd802, %rd618;
	setp.eq.s64 	%p331, %rd802, 0;
	add.f32 	%f382, %f487, %f381;
	selp.f32 	%f487, %f382, %f487, %p331;
	mov.u64 	%rd802, %rd62;
$L__BB3_73:
	mov.b64 	{%r1223, %r1228}, %rd802;
	mov.b32 	%r1239, 8;
	mov.b32 	%r1241, -1;
	// begin inline asm
	shfl.sync.down.b32 %r1222, %r1223, %r1239, %r45, %r1241;
	// end inline asm
	// begin inline asm
	shfl.sync.down.b32 %r1227, %r1228, %r1239, %r45, %r1241;
	// end inline asm
	mov.b32 	%r1233, %f487;
	// begin inline asm
	shfl.sync.down.b32 %r1232, %r1233, %r1239, %r45, %r1241;
	// end inline asm
	// begin inline asm
	shfl.sync.down.b32 %r1237, %r1238, %r1239, %r45, %r1241;
	// end inline asm
	add.s32 	%r60, %r1001, 8;
	setp.gt.s32 	%p332, %r60, %r45;
	@%p332 bra 	$L__BB3_75;
	mov.b32 	%f383, %r1232;
	mov.b64 	%rd619, {%r1222, %r1227};
	add.s64 	%rd64, %rd802, %rd619;
	setp.eq.s64 	%p333, %rd802, 0;
	add.f32 	%f384, %f487, %f383;
	selp.f32 	%f487, %f384, %f487, %p333;
	mov.u64 	%rd802, %rd64;
$L__BB3_75:
	mov.b64 	{%r1243, %r1248}, %rd802;
	mov.b32 	%r1259, 16;
	mov.b32 	%r1261, -1;
	// begin inline asm
	shfl.sync.down.b32 %r1242, %r1243, %r1259, %r45, %r1261;
	// end inline asm
	// begin inline asm
	shfl.sync.down.b32 %r1247, %r1248, %r1259, %r45, %r1261;
	// end inline asm
	mov.b32 	%r1253, %f487;
	// begin inline asm
	shfl.sync.down.b32 %r1252, %r1253, %r1259, %r45, %r1261;
	// end inline asm
	// begin inline asm
	shfl.sync.down.b32 %r1257, %r1258, %r1259, %r45, %r1261;
	// end inline asm
	add.s32 	%r64, %r1001, 16;
	setp.gt.s32 	%p334, %r64, %r45;
	@%p334 bra 	$L__BB3_77;
	mov.b32 	%f385, %r1252;
	mov.b64 	%rd620, {%r1242, %r1247};
	add.s64 	%rd66, %rd802, %rd620;
	setp.eq.s64 	%p335, %rd802, 0;
	add.f32 	%f386, %f487, %f385;
	selp.f32 	%f487, %f386, %f487, %p335;
	mov.u64 	%rd802, %rd66;
$L__BB3_77:
	not.b32 	%r1262, %r23;
	add.s32 	%r1679, %r1, %r1262;
	add.s64 	%rd68, %rd1, 512;
$L__BB3_78:
	setp.ne.s32 	%p336, %r1678, 101;
	mov.b32 	%r1263, -1;
	vote.sync.all.pred 	%p337, %p336, %r1263;
	not.pred 	%p338, %p337;
	@%p338 bra 	$L__BB3_92;
	mul.wide.s32 	%rd675, %r1679, 16;
	add.s64 	%rd676, %rd68, %rd675;
	add.s64 	%rd674, %rd676, -512;
$L__BB3_80:
	// begin inline asm
	ld.relaxed.gpu.v2.u64 {%rd672, %rd808}, [%rd674];
	// end inline asm
	mov.b64 	{%r1346, %r1678}, %rd672;
	setp.eq.s32 	%p376, %r1678, 99;
	mov.b32 	%r1347, -1;
	vote.sync.any.pred 	%p377, %p376, %r1347;
	@%p377 bra 	$L__BB3_80;
	mov.b32 	%f493, %r1346;
	setp.eq.s32 	%p378, %r1678, 101;
	mov.b32 	%r1368, -1;
	vote.sync.ballot.b32 	%r1370, %p378, %r1368;
	and.b32  	%r1371, %r1370, %r1154;
	or.b32  	%r1372, %r1371, -2147483648;
	add.s32 	%r1373, %r1372, -1;
	not.b32 	%r1374, %r1372;
	and.b32  	%r1375, %r1374, %r1373;
	popc.b32 	%r69, %r1375;
	mov.b64 	{%r1350, %r1355}, %rd808;
	mov.b32 	%r1366, 1;
	// begin inline asm
	shfl.sync.down.b32 %r1349, %r1350, %r1366, %r69, %r1368;
	// end inline asm
	// begin inline asm
	shfl.sync.down.b32 %r1354, %r1355, %r1366, %r69, %r1368;
	// end inline asm
	// begin inline asm
	shfl.sync.down.b32 %r1359, %r1346, %r1366, %r69, %r1368;
	// end inline asm
	// begin inline asm
	shfl.sync.down.b32 %r1364, %r1365, %r1366, %r69, %r1368;
	// end inline asm
	setp.ge.s32 	%p380, %r1001, %r69;
	@%p380 bra 	$L__BB3_83;
	mov.b32 	%f399, %r1359;
	mov.b64 	%rd677, {%r1349, %r1354};
	add.s64 	%rd72, %rd808, %rd677;
	setp.eq.s64 	%p381, %rd808, 0;
	add.f32 	%f400, %f493, %f399;
	selp.f32 	%f493, %f400, %f493, %p381;
	mov.u64 	%rd808, %rd72;
$L__BB3_83:
	mov.b64 	{%r1377, %r1382}, %rd808;
	mov.b32 	%r1393, 2;
	mov.b32 	%r1395, -1;
	// begin inline asm
	shfl.sync.down.b32 %r1376, %r1377, %r1393, %r69, %r1395;
	// end inline asm
	// begin inline asm
	shfl.sync.down.b32 %r1381, %r1382, %r1393, %r69, %r1395;
	// end inline asm
	mov.b32 	%r1387, %f493;
	// begin inline asm
	shfl.sync.down.b32 %r1386, %r1387, %r1393, %r69, %r1395;
	// end inline asm
	// begin inline asm
	shfl.sync.down.b32 %r1391, %r1392, %r1393, %r69, %r1395;
	// end inline asm
	setp.gt.s32 	%p382, %r52, %r69;
	@%p382 bra 	$L__BB3_85;
	mov.b32 	%f401, %r1386;
	mov.b64 	%rd678, {%r1376, %r1381};
	add.s64 	%rd74, %rd808, %rd678;
	setp.eq.s64 	%p383, %rd808, 0;
	add.f32 	%f402, %f493, %f401;
	selp.f32 	%f493, %f402, %f493, %p383;
	mov.u64 	%rd808, %rd74;
$L__BB3_85:
	mov.b64 	{%r1397, %r1402}, %rd808;
	mov.b32 	%r1413, 4;
	mov.b32 	%r1415, -1;
	// begin inline asm
	shfl.sync.down.b32 %r1396, %r1397, %r1413, %r69, %r1415;
	// end inline asm
	// begin inline asm
	shfl.sync.down.b32 %r1401, %r1402, %r1413, %r69, %r1415;
	// end inline asm
	mov.b32 	%r1407, %f493;
	// begin inline asm
	shfl.sync.down.b32 %r1406, %r1407, %r1413, %r69, %r1415;
	// end inline asm
	// begin inline asm
	shfl.sync.down.b32 %r1411, %r1412, %r1413, %r69, %r1415;
	// end inline asm
	setp.gt.s32 	%p384, %r56, %r69;
	@%p384 bra 	$L__BB3_87;
	mov.b32 	%f403, %r1406;
	mov.b64 	%rd679, {%r1396, %r1401};
	add.s64 	%rd76, %rd808, %rd679;
	setp.eq.s64 	%p385, %rd808, 0;
	add.f32 	%f404, %f493, %f403;
	selp.f32 	%f493, %f404, %f493, %p385;
	mov.u64 	%rd808, %rd76;
$L__BB3_87:
	mov.b64 	{%r1417, %r1422}, %rd808;
	mov.b32 	%r1433, 8;
	mov.b32 	%r1435, -1;
	// begin inline asm
	shfl.sync.down.b32 %r1416, %r1417, %r1433, %r69, %r1435;
	// end inline asm
	// begin inline asm
	shfl.sync.down.b32 %r1421, %r1422, %r1433, %r69, %r1435;
	// end inline asm
	mov.b32 	%r1427, %f493;
	// begin inline asm
	shfl.sync.down.b32 %r1426, %r1427, %r1433, %r69, %r1435;
	// end inline asm
	// begin inline asm
	shfl.sync.down.b32 %r1431, %r1432, %r1433, %r69, %r1435;
	// end inline asm
	setp.gt.s32 	%p386, %r60, %r69;
	@%p386 bra 	$L__BB3_89;
	mov.b32 	%f405, %r1426;
	mov.b64 	%rd680, {%r1416, %r1421};
	add.s64 	%rd78, %rd808, %rd680;
	setp.eq.s64 	%p387, %rd808, 0;
	add.f32 	%f406, %f493, %f405;
	selp.f32 	%f493, %f406, %f493, %p387;
	mov.u64 	%rd808, %rd78;
$L__BB3_89:
	mov.b64 	{%r1437, %r1442}, %rd808;
	mov.b32 	%r1453, 16;
	mov.b32 	%r1455, -1;
	// begin inline asm
	shfl.sync.down.b32 %r1436, %r1437, %r1453, %r69, %r1455;
	// end inline asm
	// begin inline asm
	shfl.sync.down.b32 %r1441, %r1442, %r1453, %r69, %r1455;
	// end inline asm
	mov.b32 	%r1447, %f493;
	// begin inline asm
	shfl.sync.down.b32 %r1446, %r1447, %r1453, %r69, %r1455;
	// end inline asm
	// begin inline asm
	shfl.sync.down.b32 %r1451, %r1452, %r1453, %r69, %r1455;
	// end inline asm
	setp.gt.s32 	%p388, %r64, %r69;
	@%p388 bra 	$L__BB3_91;
	mov.b32 	%f407, %r1446;
	mov.b64 	%rd681, {%r1436, %r1441};
	add.s64 	%rd80, %rd808, %rd681;
	setp.eq.s64 	%p389, %rd808, 0;
	add.f32 	%f408, %f493, %f407;
	selp.f32 	%f493, %f408, %f493, %p389;
	mov.u64 	%rd808, %rd80;
$L__BB3_91:
	add.s64 	%rd82, %rd808, %rd802;
	setp.eq.s64 	%p390, %rd802, 0;
	add.f32 	%f409, %f487, %f493;
	selp.f32 	%f487, %f409, %f487, %p390;
	add.s32 	%r1679, %r1679, -32;
	mov.u64 	%rd802, %rd82;
	bra.uni 	$L__BB3_78;
$L__BB3_92:
	@%p320 bra 	$L__BB3_94;
	add.s64 	%rd623, %rd802, %rd52;
	setp.eq.s64 	%p340, %rd52, 0;
	add.f32 	%f387, %f33, %f487;
	selp.f32 	%f388, %f387, %f33, %p340;
	add.s64 	%rd621, %rd54, 512;
	mov.b32 	%r1265, %f388;
	mov.b32 	%r1266, 101;
	mov.b64 	%rd622, {%r1265, %r1266};
	// begin inline asm
	st.relaxed.gpu.v2.u64 [%rd621], {%rd622, %rd623};
	// end inline asm
	st.shared.u64 	[_ZN6thrust24THRUST_300001_SM_1000_NS8cuda_cub4core6detail5shmemE+168], %rd802;
	st.shared.f32 	[_ZN6thrust24THRUST_300001_SM_1000_NS8cuda_cub4core6detail5shmemE+176], %f487;
	st.shared.u64 	[_ZN6thrust24THRUST_300001_SM_1000_NS8cuda_cub4core6detail5shmemE+184], %rd623;
	st.shared.f32 	[_ZN6thrust24THRUST_300001_SM_1000_NS8cuda_cub4core6detail5shmemE+192], %f388;
$L__BB3_94:
	setp.ne.s32 	%p341, %r1001, 0;
	@%p341 bra 	$L__BB3_96;
	st.shared.u64 	[_ZN6thrust24THRUST_300001_SM_1000_NS8cuda_cub4core6detail5shmemE+136], %rd802;
	st.shared.f32 	[_ZN6thrust24THRUST_300001_SM_1000_NS8cuda_cub4core6detail5shmemE+144], %f487;
	mov.u64 	%rd812, %rd802;
	mov.f32 	%f497, %f487;
$L__BB3_96:
	setp.eq.s32 	%p342, %r23, 0;
	bar.sync 	0;
	@%p342 bra 	$L__BB3_98;
	ld.shared.f32 	%f389, [_ZN6thrust24THRUST_300001_SM_1000_NS8cuda_cub4core6detail5shmemE+144];
	ld.shared.u64 	%rd624, [_ZN6thrust24THRUST_300001_SM_1000_NS8cuda_cub4core6detail5shmemE+136];
	add.s64 	%rd84, %rd624, %rd812;
	setp.eq.s64 	%p343, %rd812, 0;
	add.f32 	%f390, %f497, %f389;
	selp.f32 	%f497, %f390, %f497, %p343;
	mov.u64 	%rd812, %rd84;
$L__BB3_98:
	setp.ne.s32 	%p344, %r34, %r35;
	setp.ne.s32 	%p345, %r33, %r34;
	setp.ne.s32 	%p346, %r32, %r33;
	setp.ne.s32 	%p347, %r31, %r32;
	setp.ne.s32 	%p348, %r30, %r31;
	setp.ne.s32 	%p349, %r29, %r30;
	setp.ne.s32 	%p350, %r28, %r29;
	setp.ne.s32 	%p351, %r1677, %r28;
	selp.u64 	%rd625, 1, 0, %p351;
	add.s64 	%rd86, %rd812, %rd625;
	add.f32 	%f391, %f497, %f21;
	selp.f32 	%f62, %f21, %f391, %p351;
	add.s64 	%rd87, %rd44, %rd812;
	add.f32 	%f392, %f62, %f22;
	selp.f32 	%f63, %f22, %f392, %p350;
	add.s64 	%rd88, %rd45, %rd812;
	add.f32 	%f393, %f63, %f23;
	selp.f32 	%f64, %f23, %f393, %p349;
	add.s64 	%rd89, %rd46, %rd812;
	add.f32 	%f394, %f64, %f24;
	selp.f32 	%f65, %f24, %f394, %p348;
	selp.u64 	%rd626, 1, 0, %p347;
	add.s64 	%rd90, %rd89, %rd626;
	add.f32 	%f395, %f65, %f25;
	selp.f32 	%f66, %f25, %f395, %p347;
	add.s64 	%rd91, %rd47, %rd812;
	add.f32 	%f396, %f66, %f26;
	selp.f32 	%f67, %f26, %f396, %p346;
	add.s64 	%rd92, %rd48, %rd812;
	add.f32 	%f397, %f67, %f27;
	selp.f32 	%f68, %f27, %f397, %p345;
	selp.u64 	%rd627, 1, 0, %p344;
	add.s64 	%rd93, %rd92, %rd627;
	add.f32 	%f398, %f68, %f28;
	selp.f32 	%f69, %f28, %f398, %p344;
	ld.shared.u64 	%rd94, [_ZN6thrust24THRUST_300001_SM_1000_NS8cuda_cub4core6detail5shmemE+200];
	ld.shared.u64 	%rd95, [_ZN6thrust24THRUST_300001_SM_1000_NS8cuda_cub4core6detail5shmemE+168];
	setp.lt.s64 	%p352, %rd94, 257;
	@%p352 bra 	$L__BB3_124;
	setp.eq.s32 	%p362, %r1677, %r28;
	bar.sync 	0;
	@%p362 bra 	$L__BB3_101;
	cvt.u32.u64 	%r1267, %rd95;
	cvt.u32.u64 	%r1268, %rd812;
	sub.s32 	%r1269, %r1268, %r1267;
	shl.b32 	%r1270, %r1269, 3;
	mov.u32 	%r1271, _ZN6thrust24THRUST_300001_SM_1000_NS8cuda_cub4core6detail5shmemE;
	add.s32 	%r1272, %r1271, %r1270;
	mov.b32 	%r1273, %f497;
	st.shared.v2.u32 	[%r1272], {%r1677, %r1273};
$L__BB3_101:
	setp.eq.s32 	%p363, %r28, %r29;
	@%p363 bra 	$L__BB3_103;
	cvt.u32.u64 	%r1274, %rd95;
	cvt.u32.u64 	%r1275, %rd86;
	sub.s32 	%r1276, %r1275, %r1274;
	shl.b32 	%r1277, %r1276, 3;
	mov.u32 	%r1278, _ZN6thrust24THRUST_300001_SM_1000_NS8cuda_cub4core6detail5shmemE;
	add.s32 	%r1279, %r1278, %r1277;
	mov.b32 	%r1280, %f62;
	st.shared.v2.u32 	[%r1279], {%r28, %r1280};
$L__BB3_103:
	setp.eq.s32 	%p364, %r29, %r30;
	@%p364 bra 	$L__BB3_105;
	cvt.u32.u64 	%r1281, %rd95;
	cvt.u32.u64 	%r1282, %rd87;
	sub.s32 	%r1283, %r1282, %r1281;
	shl.b32 	%r1284, %r1283, 3;
	mov.u32 	%r1285, _ZN6thrust24THRUST_300001_SM_1000_NS8cuda_cub4core6detail5shmemE;
	add.s32 	%r1286, %r1285, %r1284;
	mov.b32 	%r1287, %f63;
	st.shared.v2.u32 	[%r1286], {%r29, %r1287};
$L__BB3_105:
	setp.eq.s32 	%p365, %r30, %r31;
	@%p365 bra 	$L__BB3_107;
	cvt.u32.u64 	%r1288, %rd95;
	cvt.u32.u64 	%r1289, %rd88;
	sub.s32 	%r1290, %r1289, %r1288;
	shl.b32 	%r1291, %r1290, 3;
	mov.u32 	%r1292, _ZN6thrust24THRUST_300001_SM_1000_NS8cuda_cub4core6detail5shmemE;
	add.s32 	%r1293, %r1292, %r1291;
	mov.b32 	%r1294, %f64;
	st.shared.v2.u32 	[%r1293], {%r30, %r1294};
$L__BB3_107:
	setp.eq.s32 	%p366, %r31, %r32;
	@%p366 bra 	$L__BB3_109;
	cvt.u32.u64 	%r1295, %rd95;
	cvt.u32.u64 	%r1296, %rd89;
	sub.s32 	%r1297, %r1296, %r1295;
	shl.b32 	%r1298, %r1297, 3;
	mov.u32 	%r1299, _ZN6thrust24THRUST_300001_SM_1000_NS8cuda_cub4core6detail5shmemE;
	add.s32 	%r1300, %r1299, %r1298;
	mov.b32 	%r1301, %f65;
	st.shared.v2.u32 	[%r1300], {%r31, %r1301};
$L__BB3_109:
	setp.eq.s32 	%p367, %r32, %r33;
	@%p367 bra 	$L__BB3_111;
	cvt.u32.u64 	%r1302, %rd95;
	cvt.u32.u64 	%r1303, %rd90;
	sub.s32 	%r1304, %r1303, %r1302;
	shl.b32 	%r1305, %r1304, 3;
	mov.u32 	%r1306, _ZN6thrust24THRUST_300001_SM_1000_NS8cuda_cub4core6detail5shmemE;
	add.s32 	%r1307, %r1306, %r1305;
	mov.b32 	%r1308, %f66;
	st.shared.v2.u32 	[%r1307], {%r32, %r1308};
$L__BB3_111:
	setp.eq.s32 	%p368, %r33, %r34;
	@%p368 bra 	$L__BB3_113;
	cvt.u32.u64 	%r1309, %rd95;
	cvt.u32.u64 	%r1310, %rd91;
	sub.s32 	%r1311, %r1310, %r1309;
	shl.b32 	%r1312, %r1311, 3;
	mov.u32 	%r1313, _ZN6thrust24THRUST_300001_SM_1000_NS8cuda_cub4core6detail5shmemE;
	add.s32 	%r1314, %r1313, %r1312;
	mov.b32 	%r1315, %f67;
	st.shared.v2.u32 	[%r1314], {%r33, %r1315};
$L__BB3_113:
	setp.eq.s32 	%p369, %r34, %r35;
	@%p369 bra 	$L__BB3_115;
	cvt.u32.u64 	%r1316, %rd95;
	cvt.u32.u64 	%r1317, %rd92;
	sub.s32 	%r1318, %r1317, %r1316;
	shl.b32 	%r1319, %r1318, 3;
	mov.u32 	%r1320, _ZN6thrust24THRUST_300001_SM_1000_NS8cuda_cub4core6detail5shmemE;
	add.s32 	%r1321, %r1320, %r1319;
	mov.b32 	%r1322, %f68;
	st.shared.v2.u32 	[%r1321], {%r34, %r1322};
$L__BB3_115:
	setp.eq.s32 	%p370, %r35, %r36;
	@%p370 bra 	$L__BB3_117;
	cvt.u32.u64 	%r1323, %rd95;
	cvt.u32.u64 	%r1324, %rd93;
	sub.s32 	%r1325, %r1324, %r1323;
	shl.b32 	%r1326, %r1325, 3;
	mov.u32 	%r1327, _ZN6thrust24THRUST_300001_SM_1000_NS8cuda_cub4core6detail5shmemE;
	add.s32 	%r1328, %r1327, %r1326;
	mov.b32 	%r1329, %f69;
	st.shared.v2.u32 	[%r1328], {%r35, %r1329};
$L__BB3_117:
	bar.sync 	0;
	cvt.u64.u32 	%rd818, %r23;
	setp.le.u64 	%p371, %rd94, %rd818;
	@%p371 bra 	$L__BB3_362;
	not.b64 	%rd655, %rd818;
	add.s64 	%rd97, %rd94, %rd655;
	shr.u64 	%rd656, %rd97, 8;
	add.s64 	%rd657, %rd656, 1;
	and.b64  	%rd814, %rd657, 3;
	and.b64  	%rd658, %rd97, 768;
	setp.eq.s64 	%p372, %rd658, 768;
	@%p372 bra 	$L__BB3_121;
	add.s64 	%rd659, %rd95, %rd818;
	shl.b64 	%rd660, %rd659, 2;
	add.s64 	%rd816, %rd5, %rd660;
	add.s64 	%rd815, %rd4, %rd660;
	shl.b32 	%r1330, %r23, 3;
	mov.u32 	%r1331, _ZN6thrust24THRUST_300001_SM_1000_NS8cuda_cub4core6detail5shmemE;
	add.s32 	%r1680, %r1331, %r1330;
	shl.b64 	%rd661, %rd814, 8;
	add.s64 	%rd818, %rd661, %rd818;
$L__BB3_120:
	.pragma "nounroll";
	ld.shared.v2.u32 	{%r1332, %r1333}, [%r1680];
	st.global.u32 	[%rd815], %r1332;
	st.global.u32 	[%rd816], %r1333;
	add.s64 	%rd816, %rd816, 1024;
	add.s64 	%rd815, %rd815, 1024;
	add.s32 	%r1680, %r1680, 2048;
	add.s64 	%rd814, %rd814, -1;
	setp.ne.s64 	%p373, %rd814, 0;
	@%p373 bra 	$L__BB3_120;
$L__BB3_121:
	setp.lt.u64 	%p374, %rd97, 768;
	@%p374 bra 	$L__BB3_362;
	mov.u32 	%r1336, _ZN6thrust24THRUST_300001_SM_1000_NS8cuda_cub4core6detail5shmemE;
$L__BB3_123:
	cvt.u32.u64 	%r1334, %rd818;
	add.s64 	%rd662, %rd818, %rd95;
	shl.b32 	%r1335, %r1334, 3;
	add.s32 	%r1337, %r1336, %r1335;
	ld.shared.v2.u32 	{%r1338, %r1339}, [%r1337];
	shl.b64 	%rd663, %rd662, 2;
	add.s64 	%rd664, %rd4, %rd663;
	st.global.u32 	[%rd664], %r1338;
	add.s64 	%rd665, %rd5, %rd663;
	st.global.u32 	[%rd665], %r1339;
	and.b64  	%rd666, %rd818, 4294967295;
	add.s64 	%rd667, %rd95, %rd666;
	ld.shared.v2.u32 	{%r1340, %r1341}, [%r1337+2048];
	shl.b64 	%rd668, %rd667, 2;
	add.s64 	%rd669, %rd4, %rd668;
	st.global.u32 	[%rd669+1024], %r1340;
	add.s64 	%rd670, %rd5, %rd668;
	st.global.u32 	[%rd670+1024], %r1341;
	ld.shared.v2.u32 	{%r1342, %r1343}, [%r1337+4096];
	st.global.u32 	[%rd669+2048], %r1342;
	st.global.u32 	[%rd670+2048], %r1343;
	ld.shared.v2.u32 	{%r1344, %r1345}, [%r1337+6144];
	st.global.u32 	[%rd669+3072], %r1344;
	st.global.u32 	[%rd670+3072], %r1345;
	add.s64 	%rd671, %rd818, 1024;
	and.b64  	%rd818, %rd671, 4294967295;
	setp.gt.u64 	%p375, %rd94, %rd818;
	@%p375 bra 	$L__BB3_123;
	bra.uni 	$L__BB3_362;
$L__BB3_124:
	setp.eq.s32 	%p353, %r1677, %r28;
	@%p353 bra 	$L__BB3_126;
	shl.b64 	%rd628, %rd812, 2;
	add.s64 	%rd629, %rd4, %rd628;
	st.global.u32 	[%rd629], %r1677;
	add.s64 	%rd630, %rd5, %rd628;
	st.global.f32 	[%rd630], %f497;
$L__BB3_126:
	setp.eq.s32 	%p354, %r28, %r29;
	@%p354 bra 	$L__BB3_128;
	shl.b64 	%rd631, %rd86, 2;
	add.s64 	%rd632, %rd4, %rd631;
	st.global.u32 	[%rd632], %r28;
	add.s64 	%rd633, %rd5, %rd631;
	st.global.f32 	[%rd633], %f62;
$L__BB3_128:
	setp.eq.s32 	%p355, %r29, %r30;
	@%p355 bra 	$L__BB3_130;
	shl.b64 	%rd634, %rd87, 2;
	add.s64 	%rd635, %rd4, %rd634;
	st.global.u32 	[%rd635], %r29;
	add.s64 	%rd636, %rd5, %rd634;
	st.global.f32 	[%rd636], %f63;
$L__BB3_130:
	setp.eq.s32 	%p356, %r30, %r31;
	@%p356 bra 	$L__BB3_132;
	shl.b64 	%rd637, %rd88, 2;
	add.s64 	%rd638, %rd4, %rd637;
	st.global.u32 	[%rd638], %r30;
	add.s64 	%rd639, %rd5, %rd637;
	st.global.f32 	[%rd639], %f64;
$L__BB3_132:
	setp.eq.s32 	%p357, %r31, %r32;
	@%p357 bra 	$L__BB3_134;
	shl.b64 	%rd640, %rd89, 2;
	add.s64 	%rd641, %rd4, %rd640;
	st.global.u32 	[%rd641], %r31;
	add.s64 	%rd642, %rd5, %rd640;
	st.global.f32 	[%rd642], %f65;
$L__BB3_134:
	setp.eq.s32 	%p358, %r32, %r33;
	@%p358 bra 	$L__BB3_136;
	shl.b64 	%rd643, %rd90, 2;
	add.s64 	%rd644, %rd4, %rd643;
	st.global.u32 	[%rd644], %r32;
	add.s64 	%rd645, %rd5, %rd643;
	st.global.f32 	[%rd645], %f66;
$L__BB3_136:
	setp.eq.s32 	%p359, %r33, %r34;
	@%p359 bra 	$L__BB3_138;
	shl.b64 	%rd646, %rd91, 2;
	add.s64 	%rd647, %rd4, %rd646;
	st.global.u32 	[%rd647], %r33;
	add.s64 	%rd648, %rd5, %rd646;
	st.global.f32 	[%rd648], %f67;
$L__BB3_138:
	setp.eq.s32 	%p360, %r34, %r35;
	@%p360 bra 	$L__BB3_140;
	shl.b64 	%rd649, %rd92, 2;
	add.s64 	%rd650, %rd4, %rd649;
	st.global.u32 	[%rd650], %r34;
	add.s64 	%rd651, %rd5, %rd649;
	st.global.f32 	[%rd651], %f68;
$L__BB3_140:
	setp.eq.s32 	%p361, %r35, %r36;
	@%p361 bra 	$L__BB3_362;
	shl.b64 	%rd652, %rd93, 2;
	add.s64 	%rd653, %rd4, %rd652;
	st.global.u32 	[%rd653], %r35;
	add.s64 	%rd654, %rd5, %rd652;
	st.global.f32 	[%rd654], %f69;
	bra.uni 	$L__BB3_362;
$L__BB3_142:
	setp.lt.s64 	%p13, %rd7, 1;
	@%p13 bra 	$L__BB3_362;
	setp.ne.s32 	%p14, %r1, 0;
	@%p14 bra 	$L__BB3_232;
	cvt.u32.u64 	%r89, %rd220;
	shl.b64 	%rd404, %rd6, 2;
	add.s64 	%rd403, %rd2, %rd404;
	// begin inline asm
	ld.global.nc.u32 %r1689, [%rd403];
	// end inline asm
	mov.u32 	%r91, %tid.x;
	and.b32  	%r759, %r91, 31;
	and.b32  	%r760, %r91, 992;
	mul.lo.s32 	%r761, %r760, 9;
	or.b32  	%r92, %r761, %r759;
	setp.ge.s32 	%p169, %r92, %r89;
	shl.b32 	%r93, %r92, 2;
	cvt.u64.u32 	%rd405, %r93;
	add.s64 	%rd111, %rd403, %rd405;
	mov.u32 	%r1681, %r1689;
	@%p169 bra 	$L__BB3_146;
	// begin inline asm
	ld.global.nc.u32 %r1681, [%rd111];
	// end inline asm
$L__BB3_146:
	add.s32 	%r96, %r92, 32;
	setp.ge.s32 	%p170, %r96, %r89;
	mov.u32 	%r1682, %r1689;
	@%p170 bra 	$L__BB3_148;
	add.s64 	%rd407, %rd111, 128;
	// begin inline asm
	ld.global.nc.u32 %r1682, [%rd407];
	// end inline asm
$L__BB3_148:
	add.s32 	%r99, %r92, 64;
	setp.ge.s32 	%p171, %r99, %r89;
	mov.u32 	%r1683, %r1689;
	@%p171 bra 	$L__BB3_150;
	add.s64 	%rd408, %rd111, 256;
	// begin inline asm
	ld.global.nc.u32 %r1683, [%rd408];
	// end inline asm
$L__BB3_150:
	add.s32 	%r102, %r92, 96;
	setp.ge.s32 	%p172, %r102, %r89;
	mov.u32 	%r1684, %r1689;
	@%p172 bra 	$L__BB3_152;
	add.s64 	%rd409, %rd111, 384;
	// begin inline asm
	ld.global.nc.u32 %r1684, [%rd409];
	// end inline asm
$L__BB3_152:
	add.s32 	%r105, %r92, 128;
	setp.ge.s32 	%p173, %r105, %r89;
	mov.u32 	%r1685, %r1689;
	@%p173 bra 	$L__BB3_154;
	add.s64 	%rd410, %rd111, 512;
	// begin inline asm
	ld.global.nc.u32 %r1685, [%rd410];
	// end inline asm
$L__BB3_154:
	add.s32 	%r108, %r92, 160;
	setp.ge.s32 	%p174, %r108, %r89;
	mov.u32 	%r1686, %r1689;
	@%p174 bra 	$L__BB3_156;
	add.s64 	%rd411, %rd111, 640;
	// begin inline asm
	ld.global.nc.u32 %r1686, [%rd411];
	// end inline asm
$L__BB3_156:
	add.s32 	%r111, %r92, 192;
	setp.ge.s32 	%p175, %r111, %r89;
	mov.u32 	%r1687, %r1689;
	@%p175 bra 	$L__BB3_158;
	add.s64 	%rd412, %rd111, 768;
	// begin inline asm
	ld.global.nc.u32 %r1687, [%rd412];
	// end inline asm
$L__BB3_158:
	add.s32 	%r114, %r92, 224;
	setp.ge.s32 	%p176, %r114, %r89;
	mov.u32 	%r1688, %r1689;
	@%p176 bra 	$L__BB3_160;
	add.s64 	%rd413, %rd111, 896;
	// begin inline asm
	ld.global.nc.u32 %r1688, [%rd413];
	// end inline asm
$L__BB3_160:
	add.s32 	%r117, %r92, 256;
	setp.ge.s32 	%p177, %r117, %r89;
	@%p177 bra 	$L__BB3_162;
	add.s64 	%rd414, %rd111, 1024;
	// begin inline asm
	ld.global.nc.u32 %r1689, [%rd414];
	// end inline asm
$L__BB3_162:
	setp.ge.s32 	%p178, %r92, %r89;
	// begin inline asm
	mov.u32 %r771, %laneid;
	// end inline asm
	shr.u32 	%r121, %r91, 5;
	mad.lo.s32 	%r773, %r121, 288, %r771;
	shl.b32 	%r774, %r773, 2;
	mov.u32 	%r775, _ZN6thrust24THRUST_300001_SM_1000_NS8cuda_cub4core6detail5shmemE;
	add.s32 	%r122, %r775, %r774;
	st.shared.u32 	[%r122], %r1681;
	st.shared.u32 	[%r122+128], %r1682;
	st.shared.u32 	[%r122+256], %r1683;
	st.shared.u32 	[%r122+384], %r1684;
	st.shared.u32 	[%r122+512], %r1685;
	st.shared.u32 	[%r122+640], %r1686;
	st.shared.u32 	[%r122+768], %r1687;
	st.shared.u32 	[%r122+896], %r1688;
	st.shared.u32 	[%r122+1024], %r1689;
	bar.warp.sync 	-1;
	shl.b32 	%r776, %r771, 5;
	add.s32 	%r123, %r122, %r776;
	ld.shared.u32 	%r124, [%r123];
	ld.shared.u32 	%r125, [%r123+4];
	ld.shared.u32 	%r126, [%r123+8];
	ld.shared.u32 	%r127, [%r123+12];
	ld.shared.u32 	%r128, [%r123+16];
	ld.shared.u32 	%r129, [%r123+20];
	ld.shared.u32 	%r130, [%r123+24];
	ld.shared.u32 	%r131, [%r123+28];
	ld.shared.u32 	%r132, [%r123+32];
	bar.sync 	0;
	add.s64 	%rd415, %rd3, %rd404;
	// begin inline asm
	ld.global.nc.u32 %r1698, [%rd415];
	// end inline asm
	add.s64 	%rd112, %rd415, %rd405;
	mov.u32 	%r1690, %r1698;
	@%p178 bra 	$L__BB3_164;
	// begin inline asm
	ld.global.nc.u32 %r1690, [%rd112];
	// end inline asm
$L__BB3_164:
	setp.ge.s32 	%p179, %r96, %r89;
	mov.u32 	%r1691, %r1698;
	@%p179 bra 	$L__BB3_166;
	add.s64 	%rd419, %rd112, 128;
	// begin inline asm
	ld.global.nc.u32 %r1691, [%rd419];
	// end inline asm
$L__BB3_166:
	setp.ge.s32 	%p180, %r99, %r89;
	mov.u32 	%r1692, %r1698;
	@%p180 bra 	$L__BB3_168;
	add.s64 	%rd420, %rd112, 256;
	// begin inline asm
	ld.global.nc.u32 %r1692, [%rd420];
	// end inline asm
$L__BB3_168:
	setp.ge.s32 	%p181, %r102, %r89;
	mov.u32 	%r1693, %r1698;
	@%p181 bra 	$L__BB3_170;
	add.s64 	%rd421, %rd112, 384;
	// begin inline asm
	ld.global.nc.u32 %r1693, [%rd421];
	// end inline asm
$L__BB3_170:
	setp.ge.s32 	%p182, %r105, %r89;
	mov.u32 	%r1694, %r1698;
	@%p182 bra 	$L__BB3_172;
	add.s64 	%rd422, %rd112, 512;
	// begin inline asm
	ld.global.nc.u32 %r1694, [%rd422];
	// end inline asm
$L__BB3_172:
	setp.ge.s32 	%p183, %r108, %r89;
	mov.u32 	%r1695, %r1698;
	@%p183 bra 	$L__BB3_174;
	add.s64 	%rd423, %rd112, 640;
	// begin inline asm
	ld.global.nc.u32 %r1695, [%rd423];
	// end inline asm
$L__BB3_174:
	setp.ge.s32 	%p184, %r111, %r89;
	mov.u32 	%r1696, %r1698;
	@%p184 bra 	$L__BB3_176;
	add.s64 	%rd424, %rd112, 768;
	// begin inline asm
	ld.global.nc.u32 %r1696, [%rd424];
	// end inline asm
$L__BB3_176:
	setp.ge.s32 	%p185, %r114, %r89;
	mov.u32 	%r1697, %r1698;
	@%p185 bra 	$L__BB3_178;
	add.s64 	%rd425, %rd112, 896;
	// begin inline asm
	ld.global.nc.u32 %r1697, [%rd425];
	// end inline asm
$L__BB3_178:
	setp.ge.s32 	%p186, %r117, %r89;
	@%p186 bra 	$L__BB3_180;
	add.s64 	%rd426, %rd112, 1024;
	// begin inline asm
	ld.global.nc.u32 %r1698, [%rd426];
	// end inline asm
$L__BB3_180:
	st.shared.u32 	[%r122], %r1690;
	st.shared.u32 	[%r122+128], %r1691;
	st.shared.u32 	[%r122+256], %r1692;
	st.shared.u32 	[%r122+384], %r1693;
	st.shared.u32 	[%r122+512], %r1694;
	st.shared.u32 	[%r122+640], %r1695;
	st.shared.u32 	[%r122+768], %r1696;
	st.shared.u32 	[%r122+896], %r1697;
	st.shared.u32 	[%r122+1024], %r1698;
	bar.warp.sync 	-1;
	ld.shared.f32 	%f70, [%r123];
	ld.shared.f32 	%f71, [%r123+4];
	ld.shared.f32 	%f72, [%r123+8];
	ld.shared.f32 	%f73, [%r123+12];
	ld.shared.f32 	%f74, [%r123+16];
	ld.shared.f32 	%f75, [%r123+20];
	ld.shared.f32 	%f76, [%r123+24];
	ld.shared.f32 	%f77, [%r123+28];
	ld.shared.f32 	%f78, [%r123+32];
	bar.sync 	0;
	shl.b32 	%r787, %r91, 2;
	add.s32 	%r789, %r775, %r787;
	add.s32 	%r152, %r789, 1240;
	st.shared.u32 	[%r789+1240], %r132;
	bar.sync 	0;
	setp.eq.s32 	%p187, %r91, 0;
	mov.b64 	%rd819, 1;
	@%p187 bra 	$L__BB3_182;
	ld.shared.u32 	%r1699, [%r152+-4];
	setp.ne.s32 	%p188, %r1699, %r124;
	selp.u64 	%rd819, 1, 0, %p188;
$L__BB3_182:
	setp.eq.s32 	%p189, %r91, 0;
	setp.ne.s32 	%p190, %r124, %r125;
	setp.ne.s32 	%p191, %r125, %r126;
	setp.ne.s32 	%p192, %r126, %r127;
	setp.ne.s32 	%p193, %r127, %r128;
	setp.ne.s32 	%p194, %r128, %r129;
	setp.ne.s32 	%p195, %r129, %r130;
	setp.ne.s32 	%p196, %r130, %r131;
	setp.ne.s32 	%p197, %r131, %r132;
	mul.lo.s32 	%r910, %r91, 9;
	cvt.u64.u32 	%rd428, %r910;
	setp.eq.s64 	%p198, %rd7, %rd428;
	selp.u64 	%rd429, 1, 0, %p198;
	selp.b64 	%rd430, %rd429, %rd819, %p198;
	selp.b64 	%rd115, %rd429, %rd430, %p189;
	add.s32 	%r911, %r910, 1;
	cvt.u64.u32 	%rd431, %r911;
	setp.eq.s64 	%p199, %rd7, %rd431;
	or.pred  	%p200, %p199, %p190;
	selp.u64 	%rd432, 1, 0, %p200;
	add.s32 	%r912, %r910, 2;
	cvt.u64.u32 	%rd433, %r912;
	setp.eq.s64 	%p201, %rd7, %rd433;
	or.pred  	%p1, %p201, %p191;
	selp.u64 	%rd434, 1, 0, %p1;
	add.s32 	%r913, %r910, 3;
	cvt.u64.u32 	%rd435, %r913;
	setp.eq.s64 	%p202, %rd7, %rd435;
	or.pred  	%p2, %p202, %p192;
	selp.u64 	%rd436, 1, 0, %p2;
	add.s32 	%r914, %r910, 4;
	cvt.u64.u32 	%rd437, %r914;
	setp.eq.s64 	%p203, %rd7, %rd437;
	or.pred  	%p3, %p203, %p193;
	selp.u64 	%rd438, 1, 0, %p3;
	add.s32 	%r915, %r910, 5;
	cvt.u64.u32 	%rd439, %r915;
	setp.eq.s64 	%p204, %rd7, %rd439;
	or.pred  	%p205, %p204, %p194;
	selp.u64 	%rd440, 1, 0, %p205;
	add.s32 	%r916, %r910, 6;
	cvt.u64.u32 	%rd441, %r916;
	setp.eq.s64 	%p206, %rd7, %rd441;
	or.pred  	%p4, %p206, %p195;
	selp.u64 	%rd442, 1, 0, %p4;
	add.s32 	%r917, %r910, 7;
	cvt.u64.u32 	%rd443, %r917;
	setp.eq.s64 	%p207, %rd7, %rd443;
	or.pred  	%p5, %p207, %p196;
	selp.u64 	%rd444, 1, 0, %p5;
	add.s32 	%r918, %r910, 8;
	cvt.u64.u32 	%rd445, %r918;
	setp.eq.s64 	%p208, %rd7, %rd445;
	or.pred  	%p209, %p208, %p197;
	selp.u64 	%rd446, 1, 0, %p209;
	add.s64 	%rd116, %rd115, %rd432;
	add.f32 	%f236, %f70, %f71;
	selp.f32 	%f237, %f71, %f236, %p200;
	add.s64 	%rd117, %rd116, %rd434;
	add.f32 	%f238, %f237, %f72;
	selp.f32 	%f239, %f72, %f238, %p1;
	add.s64 	%rd118, %rd117, %rd436;
	add.f32 	%f240, %f239, %f73;
	selp.f32 	%f241, %f73, %f240, %p2;
	add.s64 	%rd119, %rd118, %rd438;
	add.f32 	%f242, %f241, %f74;
	selp.f32 	%f243, %f74, %f242, %p3;
	add.s64 	%rd120, %rd119, %rd440;
	add.f32 	%f244, %f243, %f75;
	selp.f32 	%f245, %f75, %f244, %p205;
	add.s64 	%rd121, %rd120, %rd442;
	add.f32 	%f246, %f245, %f76;
	selp.f32 	%f247, %f76, %f246, %p4;
	add.s64 	%rd122, %rd121, %rd444;
	add.f32 	%f248, %f247, %f77;
	selp.f32 	%f249, %f77, %f248, %p5;
	add.s64 	%rd447, %rd122, %rd446;
	mov.b64 	{%r791, %r796}, %rd447;
	add.f32 	%f250, %f249, %f78;
	selp.f32 	%f251, %f78, %f250, %p209;
	mov.b32 	%r907, 1;
	mov.b32 	%r908, 0;
	mov.b32 	%r909, -1;
	// begin inline asm
	shfl.sync.up.b32 %r790, %r791, %r907, %r908, %r909;
	// end inline asm
	// begin inline asm
	shfl.sync.up.b32 %r795, %r796, %r907, %r908, %r909;
	// end inline asm
	mov.b64 	%rd448, {%r790, %r795};
	mov.b32 	%r801, %f251;
	// begin inline asm
	shfl.sync.up.b32 %r800, %r801, %r907, %r908, %r909;
	// end inline asm
	mov.b32 	%f252, %r800;
	// begin inline asm
	shfl.sync.up.b32 %r805, %r806, %r907, %r908, %r909;
	// end inline asm
	setp.eq.s64 	%p210, %rd447, 0;
	add.f32 	%f253, %f251, %f252;
	selp.f32 	%f254, %f253, %f251, %p210;
	setp.lt.s32 	%p211, %r771, 1;
	selp.b64 	%rd449, 0, %rd448, %p211;
	add.s64 	%rd450, %rd449, %rd447;
	mov.b64 	{%r811, %r816}, %rd450;
	selp.f32 	%f255, %f251, %f254, %p211;
	mov.b32 	%r827, 2;
	// begin inline asm
	shfl.sync.up.b32 %r810, %r811, %r827, %r908, %r909;
	// end inline asm
	// begin inline asm
	shfl.sync.up.b32 %r815, %r816, %r827, %r908, %r909;
	// end inline asm
	mov.b64 	%rd451, {%r810, %r815};
	mov.b32 	%r821, %f255;
	// begin inline asm
	shfl.sync.up.b32 %r820, %r821, %r827, %r908, %r909;
	// end inline asm
	mov.b32 	%f256, %r820;
	// begin inline asm
	shfl.sync.up.b32 %r825, %r826, %r827, %r908, %r909;
	// end inline asm
	setp.eq.s64 	%p212, %rd450, 0;
	add.f32 	%f257, %f255, %f256;
	selp.f32 	%f258, %f257, %f255, %p212;
	setp.lt.s32 	%p213, %r771, 2;
	selp.b64 	%rd452, 0, %rd451, %p213;
	add.s64 	%rd453, %rd452, %rd450;
	mov.b64 	{%r831, %r836}, %rd453;
	selp.f32 	%f259, %f255, %f258, %p213;
	mov.b32 	%r847, 4;
	// begin inline asm
	shfl.sync.up.b32 %r830, %r831, %r847, %r908, %r909;
	// end inline asm
	// begin inline asm
	shfl.sync.up.b32 %r835, %r836, %r847, %r908, %r909;
	// end inline asm
	mov.b64 	%rd454, {%r830, %r835};
	mov.b32 	%r841, %f259;
	// begin inline asm
	shfl.sync.up.b32 %r840, %r841, %r847, %r908, %r909;
	// end inline asm
	mov.b32 	%f260, %r840;
	// begin inline asm
	shfl.sync.up.b32 %r845, %r846, %r847, %r908, %r909;
	// end inline asm
	setp.eq.s64 	%p214, %rd453, 0;
	add.f32 	%f261, %f259, %f260;
	selp.f32 	%f262, %f261, %f259, %p214;
	setp.lt.s32 	%p215, %r771, 4;
	selp.b64 	%rd455, 0, %rd454, %p215;
	add.s64 	%rd456, %rd455, %rd453;
	mov.b64 	{%r851, %r856}, %rd456;
	selp.f32 	%f263, %f259, %f262, %p215;
	mov.b32 	%r867, 8;
	// begin inline asm
	shfl.sync.up.b32 %r850, %r851, %r867, %r908, %r909;
	// end inline asm
	// begin inline asm
	shfl.sync.up.b32 %r855, %r856, %r867, %r908, %r909;
	// end inline asm
	mov.b64 	%rd457, {%r850, %r855};
	mov.b32 	%r861, %f263;
	// begin inline asm
	shfl.sync.up.b32 %r860, %r861, %r867, %r908, %r909;
	// end inline asm
	mov.b32 	%f264, %r860;
	// begin inline asm
	shfl.sync.up.b32 %r865, %r866, %r867, %r908, %r909;
	// end inline asm
	setp.eq.s64 	%p216, %rd456, 0;
	add.f32 	%f265, %f263, %f264;
	selp.f32 	%f266, %f265, %f263, %p216;
	setp.lt.s32 	%p217, %r771, 8;
	selp.b64 	%rd458, 0, %rd457, %p217;
	add.s64 	%rd459, %rd458, %rd456;
	mov.b64 	{%r871, %r876}, %rd459;
	selp.f32 	%f267, %f263, %f266, %p217;
	mov.b32 	%r887, 16;
	// begin inline asm
	shfl.sync.up.b32 %r870, %r871, %r887, %r908, %r909;
	// end inline asm
	// begin inline asm
	shfl.sync.up.b32 %r875, %r876, %r887, %r908, %r909;
	// end inline asm
	mov.b64 	%rd460, {%r870, %r875};
	mov.b32 	%r881, %f267;
	// begin inline asm
	shfl.sync.up.b32 %r880, %r881, %r887, %r908, %r909;
	// end inline asm
	mov.b32 	%f268, %r880;
	// begin inline asm
	shfl.sync.up.b32 %r885, %r886, %r887, %r908, %r909;
	// end inline asm
	setp.eq.s64 	%p218, %rd459, 0;
	add.f32 	%f269, %f267, %f268;
	selp.f32 	%f79, %f269, %f267, %p218;
	setp.lt.s32 	%p219, %r771, 16;
	selp.b64 	%rd461, 0, %rd460, %p219;
	add.s64 	%rd123, %rd461, %rd459;
	mov.b64 	{%r891, %r896}, %rd123;
	selp.f32 	%f270, %f267, %f79, %p219;
	// begin inline asm
	shfl.sync.up.b32 %r890, %r891, %r907, %r908, %r909;
	// end inline asm
	// begin inline asm
	shfl.sync.up.b32 %r895, %r896, %r907, %r908, %r909;
	// end inline asm
	mov.b32 	%r901, %f270;
	// begin inline asm
	shfl.sync.up.b32 %r900, %r901, %r907, %r908, %r909;
	// end inline asm
	// begin inline asm
	shfl.sync.up.b32 %r905, %r906, %r907, %r908, %r909;
	// end inline asm
	setp.ne.s32 	%p220, %r771, 31;
	@%p220 bra 	$L__BB3_184;
	shl.b32 	%r919, %r121, 4;
	mov.u32 	%r920, _ZN6thrust24THRUST_300001_SM_1000_NS8cuda_cub4core6detail5shmemE;
	add.s32 	%r921, %r920, %r919;
	st.shared.u64 	[%r921], %rd123;
	st.shared.f32 	[%r921+8], %f79;
$L__BB3_184:
	mov.b64 	%rd462, {%r890, %r895};
	mov.b32 	%f271, %r900;
	bar.sync 	0;
	ld.shared.u64 	%rd463, [_ZN6thrust24THRUST_300001_SM_1000_NS8cuda_cub4core6detail5shmemE];
	ld.shared.f32 	%f272, [_ZN6thrust24THRUST_300001_SM_1000_NS8cuda_cub4core6detail5shmemE+8];
	ld.shared.u64 	%rd464, [_ZN6thrust24THRUST_300001_SM_1000_NS8cuda_cub4core6detail5shmemE+16];
	ld.shared.f32 	%f273, [_ZN6thrust24THRUST_300001_SM_1000_NS8cuda_cub4core6detail5shmemE+24];
	add.s64 	%rd465, %rd464, %rd463;
	setp.eq.s64 	%p221, %rd464, 0;
	add.f32 	%f274, %f272, %f273;
	selp.f32 	%f275, %f274, %f273, %p221;
	setp.eq.s32 	%p222, %r121, 2;
	selp.b64 	%rd466, %rd465, %rd463, %p222;
	selp.f32 	%f276, %f275, %f272, %p222;
	ld.shared.u64 	%rd467, [_ZN6thrust24THRUST_300001_SM_1000_NS8cuda_cub4core6detail5shmemE+32];
	ld.shared.f32 	%f277, [_ZN6thrust24THRUST_300001_SM_1000_NS8cuda_cub4core6detail5shmemE+40];
	add.s64 	%rd468, %rd467, %rd465;
	setp.eq.s64 	%p223, %rd467, 0;
	add.f32 	%f278, %f275, %f277;
	selp.f32 	%f279, %f278, %f277, %p223;
	setp.eq.s32 	%p224, %r121, 3;
	selp.b64 	%rd469, %rd468, %rd466, %p224;
	selp.f32 	%f280, %f279, %f276, %p224;
	ld.shared.u64 	%rd470, [_ZN6thrust24THRUST_300001_SM_1000_NS8cuda_cub4core6detail5shmemE+48];
	ld.shared.f32 	%f281, [_ZN6thrust24THRUST_300001_SM_1000_NS8cuda_cub4core6detail5shmemE+56];
	add.s64 	%rd471, %rd470, %rd468;
	setp.eq.s64 	%p225, %rd470, 0;
	add.f32 	%f282, %f279, %f281;
	selp.f32 	%f283, %f282, %f281, %p225;
	setp.eq.s32 	%p226, %r121, 4;
	selp.b64 	%rd472, %rd471, %rd469, %p226;
	selp.f32 	%f284, %f283, %f280, %p226;
	ld.shared.u64 	%rd473, [_ZN6thrust24THRUST_300001_SM_1000_NS8cuda_cub4core6detail5shmemE+64];
	ld.shared.f32 	%f285, [_ZN6thrust24THRUST_300001_SM_1000_NS8cuda_cub4core6detail5shmemE+72];
	add.s64 	%rd474, %rd473, %rd471;
	setp.eq.s64 	%p227, %rd473, 0;
	add.f32 	%f286, %f283, %f285;
	selp.f32 	%f287, %f286, %f285, %p227;
	setp.eq.s32 	%p228, %r121, 5;
	selp.b64 	%rd475, %rd474, %rd472, %p228;
	selp.f32 	%f288, %f287, %f284, %p228;
	ld.shared.u64 	%rd476, [_ZN6thrust24THRUST_300001_SM_1000_NS8cuda_cub4core6detail5shmemE+80];
	ld.shared.f32 	%f289, [_ZN6thrust24THRUST_300001_SM_1000_NS8cuda_cub4core6detail5shmemE+88];
	add.s64 	%rd477, %rd476, %rd474;
	setp.eq.s64 	%p229, %rd476, 0;
	add.f32 	%f290, %f287, %f289;
	selp.f32 	%f291, %f290, %f289, %p229;
	setp.eq.s32 	%p230, %r121, 6;
	selp.b64 	%rd478, %rd477, %rd475, %p230;
	selp.f32 	%f292, %f291, %f288, %p230;
	ld.shared.u64 	%rd479, [_ZN6thrust24THRUST_300001_SM_1000_NS8cuda_cub4core6detail5shmemE+96];
	ld.shared.f32 	%f293, [_ZN6thrust24THRUST_300001_SM_1000_NS8cuda_cub4core6detail5shmemE+104];
	add.s64 	%rd480, %rd479, %rd477;
	setp.eq.s64 	%p231, %rd479, 0;
	add.f32 	%f294, %f291, %f293;
	selp.f32 	%f295, %f294, %f293, %p231;
	setp.eq.s32 	%p232, %r121, 7;
	selp.b64 	%rd481, %rd480, %rd478, %p232;
	selp.f32 	%f296, %f295, %f292, %p232;
	ld.shared.u64 	%rd482, [_ZN6thrust24THRUST_300001_SM_1000_NS8cuda_cub4core6detail5shmemE+112];
	ld.shared.f32 	%f297, [_ZN6thrust24THRUST_300001_SM_1000_NS8cuda_cub4core6detail5shmemE+120];
	add.s64 	%rd825, %rd482, %rd480;
	setp.eq.s64 	%p233, %rd482, 0;
	add.f32 	%f298, %f295, %f297;
	selp.f32 	%f80, %f298, %f297, %p233;
	setp.eq.s64 	%p234, %rd481, 0;
	add.f32 	%f299, %f296, 0f00000000;
	selp.f32 	%f300, %f299, %f296, %p234;
	setp.lt.u32 	%p235, %r91, 32;
	selp.b64 	%rd483, 0, %rd481, %p235;
	selp.f32 	%f301, 0f00000000, %f300, %p235;
	setp.eq.s64 	%p236, %rd462, 0;
	add.f32 	%f302, %f301, %f271;
	selp.f32 	%f303, %f302, %f271, %p236;
	setp.eq.s32 	%p237, %r771, 0;
	selp.b64 	%rd484, 0, %rd462, %p237;
	add.s64 	%rd125, %rd483, %rd484;
	selp.f32 	%f81, %f301, %f303, %p237;
	add.s64 	%rd126, %rd125, %rd115;
	setp.eq.s64 	%p238, %rd115, 0;
	add.f32 	%f304, %f70, %f81;
	selp.f32 	%f82, %f304, %f70, %p238;
	add.s64 	%rd127, %rd116, %rd125;
	add.f32 	%f305, %f82, %f71;
	mul.lo.s32 	%r922, %r91, 9;
	add.s32 	%r923, %r922, 1;
	cvt.u64.u32 	%rd485, %r923;
	setp.eq.s64 	%p239, %rd7, %rd485;
	setp.ne.s32 	%p240, %r124, %r125;
	selp.f32 	%f306, %f71, %f305, %p240;
	selp.f32 	%f83, %f71, %f306, %p239;
	add.s64 	%rd128, %rd117, %rd125;
	add.f32 	%f307, %f83, %f72;
	selp.f32 	%f84, %f72, %f307, %p1;
	add.s64 	%rd129, %rd118, %rd125;
	add.f32 	%f308, %f84, %f73;
	selp.f32 	%f85, %f73, %f308, %p2;
	add.s64 	%rd130, %rd119, %rd125;
	add.f32 	%f309, %f85, %f74;
	selp.f32 	%f86, %f74, %f309, %p3;
	add.s64 	%rd131, %rd120, %rd125;
	add.f32 	%f310, %f86, %f75;
	add.s32 	%r924, %r922, 5;
	cvt.u64.u32 	%rd486, %r924;
	setp.eq.s64 	%p241, %rd7, %rd486;
	setp.ne.s32 	%p242, %r128, %r129;
	selp.f32 	%f311, %f75, %f310, %p242;
	selp.f32 	%f87, %f75, %f311, %p241;
	add.s64 	%rd132, %rd121, %rd125;
	add.f32 	%f312, %f87, %f76;
	selp.f32 	%f88, %f76, %f312, %p4;
	add.s64 	%rd133, %rd122, %rd125;
	add.f32 	%f313, %f88, %f77;
	selp.f32 	%f89, %f77, %f313, %p5;
	setp.lt.s64 	%p243, %rd825, 257;
	@%p243 bra 	$L__BB3_210;
	bar.sync 	0;
	@%p238 bra 	$L__BB3_187;
	cvt.u32.u64 	%r928, %rd125;
	shl.b32 	%r929, %r928, 3;
	mov.u32 	%r930, _ZN6thrust24THRUST_300001_SM_1000_NS8cuda_cub4core6detail5shmemE;
	add.s32 	%r931, %r930, %r929;
	mov.b32 	%r932, %f81;
	st.shared.v2.u32 	[%r931], {%r1699, %r932};
$L__BB3_187:
	mad.lo.s32 	%r933, %r91, 9, 1;
	cvt.u64.u32 	%rd517, %r933;
	setp.ne.s64 	%p260, %rd7, %rd517;
	setp.eq.s32 	%p261, %r124, %r125;
	and.pred  	%p262, %p260, %p261;
	@%p262 bra 	$L__BB3_189;
	cvt.u32.u64 	%r934, %rd126;
	shl.b32 	%r935, %r934, 3;
	mov.u32 	%r936, _ZN6thrust24THRUST_300001_SM_1000_NS8cuda_cub4core6detail5shmemE;
	add.s32 	%r937, %r936, %r935;
	mov.b32 	%r938, %f82;
	st.shared.v2.u32 	[%r937], {%r124, %r938};
$L__BB3_189:
	not.pred 	%p263, %p1;
	@%p263 bra 	$L__BB3_191;
	cvt.u32.u64 	%r939, %rd127;
	shl.b32 	%r940, %r939, 3;
	mov.u32 	%r941, _ZN6thrust24THRUST_300001_SM_1000_NS8cuda_cub4core6detail5shmemE;
	add.s32 	%r942, %r941, %r940;
	mov.b32 	%r943, %f83;
	st.shared.v2.u32 	[%r942], {%r125, %r943};
$L__BB3_191:
	not.pred 	%p264, %p2;
	@%p264 bra 	$L__BB3_193;
	cvt.u32.u64 	%r944, %rd128;
	shl.b32 	%r945, %r944, 3;
	mov.u32 	%r946, _ZN6thrust24THRUST_300001_SM_1000_NS8cuda_cub4core6detail5shmemE;
	add.s32 	%r947, %r946, %r945;
	mov.b32 	%r948, %f84;
	st.shared.v2.u32 	[%r947], {%r126, %r948};
$L__BB3_193:
	not.pred 	%p265, %p3;
	@%p265 bra 	$L__BB3_195;
	cvt.u32.u64 	%r949, %rd129;
	shl.b32 	%r950, %r949, 3;
	mov.u32 	%r951, _ZN6thrust24THRUST_300001_SM_1000_NS8cuda_cub4core6detail5shmemE;
	add.s32 	%r952, %r951, %r950;
	mov.b32 	%r953, %f85;
	st.shared.v2.u32 	[%r952], {%r127, %r953};
$L__BB3_195:
	mad.lo.s32 	%r954, %r91, 9, 5;
	cvt.u64.u32 	%rd518, %r954;
	setp.ne.s64 	%p266, %rd7, %rd518;
	setp.eq.s32 	%p267, %r128, %r129;
	and.pred  	%p268, %p266, %p267;
	@%p268 bra 	$L__BB3_197;
	cvt.u32.u64 	%r955, %rd130;
	shl.b32 	%r956, %r955, 3;
	mov.u32 	%r957, _ZN6thrust24THRUST_300001_SM_1000_NS8cuda_cub4core6detail5shmemE;
	add.s32 	%r958, %r957, %r956;
	mov.b32 	%r959, %f86;
	st.shared.v2.u32 	[%r958], {%r128, %r959};
$L__BB3_197:
	not.pred 	%p269, %p4;
	@%p269 bra 	$L__BB3_199;
	cvt.u32.u64 	%r960, %rd131;
	shl.b32 	%r961, %r960, 3;
	mov.u32 	%r962, _ZN6thrust24THRUST_300001_SM_1000_NS8cuda_cub4core6detail5shmemE;
	add.s32 	%r963, %r962, %r961;
	mov.b32 	%r964, %f87;
	st.shared.v2.u32 	[%r963], {%r129, %r964};
$L__BB3_199:
	not.pred 	%p270, %p5;
	@%p270 bra 	$L__BB3_201;
	cvt.u32.u64 	%r965, %rd132;
	shl.b32 	%r966, %r965, 3;
	mov.u32 	%r967, _ZN6thrust24THRUST_300001_SM_1000_NS8cuda_cub4core6detail5shmemE;
	add.s32 	%r968, %r967, %r966;
	mov.b32 	%r969, %f88;
	st.shared.v2.u32 	[%r968], {%r130, %r969};
$L__BB3_201:
	mad.lo.s32 	%r970, %r91, 9, 8;
	cvt.u64.u32 	%rd519, %r970;
	setp.ne.s64 	%p271, %rd7, %rd519;
	setp.eq.s32 	%p272, %r131, %r132;
	and.pred  	%p273, %p271, %p272;
	@%p273 bra 	$L__BB3_203;
	cvt.u32.u64 	%r971, %rd133;
	shl.b32 	%r972, %r971, 3;
	mov.u32 	%r973, _ZN6thrust24THRUST_300001_SM_1000_NS8cuda_cub4core6detail5shmemE;
	add.s32 	%r974, %r973, %r972;
	mov.b32 	%r975, %f89;
	st.shared.v2.u32 	[%r974], {%r131, %r975};
$L__BB3_203:
	bar.sync 	0;
	cvt.u64.u32 	%rd824, %r91;
	setp.le.u64 	%p274, %rd825, %rd824;
	@%p274 bra 	$L__BB3_228;
	not.b64 	%rd520, %rd824;
	add.s64 	%rd135, %rd825, %rd520;
	shr.u64 	%rd521, %rd135, 8;
	add.s64 	%rd522, %rd521, 1;
	and.b64  	%rd820, %rd522, 3;
	and.b64  	%rd523, %rd135, 768;
	setp.eq.s64 	%p275, %rd523, 768;
	@%p275 bra 	$L__BB3_207;
	shl.b64 	%rd524, %rd824, 2;
	add.s64 	%rd822, %rd5, %rd524;
	add.s64 	%rd821, %rd4, %rd524;
	shl.b32 	%r976, %r91, 3;
	mov.u32 	%r977, _ZN6thrust24THRUST_300001_SM_1000_NS8cuda_cub4core6detail5shmemE;
	add.s32 	%r1700, %r977, %r976;
	shl.b64 	%rd525, %rd820, 8;
	add.s64 	%rd824, %rd525, %rd824;
$L__BB3_206:
	.pragma "nounroll";
	ld.shared.v2.u32 	{%r978, %r979}, [%r1700];
	st.global.u32 	[%rd821], %r978;
	st.global.u32 	[%rd822], %r979;
	add.s64 	%rd822, %rd822, 1024;
	add.s64 	%rd821, %rd821, 1024;
	add.s32 	%r1700, %r1700, 2048;
	add.s64 	%rd820, %rd820, -1;
	setp.ne.s64 	%p276, %rd820, 0;
	@%p276 bra 	$L__BB3_206;
$L__BB3_207:
	setp.lt.u64 	%p277, %rd135, 768;
	@%p277 bra 	$L__BB3_228;
	mov.u32 	%r982, _ZN6thrust24THRUST_300001_SM_1000_NS8cuda_cub4core6detail5shmemE;
$L__BB3_209:
	cvt.u32.u64 	%r980, %rd824;
	shl.b32 	%r981, %r980, 3;
	add.s32 	%r983, %r982, %r981;
	ld.shared.v2.u32 	{%r984, %r985}, [%r983];
	shl.b64 	%rd526, %rd824, 2;
	add.s64 	%rd527, %rd4, %rd526;
	st.global.u32 	[%rd527], %r984;
	add.s64 	%rd528, %rd5, %rd526;
	st.global.u32 	[%rd528], %r985;
	ld.shared.v2.u32 	{%r986, %r987}, [%r983+2048];
	and.b64  	%rd529, %rd526, 17179869180;
	add.s64 	%rd530, %rd4, %rd529;
	st.global.u32 	[%rd530+1024], %r986;
	add.s64 	%rd531, %rd5, %rd529;
	st.global.u32 	[%rd531+1024], %r987;
	ld.shared.v2.u32 	{%r988, %r989}, [%r983+4096];
	st.global.u32 	[%rd530+2048], %r988;
	st.global.u32 	[%rd531+2048], %r989;
	ld.shared.v2.u32 	{%r990, %r991}, [%r983+6144];
	st.global.u32 	[%rd530+3072], %r990;
	st.global.u32 	[%rd531+3072], %r991;
	add.s64 	%rd532, %rd824, 1024;
	and.b64  	%rd824, %rd532, 4294967295;
	setp.gt.u64 	%p278, %rd825, %rd824;
	@%p278 bra 	$L__BB3_209;
	bra.uni 	$L__BB3_228;
$L__BB3_210:
	@%p238 bra 	$L__BB3_212;
	shl.b64 	%rd487, %rd125, 2;
	add.s64 	%rd488, %rd4, %rd487;
	st.global.u32 	[%rd488], %r1699;
	add.s64 	%rd489, %rd5, %rd487;
	st.global.f32 	[%rd489], %f81;
$L__BB3_212:
	mad.lo.s32 	%r925, %r91, 9, 1;
	cvt.u64.u32 	%rd490, %r925;
	setp.ne.s64 	%p245, %rd7, %rd490;
	setp.eq.s32 	%p246, %r124, %r125;
	and.pred  	%p247, %p245, %p246;
	@%p247 bra 	$L__BB3_214;
	shl.b64 	%rd491, %rd126, 2;
	add.s64 	%rd492, %rd4, %rd491;
	st.global.u32 	[%rd492], %r124;
	add.s64 	%rd493, %rd5, %rd491;
	st.global.f32 	[%rd493], %f82;
$L__BB3_214:
	not.pred 	%p248, %p1;
	@%p248 bra 	$L__BB3_216;
	shl.b64 	%rd494, %rd127, 2;
	add.s64 	%rd495, %rd4, %rd494;
	st.global.u32 	[%rd495], %r125;
	add.s64 	%rd496, %rd5, %rd494;
	st.global.f32 	[%rd496], %f83;
$L__BB3_216:
	not.pred 	%p249, %p2;
	@%p249 bra 	$L__BB3_218;
	shl.b64 	%rd497, %rd128, 2;
	add.s64 	%rd498, %rd4, %rd497;
	st.global.u32 	[%rd498], %r126;
	add.s64 	%rd499, %rd5, %rd497;
	st.global.f32 	[%rd499], %f84;
$L__BB3_218:
	not.pred 	%p250, %p3;
	@%p250 bra 	$L__BB3_220;
	shl.b64 	%rd500, %rd129, 2;
	add.s64 	%rd501, %rd4, %rd500;
	st.global.u32 	[%rd501], %r127;
	add.s64 	%rd502, %rd5, %rd500;
	st.global.f32 	[%rd502], %f85;
$L__BB3_220:
	mad.lo.s32 	%r926, %r91, 9, 5;
	cvt.u64.u32 	%rd503, %r926;
	setp.ne.s64 	%p251, %rd7, %rd503;
	setp.eq.s32 	%p252, %r128, %r129;
	and.pred  	%p253, %p251, %p252;
	@%p253 bra 	$L__BB3_222;
	shl.b64 	%rd504, %rd130, 2;
	add.s64 	%rd505, %rd4, %rd504;
	st.global.u32 	[%rd505], %r128;
	add.s64 	%rd506, %rd5, %rd504;
	st.global.f32 	[%rd506], %f86;
$L__BB3_222:
	not.pred 	%p254, %p4;
	@%p254 bra 	$L__BB3_224;
	shl.b64 	%rd507, %rd131, 2;
	add.s64 	%rd508, %rd4, %rd507;
	st.global.u32 	[%rd508], %r129;
	add.s64 	%rd509, %rd5, %rd507;
	st.global.f32 	[%rd509], %f87;
$L__BB3_224:
	not.pred 	%p255, %p5;
	@%p255 bra 	$L__BB3_226;
	shl.b64 	%rd510, %rd132, 2;
	add.s64 	%rd511, %rd4, %rd510;
	st.global.u32 	[%rd511], %r130;
	add.s64 	%rd512, %rd5, %rd510;
	st.global.f32 	[%rd512], %f88;
$L__BB3_226:
	mad.lo.s32 	%r927, %r91, 9, 8;
	cvt.u64.u32 	%rd513, %r927;
	setp.ne.s64 	%p256, %rd7, %rd513;
	setp.eq.s32 	%p257, %r131, %r132;
	and.pred  	%p258, %p256, %p257;
	@%p258 bra 	$L__BB3_228;
	shl.b64 	%rd514, %rd133, 2;
	add.s64 	%rd515, %rd4, %rd514;
	st.global.u32 	[%rd515], %r131;
	add.s64 	%rd516, %rd5, %rd514;
	st.global.f32 	[%rd516], %f89;
$L__BB3_228:
	setp.ne.s32 	%p279, %r91, 255;
	@%p279 bra 	$L__BB3_362;
	setp.ne.s64 	%p280, %rd7, 2304;
	@%p280 bra 	$L__BB3_231;
	shl.b64 	%rd533, %rd825, 2;
	add.s64 	%rd534, %rd4, %rd533;
	st.global.u32 	[%rd534], %r132;
	add.s64 	%rd535, %rd5, %rd533;
	st.global.f32 	[%rd535], %f80;
	add.s64 	%rd825, %rd825, 1;
$L__BB3_231:
	ld.param.u64 	%rd794, [_ZN6thrust24THRUST_300001_SM_1000_NS8cuda_cub4core6detail13_kernel_agentINS1_15__reduce_by_key16ReduceByKeyAgentINS0_6detail15normal_iteratorINS0_10device_ptrIiEEEENS8_INS9_IfEEEESB_SD_N4cuda3std3__48equal_toIiEENSG_4plusIfEEPllEEJSB_SD_SB_SD_SL_N3cub18CUB_300001_SM_100024ReduceByKeyScanTileStateIflLb1EEESI_SK_llEEEvDpT0__param_4];
	cvta.to.global.u64 	%rd536, %rd794;
	st.global.u64 	[%rd536], %rd825;
	bra.uni 	$L__BB3_362;
$L__BB3_232:
	cvt.u32.u64 	%r161, %rd7;
	shl.b64 	%rd224, %rd6, 2;
	add.s64 	%rd223, %rd2, %rd224;
	// begin inline asm
	ld.global.nc.u32 %r1709, [%rd223];
	// end inline asm
	mov.u32 	%r163, %tid.x;
	and.b32  	%r276, %r163, 31;
	and.b32  	%r277, %r163, 992;
	mul.lo.s32 	%r278, %r277, 9;
	or.b32  	%r164, %r278, %r276;
	setp.ge.u32 	%p15, %r164, %r161;
	shl.b32 	%r165, %r164, 2;
	cvt.u64.u32 	%rd225, %r165;
	add.s64 	%rd152, %rd223, %rd225;
	mov.u32 	%r1701, %r1709;
	@%p15 bra 	$L__BB3_234;
	// begin inline asm
	ld.global.nc.u32 %r1701, [%rd152];
	// end inline asm
$L__BB3_234:
	add.s32 	%r168, %r164, 32;
	setp.ge.u32 	%p16, %r168, %r161;
	mov.u32 	%r1702, %r1709;
	@%p16 bra 	$L__BB3_236;
	add.s64 	%rd227, %rd152, 128;
	// begin inline asm
	ld.global.nc.u32 %r1702, [%rd227];
	// end inline asm
$L__BB3_236:
	add.s32 	%r171, %r164, 64;
	setp.ge.u32 	%p17, %r171, %r161;
	mov.u32 	%r1703, %r1709;
	@%p17 bra 	$L__BB3_238;
	add.s64 	%rd228, %rd152, 256;
	// begin inline asm
	ld.global.nc.u32 %r1703, [%rd228];
	// end inline asm
$L__BB3_238:
	add.s32 	%r174, %r164, 96;
	setp.ge.u32 	%p18, %r174, %r161;
	mov.u32 	%r1704, %r1709;
	@%p18 bra 	$L__BB3_240;
	add.s64 	%rd229, %rd152, 384;
	// begin inline asm
	ld.global.nc.u32 %r1704, [%rd229];
	// end inline asm
$L__BB3_240:
	add.s32 	%r177, %r164, 128;
	setp.ge.u32 	%p19, %r177, %r161;
	mov.u32 	%r1705, %r1709;
	@%p19 bra 	$L__BB3_242;
	add.s64 	%rd230, %rd152, 512;
	// begin inline asm
	ld.global.nc.u32 %r1705, [%rd230];
	// end inline asm
$L__BB3_242:
	add.s32 	%r180, %r164, 160;
	setp.ge.u32 	%p20, %r180, %r161;
	mov.u32 	%r1706, %r1709;
	@%p20 bra 	$L__BB3_244;
	add.s64 	%rd231, %rd152, 640;
	// begin inline asm
	ld.global.nc.u32 %r1706, [%rd231];
	// end inline asm
$L__BB3_244:
	add.s32 	%r183, %r164, 192;
	setp.ge.u32 	%p21, %r183, %r161;
	mov.u32 	%r1707, %r1709;
	@%p21 bra 	$L__BB3_246;
	add.s64 	%rd232, %rd152, 768;
	// begin inline asm
	ld.global.nc.u32 %r1707, [%rd232];
	// end inline asm
$L__BB3_246:
	add.s32 	%r186, %r164, 224;
	setp.ge.u32 	%p22, %r186, %r161;
	mov.u32 	%r1708, %r1709;
	@%p22 bra 	$L__BB3_248;
	add.s64 	%rd233, %rd152, 896;
	// begin inline asm
	ld.global.nc.u32 %r1708, [%rd233];
	// end inline asm
$L__BB3_248:
	add.s32 	%r189, %r164, 256;
	setp.ge.u32 	%p23, %r189, %r161;
	@%p23 bra 	$L__BB3_250;
	add.s64 	%rd234, %rd152, 1024;
	// begin inline asm
	ld.global.nc.u32 %r1709, [%rd234];
	// end inline asm
$L__BB3_250:
	// begin inline asm
	mov.u32 %r288, %laneid;
	// end inline asm
	shr.u32 	%r193, %r163, 5;
	mad.lo.s32 	%r290, %r193, 288, %r288;
	shl.b32 	%r291, %r290, 2;
	mov.u32 	%r292, _ZN6thrust24THRUST_300001_SM_1000_NS8cuda_cub4core6detail5shmemE;
	add.s32 	%r194, %r292, %r291;
	st.shared.u32 	[%r194], %r1701;
	st.shared.u32 	[%r194+128], %r1702;
	st.shared.u32 	[%r194+256], %r1703;
	st.shared.u32 	[%r194+384], %r1704;
	st.shared.u32 	[%r194+512], %r1705;
	st.shared.u32 	[%r194+640], %r1706;
	st.shared.u32 	[%r194+768], %r1707;
	st.shared.u32 	[%r194+896], %r1708;
	st.shared.u32 	[%r194+1024], %r1709;
	bar.warp.sync 	-1;
	shl.b32 	%r293, %r288, 5;
	add.s32 	%r195, %r194, %r293;
	ld.shared.u32 	%r196, [%r195];
	ld.shared.u32 	%r197, [%r195+4];
	ld.shared.u32 	%r198, [%r195+8];
	ld.shared.u32 	%r199, [%r195+12];
	ld.shared.u32 	%r200, [%r195+16];
	ld.shared.u32 	%r201, [%r195+20];
	ld.shared.u32 	%r202, [%r195+24];
	ld.shared.u32 	%r203, [%r195+28];
	ld.shared.u32 	%r204, [%r195+32];
	setp.ne.s32 	%p24, %r163, 0;
	mov.b32 	%r1720, 0;
	@%p24 bra 	$L__BB3_252;
	add.s64 	%rd235, %rd223, -4;
	// begin inline asm
	ld.global.nc.u32 %r1720, [%rd235];
	// end inline asm
$L__BB3_252:
	setp.ge.u32 	%p25, %r164, %r161;
	bar.sync 	0;
	add.s64 	%rd236, %rd3, %rd224;
	// begin inline asm
	ld.global.nc.u32 %r1719, [%rd236];
	// end inline asm
	add.s64 	%rd153, %rd236, %rd225;
	mov.u32 	%r1711, %r1719;
	@%p25 bra 	$L__BB3_254;
	// begin inline asm
	ld.global.nc.u32 %r1711, [%rd153];
	// end inline asm
$L__BB3_254:
	setp.ge.u32 	%p26, %r168, %r161;
	mov.u32 	%r1712, %r1719;
	@%p26 bra 	$L__BB3_256;
	add.s64 	%rd240, %rd153, 128;
	// begin inline asm
	ld.global.nc.u32 %r1712, [%rd240];
	// end inline asm
$L__BB3_256:
	setp.ge.u32 	%p27, %r171, %r161;
	mov.u32 	%r1713, %r1719;
	@%p27 bra 	$L__BB3_258;
	add.s64 	%rd241, %rd153, 256;
	// begin inline asm
	ld.global.nc.u32 %r1713, [%rd241];
	// end inline asm
$L__BB3_258:
	setp.ge.u32 	%p28, %r174, %r161;
	mov.u32 	%r1714, %r1719;
	@%p28 bra 	$L__BB3_260;
	add.s64 	%rd242, %rd153, 384;
	// begin inline asm
	ld.global.nc.u32 %r1714, [%rd242];
	// end inline asm
$L__BB3_260:
	setp.ge.u32 	%p29, %r177, %r161;
	mov.u32 	%r1715, %r1719;
	@%p29 bra 	$L__BB3_262;
	add.s64 	%rd243, %rd153, 512;
	// begin inline asm
	ld.global.nc.u32 %r1715, [%rd243];
	// end inline asm
$L__BB3_262:
	setp.ge.u32 	%p30, %r180, %r161;
	mov.u32 	%r1716, %r1719;
	@%p30 bra 	$L__BB3_264;
	add.s64 	%rd244, %rd153, 640;
	// begin inline asm
	ld.global.nc.u32 %r1716, [%rd244];
	// end inline asm
$L__BB3_264:
	setp.ge.u32 	%p31, %r183, %r161;
	mov.u32 	%r1717, %r1719;
	@%p31 bra 	$L__BB3_266;
	add.s64 	%rd245, %rd153, 768;
	// begin inline asm
	ld.global.nc.u32 %r1717, [%rd245];
	// end inline asm
$L__BB3_266:
	setp.ge.u32 	%p32, %r186, %r161;
	mov.u32 	%r1718, %r1719;
	@%p32 bra 	$L__BB3_268;
	add.s64 	%rd246, %rd153, 896;
	// begin inline asm
	ld.global.nc.u32 %r1718, [%rd246];
	// end inline asm
$L__BB3_268:
	setp.ge.u32 	%p33, %r189, %r161;
	@%p33 bra 	$L__BB3_270;
	add.s64 	%rd247, %rd153, 1024;
	// begin inline asm
	ld.global.nc.u32 %r1719, [%rd247];
	// end inline asm
$L__BB3_270:
	setp.eq.s32 	%p34, %r163, 0;
	st.shared.u32 	[%r194], %r1711;
	st.shared.u32 	[%r194+128], %r1712;
	st.shared.u32 	[%r194+256], %r1713;
	st.shared.u32 	[%r194+384], %r1714;
	st.shared.u32 	[%r194+512], %r1715;
	st.shared.u32 	[%r194+640], %r1716;
	st.shared.u32 	[%r194+768], %r1717;
	st.shared.u32 	[%r194+896], %r1718;
	st.shared.u32 	[%r194+1024], %r1719;
	bar.warp.sync 	-1;
	ld.shared.f32 	%f90, [%r195];
	ld.shared.f32 	%f91, [%r195+4];
	ld.shared.f32 	%f92, [%r195+8];
	ld.shared.f32 	%f93, [%r195+12];
	ld.shared.f32 	%f94, [%r195+16];
	ld.shared.f32 	%f95, [%r195+20];
	ld.shared.f32 	%f96, [%r195+24];
	ld.shared.f32 	%f97, [%r195+28];
	ld.shared.f32 	%f98, [%r195+32];
	bar.sync 	0;
	shl.b32 	%r305, %r163, 2;
	add.s32 	%r307, %r292, %r305;
	add.s32 	%r226, %r307, 1240;
	st.shared.u32 	[%r307+1240], %r204;
	bar.sync 	0;
	@%p34 bra 	$L__BB3_272;
	ld.shared.u32 	%r1720, [%r226+-4];
$L__BB3_272:
	setp.ne.s32 	%p35, %r1720, %r196;
	setp.ne.s32 	%p36, %r196, %r197;
	setp.ne.s32 	%p37, %r197, %r198;
	setp.ne.s32 	%p38, %r198, %r199;
	setp.ne.s32 	%p39, %r199, %r200;
	setp.ne.s32 	%p40, %r200, %r201;
	setp.ne.s32 	%p41, %r201, %r202;
	setp.ne.s32 	%p42, %r202, %r203;
	setp.ne.s32 	%p43, %r203, %r204;
	mul.lo.s32 	%r428, %r163, 9;
	cvt.u64.u32 	%rd248, %r428;
	setp.eq.s64 	%p44, %rd7, %rd248;
	or.pred  	%p45, %p44, %p35;
	selp.u64 	%rd249, 1, 0, %p45;
	add.s32 	%r429, %r428, 1;
	cvt.u64.u32 	%rd250, %r429;
	setp.eq.s64 	%p46, %rd7, %rd250;
	or.pred  	%p6, %p46, %p36;
	selp.u64 	%rd251, 1, 0, %p6;
	add.s32 	%r430, %r428, 2;
	cvt.u64.u32 	%rd252, %r430;
	setp.eq.s64 	%p47, %rd7, %rd252;
	or.pred  	%p7, %p47, %p37;
	selp.u64 	%rd253, 1, 0, %p7;
	add.s32 	%r431, %r428, 3;
	cvt.u64.u32 	%rd254, %r431;
	setp.eq.s64 	%p48, %rd7, %rd254;
	or.pred  	%p8, %p48, %p38;
	selp.u64 	%rd255, 1, 0, %p8;
	add.s32 	%r432, %r428, 4;
	cvt.u64.u32 	%rd256, %r432;
	setp.eq.s64 	%p49, %rd7, %rd256;
	or.pred  	%p9, %p49, %p39;
	selp.u64 	%rd257, 1, 0, %p9;
	add.s32 	%r433, %r428, 5;
	cvt.u64.u32 	%rd258, %r433;
	setp.eq.s64 	%p50, %rd7, %rd258;
	or.pred  	%p51, %p50, %p40;
	selp.u64 	%rd259, 1, 0, %p51;
	add.s32 	%r434, %r428, 6;
	cvt.u64.u32 	%rd260, %r434;
	setp.eq.s64 	%p52, %rd7, %rd260;
	or.pred  	%p10, %p52, %p41;
	selp.u64 	%rd261, 1, 0, %p10;
	add.s32 	%r435, %r428, 7;
	cvt.u64.u32 	%rd262, %r435;
	setp.eq.s64 	%p53, %rd7, %rd262;
	or.pred  	%p54, %p53, %p42;
	selp.u64 	%rd263, 1, 0, %p54;
	add.s32 	%r436, %r428, 8;
	cvt.u64.u32 	%rd264, %r436;
	setp.eq.s64 	%p55, %rd7, %rd264;
	or.pred  	%p56, %p55, %p43;
	selp.u64 	%rd265, 1, 0, %p56;
	add.s64 	%rd266, %rd251, %rd249;
	add.f32 	%f140, %f90, %f91;
	selp.f32 	%f141, %f91, %f140, %p6;
	add.s64 	%rd267, %rd266, %rd253;
	add.f32 	%f142, %f141, %f92;
	selp.f32 	%f143, %f92, %f142, %p7;
	add.s64 	%rd268, %rd267, %rd255;
	add.f32 	%f144, %f143, %f93;
	selp.f32 	%f145, %f93, %f144, %p8;
	add.s64 	%rd269, %rd268, %rd257;
	add.f32 	%f146, %f145, %f94;
	selp.f32 	%f147, %f94, %f146, %p9;
	add.s64 	%rd270, %rd269, %rd259;
	add.f32 	%f148, %f147, %f95;
	selp.f32 	%f149, %f95, %f148, %p51;
	add.s64 	%rd271, %rd270, %rd261;
	add.f32 	%f150, %f149, %f96;
	selp.f32 	%f151, %f96, %f150, %p10;
	add.s64 	%rd272, %rd271, %rd263;
	add.f32 	%f152, %f151, %f97;
	selp.f32 	%f153, %f97, %f152, %p54;
	add.s64 	%rd273, %rd272, %rd265;
	mov.b64 	{%r309, %r314}, %rd273;
	add.f32 	%f154, %f153, %f98;
	selp.f32 	%f155, %f98, %f154, %p56;
	mov.b32 	%r425, 1;
	mov.b32 	%r426, 0;
	mov.b32 	%r427, -1;
	// begin inline asm
	shfl.sync.up.b32 %r308, %r309, %r425, %r426, %r427;
	// end inline asm
	// begin inline asm
	shfl.sync.up.b32 %r313, %r314, %r425, %r426, %r427;
	// end inline asm
	mov.b64 	%rd274, {%r308, %r313};
	mov.b32 	%r319, %f155;
	// begin inline asm
	shfl.sync.up.b32 %r318, %r319, %r425, %r426, %r427;
	// end inline asm
	mov.b32 	%f156, %r318;
	// begin inline asm
	shfl.sync.up.b32 %r323, %r324, %r425, %r426, %r427;
	// end inline asm
	setp.eq.s64 	%p57, %rd273, 0;
	add.f32 	%f157, %f155, %f156;
	selp.f32 	%f158, %f157, %f155, %p57;
	setp.lt.s32 	%p58, %r288, 1;
	selp.b64 	%rd275, 0, %rd274, %p58;
	add.s64 	%rd276, %rd275, %rd273;
	mov.b64 	{%r329, %r334}, %rd276;
	selp.f32 	%f159, %f155, %f158, %p58;
	mov.b32 	%r345, 2;
	// begin inline asm
	shfl.sync.up.b32 %r328, %r329, %r345, %r426, %r427;
	// end inline asm
	// begin inline asm
	shfl.sync.up.b32 %r333, %r334, %r345, %r426, %r427;
	// end inline asm
	mov.b64 	%rd277, {%r328, %r333};
	mov.b32 	%r339, %f159;
	// begin inline asm
	shfl.sync.up.b32 %r338, %r339, %r345, %r426, %r427;
	// end inline asm
	mov.b32 	%f160, %r338;
	// begin inline asm
	shfl.sync.up.b32 %r343, %r344, %r345, %r426, %r427;
	// end inline asm
	setp.eq.s64 	%p59, %rd276, 0;
	add.f32 	%f161, %f159, %f160;
	selp.f32 	%f162, %f161, %f159, %p59;
	setp.lt.s32 	%p60, %r288, 2;
	selp.b64 	%rd278, 0, %rd277, %p60;
	add.s64 	%rd279, %rd278, %rd276;
	mov.b64 	{%r349, %r354}, %rd279;
	selp.f32 	%f163, %f159, %f162, %p60;
	mov.b32 	%r365, 4;
	// begin inline asm
	shfl.sync.up.b32 %r348, %r349, %r365, %r426, %r427;
	// end inline asm
	// begin inline asm
	shfl.sync.up.b32 %r353, %r354, %r365, %r426, %r427;
	// end inline asm
	mov.b64 	%rd280, {%r348, %r353};
	mov.b32 	%r359, %f163;
	// begin inline asm
	shfl.sync.up.b32 %r358, %r359, %r365, %r426, %r427;
	// end inline asm
	mov.b32 	%f164, %r358;
	// begin inline asm
	shfl.sync.up.b32 %r363, %r364, %r365, %r426, %r427;
	// end inline asm
	setp.eq.s64 	%p61, %rd279, 0;
	add.f32 	%f165, %f163, %f164;
	selp.f32 	%f166, %f165, %f163, %p61;
	setp.lt.s32 	%p62, %r288, 4;
	selp.b64 	%rd281, 0, %rd280, %p62;
	add.s64 	%rd282, %rd281, %rd279;
	mov.b64 	{%r369, %r374}, %rd282;
	selp.f32 	%f167, %f163, %f166, %p62;
	mov.b32 	%r385, 8;
	// begin inline asm
	shfl.sync.up.b32 %r368, %r369, %r385, %r426, %r427;
	// end inline asm
	// begin inline asm
	shfl.sync.up.b32 %r373, %r374, %r385, %r426, %r427;
	// end inline asm
	mov.b64 	%rd283, {%r368, %r373};
	mov.b32 	%r379, %f167;
	// begin inline asm
	shfl.sync.up.b32 %r378, %r379, %r385, %r426, %r427;
	// end inline asm
	mov.b32 	%f168, %r378;
	// begin inline asm
	shfl.sync.up.b32 %r383, %r384, %r385, %r426, %r427;
	// end inline asm
	setp.eq.s64 	%p63, %rd282, 0;
	add.f32 	%f169, %f167, %f168;
	selp.f32 	%f170, %f169, %f167, %p63;
	setp.lt.s32 	%p64, %r288, 8;
	selp.b64 	%rd284, 0, %rd283, %p64;
	add.s64 	%rd285, %rd284, %rd282;
	mov.b64 	{%r389, %r394}, %rd285;
	selp.f32 	%f171, %f167, %f170, %p64;
	mov.b32 	%r405, 16;
	// begin inline asm
	shfl.sync.up.b32 %r388, %r389, %r405, %r426, %r427;
	// end inline asm
	// begin inline asm
	shfl.sync.up.b32 %r393, %r394, %r405, %r426, %r427;
	// end inline asm
	mov.b64 	%rd286, {%r388, %r393};
	mov.b32 	%r399, %f171;
	// begin inline asm
	shfl.sync.up.b32 %r398, %r399, %r405, %r426, %r427;
	// end inline asm
	mov.b32 	%f172, %r398;
	// begin inline asm
	shfl.sync.up.b32 %r403, %r404, %r405, %r426, %r427;
	// end inline asm
	setp.eq.s64 	%p65, %rd285, 0;
	add.f32 	%f173, %f171, %f172;
	selp.f32 	%f99, %f173, %f171, %p65;
	setp.lt.s32 	%p66, %r288, 16;
	selp.b64 	%rd287, 0, %rd286, %p66;
	add.s64 	%rd154, %rd287, %rd285;
	mov.b64 	{%r409, %r414}, %rd154;
	selp.f32 	%f174, %f171, %f99, %p66;
	// begin inline asm
	shfl.sync.up.b32 %r408, %r409, %r425, %r426, %r427;
	// end inline asm
	// begin inline asm
	shfl.sync.up.b32 %r413, %r414, %r425, %r426, %r427;
	// end inline asm
	mov.b64 	%rd837, {%r408, %r413};
	mov.b32 	%r419, %f174;
	// begin inline asm
	shfl.sync.up.b32 %r418, %r419, %r425, %r426, %r427;
	// end inline asm
	mov.b32 	%f510, %r418;
	// begin inline asm
	shfl.sync.up.b32 %r423, %r424, %r425, %r426, %r427;
	// end inline asm
	setp.ne.s32 	%p67, %r288, 31;
	@%p67 bra 	$L__BB3_274;
	shl.b32 	%r437, %r193, 4;
	mov.u32 	%r438, _ZN6thrust24THRUST_300001_SM_1000_NS8cuda_cub4core6detail5shmemE;
	add.s32 	%r439, %r438, %r437;
	st.shared.u64 	[%r439], %rd154;
	st.shared.f32 	[%r439+8], %f99;
$L__BB3_274:
	bar.sync 	0;
	ld.shared.u64 	%rd288, [_ZN6thrust24THRUST_300001_SM_1000_NS8cuda_cub4core6detail5shmemE];
	ld.shared.f32 	%f175, [_ZN6thrust24THRUST_300001_SM_1000_NS8cuda_cub4core6detail5shmemE+8];
	ld.shared.u64 	%rd289, [_ZN6thrust24THRUST_300001_SM_1000_NS8cuda_cub4core6detail5shmemE+16];
	ld.shared.f32 	%f176, [_ZN6thrust24THRUST_300001_SM_1000_NS8cuda_cub4core6detail5shmemE+24];
	add.s64 	%rd290, %rd289, %rd288;
	setp.eq.s64 	%p68, %rd289, 0;
	add.f32 	%f177, %f175, %f176;
	selp.f32 	%f178, %f177, %f176, %p68;
	setp.eq.s32 	%p69, %r193, 2;
	selp.b64 	%rd291, %rd290, %rd288, %p69;
	selp.f32 	%f179, %f178, %f175, %p69;
	ld.shared.u64 	%rd292, [_ZN6thrust24THRUST_300001_SM_1000_NS8cuda_cub4core6detail5shmemE+32];
	ld.shared.f32 	%f180, [_ZN6thrust24THRUST_300001_SM_1000_NS8cuda_cub4core6detail5shmemE+40];
	add.s64 	%rd293, %rd292, %rd290;
	setp.eq.s64 	%p70, %rd292, 0;
	add.f32 	%f181, %f178, %f180;
	selp.f32 	%f182, %f181, %f180, %p70;
	setp.eq.s32 	%p71, %r193, 3;
	selp.b64 	%rd294, %rd293, %rd291, %p71;
	selp.f32 	%f183, %f182, %f179, %p71;
	ld.shared.u64 	%rd295, [_ZN6thrust24THRUST_300001_SM_1000_NS8cuda_cub4core6detail5shmemE+48];
	ld.shared.f32 	%f184, [_ZN6thrust24THRUST_300001_SM_1000_NS8cuda_cub4core6detail5shmemE+56];
	add.s64 	%rd296, %rd295, %rd293;
	setp.eq.s64 	%p72, %rd295, 0;
	add.f32 	%f185, %f182, %f184;
	selp.f32 	%f186, %f185, %f184, %p72;
	setp.eq.s32 	%p73, %r193, 4;
	selp.b64 	%rd297, %rd296, %rd294, %p73;
	selp.f32 	%f187, %f186, %f183, %p73;
	ld.shared.u64 	%rd298, [_ZN6thrust24THRUST_300001_SM_1000_NS8cuda_cub4core6detail5shmemE+64];
	ld.shared.f32 	%f188, [_ZN6thrust24THRUST_300001_SM_1000_NS8cuda_cub4core6detail5shmemE+72];
	add.s64 	%rd299, %rd298, %rd296;
	setp.eq.s64 	%p74, %rd298, 0;
	add.f32 	%f189, %f186, %f188;
	selp.f32 	%f190, %f189, %f188, %p74;
	setp.eq.s32 	%p75, %r193, 5;
	selp.b64 	%rd300, %rd299, %rd297, %p75;
	selp.f32 	%f191, %f190, %f187, %p75;
	ld.shared.u64 	%rd301, [_ZN6thrust24THRUST_300001_SM_1000_NS8cuda_cub4core6detail5shmemE+80];
	ld.shared.f32 	%f192, [_ZN6thrust24THRUST_300001_SM_1000_NS8cuda_cub4core6detail5shmemE+88];
	add.s64 	%rd302, %rd301, %rd299;
	setp.eq.s64 	%p76, %rd301, 0;
	add.f32 	%f193, %f190, %f192;
	selp.f32 	%f194, %f193, %f192, %p76;
	setp.eq.s32 	%p77, %r193, 6;
	selp.b64 	%rd303, %rd302, %rd300, %p77;
	selp.f32 	%f195, %f194, %f191, %p77;
	ld.shared.u64 	%rd304, [_ZN6thrust24THRUST_300001_SM_1000_NS8cuda_cub4core6detail5shmemE+96];
	ld.shared.f32 	%f196, [_ZN6thrust24THRUST_300001_SM_1000_NS8cuda_cub4core6detail5shmemE+104];
	add.s64 	%rd305, %rd304, %rd302;
	setp.eq.s64 	%p78, %rd304, 0;
	add.f32 	%f197, %f194, %f196;
	selp.f32 	%f198, %f197, %f196, %p78;
	setp.eq.s32 	%p79, %r193, 7;
	selp.b64 	%rd156, %rd305, %rd303, %p79;
	selp.f32 	%f101, %f198, %f195, %p79;
	ld.shared.u64 	%rd306, [_ZN6thrust24THRUST_300001_SM_1000_NS8cuda_cub4core6detail5shmemE+112];
	ld.shared.f32 	%f199, [_ZN6thrust24THRUST_300001_SM_1000_NS8cuda_cub4core6detail5shmemE+120];
	add.s64 	%rd157, %rd306, %rd305;
	setp.eq.s64 	%p80, %rd306, 0;
	add.f32 	%f200, %f198, %f199;
	selp.f32 	%f102, %f200, %f199, %p80;
	setp.lt.u32 	%p81, %r163, 32;
	@%p81 bra 	$L__BB3_276;
	setp.eq.s64 	%p82, %rd837, 0;
	add.f32 	%f201, %f101, %f510;
	selp.f32 	%f202, %f201, %f510, %p82;
	setp.eq.s32 	%p83, %r288, 0;
	selp.b64 	%rd307, 0, %rd837, %p83;
	add.s64 	%rd837, %rd156, %rd307;
	selp.f32 	%f510, %f101, %f202, %p83;
	bra.uni 	$L__BB3_312;
$L__BB3_276:
	setp.ne.s32 	%p84, %r163, 0;
	mul.wide.u32 	%rd308, %r1, 16;
	add.s64 	%rd159, %rd1, %rd308;
	@%p84 bra 	$L__BB3_278;
	st.shared.u64 	[_ZN6thrust24THRUST_300001_SM_1000_NS8cuda_cub4core6detail5shmemE+200], %rd157;
	st.shared.f32 	[_ZN6thrust24THRUST_300001_SM_1000_NS8cuda_cub4core6detail5shmemE+208], %f102;
	add.s64 	%rd309, %rd159, 512;
	mov.b32 	%r440, %f102;
	mov.b32 	%r441, 100;
	mov.b64 	%rd310, {%r440, %r441};
	// begin inline asm
	st.relaxed.gpu.v2.u64 [%rd309], {%rd310, %rd157};
	// end inline asm
$L__BB3_278:
	mov.u32 	%r442, %nctaid.x;
	setp.gt.u32 	%p85, %r442, 499;
	@%p85 bra 	$L__BB3_280;
	membar.cta;
	bra.uni 	$L__BB3_281;
$L__BB3_280:
	mov.b32 	%r443, 450;
	// begin inline asm
	nanosleep.u32 %r443;
	// end inline asm
$L__BB3_281:
	mul.wide.u32 	%rd312, %r163, 16;
	xor.b64  	%rd313, %rd312, -16;
	add.s64 	%rd314, %rd159, %rd313;
	add.s64 	%rd160, %rd314, 512;
$L__BB3_282:
	// begin inline asm
	ld.relaxed.gpu.v2.u64 {%rd315, %rd827}, [%rd160];
	// end inline asm
	mov.b64 	{%r444, %r1721}, %rd315;
	setp.eq.s32 	%p86, %r1721, 99;
	mov.b32 	%r445, -1;
	vote.sync.any.pred 	%p87, %p86, %r445;
	@%p87 bra 	$L__BB3_282;
	mov.b32 	%f500, %r444;
	setp.eq.s32 	%p88, %r1721, 101;
	mov.b32 	%r467, -1;
	vote.sync.ballot.b32 	%r469, %p88, %r467;
	// begin inline asm
	mov.u32 %r447, %lanemask_ge;
	// end inline asm
	and.b32  	%r470, %r469, %r447;
	or.b32  	%r471, %r470, -2147483648;
	add.s32 	%r472, %r471, -1;
	not.b32 	%r473, %r471;
	and.b32  	%r474, %r473, %r472;
	popc.b32 	%r231, %r474;
	mov.b64 	{%r449, %r454}, %rd827;
	mov.b32 	%r465, 1;
	// begin inline asm
	shfl.sync.down.b32 %r448, %r449, %r465, %r231, %r467;
	// end inline asm
	// begin inline asm
	shfl.sync.down.b32 %r453, %r454, %r465, %r231, %r467;
	// end inline asm
	// begin inline asm
	shfl.sync.down.b32 %r458, %r444, %r465, %r231, %r467;
	// end inline asm
	// begin inline asm
	shfl.sync.down.b32 %r463, %r464, %r465, %r231, %r467;
	// end inline asm
	setp.ge.s32 	%p90, %r288, %r231;
	@%p90 bra 	$L__BB3_285;
	mov.b32 	%f203, %r458;
	mov.b64 	%rd318, {%r448, %r453};
	add.s64 	%rd163, %rd827, %rd318;
	setp.eq.s64 	%p91, %rd827, 0;
	add.f32 	%f204, %f500, %f203;
	selp.f32 	%f500, %f204, %f500, %p91;
	mov.u64 	%rd827, %rd163;
$L__BB3_285:
	mov.b64 	{%r476, %r481}, %rd827;
	mov.b32 	%r492, 2;
	mov.b32 	%r494, -1;
	// begin inline asm
	shfl.sync.down.b32 %r475, %r476, %r492, %r231, %r494;
	// end inline asm
	// begin inline asm
	shfl.sync.down.b32 %r480, %r481, %r492, %r231, %r494;
	// end inline asm
	mov.b32 	%r486, %f500;
	// begin inline asm
	shfl.sync.down.b32 %r485, %r486, %r492, %r231, %r494;
	// end inline asm
	// begin inline asm
	shfl.sync.down.b32 %r490, %r491, %r492, %r231, %r494;
	// end inline asm
	add.s32 	%r238, %r288, 2;
	setp.gt.s32 	%p92, %r238, %r231;
	@%p92 bra 	$L__BB3_287;
	mov.b32 	%f205, %r485;
	mov.b64 	%rd319, {%r475, %r480};
	add.s64 	%rd165, %rd827, %rd319;
	setp.eq.s64 	%p93, %rd827, 0;
	add.f32 	%f206, %f500, %f205;
	selp.f32 	%f500, %f206, %f500, %p93;
	mov.u64 	%rd827, %rd165;
$L__BB3_287:
	mov.b64 	{%r496, %r501}, %rd827;
	mov.b32 	%r512, 4;
	mov.b32 	%r514, -1;
	// begin inline asm
	shfl.sync.down.b32 %r495, %r496, %r512, %r231, %r514;
	// end inline asm
	// begin inline asm
	shfl.sync.down.b32 %r500, %r501, %r512, %r231, %r514;
	// end inline asm
	mov.b32 	%r506, %f500;
	// begin inline asm
	shfl.sync.down.b32 %r505, %r506, %r512, %r231, %r514;
	// end inline asm
	// begin inline asm
	shfl.sync.down.b32 %r510, %r511, %r512, %r231, %r514;
	// end inline asm
	add.s32 	%r242, %r288, 4;
	setp.gt.s32 	%p94, %r242, %r231;
	@%p94 bra 	$L__BB3_289;
	mov.b32 	%f207, %r505;
	mov.b64 	%rd320, {%r495, %r500};
	add.s64 	%rd167, %rd827, %rd320;
	setp.eq.s64 	%p95, %rd827, 0;
	add.f32 	%f208, %f500, %f207;
	selp.f32 	%f500, %f208, %f500, %p95;
	mov.u64 	%rd827, %rd167;
$L__BB3_289:
	mov.b64 	{%r516, %r521}, %rd827;
	mov.b32 	%r532, 8;
	mov.b32 	%r534, -1;
	// begin inline asm
	shfl.sync.down.b32 %r515, %r516, %r532, %r231, %r534;
	// end inline asm
	// begin inline asm
	shfl.sync.down.b32 %r520, %r521, %r532, %r231, %r534;
	// end inline asm
	mov.b32 	%r526, %f500;
	// begin inline asm
	shfl.sync.down.b32 %r525, %r526, %r532, %r231, %r534;
	// end inline asm
	// begin inline asm
	shfl.sync.down.b32 %r530, %r531, %r532, %r231, %r534;
	// end inline asm
	add.s32 	%r246, %r288, 8;
	setp.gt.s32 	%p96, %r246, %r231;
	@%p96 bra 	$L__BB3_291;
	mov.b32 	%f209, %r525;
	mov.b64 	%rd321, {%r515, %r520};
	add.s64 	%rd169, %rd827, %rd321;
	setp.eq.s64 	%p97, %rd827, 0;
	add.f32 	%f210, %f500, %f209;
	selp.f32 	%f500, %f210, %f500, %p97;
	mov.u64 	%rd827, %rd169;
$L__BB3_291:
	mov.b64 	{%r536, %r541}, %rd827;
	mov.b32 	%r552, 16;
	mov.b32 	%r554, -1;
	// begin inline asm
	shfl.sync.down.b32 %r535, %r536, %r552, %r231, %r554;
	// end inline asm
	// begin inline asm
	shfl.sync.down.b32 %r540, %r541, %r552, %r231, %r554;
	// end inline asm
	mov.b32 	%r546, %f500;
	// begin inline asm
	shfl.sync.down.b32 %r545, %r546, %r552, %r231, %r554;
	// end inline asm
	// begin inline asm
	shfl.sync.down.b32 %r550, %r551, %r552, %r231, %r554;
	// end inline asm
	add.s32 	%r250, %r288, 16;
	setp.gt.s32 	%p98, %r250, %r231;
	@%p98 bra 	$L__BB3_293;
	mov.b32 	%f211, %r545;
	mov.b64 	%rd322, {%r535, %r540};
	add.s64 	%rd171, %rd827, %rd322;
	setp.eq.s64 	%p99, %rd827, 0;
	add.f32 	%f212, %f500, %f211;
	selp.f32 	%f500, %f212, %f500, %p99;
	mov.u64 	%rd827, %rd171;
$L__BB3_293:
	not.b32 	%r555, %r163;
	add.s32 	%r1722, %r1, %r555;
	add.s64 	%rd173, %rd1, 512;
$L__BB3_294:
	setp.ne.s32 	%p100, %r1721, 101;
	mov.b32 	%r556, -1;
	vote.sync.all.pred 	%p101, %p100, %r556;
	not.pred 	%p102, %p101;
	@%p102 bra 	$L__BB3_308;
	mul.wide.s32 	%rd396, %r1722, 16;
	add.s64 	%rd397, %rd173, %rd396;
	add.s64 	%rd395, %rd397, -512;
$L__BB3_296:
	// begin inline asm
	ld.relaxed.gpu.v2.u64 {%rd393, %rd833}, [%rd395];
	// end inline asm
	mov.b64 	{%r648, %r1721}, %rd393;
	setp.eq.s32 	%p154, %r1721, 99;
	mov.b32 	%r649, -1;
	vote.sync.any.pred 	%p155, %p154, %r649;
	@%p155 bra 	$L__BB3_296;
	mov.b32 	%f506, %r648;
	setp.eq.s32 	%p156, %r1721, 101;
	mov.b32 	%r670, -1;
	vote.sync.ballot.b32 	%r672, %p156, %r670;
	and.b32  	%r673, %r672, %r447;
	or.b32  	%r674, %r673, -2147483648;
	add.s32 	%r675, %r674, -1;
	not.b32 	%r676, %r674;
	and.b32  	%r677, %r676, %r675;
	popc.b32 	%r255, %r677;
	mov.b64 	{%r652, %r657}, %rd833;
	mov.b32 	%r668, 1;
	// begin inline asm
	shfl.sync.down.b32 %r651, %r652, %r668, %r255, %r670;
	// end inline asm
	// begin inline asm
	shfl.sync.down.b32 %r656, %r657, %r668, %r255, %r670;
	// end inline asm
	// begin inline asm
	shfl.sync.down.b32 %r661, %r648, %r668, %r255, %r670;
	// end inline asm
	// begin inline asm
	shfl.sync.down.b32 %r666, %r667, %r668, %r255, %r670;
	// end inline asm
	setp.ge.s32 	%p158, %r288, %r255;
	@%p158 bra 	$L__BB3_299;
	mov.b32 	%f225, %r661;
	mov.b64 	%rd398, {%r651, %r656};
	add.s64 	%rd177, %rd833, %rd398;
	setp.eq.s64 	%p159, %rd833, 0;
	add.f32 	%f226, %f506, %f225;
	selp.f32 	%f506, %f226, %f506, %p159;
	mov.u64 	%rd833, %rd177;
$L__BB3_299:
	mov.b64 	{%r679, %r684}, %rd833;
	mov.b32 	%r695, 2;
	mov.b32 	%r697, -1;
	// begin inline asm
	shfl.sync.down.b32 %r678, %r679, %r695, %r255, %r697;
	// end inline asm
	// begin inline asm
	shfl.sync.down.b32 %r683, %r684, %r695, %r255, %r697;
	// end inline asm
	mov.b32 	%r689, %f506;
	// begin inline asm
	shfl.sync.down.b32 %r688, %r689, %r695, %r255, %r697;
	// end inline asm
	// begin inline asm
	shfl.sync.down.b32 %r693, %r694, %r695, %r255, %r697;
	// end inline asm
	setp.gt.s32 	%p160, %r238, %r255;
	@%p160 bra 	$L__BB3_301;
	mov.b32 	%f227, %r688;
	mov.b64 	%rd399, {%r678, %r683};
	add.s64 	%rd179, %rd833, %rd399;
	setp.eq.s64 	%p161, %rd833, 0;
	add.f32 	%f228, %f506, %f227;
	selp.f32 	%f506, %f228, %f506, %p161;
	mov.u64 	%rd833, %rd179;
$L__BB3_301:
	mov.b64 	{%r699, %r704}, %rd833;
	mov.b32 	%r715, 4;
	mov.b32 	%r717, -1;
	// begin inline asm
	shfl.sync.down.b32 %r698, %r699, %r715, %r255, %r717;
	// end inline asm
	// begin inline asm
	shfl.sync.down.b32 %r703, %r704, %r715, %r255, %r717;
	// end inline asm
	mov.b32 	%r709, %f506;
	// begin inline asm
	shfl.sync.down.b32 %r708, %r709, %r715, %r255, %r717;
	// end inline asm
	// begin inline asm
	shfl.sync.down.b32 %r713, %r714, %r715, %r255, %r717;
	// end inline asm
	setp.gt.s32 	%p162, %r242, %r255;
	@%p162 bra 	$L__BB3_303;
	mov.b32 	%f229, %r708;
	mov.b64 	%rd400, {%r698, %r703};
	add.s64 	%rd181, %rd833, %rd400;
	setp.eq.s64 	%p163, %rd833, 0;
	add.f32 	%f230, %f506, %f229;
	selp.f32 	%f506, %f230, %f506, %p163;
	mov.u64 	%rd833, %rd181;
$L__BB3_303:
	mov.b64 	{%r719, %r724}, %rd833;
	mov.b32 	%r735, 8;
	mov.b32 	%r737, -1;
	// begin inline asm
	shfl.sync.down.b32 %r718, %r719, %r735, %r255, %r737;
	// end inline asm
	// begin inline asm
	shfl.sync.down.b32 %r723, %r724, %r735, %r255, %r737;
	// end inline asm
	mov.b32 	%r729, %f506;
	// begin inline asm
	shfl.sync.down.b32 %r728, %r729, %r735, %r255, %r737;
	// end inline asm
	// begin inline asm
	shfl.sync.down.b32 %r733, %r734, %r735, %r255, %r737;
	// end inline asm
	setp.gt.s32 	%p164, %r246, %r255;
	@%p164 bra 	$L__BB3_305;
	mov.b32 	%f231, %r728;
	mov.b64 	%rd401, {%r718, %r723};
	add.s64 	%rd183, %rd833, %rd401;
	setp.eq.s64 	%p165, %rd833, 0;
	add.f32 	%f232, %f506, %f231;
	selp.f32 	%f506, %f232, %f506, %p165;
	mov.u64 	%rd833, %rd183;
$L__BB3_305:
	mov.b64 	{%r739, %r744}, %rd833;
	mov.b32 	%r755, 16;
	mov.b32 	%r757, -1;
	// begin inline asm
	shfl.sync.down.b32 %r738, %r739, %r755, %r255, %r757;
	// end inline asm
	// begin inline asm
	shfl.sync.down.b32 %r743, %r744, %r755, %r255, %r757;
	// end inline asm
	mov.b32 	%r749, %f506;
	// begin inline asm
	shfl.sync.down.b32 %r748, %r749, %r755, %r255, %r757;
	// end inline asm
	// begin inline asm
	shfl.sync.down.b32 %r753, %r754, %r755, %r255, %r757;
	// end inline asm
	setp.gt.s32 	%p166, %r250, %r255;
	@%p166 bra 	$L__BB3_307;
	mov.b32 	%f233, %r748;
	mov.b64 	%rd402, {%r738, %r743};
	add.s64 	%rd185, %rd833, %rd402;
	setp.eq.s64 	%p167, %rd833, 0;
	add.f32 	%f234, %f506, %f233;
	selp.f32 	%f506, %f234, %f506, %p167;
	mov.u64 	%rd833, %rd185;
$L__BB3_307:
	add.s64 	%rd187, %rd833, %rd827;
	setp.eq.s64 	%p168, %rd827, 0;
	add.f32 	%f235, %f500, %f506;
	selp.f32 	%f500, %f235, %f500, %p168;
	add.s32 	%r1722, %r1722, -32;
	mov.u64 	%rd827, %rd187;
	bra.uni 	$L__BB3_294;
$L__BB3_308:
	setp.ne.s32 	%p103, %r163, 0;
	@%p103 bra 	$L__BB3_310;
	add.s64 	%rd325, %rd827, %rd157;
	setp.eq.s64 	%p104, %rd157, 0;
	add.f32 	%f213, %f102, %f500;
	selp.f32 	%f214, %f213, %f102, %p104;
	add.s64 	%rd323, %rd159, 512;
	mov.b32 	%r558, %f214;
	mov.b32 	%r559, 101;
	mov.b64 	%rd324, {%r558, %r559};
	// begin inline asm
	st.relaxed.gpu.v2.u64 [%rd323], {%rd324, %rd325};
	// end inline asm
	st.shared.u64 	[_ZN6thrust24THRUST_300001_SM_1000_NS8cuda_cub4core6detail5shmemE+168], %rd827;
	st.shared.f32 	[_ZN6thrust24THRUST_300001_SM_1000_NS8cuda_cub4core6detail5shmemE+176], %f500;
	st.shared.u64 	[_ZN6thrust24THRUST_300001_SM_1000_NS8cuda_cub4core6detail5shmemE+184], %rd325;
	st.shared.f32 	[_ZN6thrust24THRUST_300001_SM_1000_NS8cuda_cub4core6detail5shmemE+192], %f214;
$L__BB3_310:
	setp.ne.s32 	%p105, %r288, 0;
	@%p105 bra 	$L__BB3_312;
	st.shared.u64 	[_ZN6thrust24THRUST_300001_SM_1000_NS8cuda_cub4core6detail5shmemE+136], %rd827;
	st.shared.f32 	[_ZN6thrust24THRUST_300001_SM_1000_NS8cuda_cub4core6detail5shmemE+144], %f500;
	mov.u64 	%rd837, %rd827;
	mov.f32 	%f510, %f500;
$L__BB3_312:
	setp.eq.s32 	%p106, %r163, 0;
	bar.sync 	0;
	@%p106 bra 	$L__BB3_314;
	ld.shared.f32 	%f215, [_ZN6thrust24THRUST_300001_SM_1000_NS8cuda_cub4core6detail5shmemE+144];
	ld.shared.u64 	%rd326, [_ZN6thrust24THRUST_300001_SM_1000_NS8cuda_cub4core6detail5shmemE+136];
	add.s64 	%rd189, %rd326, %rd837;
	setp.eq.s64 	%p107, %rd837, 0;
	add.f32 	%f216, %f510, %f215;
	selp.f32 	%f510, %f216, %f510, %p107;
	mov.u64 	%rd837, %rd189;
$L__BB3_314:
	mul.lo.s32 	%r560, %r163, 9;
	cvt.u64.u32 	%rd327, %r560;
	setp.eq.s64 	%p108, %rd7, %rd327;
	setp.ne.s32 	%p109, %r1720, %r196;
	or.pred  	%p110, %p108, %p109;
	selp.u64 	%rd328, 1, 0, %p110;
	add.s64 	%rd191, %rd837, %rd328;
	add.f32 	%f217, %f510, %f90;
	selp.f32 	%f131, %f90, %f217, %p110;
	selp.u64 	%rd329, 1, 0, %p6;
	add.s64 	%rd330, %rd329, %rd328;
	add.s64 	%rd192, %rd330, %rd837;
	add.f32 	%f218, %f131, %f91;
	selp.f32 	%f132, %f91, %f218, %p6;
	selp.u64 	%rd331, 1, 0, %p7;
	add.s64 	%rd193, %rd192, %rd331;
	add.f32 	%f219, %f132, %f92;
	selp.f32 	%f133, %f92, %f219, %p7;
	selp.u64 	%rd332, 1, 0, %p8;
	add.s64 	%rd194, %rd193, %rd332;
	add.f32 	%f220, %f133, %f93;
	selp.f32 	%f134, %f93, %f220, %p8;
	selp.u64 	%rd333, 1, 0, %p9;
	add.s64 	%rd195, %rd194, %rd333;
	add.f32 	%f221, %f134, %f94;
	selp.f32 	%f135, %f94, %f221, %p9;
	add.s32 	%r561, %r560, 5;
	cvt.u64.u32 	%rd334, %r561;
	setp.eq.s64 	%p111, %rd7, %rd334;
	setp.ne.s32 	%p112, %r200, %r201;
	or.pred  	%p113, %p111, %p112;
	selp.u64 	%rd335, 1, 0, %p113;
	add.s64 	%rd196, %rd195, %rd335;
	add.f32 	%f222, %f135, %f95;
	selp.f32 	%f136, %f95, %f222, %p113;
	selp.u64 	%rd336, 1, 0, %p10;
	add.s64 	%rd197, %rd196, %rd336;
	add.f32 	%f223, %f136, %f96;
	selp.f32 	%f137, %f96, %f223, %p10;
	add.s32 	%r562, %r560, 7;
	cvt.u64.u32 	%rd337, %r562;
	setp.eq.s64 	%p114, %rd7, %rd337;
	setp.ne.s32 	%p115, %r202, %r203;
	or.pred  	%p11, %p114, %p115;
	selp.u64 	%rd338, 1, 0, %p11;
	add.s64 	%rd198, %rd197, %rd338;
	add.f32 	%f224, %f137, %f97;
	selp.f32 	%f138, %f97, %f224, %p11;
	ld.shared.u64 	%rd199, [_ZN6thrust24THRUST_300001_SM_1000_NS8cuda_cub4core6detail5shmemE+200];
	ld.shared.u64 	%rd844, [_ZN6thrust24THRUST_300001_SM_1000_NS8cuda_cub4core6detail5shmemE+184];
	ld.shared.f32 	%f139, [_ZN6thrust24THRUST_300001_SM_1000_NS8cuda_cub4core6detail5shmemE+192];
	ld.shared.u64 	%rd201, [_ZN6thrust24THRUST_300001_SM_1000_NS8cuda_cub4core6detail5shmemE+168];
	setp.lt.s64 	%p116, %rd199, 257;
	@%p116 bra 	$L__BB3_340;
	bar.sync 	0;
	mul.lo.s32 	%r566, %r163, 9;
	cvt.u64.u32 	%rd369, %r566;
	setp.ne.s64 	%p132, %rd7, %rd369;
	setp.eq.s32 	%p133, %r1720, %r196;
	and.pred  	%p134, %p132, %p133;
	@%p134 bra 	$L__BB3_317;
	cvt.u32.u64 	%r567, %rd201;
	cvt.u32.u64 	%r568, %rd837;
	sub.s32 	%r569, %r568, %r567;
	shl.b32 	%r570, %r569, 3;
	mov.u32 	%r571, _ZN6thrust24THRUST_300001_SM_1000_NS8cuda_cub4core6detail5shmemE;
	add.s32 	%r572, %r571, %r570;
	mov.b32 	%r573, %f510;
	st.shared.v2.u32 	[%r572], {%r1720, %r573};
$L__BB3_317:
	not.pred 	%p135, %p6;
	@%p135 bra 	$L__BB3_319;
	cvt.u32.u64 	%r574, %rd201;
	cvt.u32.u64 	%r575, %rd191;
	sub.s32 	%r576, %r575, %r574;
	shl.b32 	%r577, %r576, 3;
	mov.u32 	%r578, _ZN6thrust24THRUST_300001_SM_1000_NS8cuda_cub4core6detail5shmemE;
	add.s32 	%r579, %r578, %r577;
	mov.b32 	%r580, %f131;
	st.shared.v2.u32 	[%r579], {%r196, %r580};
$L__BB3_319:
	not.pred 	%p136, %p7;
	@%p136 bra 	$L__BB3_321;
	cvt.u32.u64 	%r581, %rd201;
	cvt.u32.u64 	%r582, %rd192;
	sub.s32 	%r583, %r582, %r581;
	shl.b32 	%r584, %r583, 3;
	mov.u32 	%r585, _ZN6thrust24THRUST_300001_SM_1000_NS8cuda_cub4core6detail5shmemE;
	add.s32 	%r586, %r585, %r584;
	mov.b32 	%r587, %f132;
	st.shared.v2.u32 	[%r586], {%r197, %r587};
$L__BB3_321:
	not.pred 	%p137, %p8;
	@%p137 bra 	$L__BB3_323;
	cvt.u32.u64 	%r588, %rd201;
	cvt.u32.u64 	%r589, %rd193;
	sub.s32 	%r590, %r589, %r588;
	shl.b32 	%r591, %r590, 3;
	mov.u32 	%r592, _ZN6thrust24THRUST_300001_SM_1000_NS8cuda_cub4core6detail5shmemE;
	add.s32 	%r593, %r592, %r591;
	mov.b32 	%r594, %f133;
	st.shared.v2.u32 	[%r593], {%r198, %r594};
$L__BB3_323:
	not.pred 	%p138, %p9;
	@%p138 bra 	$L__BB3_325;
	cvt.u32.u64 	%r595, %rd201;
	cvt.u32.u64 	%r596, %rd194;
	sub.s32 	%r597, %r596, %r595;
	shl.b32 	%r598, %r597, 3;
	mov.u32 	%r599, _ZN6thrust24THRUST_300001_SM_1000_NS8cuda_cub4core6detail5shmemE;
	add.s32 	%r600, %r599, %r598;
	mov.b32 	%r601, %f134;
	st.shared.v2.u32 	[%r600], {%r199, %r601};
$L__BB3_325:
	mad.lo.s32 	%r602, %r163, 9, 5;
	cvt.u64.u32 	%rd370, %r602;
	setp.ne.s64 	%p139, %rd7, %rd370;
	setp.eq.s32 	%p140, %r200, %r201;
	and.pred  	%p141, %p139, %p140;
	@%p141 bra 	$L__BB3_327;
	cvt.u32.u64 	%r603, %rd201;
	cvt.u32.u64 	%r604, %rd195;
	sub.s32 	%r605, %r604, %r603;
	shl.b32 	%r606, %r605, 3;
	mov.u32 	%r607, _ZN6thrust24THRUST_300001_SM_1000_NS8cuda_cub4core6detail5shmemE;
	add.s32 	%r608, %r607, %r606;
	mov.b32 	%r609, %f135;
	st.shared.v2.u32 	[%r608], {%r200, %r609};
$L__BB3_327:
	not.pred 	%p142, %p10;
	@%p142 bra 	$L__BB3_329;
	cvt.u32.u64 	%r610, %rd201;
	cvt.u32.u64 	%r611, %rd196;
	sub.s32 	%r612, %r611, %r610;
	shl.b32 	%r613, %r612, 3;
	mov.u32 	%r614, _ZN6thrust24THRUST_300001_SM_1000_NS8cuda_cub4core6detail5shmemE;
	add.s32 	%r615, %r614, %r613;
	mov.b32 	%r616, %f136;
	st.shared.v2.u32 	[%r615], {%r201, %r616};
$L__BB3_329:
	not.pred 	%p143, %p11;
	@%p143 bra 	$L__BB3_331;
	cvt.u32.u64 	%r617, %rd201;
	cvt.u32.u64 	%r618, %rd197;
	sub.s32 	%r619, %r618, %r617;
	shl.b32 	%r620, %r619, 3;
	mov.u32 	%r621, _ZN6thrust24THRUST_300001_SM_1000_NS8cuda_cub4core6detail5shmemE;
	add.s32 	%r622, %r621, %r620;
	mov.b32 	%r623, %f137;
	st.shared.v2.u32 	[%r622], {%r202, %r623};
$L__BB3_331:
	mad.lo.s32 	%r624, %r163, 9, 8;
	cvt.u64.u32 	%rd371, %r624;
	setp.ne.s64 	%p144, %rd7, %rd371;
	setp.eq.s32 	%p145, %r203, %r204;
	and.pred  	%p146, %p144, %p145;
	@%p146 bra 	$L__BB3_333;
	cvt.u32.u64 	%r625, %rd201;
	cvt.u32.u64 	%r626, %rd198;
	sub.s32 	%r627, %r626, %r625;
	shl.b32 	%r628, %r627, 3;
	mov.u32 	%r629, _ZN6thrust24THRUST_300001_SM_1000_NS8cuda_cub4core6detail5shmemE;
	add.s32 	%r630, %r629, %r628;
	mov.b32 	%r631, %f138;
	st.shared.v2.u32 	[%r630], {%r203, %r631};
$L__BB3_333:
	bar.sync 	0;
	cvt.u64.u32 	%rd843, %r163;
	setp.le.u64 	%p147, %rd199, %rd843;
	@%p147 bra 	$L__BB3_358;
	not.b64 	%rd372, %rd843;
	add.s64 	%rd203, %rd199, %rd372;
	shr.u64 	%rd373, %rd203, 8;
	add.s64 	%rd374, %rd373, 1;
	and.b64  	%rd839, %rd374, 3;
	and.b64  	%rd375, %rd203, 768;
	setp.eq.s64 	%p148, %rd375, 768;
	@%p148 bra 	$L__BB3_337;
	add.s64 	%rd376, %rd201, %rd843;
	shl.b64 	%rd377, %rd376, 2;
	add.s64 	%rd841, %rd5, %rd377;
	add.s64 	%rd840, %rd4, %rd377;
	shl.b32 	%r632, %r163, 3;
	mov.u32 	%r633, _ZN6thrust24THRUST_300001_SM_1000_NS8cuda_cub4core6detail5shmemE;
	add.s32 	%r1723, %r633, %r632;
	shl.b64 	%rd378, %rd839, 8;
	add.s64 	%rd843, %rd378, %rd843;
$L__BB3_336:
	.pragma "nounroll";
	ld.shared.v2.u32 	{%r634, %r635}, [%r1723];
	st.global.u32 	[%rd840], %r634;
	st.global.u32 	[%rd841], %r635;
	add.s64 	%rd841, %rd841, 1024;
	add.s64 	%rd840, %rd840, 1024;
	add.s32 	%r1723, %r1723, 2048;
	add.s64 	%rd839, %rd839, -1;
	setp.ne.s64 	%p149, %rd839, 0;
	@%p149 bra 	$L__BB3_336;
$L__BB3_337:
	setp.lt.u64 	%p150, %rd203, 768;
	@%p150 bra 	$L__BB3_358;
	mov.u32 	%r638, _ZN6thrust24THRUST_300001_SM_1000_NS8cuda_cub4core6detail5shmemE;
$L__BB3_339:
	cvt.u32.u64 	%r636, %rd843;
	add.s64 	%rd379, %rd843, %rd201;
	shl.b32 	%r637, %r636, 3;
	add.s32 	%r639, %r638, %r637;
	ld.shared.v2.u32 	{%r640, %r641}, [%r639];
	shl.b64 	%rd380, %rd379, 2;
	add.s64 	%rd381, %rd4, %rd380;
	st.global.u32 	[%rd381], %r640;
	add.s64 	%rd382, %rd5, %rd380;
	st.global.u32 	[%rd382], %r641;
	and.b64  	%rd383, %rd843, 4294967295;
	add.s64 	%rd384, %rd201, %rd383;
	ld.shared.v2.u32 	{%r642, %r643}, [%r639+2048];
	shl.b64 	%rd385, %rd384, 2;
	add.s64 	%rd386, %rd4, %rd385;
	st.global.u32 	[%rd386+1024], %r642;
	add.s64 	%rd387, %rd5, %rd385;
	st.global.u32 	[%rd387+1024], %r643;
	ld.shared.v2.u32 	{%r644, %r645}, [%r639+4096];
	st.global.u32 	[%rd386+2048], %r644;
	st.global.u32 	[%rd387+2048], %r645;
	ld.shared.v2.u32 	{%r646, %r647}, [%r639+6144];
	st.global.u32 	[%rd386+3072], %r646;
	st.global.u32 	[%rd387+3072], %r647;
	add.s64 	%rd388, %rd843, 1024;
	and.b64  	%rd843, %rd388, 4294967295;
	setp.gt.u64 	%p151, %rd199, %rd843;
	@%p151 bra 	$L__BB3_339;
	bra.uni 	$L__BB3_358;
$L__BB3_340:
	mul.lo.s32 	%r563, %r163, 9;
	cvt.u64.u32 	%rd339, %r563;
	setp.ne.s64 	%p117, %rd7, %rd339;
	setp.eq.s32 	%p118, %r1720, %r196;
	and.pred  	%p119, %p117, %p118;
	@%p119 bra 	$L__BB3_342;
	shl.b64 	%rd340, %rd837, 2;
	add.s64 	%rd341, %rd4, %rd340;
	st.global.u32 	[%rd341], %r1720;
	add.s64 	%rd342, %rd5, %rd340;
	st.global.f32 	[%rd342], %f510;
$L__BB3_342:
	not.pred 	%p120, %p6;
	@%p120 bra 	$L__BB3_344;
	shl.b64 	%rd343, %rd191, 2;
	add.s64 	%rd344, %rd4, %rd343;
	st.global.u32 	[%rd344], %r196;
	add.s64 	%rd345, %rd5, %rd343;
	st.global.f32 	[%rd345], %f131;
$L__BB3_344:
	not.pred 	%p121, %p7;
	@%p121 bra 	$L__BB3_346;
	shl.b64 	%rd346, %rd192, 2;
	add.s64 	%rd347, %rd4, %rd346;
	st.global.u32 	[%rd347], %r197;
	add.s64 	%rd348, %rd5, %rd346;
	st.global.f32 	[%rd348], %f132;
$L__BB3_346:
	not.pred 	%p122, %p8;
	@%p122 bra 	$L__BB3_348;
	shl.b64 	%rd349, %rd193, 2;
	add.s64 	%rd350, %rd4, %rd349;
	st.global.u32 	[%rd350], %r198;
	add.s64 	%rd351, %rd5, %rd349;
	st.global.f32 	[%rd351], %f133;
$L__BB3_348:
	not.pred 	%p123, %p9;
	@%p123 bra 	$L__BB3_350;
	shl.b64 	%rd352, %rd194, 2;
	add.s64 	%rd353, %rd4, %rd352;
	st.global.u32 	[%rd353], %r199;
	add.s64 	%rd354, %rd5, %rd352;
	st.global.f32 	[%rd354], %f134;
$L__BB3_350:
	mad.lo.s32 	%r564, %r163, 9, 5;
	cvt.u64.u32 	%rd355, %r564;
	setp.ne.s64 	%p124, %rd7, %rd355;
	setp.eq.s32 	%p125, %r200, %r201;
	and.pred  	%p126, %p124, %p125;
	@%p126 bra 	$L__BB3_352;
	shl.b64 	%rd356, %rd195, 2;
	add.s64 	%rd357, %rd4, %rd356;
	st.global.u32 	[%rd357], %r200;
	add.s64 	%rd358, %rd5, %rd356;
	st.global.f32 	[%rd358], %f135;
$L__BB3_352:
	not.pred 	%p127, %p10;
	@%p127 bra 	$L__BB3_354;
	shl.b64 	%rd359, %rd196, 2;
	add.s64 	%rd360, %rd4, %rd359;
	st.global.u32 	[%rd360], %r201;
	add.s64 	%rd361, %rd5, %rd359;
	st.global.f32 	[%rd361], %f136;
$L__BB3_354:
	not.pred 	%p128, %p11;
	@%p128 bra 	$L__BB3_356;
	shl.b64 	%rd362, %rd197, 2;
	add.s64 	%rd363, %rd4, %rd362;
	st.global.u32 	[%rd363], %r202;
	add.s64 	%rd364, %rd5, %rd362;
	st.global.f32 	[%rd364], %f137;
$L__BB3_356:
	mad.lo.s32 	%r565, %r163, 9, 8;
	cvt.u64.u32 	%rd365, %r565;
	setp.ne.s64 	%p129, %rd7, %rd365;
	setp.eq.s32 	%p130, %r203, %r204;
	and.pred  	%p131, %p129, %p130;
	@%p131 bra 	$L__BB3_358;
	shl.b64 	%rd366, %rd198, 2;
	add.s64 	%rd367, %rd4, %rd366;
	st.global.u32 	[%rd367], %r203;
	add.s64 	%rd368, %rd5, %rd366;
	st.global.f32 	[%rd368], %f138;
$L__BB3_358:
	setp.ne.s32 	%p152, %r163, 255;
	@%p152 bra 	$L__BB3_362;
	setp.ne.s64 	%p153, %rd7, 2304;
	@%p153 bra 	$L__BB3_361;
	shl.b64 	%rd389, %rd844, 2;
	add.s64 	%rd390, %rd4, %rd389;
	st.global.u32 	[%rd390], %r204;
	add.s64 	%rd391, %rd5, %rd389;
	st.global.f32 	[%rd391], %f139;
	add.s64 	%rd844, %rd844, 1;
$L__BB3_361:
	ld.param.u64 	%rd793, [_ZN6thrust24THRUST_300001_SM_1000_NS8cuda_cub4core6detail13_kernel_agentINS1_15__reduce_by_key16ReduceByKeyAgentINS0_6detail15normal_iteratorINS0_10device_ptrIiEEEENS8_INS9_IfEEEESB_SD_N4cuda3std3__48equal_toIiEENSG_4plusIfEEPllEEJSB_SD_SB_SD_SL_N3cub18CUB_300001_SM_100024ReduceByKeyScanTileStateIflLb1EEESI_SK_llEEEvDpT0__param_4];
	cvta.to.global.u64 	%rd392, %rd793;
	st.global.u64 	[%rd392], %rd844;
$L__BB3_362:
	ret;

}
	// .globl	_ZN3cub18CUB_300001_SM_10006detail11EmptyKernelIvEEvv
.visible .entry _ZN3cub18CUB_300001_SM_10006detail11EmptyKernelIvEEvv()
{


	ret;

}
	// .globl	_ZN3cub18CUB_300001_SM_10006detail8for_each13static_kernelINS2_12policy_hub_t12policy_500_tEmN6thrust24THRUST_300001_SM_1000_NS8cuda_cub20__uninitialized_fill7functorINS7_10device_ptrIiEEiEEEEvT0_T1_
.visible .entry _ZN3cub18CUB_300001_SM_10006detail8for_each13static_kernelINS2_12policy_hub_t12policy_500_tEmN6thrust24THRUST_300001_SM_1000_NS8cuda_cub20__uninitialized_fill7functorINS7_10device_ptrIiEEiEEEEvT0_T1_(
	.param .u64 _ZN3cub18CUB_300001_SM_10006detail8for_each13static_kernelINS2_12policy_hub_t12policy_500_tEmN6thrust24THRUST_300001_SM_1000_NS8cuda_cub20__uninitialized_fill7functorINS7_10device_ptrIiEEiEEEEvT0_T1__param_0,
	.param .align 8 .b8 _ZN3cub18CUB_300001_SM_10006detail8for_each13static_kernelINS2_12policy_hub_t12policy_500_tEmN6thrust24THRUST_300001_SM_1000_NS8cuda_cub20__uninitialized_fill7functorINS7_10device_ptrIiEEiEEEEvT0_T1__param_1[16]
)
.maxntid 256
{
	.reg .pred 	%p<4>;
	.reg .b16 	%rs<5>;
	.reg .b32 	%r<12>;
	.reg .b64 	%rd<16>;

	ld.param.u32 	%r3, [_ZN3cub18CUB_300001_SM_10006detail8for_each13static_kernelINS2_12policy_hub_t12policy_500_tEmN6thrust24THRUST_300001_SM_1000_NS8cuda_cub20__uninitialized_fill7functorINS7_10device_ptrIiEEiEEEEvT0_T1__param_1+8];
	ld.param.u64 	%rd4, [_ZN3cub18CUB_300001_SM_10006detail8for_each13static_kernelINS2_12policy_hub_t12policy_500_tEmN6thrust24THRUST_300001_SM_1000_NS8cuda_cub20__uninitialized_fill7functorINS7_10device_ptrIiEEiEEEEvT0_T1__param_1];
	ld.param.u64 	%rd5, [_ZN3cub18CUB_300001_SM_10006detail8for_each13static_kernelINS2_12policy_hub_t12policy_500_tEmN6thrust24THRUST_300001_SM_1000_NS8cuda_cub20__uninitialized_fill7functorINS7_10device_ptrIiEEiEEEEvT0_T1__param_0];
	mov.u32 	%r9, %ctaid.x;
	mul.wide.u32 	%rd1, %r9, 512;
	sub.s64 	%rd2, %rd5, %rd1;
	setp.lt.u64 	%p1, %rd2, 512;
	@%p1 bra 	$L__BB5_2;
	mov.u32 	%r11, %tid.x;
	cvta.to.global.u64 	%rd11, %rd4;
	cvt.u64.u32 	%rd12, %r11;
	add.s64 	%rd13, %rd1, %rd12;
	shl.b64 	%rd14, %rd13, 2;
	add.s64 	%rd15, %rd11, %rd14;
	st.global.u32 	[%rd15], %r3;
	st.global.u32 	[%rd15+1024], %r3;
	bra.uni 	$L__BB5_6;
$L__BB5_2:
	cvta.to.global.u64 	%rd6, %rd4;
	mov.u32 	%r2, %tid.x;
	cvt.u64.u32 	%rd7, %r2;
	setp.le.u64 	%p2, %rd2, %rd7;
	add.s64 	%rd8, %rd1, %rd7;
	shl.b64 	%rd9, %rd8, 2;
	add.s64 	%rd3, %rd6, %rd9;
	@%p2 bra 	$L__BB5_4;
	st.global.u32 	[%rd3], %r3;
$L__BB5_4:
	add.s32 	%r10, %r2, 256;
	cvt.u64.u32 	%rd10, %r10;
	setp.le.u64 	%p3, %rd2, %rd10;
	@%p3 bra 	$L__BB5_6;
	st.global.u32 	[%rd3+1024], %r3;
$L__BB5_6:
	ret;

}
	// .globl	_ZN3cub18CUB_300001_SM_10006detail8for_each13static_kernelINS2_12policy_hub_t12policy_500_tEmN6thrust24THRUST_300001_SM_1000_NS8cuda_cub20__uninitialized_fill7functorINS7_10device_ptrIfEEfEEEEvT0_T1_
.visible .entry _ZN3cub18CUB_300001_SM_10006detail8for_each13static_kernelINS2_12policy_hub_t12policy_500_tEmN6thrust24THRUST_300001_SM_1000_NS8cuda_cub20__uninitialized_fill7functorINS7_10device_ptrIfEEfEEEEvT0_T1_(
	.param .u64 _ZN3cub18CUB_300001_SM_10006detail8for_each13static_kernelINS2_12policy_hub_t12policy_500_tEmN6thrust24THRUST_300001_SM_1000_NS8cuda_cub20__uninitialized_fill7functorINS7_10device_ptrIfEEfEEEEvT0_T1__param_0,
	.param .align 8 .b8 _ZN3cub18CUB_300001_SM_10006detail8for_each13static_kernelINS2_12policy_hub_t12policy_500_tEmN6thrust24THRUST_300001_SM_1000_NS8cuda_cub20__uninitialized_fill7functorINS7_10device_ptrIfEEfEEEEvT0_T1__param_1[16]
)
.maxntid 256
{
	.reg .pred 	%p<4>;
	.reg .b16 	%rs<5>;
	.reg .b32 	%r<10>;
	.reg .b32 	%f<3>;
	.reg .b64 	%rd<16>;

	ld.param.f32 	%f2, [_ZN3cub18CUB_300001_SM_10006detail8for_each13static_kernelINS2_12policy_hub_t12policy_500_tEmN6thrust24THRUST_300001_SM_1000_NS8cuda_cub20__uninitialized_fill7functorINS7_10device_ptrIfEEfEEEEvT0_T1__param_1+8];
	ld.param.u64 	%rd4, [_ZN3cub18CUB_300001_SM_10006detail8for_each13static_kernelINS2_12policy_hub_t12policy_500_tEmN6thrust24THRUST_300001_SM_1000_NS8cuda_cub20__uninitialized_fill7functorINS7_10device_ptrIfEEfEEEEvT0_T1__param_1];
	ld.param.u64 	%rd5, [_ZN3cub18CUB_300001_SM_10006detail8for_each13static_kernelINS2_12policy_hub_t12policy_500_tEmN6thrust24THRUST_300001_SM_1000_NS8cuda_cub20__uninitialized_fill7functorINS7_10device_ptrIfEEfEEEEvT0_T1__param_0];
	mov.u32 	%r7, %ctaid.x;
	mul.wide.u32 	%rd1, %r7, 512;
	sub.s64 	%rd2, %rd5, %rd1;
	setp.lt.u64 	%p1, %rd2, 512;
	@%p1 bra 	$L__BB6_2;
	mov.u32 	%r9, %tid.x;
	cvta.to.global.u64 	%rd11, %rd4;
	cvt.u64.u32 	%rd12, %r9;
	add.s64 	%rd13, %rd1, %rd12;
	shl.b64 	%rd14, %rd13, 2;
	add.s64 	%rd15, %rd11, %rd14;
	st.global.f32 	[%rd15], %f2;
	st.global.f32 	[%rd15+1024], %f2;
	bra.uni 	$L__BB6_6;
$L__BB6_2:
	cvta.to.global.u64 	%rd6, %rd4;
	mov.u32 	%r1, %tid.x;
	cvt.u64.u32 	%rd7, %r1;
	setp.le.u64 	%p2, %rd2, %rd7;
	add.s64 	%rd8, %rd1, %rd7;
	shl.b64 	%rd9, %rd8, 2;
	add.s64 	%rd3, %rd6, %rd9;
	@%p2 bra 	$L__BB6_4;
	st.global.f32 	[%rd3], %f2;
$L__BB6_4:
	add.s32 	%r8, %r1, 256;
	cvt.u64.u32 	%rd10, %r8;
	setp.le.u64 	%p3, %rd2, %rd10;
	@%p3 bra 	$L__BB6_6;
	st.global.f32 	[%rd3+1024], %f2;
$L__BB6_6:
	ret;

}
	// .globl	_ZN3cub18CUB_300001_SM_10006detail8for_each13static_kernelINS2_12policy_hub_t12policy_500_tElN6thrust24THRUST_300001_SM_1000_NS8cuda_cub10__tabulate7functorINS7_6detail15normal_iteratorINS7_10device_ptrIiEEEENS7_6system6detail7generic6detail22compute_sequence_valueIivEElEEEEvT0_T1_
.visible .entry _ZN3cub18CUB_300001_SM_10006detail8for_each13static_kernelINS2_12policy_hub_t12policy_500_tElN6thrust24THRUST_300001_SM_1000_NS8cuda_cub10__tabulate7functorINS7_6detail15normal_iteratorINS7_10device_ptrIiEEEENS7_6system6detail7generic6detail22compute_sequence_valueIivEElEEEEvT0_T1_(
	.param .u64 _ZN3cub18CUB_300001_SM_10006detail8for_each13static_kernelINS2_12policy_hub_t12policy_500_tElN6thrust24THRUST_300001_SM_1000_NS8cuda_cub10__tabulate7functorINS7_6detail15normal_iteratorINS7_10device_ptrIiEEEENS7_6system6detail7generic6detail22compute_sequence_valueIivEElEEEEvT0_T1__param_0,
	.param .align 8 .b8 _ZN3cub18CUB_300001_SM_10006detail8for_each13static_kernelINS2_12policy_hub_t12policy_500_tElN6thrust24THRUST_300001_SM_1000_NS8cuda_cub10__tabulate7functorINS7_6detail15normal_iteratorINS7_10device_ptrIiEEEENS7_6system6detail7generic6detail22compute_sequence_valueIivEElEEEEvT0_T1__param_1[16]
)
.maxntid 256
{
	.reg .pred 	%p<4>;
	.reg .b32 	%r<18>;
	.reg .b64 	%rd<20>;

	ld.param.u64 	%rd7, [_ZN3cub18CUB_300001_SM_10006detail8for_each13static_kernelINS2_12policy_hub_t12policy_500_tElN6thrust24THRUST_300001_SM_1000_NS8cuda_cub10__tabulate7functorINS7_6detail15normal_iteratorINS7_10device_ptrIiEEEENS7_6system6detail7generic6detail22compute_sequence_valueIivEElEEEEvT0_T1__param_1];
	ld.param.u64 	%rd8, [_ZN3cub18CUB_300001_SM_10006detail8for_each13static_kernelINS2_12policy_hub_t12policy_500_tElN6thrust24THRUST_300001_SM_1000_NS8cuda_cub10__tabulate7functorINS7_6detail15normal_iteratorINS7_10device_ptrIiEEEENS7_6system6detail7generic6detail22compute_sequence_valueIivEElEEEEvT0_T1__param_0];
	ld.param.v2.u32 	{%r3, %r4}, [_ZN3cub18CUB_300001_SM_10006detail8for_each13static_kernelINS2_12policy_hub_t12policy_500_tElN6thrust24THRUST_300001_SM_1000_NS8cuda_cub10__tabulate7functorINS7_6detail15normal_iteratorINS7_10device_ptrIiEEEENS7_6system6detail7generic6detail22compute_sequence_valueIivEElEEEEvT0_T1__param_1+8];
	mov.u32 	%r5, %ctaid.x;
	mul.wide.u32 	%rd1, %r5, 512;
	sub.s64 	%rd2, %rd8, %rd1;
	setp.lt.s64 	%p1, %rd2, 512;
	@%p1 bra 	$L__BB7_2;
	mov.u32 	%r13, %tid.x;
	cvta.to.global.u64 	%rd15, %rd7;
	cvt.u64.u32 	%rd16, %r13;
	add.s64 	%rd17, %rd1, %rd16;
	cvt.u32.u64 	%r14, %rd17;
	mad.lo.s32 	%r15, %r4, %r14, %r3;
	shl.b64 	%rd18, %rd17, 2;
	add.s64 	%rd19, %rd15, %rd18;
	st.global.u32 	[%rd19], %r15;
	add.s32 	%r16, %r14, 256;
	mad.lo.s32 	%r17, %r4, %r16, %r3;
	st.global.u32 	[%rd19+1024], %r17;
	bra.uni 	$L__BB7_6;
$L__BB7_2:
	cvta.to.global.u64 	%rd3, %rd7;
	mov.u32 	%r6, %tid.x;
	cvt.s64.s32 	%rd4, %rd2;
	cvt.u64.u32 	%rd5, %r6;
	setp.le.s64 	%p2, %rd4, %rd5;
	@%p2 bra 	$L__BB7_4;
	add.s64 	%rd9, %rd1, %rd5;
	cvt.u32.u64 	%r7, %rd9;
	mad.lo.s32 	%r8, %r4, %r7, %r3;
	shl.b64 	%rd10, %rd9, 2;
	add.s64 	%rd11, %rd3, %rd10;
	st.global.u32 	[%rd11], %r8;
$L__BB7_4:
	cvt.u32.u64 	%r9, %rd5;
	add.s32 	%r10, %r9, 256;
	cvt.u64.u32 	%rd6, %r10;
	setp.le.s64 	%p3, %rd4, %rd6;
	@%p3 bra 	$L__BB7_6;
	add.s64 	%rd12, %rd1, %rd6;
	shl.b64 	%rd13, %rd12, 2;
	cvt.u32.u64 	%r11, %rd12;
	mad.lo.s32 	%r12, %r4, %r11, %r3;
	add.s64 	%rd14, %rd13, %rd3;
	st.global.u32 	[%rd14], %r12;
$L__BB7_6:
	ret;

}
	// .globl	_ZN3cub18CUB_300001_SM_10006detail9transform16transform_kernelINS2_10policy_hubILb1EN4cuda3std3__45tupleIJN6thrust24THRUST_300001_SM_1000_NS7pointerIiNSA_8cuda_cub3tagENSA_11use_defaultESE_EEEEEE10policy1000EiNS7_10__identityENSA_10device_ptrIfEEJPiEEEvT0_iT1_T2_DpNS2_10kernel_argIT3_EE
.visible .entry _ZN3cub18CUB_300001_SM_10006detail9transform16transform_kernelINS2_10policy_hubILb1EN4cuda3std3__45tupleIJN6thrust24THRUST_300001_SM_1000_NS7pointerIiNSA_8cuda_cub3tagENSA_11use_defaultESE_EEEEEE10policy1000EiNS7_10__identityENSA_10device_ptrIfEEJPiEEEvT0_iT1_T2_DpNS2_10kernel_argIT3_EE(
	.param .u32 _ZN3cub18CUB_300001_SM_10006detail9transform16transform_kernelINS2_10policy_hubILb1EN4cuda3std3__45tupleIJN6thrust24THRUST_300001_SM_1000_NS7pointerIiNSA_8cuda_cub3tagENSA_11use_defaultESE_EEEEEE10policy1000EiNS7_10__identityENSA_10device_ptrIfEEJPiEEEvT0_iT1_T2_DpNS2_10kernel_argIT3_EE_param_0,
	.param .u32 _ZN3cub18CUB_300001_SM_10006detail9transform16transform_kernelINS2_10policy_hubILb1EN4cuda3std3__45tupleIJN6thrust24THRUST_300001_SM_1000_NS7pointerIiNSA_8cuda_cub3tagENSA_11use_defaultESE_EEEEEE10policy1000EiNS7_10__identityENSA_10device_ptrIfEEJPiEEEvT0_iT1_T2_DpNS2_10kernel_argIT3_EE_param_1,
	.param .align 1 .b8 _ZN3cub18CUB_300001_SM_10006detail9transform16transform_kernelINS2_10policy_hubILb1EN4cuda3std3__45tupleIJN6thrust24THRUST_300001_SM_1000_NS7pointerIiNSA_8cuda_cub3tagENSA_11use_defaultESE_EEEEEE10policy1000EiNS7_10__identityENSA_10device_ptrIfEEJPiEEEvT0_iT1_T2_DpNS2_10kernel_argIT3_EE_param_2[1],
	.param .align 8 .b8 _ZN3cub18CUB_300001_SM_10006detail9transform16transform_kernelINS2_10policy_hubILb1EN4cuda3std3__45tupleIJN6thrust24THRUST_300001_SM_1000_NS7pointerIiNSA_8cuda_cub3tagENSA_11use_defaultESE_EEEEEE10policy1000EiNS7_10__identityENSA_10device_ptrIfEEJPiEEEvT0_iT1_T2_DpNS2_10kernel_argIT3_EE_param_3[8],
	.param .align 8 .b8 _ZN3cub18CUB_300001_SM_10006detail9transform16transform_kernelINS2_10policy_hubILb1EN4cuda3std3__45tupleIJN6thrust24THRUST_300001_SM_1000_NS7pointerIiNSA_8cuda_cub3tagENSA_11use_defaultESE_EEEEEE10policy1000EiNS7_10__identityENSA_10device_ptrIfEEJPiEEEvT0_iT1_T2_DpNS2_10kernel_argIT3_EE_param_4[16]
)
.maxntid 128
{
	.reg .pred 	%p<37>;
	.reg .b32 	%r<128>;
	.reg .b32 	%f<45>;
	.reg .b64 	%rd<66>;

	ld.param.u32 	%r50, [_ZN3cub18CUB_300001_SM_10006detail9transform16transform_kernelINS2_10policy_hubILb1EN4cuda3std3__45tupleIJN6thrust24THRUST_300001_SM_1000_NS7pointerIiNSA_8cuda_cub3tagENSA_11use_defaultESE_EEEEEE10policy1000EiNS7_10__identityENSA_10device_ptrIfEEJPiEEEvT0_iT1_T2_DpNS2_10kernel_argIT3_EE_param_0];
	ld.param.u64 	%rd15, [_ZN3cub18CUB_300001_SM_10006detail9transform16transform_kernelINS2_10policy_hubILb1EN4cuda3std3__45tupleIJN6thrust24THRUST_300001_SM_1000_NS7pointerIiNSA_8cuda_cub3tagENSA_11use_defaultESE_EEEEEE10policy1000EiNS7_10__identityENSA_10device_ptrIfEEJPiEEEvT0_iT1_T2_DpNS2_10kernel_argIT3_EE_param_4];
	ld.param.u64 	%rd16, [_ZN3cub18CUB_300001_SM_10006detail9transform16transform_kernelINS2_10policy_hubILb1EN4cuda3std3__45tupleIJN6thrust24THRUST_300001_SM_1000_NS7pointerIiNSA_8cuda_cub3tagENSA_11use_defaultESE_EEEEEE10policy1000EiNS7_10__identityENSA_10device_ptrIfEEJPiEEEvT0_iT1_T2_DpNS2_10kernel_argIT3_EE_param_3];
	ld.param.u32 	%r49, [_ZN3cub18CUB_300001_SM_10006detail9transform16transform_kernelINS2_10policy_hubILb1EN4cuda3std3__45tupleIJN6thrust24THRUST_300001_SM_1000_NS7pointerIiNSA_8cuda_cub3tagENSA_11use_defaultESE_EEEEEE10policy1000EiNS7_10__identityENSA_10device_ptrIfEEJPiEEEvT0_iT1_T2_DpNS2_10kernel_argIT3_EE_param_1];
	cvta.to.global.u64 	%rd1, %rd16;
	cvta.to.global.u64 	%rd2, %rd15;
	shl.b32 	%r1, %r49, 7;
	mov.u32 	%r51, %ctaid.x;
	mul.lo.s32 	%r2, %r1, %r51;
	sub.s32 	%r3, %r50, %r2;
	min.s32 	%r4, %r1, %r3;
	shl.b32 	%r5, %r4, 2;
	mov.u32 	%r6, %tid.x;
	shl.b32 	%r116, %r6, 7;
	setp.ge.s32 	%p1, %r116, %r5;
	@%p1 bra 	$L__BB8_3;
	mul.wide.u32 	%rd17, %r6, 128;
	add.s64 	%rd18, %rd2, %rd17;
	mul.wide.s32 	%rd19, %r2, 4;
	add.s64 	%rd64, %rd18, %rd19;
$L__BB8_2:
	.pragma "nounroll";
	// begin inline asm
	prefetch.global.L2 [%rd64];
	// end inline asm
	add.s32 	%r116, %r116, 16384;
	add.s64 	%rd64, %rd64, 16384;
	setp.lt.s32 	%p2, %r116, %r5;
	@%p2 bra 	$L__BB8_2;
$L__BB8_3:
	mul.wide.s32 	%rd21, %r2, 4;
	add.s64 	%rd6, %rd2, %rd21;
	add.s64 	%rd7, %rd1, %rd21;
	setp.gt.s32 	%p3, %r1, %r3;
	@%p3 bra 	$L__BB8_17;
	setp.lt.s32 	%p4, %r49, 1;
	@%p4 bra 	$L__BB8_58;
	and.b32  	%r10, %r49, 15;
	setp.lt.u32 	%p5, %r49, 16;
	mov.b32 	%r123, 0;
	@%p5 bra 	$L__BB8_8;
	and.b32  	%r123, %r49, 2147483632;
	neg.s32 	%r118, %r123;
	add.s32 	%r117, %r6, 1152;
	mul.wide.u32 	%rd22, %r6, 4;
	or.b64  	%rd65, %rd22, 4096;
$L__BB8_7:
	.pragma "nounroll";
	mul.wide.s32 	%rd23, %r117, 4;
	add.s64 	%rd24, %rd23, 1536;
	add.s64 	%rd25, %rd6, %rd65;
	ld.global.u32 	%r53, [%rd25+-4096];
	cvt.rn.f32.s32 	%f1, %r53;
	add.s64 	%rd26, %rd7, %rd65;
	st.global.f32 	[%rd26+-4096], %f1;
	ld.global.u32 	%r54, [%rd25+-3584];
	cvt.rn.f32.s32 	%f2, %r54;
	st.global.f32 	[%rd26+-3584], %f2;
	ld.global.u32 	%r55, [%rd25+-3072];
	cvt.rn.f32.s32 	%f3, %r55;
	st.global.f32 	[%rd26+-3072], %f3;
	ld.global.u32 	%r56, [%rd25+-2560];
	cvt.rn.f32.s32 	%f4, %r56;
	st.global.f32 	[%rd26+-2560], %f4;
	ld.global.u32 	%r57, [%rd25+-2048];
	cvt.rn.f32.s32 	%f5, %r57;
	st.global.f32 	[%rd26+-2048], %f5;
	ld.global.u32 	%r58, [%rd25+-1536];
	cvt.rn.f32.s32 	%f6, %r58;
	st.global.f32 	[%rd26+-1536], %f6;
	ld.global.u32 	%r59, [%rd25+-1024];
	cvt.rn.f32.s32 	%f7, %r59;
	st.global.f32 	[%rd26+-1024], %f7;
	ld.global.u32 	%r60, [%rd25+-512];
	cvt.rn.f32.s32 	%f8, %r60;
	st.global.f32 	[%rd26+-512], %f8;
	ld.global.u32 	%r61, [%rd25];
	cvt.rn.f32.s32 	%f9, %r61;
	st.global.f32 	[%rd26], %f9;
	add.s64 	%rd27, %rd6, %rd24;
	ld.global.u32 	%r62, [%rd27+-1536];
	cvt.rn.f32.s32 	%f10, %r62;
	add.s64 	%rd28, %rd7, %rd24;
	st.global.f32 	[%rd28+-1536], %f10;
	ld.global.u32 	%r63, [%rd27+-1024];
	cvt.rn.f32.s32 	%f11, %r63;
	st.global.f32 	[%rd28+-1024], %f11;
	ld.global.u32 	%r64, [%rd27+-512];
	cvt.rn.f32.s32 	%f12, %r64;
	st.global.f32 	[%rd28+-512], %f12;
	ld.global.u32 	%r65, [%rd27];
	cvt.rn.f32.s32 	%f13, %r65;
	st.global.f32 	[%rd28], %f13;
	ld.global.u32 	%r66, [%rd27+512];
	cvt.rn.f32.s32 	%f14, %r66;
	st.global.f32 	[%rd28+512], %f14;
	ld.global.u32 	%r67, [%rd27+1024];
	cvt.rn.f32.s32 	%f15, %r67;
	st.global.f32 	[%rd28+1024], %f15;
	ld.global.u32 	%r68, [%rd27+1536];
	cvt.rn.f32.s32 	%f16, %r68;
	st.global.f32 	[%rd28+1536], %f16;
	add.s32 	%r118, %r118, 16;
	add.s32 	%r117, %r117, 2048;
	add.s64 	%rd65, %rd65, 8192;
	setp.eq.s32 	%p6, %r118, 0;
	@%p6 bra 	$L__BB8_8;
	bra.uni 	$L__BB8_7;
$L__BB8_8:
	setp.eq.s32 	%p7, %r10, 0;
	@%p7 bra 	$L__BB8_58;
	and.b32  	%r37, %r49, 7;
	setp.lt.u32 	%p8, %r10, 8;
	@%p8 bra 	$L__BB8_11;
	shl.b32 	%r69, %r123, 7;
	add.s32 	%r70, %r69, %r6;
	mul.wide.s32 	%rd29, %r70, 4;
	add.s64 	%rd30, %rd6, %rd29;
	ld.global.u32 	%r71, [%rd30];
	cvt.rn.f32.s32 	%f17, %r71;
	add.s64 	%rd31, %rd7, %rd29;
	st.global.f32 	[%rd31], %f17;
	ld.global.u32 	%r72, [%rd30+512];
	cvt.rn.f32.s32 	%f18, %r72;
	st.global.f32 	[%rd31+512], %f18;
	ld.global.u32 	%r73, [%rd30+1024];
	cvt.rn.f32.s32 	%f19, %r73;
	st.global.f32 	[%rd31+1024], %f19;
	ld.global.u32 	%r74, [%rd30+1536];
	cvt.rn.f32.s32 	%f20, %r74;
	st.global.f32 	[%rd31+1536], %f20;
	ld.global.u32 	%r75, [%rd30+2048];
	cvt.rn.f32.s32 	%f21, %r75;
	st.global.f32 	[%rd31+2048], %f21;
	ld.global.u32 	%r76, [%rd30+2560];
	cvt.rn.f32.s32 	%f22, %r76;
	st.global.f32 	[%rd31+2560], %f22;
	ld.global.u32 	%r77, [%rd30+3072];
	cvt.rn.f32.s32 	%f23, %r77;
	st.global.f32 	[%rd31+3072], %f23;
	ld.global.u32 	%r78, [%rd30+3584];
	cvt.rn.f32.s32 	%f24, %r78;
	st.global.f32 	[%rd31+3584], %f24;
	add.s32 	%r123, %r123, 8;
$L__BB8_11:
	setp.eq.s32 	%p9, %r37, 0;
	@%p9 bra 	$L__BB8_58;
	and.b32  	%r40, %r49, 3;
	setp.lt.u32 	%p10, %r37, 4;
	@%p10 bra 	$L__BB8_14;
	shl.b32 	%r79, %r123, 7;
	add.s32 	%r80, %r79, %r6;
	mul.wide.s32 	%rd32, %r80, 4;
	add.s64 	%rd33, %rd6, %rd32;
	ld.global.u32 	%r81, [%rd33];
	cvt.rn.f32.s32 	%f25, %r81;
	add.s64 	%rd34, %rd7, %rd32;
	st.global.f32 	[%rd34], %f25;
	ld.global.u32 	%r82, [%rd33+512];
	cvt.rn.f32.s32 	%f26, %r82;
	st.global.f32 	[%rd34+512], %f26;
	ld.global.u32 	%r83, [%rd33+1024];
	cvt.rn.f32.s32 	%f27, %r83;
	st.global.f32 	[%rd34+1024], %f27;
	ld.global.u32 	%r84, [%rd33+1536];
	cvt.rn.f32.s32 	%f28, %r84;
	st.global.f32 	[%rd34+1536], %f28;
	add.s32 	%r123, %r123, 4;
$L__BB8_14:
	setp.eq.s32 	%p11, %r40, 0;
	@%p11 bra 	$L__BB8_58;
	shl.b32 	%r85, %r123, 7;
	add.s32 	%r127, %r6, %r85;
	neg.s32 	%r126, %r40;
$L__BB8_16:
	.pragma "nounroll";
	mul.wide.s32 	%rd36, %r127, 4;
	add.s64 	%rd37, %rd7, %rd36;
	add.s64 	%rd38, %rd6, %rd36;
	ld.global.u32 	%r86, [%rd38];
	cvt.rn.f32.s32 	%f29, %r86;
	st.global.f32 	[%rd37], %f29;
	add.s32 	%r127, %r127, 128;
	add.s32 	%r126, %r126, 1;
	setp.ne.s32 	%p12, %r126, 0;
	@%p12 bra 	$L__BB8_16;
	bra.uni 	$L__BB8_58;
$L__BB8_17:
	setp.lt.s32 	%p13, %r49, 1;
	@%p13 bra 	$L__BB8_58;
	and.b32  	%r14, %r49, 7;
	setp.lt.u32 	%p14, %r49, 8;
	mov.b32 	%r120, 0;
	@%p14 bra 	$L__BB8_37;
	and.b32  	%r120, %r49, 2147483640;
	mov.b32 	%r119, 0;
$L__BB8_20:
	.pragma "nounroll";
	shl.b32 	%r89, %r119, 7;
	add.s32 	%r21, %r89, %r6;
	setp.ge.s32 	%p15, %r21, %r4;
	@%p15 bra 	$L__BB8_22;
	mul.wide.u32 	%rd39, %r21, 4;
	add.s64 	%rd40, %rd6, %rd39;
	ld.global.u32 	%r90, [%rd40];
	cvt.rn.f32.s32 	%f30, %r90;
	add.s64 	%rd41, %rd7, %rd39;
	st.global.f32 	[%rd41], %f30;
$L__BB8_22:
	add.s32 	%r91, %r21, 128;
	setp.ge.s32 	%p16, %r91, %r4;
	mul.wide.s32 	%rd42, %r91, 4;
	add.s64 	%rd11, %rd6, %rd42;
	add.s64 	%rd12, %rd7, %rd42;
	@%p16 bra 	$L__BB8_24;
	ld.global.u32 	%r92, [%rd11];
	cvt.rn.f32.s32 	%f31, %r92;
	st.global.f32 	[%rd12], %f31;
$L__BB8_24:
	add.s32 	%r93, %r21, 256;
	setp.ge.s32 	%p17, %r93, %r4;
	@%p17 bra 	$L__BB8_26;
	ld.global.u32 	%r94, [%rd11+512];
	cvt.rn.f32.s32 	%f32, %r94;
	st.global.f32 	[%rd12+512], %f32;
$L__BB8_26:
	add.s32 	%r95, %r21, 384;
	setp.ge.s32 	%p18, %r95, %r4;
	@%p18 bra 	$L__BB8_28;
	ld.global.u32 	%r96, [%rd11+1024];
	cvt.rn.f32.s32 	%f33, %r96;
	st.global.f32 	[%rd12+1024], %f33;
$L__BB8_28:
	add.s32 	%r97, %r21, 512;
	setp.ge.s32 	%p19, %r97, %r4;
	@%p19 bra 	$L__BB8_30;
	ld.global.u32 	%r98, [%rd11+1536];
	cvt.rn.f32.s32 	%f34, %r98;
	st.global.f32 	[%rd12+1536], %f34;
$L__BB8_30:
	add.s32 	%r99, %r21, 640;
	setp.ge.s32 	%p20, %r99, %r4;
	@%p20 bra 	$L__BB8_32;
	ld.global.u32 	%r100, [%rd11+2048];
	cvt.rn.f32.s32 	%f35, %r100;
	st.global.f32 	[%rd12+2048], %f35;
$L__BB8_32:
	add.s32 	%r101, %r21, 768;
	setp.ge.s32 	%p21, %r101, %r4;
	@%p21 bra 	$L__BB8_34;
	ld.global.u32 	%r102, [%rd11+2560];
	cvt.rn.f32.s32 	%f36, %r102;
	st.global.f32 	[%rd12+2560], %f36;
$L__BB8_34:
	add.s32 	%r103, %r21, 896;
	setp.ge.s32 	%p22, %r103, %r4;
	@%p22 bra 	$L__BB8_36;
	ld.global.u32 	%r104, [%rd11+3072];
	cvt.rn.f32.s32 	%f37, %r104;
	st.global.f32 	[%rd12+3072], %f37;
$L__BB8_36:
	add.s32 	%r119, %r119, 8;
	setp.ne.s32 	%p23, %r119, %r120;
	@%p23 bra 	$L__BB8_20;
$L__BB8_37:
	setp.eq.s32 	%p24, %r14, 0;
	@%p24 bra 	$L__BB8_58;
	and.b32  	%r24, %r49, 3;
	setp.lt.u32 	%p25, %r14, 4;
	@%p25 bra 	$L__BB8_48;
	shl.b32 	%r105, %r120, 7;
	add.s32 	%r25, %r105, %r6;
	setp.ge.s32 	%p26, %r25, %r4;
	@%p26 bra 	$L__BB8_41;
	mul.wide.s32 	%rd43, %r25, 4;
	add.s64 	%rd44, %rd6, %rd43;
	ld.global.u32 	%r106, [%rd44];
	cvt.rn.f32.s32 	%f38, %r106;
	add.s64 	%rd45, %rd7, %rd43;
	st.global.f32 	[%rd45], %f38;
$L__BB8_41:
	add.s32 	%r26, %r25, 128;
	setp.ge.s32 	%p27, %r26, %r4;
	@%p27 bra 	$L__BB8_43;
	mul.wide.s32 	%rd46, %r26, 4;
	add.s64 	%rd47, %rd6, %rd46;
	ld.global.u32 	%r107, [%rd47];
	cvt.rn.f32.s32 	%f39, %r107;
	add.s64 	%rd48, %rd7, %rd46;
	st.global.f32 	[%rd48], %f39;
$L__BB8_43:
	add.s32 	%r27, %r25, 256;
	setp.ge.s32 	%p28, %r27, %r4;
	@%p28 bra 	$L__BB8_45;
	mul.wide.s32 	%rd49, %r27, 4;
	add.s64 	%rd50, %rd6, %rd49;
	ld.global.u32 	%r108, [%rd50];
	cvt.rn.f32.s32 	%f40, %r108;
	add.s64 	%rd51, %rd7, %rd49;
	st.global.f32 	[%rd51], %f40;
$L__BB8_45:
	add.s32 	%r28, %r25, 384;
	setp.ge.s32 	%p29, %r28, %r4;
	@%p29 bra 	$L__BB8_47;
	mul.wide.s32 	%rd52, %r28, 4;
	add.s64 	%rd53, %rd6, %rd52;
	ld.global.u32 	%r109, [%rd53];
	cvt.rn.f32.s32 	%f41, %r109;
	add.s64 	%rd54, %rd7, %rd52;
	st.global.f32 	[%rd54], %f41;
$L__BB8_47:
	add.s32 	%r120, %r120, 4;
$L__BB8_48:
	setp.eq.s32 	%p30, %r24, 0;
	@%p30 bra 	$L__BB8_58;
	setp.eq.s32 	%p31, %r24, 1;
	@%p31 bra 	$L__BB8_55;
	shl.b32 	%r110, %r120, 7;
	add.s32 	%r31, %r110, %r6;
	setp.ge.s32 	%p32, %r31, %r4;
	@%p32 bra 	$L__BB8_52;
	mul.wide.s32 	%rd55, %r31, 4;
	add.s64 	%rd56, %rd6, %rd55;
	ld.global.u32 	%r111, [%rd56];
	cvt.rn.f32.s32 	%f42, %r111;
	add.s64 	%rd57, %rd7, %rd55;
	st.global.f32 	[%rd57], %f42;
$L__BB8_52:
	add.s32 	%r32, %r31, 128;
	setp.ge.s32 	%p33, %r32, %r4;
	@%p33 bra 	$L__BB8_54;
	mul.wide.s32 	%rd58, %r32, 4;
	add.s64 	%rd59, %rd6, %rd58;
	ld.global.u32 	%r112, [%rd59];
	cvt.rn.f32.s32 	%f43, %r112;
	add.s64 	%rd60, %rd7, %rd58;
	st.global.f32 	[%rd60], %f43;
$L__BB8_54:
	add.s32 	%r120, %r120, 2;
$L__BB8_55:
	and.b32  	%r113, %r49, 1;
	setp.eq.b32 	%p34, %r113, 1;
	not.pred 	%p35, %p34;
	@%p35 bra 	$L__BB8_58;
	shl.b32 	%r114, %r120, 7;
	add.s32 	%r35, %r114, %r6;
	setp.ge.s32 	%p36, %r35, %r4;
	@%p36 bra 	$L__BB8_58;
	mul.wide.s32 	%rd61, %r35, 4;
	add.s64 	%rd62, %rd6, %rd61;
	ld.global.u32 	%r115, [%rd62];
	cvt.rn.f32.s32 	%f44, %r115;
	add.s64 	%rd63, %rd7, %rd61;
	st.global.f32 	[%rd63], %f44;
$L__BB8_58:
	ret;

}
	// .globl	_ZN3cub18CUB_300001_SM_10006detail9transform16transform_kernelINS2_10policy_hubILb1EN4cuda3std3__45tupleIJN6thrust24THRUST_300001_SM_1000_NS7pointerIiNSA_8cuda_cub3tagENSA_11use_defaultESE_EEEEEE10policy1000ElNS7_10__identityENSA_10device_ptrIfEEJPiEEEvT0_iT1_T2_DpNS2_10kernel_argIT3_EE
.visible .entry _ZN3cub18CUB_300001_SM_10006detail9transform16transform_kernelINS2_10policy_hubILb1EN4cuda3std3__45tupleIJN6thrust24THRUST_300001_SM_1000_NS7pointerIiNSA_8cuda_cub3tagENSA_11use_defaultESE_EEEEEE10policy1000ElNS7_10__identityENSA_10device_ptrIfEEJPiEEEvT0_iT1_T2_DpNS2_10kernel_argIT3_EE(
	.param .u64 _ZN3cub18CUB_300001_SM_10006detail9transform16transform_kernelINS2_10policy_hubILb1EN4cuda3std3__45tupleIJN6thrust24THRUST_300001_SM_1000_NS7pointerIiNSA_8cuda_cub3tagENSA_11use_defaultESE_EEEEEE10policy1000ElNS7_10__identityENSA_10device_ptrIfEEJPiEEEvT0_iT1_T2_DpNS2_10kernel_argIT3_EE_param_0,
	.param .u32 _ZN3cub18CUB_300001_SM_10006detail9transform16transform_kernelINS2_10policy_hubILb1EN4cuda3std3__45tupleIJN6thrust24THRUST_300001_SM_1000_NS7pointerIiNSA_8cuda_cub3tagENSA_11use_defaultESE_EEEEEE10policy1000ElNS7_10__identityENSA_10device_ptrIfEEJPiEEEvT0_iT1_T2_DpNS2_10kernel_argIT3_EE_param_1,
	.param .align 1 .b8 _ZN3cub18CUB_300001_SM_10006detail9transform16transform_kernelINS2_10policy_hubILb1EN4cuda3std3__45tupleIJN6thrust24THRUST_300001_SM_1000_NS7pointerIiNSA_8cuda_cub3tagENSA_11use_defaultESE_EEEEEE10policy1000ElNS7_10__identityENSA_10device_ptrIfEEJPiEEEvT0_iT1_T2_DpNS2_10kernel_argIT3_EE_param_2[1],
	.param .align 8 .b8 _ZN3cub18CUB_300001_SM_10006detail9transform16transform_kernelINS2_10policy_hubILb1EN4cuda3std3__45tupleIJN6thrust24THRUST_300001_SM_1000_NS7pointerIiNSA_8cuda_cub3tagENSA_11use_defaultESE_EEEEEE10policy1000ElNS7_10__identityENSA_10device_ptrIfEEJPiEEEvT0_iT1_T2_DpNS2_10kernel_argIT3_EE_param_3[8],
	.param .align 8 .b8 _ZN3cub18CUB_300001_SM_10006detail9transform16transform_kernelINS2_10policy_hubILb1EN4cuda3std3__45tupleIJN6thrust24THRUST_300001_SM_1000_NS7pointerIiNSA_8cuda_cub3tagENSA_11use_defaultESE_EEEEEE10policy1000ElNS7_10__identityENSA_10device_ptrIfEEJPiEEEvT0_iT1_T2_DpNS2_10kernel_argIT3_EE_param_4[16]
)
.maxntid 128
{
	.reg .pred 	%p<37>;
	.reg .b32 	%r<125>;
	.reg .b32 	%f<45>;
	.reg .b64 	%rd<72>;

	ld.param.u64 	%rd16, [_ZN3cub18CUB_300001_SM_10006detail9transform16transform_kernelINS2_10policy_hubILb1EN4cuda3std3__45tupleIJN6thrust24THRUST_300001_SM_1000_NS7pointerIiNSA_8cuda_cub3tagENSA_11use_defaultESE_EEEEEE10policy1000ElNS7_10__identityENSA_10device_ptrIfEEJPiEEEvT0_iT1_T2_DpNS2_10kernel_argIT3_EE_param_0];
	ld.param.u64 	%rd17, [_ZN3cub18CUB_300001_SM_10006detail9transform16transform_kernelINS2_10policy_hubILb1EN4cuda3std3__45tupleIJN6thrust24THRUST_300001_SM_1000_NS7pointerIiNSA_8cuda_cub3tagENSA_11use_defaultESE_EEEEEE10policy1000ElNS7_10__identityENSA_10device_ptrIfEEJPiEEEvT0_iT1_T2_DpNS2_10kernel_argIT3_EE_param_4];
	ld.param.u64 	%rd18, [_ZN3cub18CUB_300001_SM_10006detail9transform16transform_kernelINS2_10policy_hubILb1EN4cuda3std3__45tupleIJN6thrust24THRUST_300001_SM_1000_NS7pointerIiNSA_8cuda_cub3tagENSA_11use_defaultESE_EEEEEE10policy1000ElNS7_10__identityENSA_10device_ptrIfEEJPiEEEvT0_iT1_T2_DpNS2_10kernel_argIT3_EE_param_3];
	ld.param.u32 	%r47, [_ZN3cub18CUB_300001_SM_10006detail9transform16transform_kernelINS2_10policy_hubILb1EN4cuda3std3__45tupleIJN6thrust24THRUST_300001_SM_1000_NS7pointerIiNSA_8cuda_cub3tagENSA_11use_defaultESE_EEEEEE10policy1000ElNS7_10__identityENSA_10device_ptrIfEEJPiEEEvT0_iT1_T2_DpNS2_10kernel_argIT3_EE_param_1];
	cvta.to.global.u64 	%rd1, %rd18;
	cvta.to.global.u64 	%rd2, %rd17;
	shl.b32 	%r1, %r47, 7;
	mov.u32 	%r48, %ctaid.x;
	cvt.u64.u32 	%rd19, %r48;
	cvt.s64.s32 	%rd20, %r1;
	mul.lo.s64 	%rd3, %rd20, %rd19;
	sub.s64 	%rd21, %rd16, %rd3;
	min.s64 	%rd22, %rd21, %rd20;
	cvt.u32.u64 	%r2, %rd22;
	shl.b32 	%r3, %r2, 2;
	mov.u32 	%r4, %tid.x;
	shl.b32 	%r113, %r4, 7;
	setp.ge.s32 	%p1, %r113, %r3;
	@%p1 bra 	$L__BB9_3;
	shl.b64 	%rd23, %rd3, 2;
	add.s64 	%rd24, %rd2, %rd23;
	mul.wide.u32 	%rd25, %r4, 128;
	add.s64 	%rd70, %rd24, %rd25;
$L__BB9_2:
	.pragma "nounroll";
	// begin inline asm
	prefetch.global.L2 [%rd70];
	// end inline asm
	add.s32 	%r113, %r113, 16384;
	add.s64 	%rd70, %rd70, 16384;
	setp.lt.s32 	%p2, %r113, %r3;
	@%p2 bra 	$L__BB9_2;
$L__BB9_3:
	shl.b64 	%rd27, %rd3, 2;
	add.s64 	%rd7, %rd2, %rd27;
	add.s64 	%rd8, %rd1, %rd27;
	setp.eq.s32 	%p3, %r1, %r2;
	@%p3 bra 	$L__BB9_45;
	setp.lt.s32 	%p4, %r47, 1;
	@%p4 bra 	$L__BB9_58;
	and.b32  	%r8, %r47, 7;
	setp.lt.u32 	%p5, %r47, 8;
	mov.b32 	%r122, 0;
	@%p5 bra 	$L__BB9_24;
	and.b32  	%r122, %r47, 2147483640;
	mov.b32 	%r116, 0;
$L__BB9_7:
	.pragma "nounroll";
	shl.b32 	%r51, %r116, 7;
	add.s32 	%r19, %r51, %r4;
	setp.ge.s32 	%p6, %r19, %r2;
	@%p6 bra 	$L__BB9_9;
	mul.wide.u32 	%rd28, %r19, 4;
	add.s64 	%rd29, %rd7, %rd28;
	ld.global.u32 	%r52, [%rd29];
	cvt.rn.f32.s32 	%f1, %r52;
	add.s64 	%rd30, %rd8, %rd28;
	st.global.f32 	[%rd30], %f1;
$L__BB9_9:
	add.s32 	%r53, %r19, 128;
	setp.ge.s32 	%p7, %r53, %r2;
	mul.wide.s32 	%rd31, %r53, 4;
	add.s64 	%rd12, %rd7, %rd31;
	add.s64 	%rd13, %rd8, %rd31;
	@%p7 bra 	$L__BB9_11;
	ld.global.u32 	%r54, [%rd12];
	cvt.rn.f32.s32 	%f2, %r54;
	st.global.f32 	[%rd13], %f2;
$L__BB9_11:
	add.s32 	%r55, %r19, 256;
	setp.ge.s32 	%p8, %r55, %r2;
	@%p8 bra 	$L__BB9_13;
	ld.global.u32 	%r56, [%rd12+512];
	cvt.rn.f32.s32 	%f3, %r56;
	st.global.f32 	[%rd13+512], %f3;
$L__BB9_13:
	add.s32 	%r57, %r19, 384;
	setp.ge.s32 	%p9, %r57, %r2;
	@%p9 bra 	$L__BB9_15;
	ld.global.u32 	%r58, [%rd12+1024];
	cvt.rn.f32.s32 	%f4, %r58;
	st.global.f32 	[%rd13+1024], %f4;
$L__BB9_15:
	add.s32 	%r59, %r19, 512;
	setp.ge.s32 	%p10, %r59, %r2;
	@%p10 bra 	$L__BB9_17;
	ld.global.u32 	%r60, [%rd12+1536];
	cvt.rn.f32.s32 	%f5, %r60;
	st.global.f32 	[%rd13+1536], %f5;
$L__BB9_17:
	add.s32 	%r61, %r19, 640;
	setp.ge.s32 	%p11, %r61, %r2;
	@%p11 bra 	$L__BB9_19;
	ld.global.u32 	%r62, [%rd12+2048];
	cvt.rn.f32.s32 	%f6, %r62;
	st.global.f32 	[%rd13+2048], %f6;
$L__BB9_19:
	add.s32 	%r63, %r19, 768;
	setp.ge.s32 	%p12, %r63, %r2;
	@%p12 bra 	$L__BB9_21;
	ld.global.u32 	%r64, [%rd12+2560];
	cvt.rn.f32.s32 	%f7, %r64;
	st.global.f32 	[%rd13+2560], %f7;
$L__BB9_21:
	add.s32 	%r65, %r19, 896;
	setp.ge.s32 	%p13, %r65, %r2;
	@%p13 bra 	$L__BB9_23;
	ld.global.u32 	%r66, [%rd12+3072];
	cvt.rn.f32.s32 	%f8, %r66;
	st.global.f32 	[%rd13+3072], %f8;
$L__BB9_23:
	add.s32 	%r116, %r116, 8;
	setp.eq.s32 	%p14, %r116, %r122;
	@%p14 bra 	$L__BB9_24;
	bra.uni 	$L__BB9_7;
$L__BB9_24:
	setp.eq.s32 	%p15, %r8, 0;
	@%p15 bra 	$L__BB9_58;
	and.b32  	%r35, %r47, 3;
	setp.lt.u32 	%p16, %r8, 4;
	@%p16 bra 	$L__BB9_35;
	shl.b32 	%r67, %r122, 7;
	add.s32 	%r36, %r67, %r4;
	setp.ge.s32 	%p17, %r36, %r2;
	@%p17 bra 	$L__BB9_28;
	mul.wide.s32 	%rd32, %r36, 4;
	add.s64 	%rd33, %rd7, %rd32;
	ld.global.u32 	%r68, [%rd33];
	cvt.rn.f32.s32 	%f9, %r68;
	add.s64 	%rd34, %rd8, %rd32;
	st.global.f32 	[%rd34], %f9;
$L__BB9_28:
	add.s32 	%r37, %r36, 128;
	setp.ge.s32 	%p18, %r37, %r2;
	@%p18 bra 	$L__BB9_30;
	mul.wide.s32 	%rd35, %r37, 4;
	add.s64 	%rd36, %rd7, %rd35;
	ld.global.u32 	%r69, [%rd36];
	cvt.rn.f32.s32 	%f10, %r69;
	add.s64 	%rd37, %rd8, %rd35;
	st.global.f32 	[%rd37], %f10;
$L__BB9_30:
	add.s32 	%r38, %r36, 256;
	setp.ge.s32 	%p19, %r38, %r2;
	@%p19 bra 	$L__BB9_32;
	mul.wide.s32 	%rd38, %r38, 4;
	add.s64 	%rd39, %rd7, %rd38;
	ld.global.u32 	%r70, [%rd39];
	cvt.rn.f32.s32 	%f11, %r70;
	add.s64 	%rd40, %rd8, %rd38;
	st.global.f32 	[%rd40], %f11;
$L__BB9_32:
	add.s32 	%r39, %r36, 384;
	setp.ge.s32 	%p20, %r39, %r2;
	@%p20 bra 	$L__BB9_34;
	mul.wide.s32 	%rd41, %r39, 4;
	add.s64 	%rd42, %rd7, %rd41;
	ld.global.u32 	%r71, [%rd42];
	cvt.rn.f32.s32 	%f12, %r71;
	add.s64 	%rd43, %rd8, %rd41;
	st.global.f32 	[%rd43], %f12;
$L__BB9_34:
	add.s32 	%r122, %r122, 4;
$L__BB9_35:
	setp.eq.s32 	%p21, %r35, 0;
	@%p21 bra 	$L__BB9_58;
	setp.eq.s32 	%p22, %r35, 1;
	@%p22 bra 	$L__BB9_42;
	shl.b32 	%r72, %r122, 7;
	add.s32 	%r42, %r72, %r4;
	setp.ge.s32 	%p23, %r42, %r2;
	@%p23 bra 	$L__BB9_39;
	mul.wide.s32 	%rd44, %r42, 4;
	add.s64 	%rd45, %rd7, %rd44;
	ld.global.u32 	%r73, [%rd45];
	cvt.rn.f32.s32 	%f13, %r73;
	add.s64 	%rd46, %rd8, %rd44;
	st.global.f32 	[%rd46], %f13;
$L__BB9_39:
	add.s32 	%r43, %r42, 128;
	setp.ge.s32 	%p24, %r43, %r2;
	@%p24 bra 	$L__BB9_41;
	mul.wide.s32 	%rd47, %r43, 4;
	add.s64 	%rd48, %rd7, %rd47;
	ld.global.u32 	%r74, [%rd48];
	cvt.rn.f32.s32 	%f14, %r74;
	add.s64 	%rd49, %rd8, %rd47;
	st.global.f32 	[%rd49], %f14;
$L__BB9_41:
	add.s32 	%r122, %r122, 2;
$L__BB9_42:
	and.b32  	%r75, %r47, 1;
	setp.eq.b32 	%p25, %r75, 1;
	not.pred 	%p26, %p25;
	@%p26 bra 	$L__BB9_58;
	shl.b32 	%r76, %r122, 7;
	add.s32 	%r46, %r76, %r4;
	setp.ge.s32 	%p27, %r46, %r2;
	@%p27 bra 	$L__BB9_58;
	mul.wide.s32 	%rd50, %r46, 4;
	add.s64 	%rd51, %rd7, %rd50;
	ld.global.u32 	%r77, [%rd51];
	cvt.rn.f32.s32 	%f15, %r77;
	add.s64 	%rd52, %rd8, %rd50;
	st.global.f32 	[%rd52], %f15;
	bra.uni 	$L__BB9_58;
$L__BB9_45:
	setp.lt.s32 	%p28, %r47, 1;
	@%p28 bra 	$L__BB9_58;
	and.b32  	%r10, %r47, 15;
	setp.lt.u32 	%p29, %r47, 16;
	mov.b32 	%r118, 0;
	@%p29 bra 	$L__BB9_49;
	and.b32  	%r118, %r47, 2147483632;
	neg.s32 	%r115, %r118;
	add.s32 	%r114, %r4, 1152;
	mul.wide.u32 	%rd53, %r4, 4;
	or.b64  	%rd71, %rd53, 4096;
$L__BB9_48:
	.pragma "nounroll";
	mul.wide.s32 	%rd54, %r114, 4;
	add.s64 	%rd55, %rd54, 1536;
	add.s64 	%rd56, %rd7, %rd71;
	ld.global.u32 	%r79, [%rd56+-4096];
	cvt.rn.f32.s32 	%f16, %r79;
	add.s64 	%rd57, %rd8, %rd71;
	st.global.f32 	[%rd57+-4096], %f16;
	ld.global.u32 	%r80, [%rd56+-3584];
	cvt.rn.f32.s32 	%f17, %r80;
	st.global.f32 	[%rd57+-3584], %f17;
	ld.global.u32 	%r81, [%rd56+-3072];
	cvt.rn.f32.s32 	%f18, %r81;
	st.global.f32 	[%rd57+-3072], %f18;
	ld.global.u32 	%r82, [%rd56+-2560];
	cvt.rn.f32.s32 	%f19, %r82;
	st.global.f32 	[%rd57+-2560], %f19;
	ld.global.u32 	%r83, [%rd56+-2048];
	cvt.rn.f32.s32 	%f20, %r83;
	st.global.f32 	[%rd57+-2048], %f20;
	ld.global.u32 	%r84, [%rd56+-1536];
	cvt.rn.f32.s32 	%f21, %r84;
	st.global.f32 	[%rd57+-1536], %f21;
	ld.global.u32 	%r85, [%rd56+-1024];
	cvt.rn.f32.s32 	%f22, %r85;
	st.global.f32 	[%rd57+-1024], %f22;
	ld.global.u32 	%r86, [%rd56+-512];
	cvt.rn.f32.s32 	%f23, %r86;
	st.global.f32 	[%rd57+-512], %f23;
	ld.global.u32 	%r87, [%rd56];
	cvt.rn.f32.s32 	%f24, %r87;
	st.global.f32 	[%rd57], %f24;
	add.s64 	%rd58, %rd7, %rd55;
	ld.global.u32 	%r88, [%rd58+-1536];
	cvt.rn.f32.s32 	%f25, %r88;
	add.s64 	%rd59, %rd8, %rd55;
	st.global.f32 	[%rd59+-1536], %f25;
	ld.global.u32 	%r89, [%rd58+-1024];
	cvt.rn.f32.s32 	%f26, %r89;
	st.global.f32 	[%rd59+-1024], %f26;
	ld.global.u32 	%r90, [%rd58+-512];
	cvt.rn.f32.s32 	%f27, %r90;
	st.global.f32 	[%rd59+-512], %f27;
	ld.global.u32 	%r91, [%rd58];
	cvt.rn.f32.s32 	%f28, %r91;
	st.global.f32 	[%rd59], %f28;
	ld.global.u32 	%r92, [%rd58+512];
	cvt.rn.f32.s32 	%f29, %r92;
	st.global.f32 	[%rd59+512], %f29;
	ld.global.u32 	%r93, [%rd58+1024];
	cvt.rn.f32.s32 	%f30, %r93;
	st.global.f32 	[%rd59+1024], %f30;
	ld.global.u32 	%r94, [%rd58+1536];
	cvt.rn.f32.s32 	%f31, %r94;
	st.global.f32 	[%rd59+1536], %f31;
	add.s32 	%r115, %r115, 16;
	add.s32 	%r114, %r114, 2048;
	add.s64 	%rd71, %rd71, 8192;
	setp.eq.s32 	%p30, %r115, 0;
	@%p30 bra 	$L__BB9_49;
	bra.uni 	$L__BB9_48;
$L__BB9_49:
	setp.eq.s32 	%p31, %r10, 0;
	@%p31 bra 	$L__BB9_58;
	and.b32  	%r22, %r47, 7;
	setp.lt.u32 	%p32, %r10, 8;
	@%p32 bra 	$L__BB9_52;
	shl.b32 	%r95, %r118, 7;
	add.s32 	%r96, %r95, %r4;
	mul.wide.s32 	%rd60, %r96, 4;
	add.s64 	%rd61, %rd7, %rd60;
	ld.global.u32 	%r97, [%rd61];
	cvt.rn.f32.s32 	%f32, %r97;
	add.s64 	%rd62, %rd8, %rd60;
	st.global.f32 	[%rd62], %f32;
	ld.global.u32 	%r98, [%rd61+512];
	cvt.rn.f32.s32 	%f33, %r98;
	st.global.f32 	[%rd62+512], %f33;
	ld.global.u32 	%r99, [%rd61+1024];
	cvt.rn.f32.s32 	%f34, %r99;
	st.global.f32 	[%rd62+1024], %f34;
	ld.global.u32 	%r100, [%rd61+1536];
	cvt.rn.f32.s32 	%f35, %r100;
	st.global.f32 	[%rd62+1536], %f35;
	ld.global.u32 	%r101, [%rd61+2048];
	cvt.rn.f32.s32 	%f36, %r101;
	st.global.f32 	[%rd62+2048], %f36;
	ld.global.u32 	%r102, [%rd61+2560];
	cvt.rn.f32.s32 	%f37, %r102;
	st.global.f32 	[%rd62+2560], %f37;
	ld.global.u32 	%r103, [%rd61+3072];
	cvt.rn.f32.s32 	%f38, %r103;
	st.global.f32 	[%rd62+3072], %f38;
	ld.global.u32 	%r104, [%rd61+3584];
	cvt.rn.f32.s32 	%f39, %r104;
	st.global.f32 	[%rd62+3584], %f39;
	add.s32 	%r118, %r118, 8;
$L__BB9_52:
	setp.eq.s32 	%p33, %r22, 0;
	@%p33 bra 	$L__BB9_58;
	and.b32  	%r25, %r47, 3;
	setp.lt.u32 	%p34, %r22, 4;
	@%p34 bra 	$L__BB9_55;
	shl.b32 	%r105, %r118, 7;
	add.s32 	%r106, %r105, %r4;
	mul.wide.s32 	%rd63, %r106, 4;
	add.s64 	%rd64, %rd7, %rd63;
	ld.global.u32 	%r107, [%rd64];
	cvt.rn.f32.s32 	%f40, %r107;
	add.s64 	%rd65, %rd8, %rd63;
	st.global.f32 	[%rd65], %f40;
	ld.global.u32 	%r108, [%rd64+512];
	cvt.rn.f32.s32 	%f41, %r108;
	st.global.f32 	[%rd65+512], %f41;
	ld.global.u32 	%r109, [%rd64+1024];
	cvt.rn.f32.s32 	%f42, %r109;
	st.global.f32 	[%rd65+1024], %f42;
	ld.global.u32 	%r110, [%rd64+1536];
	cvt.rn.f32.s32 	%f43, %r110;
	st.global.f32 	[%rd65+1536], %f43;
	add.s32 	%r118, %r118, 4;
$L__BB9_55:
	setp.eq.s32 	%p35, %r25, 0;
	@%p35 bra 	$L__BB9_58;
	shl.b32 	%r111, %r118, 7;
	add.s32 	%r121, %r4, %r111;
	neg.s32 	%r120, %r25;
$L__BB9_57:
	.pragma "nounroll";
	mul.wide.s32 	%rd67, %r121, 4;
	add.s64 	%rd68, %rd8, %rd67;
	add.s64 	%rd69, %rd7, %rd67;
	ld.global.u32 	%r112, [%rd69];
	cvt.rn.f32.s32 	%f44, %r112;
	st.global.f32 	[%rd68], %f44;
	add.s32 	%r121, %r121, 128;
	add.s32 	%r120, %r120, 1;
	setp.eq.s32 	%p36, %r120, 0;
	@%p36 bra 	$L__BB9_58;
	bra.uni 	$L__BB9_57;
$L__BB9_58:
	ret;

}
	// .globl	_ZN3cub18CUB_300001_SM_10006detail9transform16transform_kernelINS2_10policy_hubILb0EN4cuda3std3__45tupleIJN6thrust24THRUST_300001_SM_1000_NS20permutation_iteratorINSA_6detail15normal_iteratorINSA_10device_ptrIfEEEESG_EESG_EEEE10policy1000EiNS7_10multipliesIfEESG_JSH_PfEEEvT0_iT1_T2_DpNS2_10kernel_argIT3_EE
.visible .entry _ZN3cub18CUB_300001_SM_10006detail9transform16transform_kernelINS2_10policy_hubILb0EN4cuda3std3__45tupleIJN6thrust24THRUST_300001_SM_1000_NS20permutation_iteratorINSA_6detail15normal_iteratorINSA_10device_ptrIfEEEESG_EESG_EEEE10policy1000EiNS7_10multipliesIfEESG_JSH_PfEEEvT0_iT1_T2_DpNS2_10kernel_argIT3_EE(
	.param .u32 _ZN3cub18CUB_300001_SM_10006detail9transform16transform_kernelINS2_10policy_hubILb0EN4cuda3std3__45tupleIJN6thrust24THRUST_300001_SM_1000_NS20permutation_iteratorINSA_6detail15normal_iteratorINSA_10device_ptrIfEEEESG_EESG_EEEE10policy1000EiNS7_10multipliesIfEESG_JSH_PfEEEvT0_iT1_T2_DpNS2_10kernel_argIT3_EE_param_0,
	.param .u32 _ZN3cub18CUB_300001_SM_10006detail9transform16transform_kernelINS2_10policy_hubILb0EN4cuda3std3__45tupleIJN6thrust24THRUST_300001_SM_1000_NS20permutation_iteratorINSA_6detail15normal_iteratorINSA_10device_ptrIfEEEESG_EESG_EEEE10policy1000EiNS7_10multipliesIfEESG_JSH_PfEEEvT0_iT1_T2_DpNS2_10kernel_argIT3_EE_param_1,
	.param .align 1 .b8 _ZN3cub18CUB_300001_SM_10006detail9transform16transform_kernelINS2_10policy_hubILb0EN4cuda3std3__45tupleIJN6thrust24THRUST_300001_SM_1000_NS20permutation_iteratorINSA_6detail15normal_iteratorINSA_10device_ptrIfEEEESG_EESG_EEEE10policy1000EiNS7_10multipliesIfEESG_JSH_PfEEEvT0_iT1_T2_DpNS2_10kernel_argIT3_EE_param_2[1],
	.param .align 8 .b8 _ZN3cub18CUB_300001_SM_10006detail9transform16transform_kernelINS2_10policy_hubILb0EN4cuda3std3__45tupleIJN6thrust24THRUST_300001_SM_1000_NS20permutation_iteratorINSA_6detail15normal_iteratorINSA_10device_ptrIfEEEESG_EESG_EEEE10policy1000EiNS7_10multipliesIfEESG_JSH_PfEEEvT0_iT1_T2_DpNS2_10kernel_argIT3_EE_param_3[8],
	.param .align 8 .b8 _ZN3cub18CUB_300001_SM_10006detail9transform16transform_kernelINS2_10policy_hubILb0EN4cuda3std3__45tupleIJN6thrust24THRUST_300001_SM_1000_NS20permutation_iteratorINSA_6detail15normal_iteratorINSA_10device_ptrIfEEEESG_EESG_EEEE10policy1000EiNS7_10multipliesIfEESG_JSH_PfEEEvT0_iT1_T2_DpNS2_10kernel_argIT3_EE_param_4[16],
	.param .align 8 .b8 _ZN3cub18CUB_300001_SM_10006detail9transform16transform_kernelINS2_10policy_hubILb0EN4cuda3std3__45tupleIJN6thrust24THRUST_300001_SM_1000_NS20permutation_iteratorINSA_6detail15normal_iteratorINSA_10device_ptrIfEEEESG_EESG_EEEE10policy1000EiNS7_10multipliesIfEESG_JSH_PfEEEvT0_iT1_T2_DpNS2_10kernel_argIT3_EE_param_5[16]
)
.maxntid 128
{
	.reg .pred 	%p<37>;
	.reg .b32 	%r<81>;
	.reg .b32 	%f<121>;
	.reg .b64 	%rd<183>;

	ld.param.u32 	%r43, [_ZN3cub18CUB_300001_SM_10006detail9transform16transform_kernelINS2_10policy_hubILb0EN4cuda3std3__45tupleIJN6thrust24THRUST_300001_SM_1000_NS20permutation_iteratorINSA_6detail15normal_iteratorINSA_10device_ptrIfEEEESG_EESG_EEEE10policy1000EiNS7_10multipliesIfEESG_JSH_PfEEEvT0_iT1_T2_DpNS2_10kernel_argIT3_EE_param_0];
	ld.param.u64 	%rd22, [_ZN3cub18CUB_300001_SM_10006detail9transform16transform_kernelINS2_10policy_hubILb0EN4cuda3std3__45tupleIJN6thrust24THRUST_300001_SM_1000_NS20permutation_iteratorINSA_6detail15normal_iteratorINSA_10device_ptrIfEEEESG_EESG_EEEE10policy1000EiNS7_10multipliesIfEESG_JSH_PfEEEvT0_iT1_T2_DpNS2_10kernel_argIT3_EE_param_5];
	ld.param.u64 	%rd21, [_ZN3cub18CUB_300001_SM_10006detail9transform16transform_kernelINS2_10policy_hubILb0EN4cuda3std3__45tupleIJN6thrust24THRUST_300001_SM_1000_NS20permutation_iteratorINSA_6detail15normal_iteratorINSA_10device_ptrIfEEEESG_EESG_EEEE10policy1000EiNS7_10multipliesIfEESG_JSH_PfEEEvT0_iT1_T2_DpNS2_10kernel_argIT3_EE_param_4+8];
	ld.param.u64 	%rd20, [_ZN3cub18CUB_300001_SM_10006detail9transform16transform_kernelINS2_10policy_hubILb0EN4cuda3std3__45tupleIJN6thrust24THRUST_300001_SM_1000_NS20permutation_iteratorINSA_6detail15normal_iteratorINSA_10device_ptrIfEEEESG_EESG_EEEE10policy1000EiNS7_10multipliesIfEESG_JSH_PfEEEvT0_iT1_T2_DpNS2_10kernel_argIT3_EE_param_4];
	ld.param.u64 	%rd24, [_ZN3cub18CUB_300001_SM_10006detail9transform16transform_kernelINS2_10policy_hubILb0EN4cuda3std3__45tupleIJN6thrust24THRUST_300001_SM_1000_NS20permutation_iteratorINSA_6detail15normal_iteratorINSA_10device_ptrIfEEEESG_EESG_EEEE10policy1000EiNS7_10multipliesIfEESG_JSH_PfEEEvT0_iT1_T2_DpNS2_10kernel_argIT3_EE_param_3];
	ld.param.u32 	%r42, [_ZN3cub18CUB_300001_SM_10006detail9transform16transform_kernelINS2_10policy_hubILb0EN4cuda3std3__45tupleIJN6thrust24THRUST_300001_SM_1000_NS20permutation_iteratorINSA_6detail15normal_iteratorINSA_10device_ptrIfEEEESG_EESG_EEEE10policy1000EiNS7_10multipliesIfEESG_JSH_PfEEEvT0_iT1_T2_DpNS2_10kernel_argIT3_EE_param_1];
	cvta.to.global.u64 	%rd1, %rd24;
	cvta.to.global.u64 	%rd2, %rd20;
	cvta.to.global.u64 	%rd3, %rd21;
	cvta.to.global.u64 	%rd4, %rd22;
	shl.b32 	%r1, %r42, 7;
	mov.u32 	%r44, %ctaid.x;
	mul.lo.s32 	%r2, %r1, %r44;
	sub.s32 	%r3, %r43, %r2;
	min.s32 	%r4, %r1, %r3;
	shl.b32 	%r5, %r4, 2;
	mov.u32 	%r6, %tid.x;
	shl.b32 	%r71, %r6, 7;
	setp.ge.s32 	%p1, %r71, %r5;
	@%p1 bra 	$L__BB10_3;
	mul.wide.u32 	%rd25, %r6, 128;
	add.s64 	%rd26, %rd4, %rd25;
	mul.wide.s32 	%rd27, %r2, 4;
	add.s64 	%rd181, %rd26, %rd27;
$L__BB10_2:
	.pragma "nounroll";
	// begin inline asm
	prefetch.global.L2 [%rd181];
	// end inline asm
	add.s32 	%r71, %r71, 16384;
	add.s64 	%rd181, %rd181, 16384;
	setp.lt.s32 	%p2, %r71, %r5;
	@%p2 bra 	$L__BB10_2;
$L__BB10_3:
	mul.wide.s32 	%rd182, %r2, 4;
	add.s64 	%rd8, %rd2, %rd182;
	add.s64 	%rd9, %rd4, %rd182;
	add.s64 	%rd10, %rd1, %rd182;
	setp.gt.s32 	%p3, %r1, %r3;
	@%p3 bra 	$L__BB10_16;
	setp.lt.s32 	%p4, %r42, 1;
	@%p4 bra 	$L__BB10_57;
	setp.lt.u32 	%p5, %r42, 8;
	mov.b32 	%r79, 0;
	@%p5 bra 	$L__BB10_8;
	and.b32  	%r46, %r42, 2147483640;
	neg.s32 	%r73, %r46;
	mul.wide.u32 	%rd30, %r6, 4;
	add.s64 	%rd11, %rd1, %rd30;
	add.s64 	%rd31, %rd182, 1536;
	add.s32 	%r72, %r6, 128;
	add.s64 	%rd13, %rd4, %rd31;
	add.s64 	%rd14, %rd1, %rd31;
$L__BB10_7:
	.pragma "nounroll";
	and.b32  	%r79, %r42, 2147483640;
	mul.wide.s32 	%rd32, %r72, 4;
	cvta.to.global.u64 	%rd33, %rd20;
	mov.u32 	%r47, %ctaid.x;
	mul.lo.s32 	%r48, %r42, %r47;
	shl.b32 	%r49, %r48, 7;
	mul.wide.s32 	%rd34, %r49, 4;
	add.s64 	%rd35, %rd34, %rd33;
	add.s64 	%rd36, %rd35, %rd32;
	add.s64 	%rd37, %rd13, %rd32;
	add.s64 	%rd38, %rd14, %rd32;
	mul.wide.u32 	%rd39, %r6, 4;
	add.s64 	%rd40, %rd33, %rd39;
	add.s64 	%rd41, %rd40, %rd182;
	ld.global.f32 	%f1, [%rd41];
	cvt.rzi.s64.f32 	%rd42, %f1;
	shl.b64 	%rd43, %rd42, 2;
	add.s64 	%rd44, %rd3, %rd43;
	cvta.to.global.u64 	%rd45, %rd22;
	add.s64 	%rd46, %rd45, %rd39;
	add.s64 	%rd47, %rd46, %rd182;
	ld.global.f32 	%f2, [%rd44];
	ld.global.f32 	%f3, [%rd47];
	mul.f32 	%f4, %f2, %f3;
	add.s64 	%rd48, %rd11, %rd182;
	st.global.f32 	[%rd48], %f4;
	ld.global.f32 	%f5, [%rd36];
	cvt.rzi.s64.f32 	%rd49, %f5;
	shl.b64 	%rd50, %rd49, 2;
	add.s64 	%rd51, %rd3, %rd50;
	ld.global.f32 	%f6, [%rd51];
	ld.global.f32 	%f7, [%rd37+-1536];
	mul.f32 	%f8, %f6, %f7;
	st.global.f32 	[%rd38+-1536], %f8;
	ld.global.f32 	%f9, [%rd36+512];
	cvt.rzi.s64.f32 	%rd52, %f9;
	shl.b64 	%rd53, %rd52, 2;
	add.s64 	%rd54, %rd3, %rd53;
	ld.global.f32 	%f10, [%rd54];
	ld.global.f32 	%f11, [%rd37+-1024];
	mul.f32 	%f12, %f10, %f11;
	st.global.f32 	[%rd38+-1024], %f12;
	ld.global.f32 	%f13, [%rd36+1024];
	cvt.rzi.s64.f32 	%rd55, %f13;
	shl.b64 	%rd56, %rd55, 2;
	add.s64 	%rd57, %rd3, %rd56;
	ld.global.f32 	%f14, [%rd57];
	ld.global.f32 	%f15, [%rd37+-512];
	mul.f32 	%f16, %f14, %f15;
	st.global.f32 	[%rd38+-512], %f16;
	ld.global.f32 	%f17, [%rd36+1536];
	cvt.rzi.s64.f32 	%rd58, %f17;
	shl.b64 	%rd59, %rd58, 2;
	add.s64 	%rd60, %rd3, %rd59;
	ld.global.f32 	%f18, [%rd60];
	ld.global.f32 	%f19, [%rd37];
	mul.f32 	%f20, %f18, %f19;
	st.global.f32 	[%rd38], %f20;
	ld.global.f32 	%f21, [%rd36+2048];
	cvt.rzi.s64.f32 	%rd61, %f21;
	shl.b64 	%rd62, %rd61, 2;
	add.s64 	%rd63, %rd3, %rd62;
	ld.global.f32 	%f22, [%rd63];
	ld.global.f32 	%f23, [%rd37+512];
	mul.f32 	%f24, %f22, %f23;
	st.global.f32 	[%rd38+512], %f24;
	ld.global.f32 	%f25, [%rd36+2560];
	cvt.rzi.s64.f32 	%rd64, %f25;
	shl.b64 	%rd65, %rd64, 2;
	add.s64 	%rd66, %rd3, %rd65;
	ld.global.f32 	%f26, [%rd66];
	ld.global.f32 	%f27, [%rd37+1024];
	mul.f32 	%f28, %f26, %f27;
	st.global.f32 	[%rd38+1024], %f28;
	ld.global.f32 	%f29, [%rd36+3072];
	cvt.rzi.s64.f32 	%rd67, %f29;
	shl.b64 	%rd68, %rd67, 2;
	add.s64 	%rd69, %rd3, %rd68;
	ld.global.f32 	%f30, [%rd69];
	ld.global.f32 	%f31, [%rd37+1536];
	mul.f32 	%f32, %f30, %f31;
	st.global.f32 	[%rd38+1536], %f32;
	add.s32 	%r73, %r73, 8;
	add.s64 	%rd182, %rd182, 4096;
	add.s32 	%r72, %r72, 1024;
	setp.eq.s32 	%p6, %r73, 0;
	@%p6 bra 	$L__BB10_8;
	bra.uni 	$L__BB10_7;
$L__BB10_8:
	and.b32  	%r36, %r42, 7;
	setp.eq.s32 	%p7, %r36, 0;
	@%p7 bra 	$L__BB10_57;
	and.b32  	%r37, %r42, 3;
	setp.lt.u32 	%p8, %r36, 4;
	@%p8 bra 	$L__BB10_11;
	shl.b32 	%r50, %r79, 7;
	add.s32 	%r51, %r50, %r6;
	mul.wide.s32 	%rd70, %r51, 4;
	add.s64 	%rd71, %rd8, %rd70;
	ld.global.f32 	%f33, [%rd71];
	cvt.rzi.s64.f32 	%rd72, %f33;
	shl.b64 	%rd73, %rd72, 2;
	add.s64 	%rd74, %rd3, %rd73;
	add.s64 	%rd75, %rd9, %rd70;
	ld.global.f32 	%f34, [%rd74];
	ld.global.f32 	%f35, [%rd75];
	mul.f32 	%f36, %f34, %f35;
	add.s64 	%rd76, %rd10, %rd70;
	st.global.f32 	[%rd76], %f36;
	ld.global.f32 	%f37, [%rd71+512];
	cvt.rzi.s64.f32 	%rd77, %f37;
	shl.b64 	%rd78, %rd77, 2;
	add.s64 	%rd79, %rd3, %rd78;
	ld.global.f32 	%f38, [%rd79];
	ld.global.f32 	%f39, [%rd75+512];
	mul.f32 	%f40, %f38, %f39;
	st.global.f32 	[%rd76+512], %f40;
	ld.global.f32 	%f41, [%rd71+1024];
	cvt.rzi.s64.f32 	%rd80, %f41;
	shl.b64 	%rd81, %rd80, 2;
	add.s64 	%rd82, %rd3, %rd81;
	ld.global.f32 	%f42, [%rd82];
	ld.global.f32 	%f43, [%rd75+1024];
	mul.f32 	%f44, %f42, %f43;
	st.global.f32 	[%rd76+1024], %f44;
	ld.global.f32 	%f45, [%rd71+1536];
	cvt.rzi.s64.f32 	%rd83, %f45;
	shl.b64 	%rd84, %rd83, 2;
	add.s64 	%rd85, %rd3, %rd84;
	ld.global.f32 	%f46, [%rd85];
	ld.global.f32 	%f47, [%rd75+1536];
	mul.f32 	%f48, %f46, %f47;
	st.global.f32 	[%rd76+1536], %f48;
	add.s32 	%r79, %r79, 4;
$L__BB10_11:
	setp.eq.s32 	%p9, %r37, 0;
	@%p9 bra 	$L__BB10_57;
	setp.eq.s32 	%p10, %r37, 1;
	@%p10 bra 	$L__BB10_14;
	shl.b32 	%r52, %r79, 7;
	add.s32 	%r53, %r52, %r6;
	mul.wide.s32 	%rd86, %r53, 4;
	add.s64 	%rd87, %rd8, %rd86;
	ld.global.f32 	%f49, [%rd87];
	cvt.rzi.s64.f32 	%rd88, %f49;
	shl.b64 	%rd89, %rd88, 2;
	add.s64 	%rd90, %rd3, %rd89;
	add.s64 	%rd91, %rd9, %rd86;
	ld.global.f32 	%f50, [%rd90];
	ld.global.f32 	%f51, [%rd91];
	mul.f32 	%f52, %f50, %f51;
	add.s64 	%rd92, %rd10, %rd86;
	st.global.f32 	[%rd92], %f52;
	ld.global.f32 	%f53, [%rd87+512];
	cvt.rzi.s64.f32 	%rd93, %f53;
	shl.b64 	%rd94, %rd93, 2;
	add.s64 	%rd95, %rd3, %rd94;
	ld.global.f32 	%f54, [%rd95];
	ld.global.f32 	%f55, [%rd91+512];
	mul.f32 	%f56, %f54, %f55;
	st.global.f32 	[%rd92+512], %f56;
	add.s32 	%r79, %r79, 2;
$L__BB10_14:
	and.b32  	%r54, %r42, 1;
	setp.eq.b32 	%p11, %r54, 1;
	not.pred 	%p12, %p11;
	@%p12 bra 	$L__BB10_57;
	shl.b32 	%r55, %r79, 7;
	add.s32 	%r56, %r55, %r6;
	mul.wide.s32 	%rd96, %r56, 4;
	add.s64 	%rd97, %rd8, %rd96;
	ld.global.f32 	%f57, [%rd97];
	cvt.rzi.s64.f32 	%rd98, %f57;
	shl.b64 	%rd99, %rd98, 2;
	add.s64 	%rd100, %rd3, %rd99;
	add.s64 	%rd101, %rd9, %rd96;
	ld.global.f32 	%f58, [%rd100];
	ld.global.f32 	%f59, [%rd101];
	mul.f32 	%f60, %f58, %f59;
	add.s64 	%rd102, %rd10, %rd96;
	st.global.f32 	[%rd102], %f60;
	bra.uni 	$L__BB10_57;
$L__BB10_16:
	setp.lt.s32 	%p13, %r42, 1;
	@%p13 bra 	$L__BB10_57;
	and.b32  	%r12, %r42, 7;
	setp.lt.u32 	%p14, %r42, 8;
	mov.b32 	%r75, 0;
	@%p14 bra 	$L__BB10_36;
	and.b32  	%r75, %r42, 2147483640;
	mov.b32 	%r74, 0;
$L__BB10_19:
	.pragma "nounroll";
	shl.b32 	%r59, %r74, 7;
	add.s32 	%r20, %r59, %r6;
	setp.ge.s32 	%p15, %r20, %r4;
	@%p15 bra 	$L__BB10_21;
	mul.wide.u32 	%rd103, %r20, 4;
	add.s64 	%rd104, %rd8, %rd103;
	ld.global.f32 	%f61, [%rd104];
	cvt.rzi.s64.f32 	%rd105, %f61;
	shl.b64 	%rd106, %rd105, 2;
	add.s64 	%rd107, %rd3, %rd106;
	add.s64 	%rd108, %rd9, %rd103;
	ld.global.f32 	%f62, [%rd107];
	ld.global.f32 	%f63, [%rd108];
	mul.f32 	%f64, %f62, %f63;
	add.s64 	%rd109, %rd10, %rd103;
	st.global.f32 	[%rd109], %f64;
$L__BB10_21:
	add.s32 	%r60, %r20, 128;
	setp.ge.s32 	%p16, %r60, %r4;
	mul.wide.s32 	%rd110, %r60, 4;
	add.s64 	%rd17, %rd8, %rd110;
	add.s64 	%rd18, %rd9, %rd110;
	add.s64 	%rd19, %rd10, %rd110;
	@%p16 bra 	$L__BB10_23;
	ld.global.f32 	%f65, [%rd17];
	cvt.rzi.s64.f32 	%rd111, %f65;
	shl.b64 	%rd112, %rd111, 2;
	add.s64 	%rd113, %rd3, %rd112;
	ld.global.f32 	%f66, [%rd113];
	ld.global.f32 	%f67, [%rd18];
	mul.f32 	%f68, %f66, %f67;
	st.global.f32 	[%rd19], %f68;
$L__BB10_23:
	add.s32 	%r61, %r20, 256;
	setp.ge.s32 	%p17, %r61, %r4;
	@%p17 bra 	$L__BB10_25;
	ld.global.f32 	%f69, [%rd17+512];
	cvt.rzi.s64.f32 	%rd114, %f69;
	shl.b64 	%rd115, %rd114, 2;
	add.s64 	%rd116, %rd3, %rd115;
	ld.global.f32 	%f70, [%rd116];
	ld.global.f32 	%f71, [%rd18+512];
	mul.f32 	%f72, %f70, %f71;
	st.global.f32 	[%rd19+512], %f72;
$L__BB10_25:
	add.s32 	%r62, %r20, 384;
	setp.ge.s32 	%p18, %r62, %r4;
	@%p18 bra 	$L__BB10_27;
	ld.global.f32 	%f73, [%rd17+1024];
	cvt.rzi.s64.f32 	%rd117, %f73;
	shl.b64 	%rd118, %rd117, 2;
	add.s64 	%rd119, %rd3, %rd118;
	ld.global.f32 	%f74, [%rd119];
	ld.global.f32 	%f75, [%rd18+1024];
	mul.f32 	%f76, %f74, %f75;
	st.global.f32 	[%rd19+1024], %f76;
$L__BB10_27:
	add.s32 	%r63, %r20, 512;
	setp.ge.s32 	%p19, %r63, %r4;
	@%p19 bra 	$L__BB10_29;
	ld.global.f32 	%f77, [%rd17+1536];
	cvt.rzi.s64.f32 	%rd120, %f77;
	shl.b64 	%rd121, %rd120, 2;
	add.s64 	%rd122, %rd3, %rd121;
	ld.global.f32 	%f78, [%rd122];
	ld.global.f32 	%f79, [%rd18+1536];
	mul.f32 	%f80, %f78, %f79;
	st.global.f32 	[%rd19+1536], %f80;
$L__BB10_29:
	add.s32 	%r64, %r20, 640;
	setp.ge.s32 	%p20, %r64, %r4;
	@%p20 bra 	$L__BB10_31;
	ld.global.f32 	%f81, [%rd17+2048];
	cvt.rzi.s64.f32 	%rd123, %f81;
	shl.b64 	%rd124, %rd123, 2;
	add.s64 	%rd125, %rd3, %rd124;
	ld.global.f32 	%f82, [%rd125];
	ld.global.f32 	%f83, [%rd18+2048];
	mul.f32 	%f84, %f82, %f83;
	st.global.f32 	[%rd19+2048], %f84;
$L__BB10_31:
	add.s32 	%r65, %r20, 768;
	setp.ge.s32 	%p21, %r65, %r4;
	@%p21 bra 	$L__BB10_33;
	ld.global.f32 	%f85, [%rd17+2560];
	cvt.rzi.s64.f32 	%rd126, %f85;
	shl.b64 	%rd127, %rd126, 2;
	add.s64 	%rd128, %rd3, %rd127;
	ld.global.f32 	%f86, [%rd128];
	ld.global.f32 	%f87, [%rd18+2560];
	mul.f32 	%f88, %f86, %f87;
	st.global.f32 	[%rd19+2560], %f88;
$L__BB10_33:
	add.s32 	%r66, %r20, 896;
	setp.ge.s32 	%p22, %r66, %r4;
	@%p22 bra 	$L__BB10_35;
	ld.global.f32 	%f89, [%rd17+3072];
	cvt.rzi.s64.f32 	%rd129, %f89;
	shl.b64 	%rd130, %rd129, 2;
	add.s64 	%rd131, %rd3, %rd130;
	ld.global.f32 	%f90, [%rd131];
	ld.global.f32 	%f91, [%rd18+3072];
	mul.f32 	%f92, %f90, %f91;
	st.global.f32 	[%rd19+3072], %f92;
$L__BB10_35:
	add.s32 	%r74, %r74, 8;
	setp.ne.s32 	%p23, %r74, %r75;
	@%p23 bra 	$L__BB10_19;
$L__BB10_36:
	setp.eq.s32 	%p24, %r12, 0;
	@%p24 bra 	$L__BB10_57;
	and.b32  	%r23, %r42, 3;
	setp.lt.u32 	%p25, %r12, 4;
	@%p25 bra 	$L__BB10_47;
	shl.b32 	%r67, %r75, 7;
	add.s32 	%r24, %r67, %r6;
	setp.ge.s32 	%p26, %r24, %r4;
	@%p26 bra 	$L__BB10_40;
	mul.wide.s32 	%rd132, %r24, 4;
	add.s64 	%rd133, %rd8, %rd132;
	ld.global.f32 	%f93, [%rd133];
	cvt.rzi.s64.f32 	%rd134, %f93;
	shl.b64 	%rd135, %rd134, 2;
	add.s64 	%rd136, %rd3, %rd135;
	add.s64 	%rd137, %rd9, %rd132;
	ld.global.f32 	%f94, [%rd136];
	ld.global.f32 	%f95, [%rd137];
	mul.f32 	%f96, %f94, %f95;
	add.s64 	%rd138, %rd10, %rd132;
	st.global.f32 	[%rd138], %f96;
$L__BB10_40:
	add.s32 	%r25, %r24, 128;
	setp.ge.s32 	%p27, %r25, %r4;
	@%p27 bra 	$L__BB10_42;
	mul.wide.s32 	%rd139, %r25, 4;
	add.s64 	%rd140, %rd8, %rd139;
	ld.global.f32 	%f97, [%rd140];
	cvt.rzi.s64.f32 	%rd141, %f97;
	shl.b64 	%rd142, %rd141, 2;
	add.s64 	%rd143, %rd3, %rd142;
	add.s64 	%rd144, %rd9, %rd139;
	ld.global.f32 	%f98, [%rd143];
	ld.global.f32 	%f99, [%rd144];
	mul.f32 	%f100, %f98, %f99;
	add.s64 	%rd145, %rd10, %rd139;
	st.global.f32 	[%rd145], %f100;
$L__BB10_42:
	add.s32 	%r26, %r24, 256;
	setp.ge.s32 	%p28, %r26, %r4;
	@%p28 bra 	$L__BB10_44;
	mul.wide.s32 	%rd146, %r26, 4;
	add.s64 	%rd147, %rd8, %rd146;
	ld.global.f32 	%f101, [%rd147];
	cvt.rzi.s64.f32 	%rd148, %f101;
	shl.b64 	%rd149, %rd148, 2;
	add.s64 	%rd150, %rd3, %rd149;
	add.s64 	%rd151, %rd9, %rd146;
	ld.global.f32 	%f102, [%rd150];
	ld.global.f32 	%f103, [%rd151];
	mul.f32 	%f104, %f102, %f103;
	add.s64 	%rd152, %rd10, %rd146;
	st.global.f32 	[%rd152], %f104;
$L__BB10_44:
	add.s32 	%r27, %r24, 384;
	setp.ge.s32 	%p29, %r27, %r4;
	@%p29 bra 	$L__BB10_46;
	mul.wide.s32 	%rd153, %r27, 4;
	add.s64 	%rd154, %rd8, %rd153;
	ld.global.f32 	%f105, [%rd154];
	cvt.rzi.s64.f32 	%rd155, %f105;
	shl.b64 	%rd156, %rd155, 2;
	add.s64 	%rd157, %rd3, %rd156;
	add.s64 	%rd158, %rd9, %rd153;
	ld.global.f32 	%f106, [%rd157];
	ld.global.f32 	%f107, [%rd158];
	mul.f32 	%f108, %f106, %f107;
	add.s64 	%rd159, %rd10, %rd153;
	st.global.f32 	[%rd159], %f108;
$L__BB10_46:
	add.s32 	%r75, %r75, 4;
$L__BB10_47:
	setp.eq.s32 	%p30, %r23, 0;
	@%p30 bra 	$L__BB10_57;
	setp.eq.s32 	%p31, %r23, 1;
	@%p31 bra 	$L__BB10_54;
	shl.b32 	%r68, %r75, 7;
	add.s32 	%r30, %r68, %r6;
	setp.ge.s32 	%p32, %r30, %r4;
	@%p32 bra 	$L__BB10_51;
	mul.wide.s32 	%rd160, %r30, 4;
	add.s64 	%rd161, %rd8, %rd160;
	ld.global.f32 	%f109, [%rd161];
	cvt.rzi.s64.f32 	%rd162, %f109;
	shl.b64 	%rd163, %rd162, 2;
	add.s64 	%rd164, %rd3, %rd163;
	add.s64 	%rd165, %rd9, %rd160;
	ld.global.f32 	%f110, [%rd164];
	ld.global.f32 	%f111, [%rd165];
	mul.f32 	%f112, %f110, %f111;
	add.s64 	%rd166, %rd10, %rd160;
	st.global.f32 	[%rd166], %f112;
$L__BB10_51:
	add.s32 	%r31, %r30, 128;
	setp.ge.s32 	%p33, %r31, %r4;
	@%p33 bra 	$L__BB10_53;
	mul.wide.s32 	%rd167, %r31, 4;
	add.s64 	%rd168, %rd8, %rd167;
	ld.global.f32 	%f113, [%rd168];
	cvt.rzi.s64.f32 	%rd169, %f113;
	shl.b64 	%rd170, %rd169, 2;
	add.s64 	%rd171, %rd3, %rd170;
	add.s64 	%rd172, %rd9, %rd167;
	ld.global.f32 	%f114, [%rd171];
	ld.global.f32 	%f115, [%rd172];
	mul.f32 	%f116, %f114, %f115;
	add.s64 	%rd173, %rd10, %rd167;
	st.global.f32 	[%rd173], %f116;
$L__BB10_53:
	add.s32 	%r75, %r75, 2;
$L__BB10_54:
	and.b32  	%r69, %r42, 1;
	setp.eq.b32 	%p34, %r69, 1;
	not.pred 	%p35, %p34;
	@%p35 bra 	$L__BB10_57;
	shl.b32 	%r70, %r75, 7;
	add.s32 	%r34, %r70, %r6;
	setp.ge.s32 	%p36, %r34, %r4;
	@%p36 bra 	$L__BB10_57;
	mul.wide.s32 	%rd174, %r34, 4;
	add.s64 	%rd175, %rd8, %rd174;
	ld.global.f32 	%f117, [%rd175];
	cvt.rzi.s64.f32 	%rd176, %f117;
	shl.b64 	%rd177, %rd176, 2;
	add.s64 	%rd178, %rd3, %rd177;
	add.s64 	%rd179, %rd9, %rd174;
	ld.global.f32 	%f118, [%rd178];
	ld.global.f32 	%f119, [%rd179];
	mul.f32 	%f120, %f118, %f119;
	add.s64 	%rd180, %rd10, %rd174;
	st.global.f32 	[%rd180], %f120;
$L__BB10_57:
	ret;

}
	// .globl	_ZN3cub18CUB_300001_SM_10006detail9transform16transform_kernelINS2_10policy_hubILb0EN4cuda3std3__45tupleIJN6thrust24THRUST_300001_SM_1000_NS20permutation_iteratorINSA_6detail15normal_iteratorINSA_10device_ptrIfEEEESG_EESG_EEEE10policy1000ElNS7_10multipliesIfEESG_JSH_PfEEEvT0_iT1_T2_DpNS2_10kernel_argIT3_EE
.visible .entry _ZN3cub18CUB_300001_SM_10006detail9transform16transform_kernelINS2_10policy_hubILb0EN4cuda3std3__45tupleIJN6thrust24THRUST_300001_SM_1000_NS20permutation_iteratorINSA_6detail15normal_iteratorINSA_10device_ptrIfEEEESG_EESG_EEEE10policy1000ElNS7_10multipliesIfEESG_JSH_PfEEEvT0_iT1_T2_DpNS2_10kernel_argIT3_EE(
	.param .u64 _ZN3cub18CUB_300001_SM_10006detail9transform16transform_kernelINS2_10policy_hubILb0EN4cuda3std3__45tupleIJN6thrust24THRUST_300001_SM_1000_NS20permutation_iteratorINSA_6detail15normal_iteratorINSA_10device_ptrIfEEEESG_EESG_EEEE10policy1000ElNS7_10multipliesIfEESG_JSH_PfEEEvT0_iT1_T2_DpNS2_10kernel_argIT3_EE_param_0,
	.param .u32 _ZN3cub18CUB_300001_SM_10006detail9transform16transform_kernelINS2_10policy_hubILb0EN4cuda3std3__45tupleIJN6thrust24THRUST_300001_SM_1000_NS20permutation_iteratorINSA_6detail15normal_iteratorINSA_10device_ptrIfEEEESG_EESG_EEEE10policy1000ElNS7_10multipliesIfEESG_JSH_PfEEEvT0_iT1_T2_DpNS2_10kernel_argIT3_EE_param_1,
	.param .align 1 .b8 _ZN3cub18CUB_300001_SM_10006detail9transform16transform_kernelINS2_10policy_hubILb0EN4cuda3std3__45tupleIJN6thrust24THRUST_300001_SM_1000_NS20permutation_iteratorINSA_6detail15normal_iteratorINSA_10device_ptrIfEEEESG_EESG_EEEE10policy1000ElNS7_10multipliesIfEESG_JSH_PfEEEvT0_iT1_T2_DpNS2_10kernel_argIT3_EE_param_2[1],
	.param .align 8 .b8 _ZN3cub18CUB_300001_SM_10006detail9transform16transform_kernelINS2_10policy_hubILb0EN4cuda3std3__45tupleIJN6thrust24THRUST_300001_SM_1000_NS20permutation_iteratorINSA_6detail15normal_iteratorINSA_10device_ptrIfEEEESG_EESG_EEEE10policy1000ElNS7_10multipliesIfEESG_JSH_PfEEEvT0_iT1_T2_DpNS2_10kernel_argIT3_EE_param_3[8],
	.param .align 8 .b8 _ZN3cub18CUB_300001_SM_10006detail9transform16transform_kernelINS2_10policy_hubILb0EN4cuda3std3__45tupleIJN6thrust24THRUST_300001_SM_1000_NS20permutation_iteratorINSA_6detail15normal_iteratorINSA_10device_ptrIfEEEESG_EESG_EEEE10policy1000ElNS7_10multipliesIfEESG_JSH_PfEEEvT0_iT1_T2_DpNS2_10kernel_argIT3_EE_param_4[16],
	.param .align 8 .b8 _ZN3cub18CUB_300001_SM_10006detail9transform16transform_kernelINS2_10policy_hubILb0EN4cuda3std3__45tupleIJN6thrust24THRUST_300001_SM_1000_NS20permutation_iteratorINSA_6detail15normal_iteratorINSA_10device_ptrIfEEEESG_EESG_EEEE10policy1000ElNS7_10multipliesIfEESG_JSH_PfEEEvT0_iT1_T2_DpNS2_10kernel_argIT3_EE_param_5[16]
)
.maxntid 128
{
	.reg .pred 	%p<37>;
	.reg .b32 	%r<77>;
	.reg .b32 	%f<121>;
	.reg .b64 	%rd<192>;

	ld.param.u64 	%rd25, [_ZN3cub18CUB_300001_SM_10006detail9transform16transform_kernelINS2_10policy_hubILb0EN4cuda3std3__45tupleIJN6thrust24THRUST_300001_SM_1000_NS20permutation_iteratorINSA_6detail15normal_iteratorINSA_10device_ptrIfEEEESG_EESG_EEEE10policy1000ElNS7_10multipliesIfEESG_JSH_PfEEEvT0_iT1_T2_DpNS2_10kernel_argIT3_EE_param_0];
	ld.param.u64 	%rd23, [_ZN3cub18CUB_300001_SM_10006detail9transform16transform_kernelINS2_10policy_hubILb0EN4cuda3std3__45tupleIJN6thrust24THRUST_300001_SM_1000_NS20permutation_iteratorINSA_6detail15normal_iteratorINSA_10device_ptrIfEEEESG_EESG_EEEE10policy1000ElNS7_10multipliesIfEESG_JSH_PfEEEvT0_iT1_T2_DpNS2_10kernel_argIT3_EE_param_5];
	ld.param.u64 	%rd22, [_ZN3cub18CUB_300001_SM_10006detail9transform16transform_kernelINS2_10policy_hubILb0EN4cuda3std3__45tupleIJN6thrust24THRUST_300001_SM_1000_NS20permutation_iteratorINSA_6detail15normal_iteratorINSA_10device_ptrIfEEEESG_EESG_EEEE10policy1000ElNS7_10multipliesIfEESG_JSH_PfEEEvT0_iT1_T2_DpNS2_10kernel_argIT3_EE_param_4+8];
	ld.param.u64 	%rd21, [_ZN3cub18CUB_300001_SM_10006detail9transform16transform_kernelINS2_10policy_hubILb0EN4cuda3std3__45tupleIJN6thrust24THRUST_300001_SM_1000_NS20permutation_iteratorINSA_6detail15normal_iteratorINSA_10device_ptrIfEEEESG_EESG_EEEE10policy1000ElNS7_10multipliesIfEESG_JSH_PfEEEvT0_iT1_T2_DpNS2_10kernel_argIT3_EE_param_4];
	ld.param.u64 	%rd26, [_ZN3cub18CUB_300001_SM_10006detail9transform16transform_kernelINS2_10policy_hubILb0EN4cuda3std3__45tupleIJN6thrust24THRUST_300001_SM_1000_NS20permutation_iteratorINSA_6detail15normal_iteratorINSA_10device_ptrIfEEEESG_EESG_EEEE10policy1000ElNS7_10multipliesIfEESG_JSH_PfEEEvT0_iT1_T2_DpNS2_10kernel_argIT3_EE_param_3];
	ld.param.u32 	%r40, [_ZN3cub18CUB_300001_SM_10006detail9transform16transform_kernelINS2_10policy_hubILb0EN4cuda3std3__45tupleIJN6thrust24THRUST_300001_SM_1000_NS20permutation_iteratorINSA_6detail15normal_iteratorINSA_10device_ptrIfEEEESG_EESG_EEEE10policy1000ElNS7_10multipliesIfEESG_JSH_PfEEEvT0_iT1_T2_DpNS2_10kernel_argIT3_EE_param_1];
	cvta.to.global.u64 	%rd1, %rd26;
	cvta.to.global.u64 	%rd2, %rd21;
	cvta.to.global.u64 	%rd3, %rd22;
	cvta.to.global.u64 	%rd4, %rd23;
	shl.b32 	%r1, %r40, 7;
	mov.u32 	%r41, %ctaid.x;
	cvt.u64.u32 	%rd27, %r41;
	cvt.s64.s32 	%rd28, %r1;
	mul.lo.s64 	%rd5, %rd28, %rd27;
	sub.s64 	%rd29, %rd25, %rd5;
	min.s64 	%rd30, %rd29, %rd28;
	cvt.u32.u64 	%r2, %rd30;
	shl.b32 	%r3, %r2, 2;
	mov.u32 	%r4, %tid.x;
	shl.b32 	%r67, %r4, 7;
	setp.ge.s32 	%p1, %r67, %r3;
	@%p1 bra 	$L__BB11_3;
	shl.b64 	%rd31, %rd5, 2;
	add.s64 	%rd32, %rd4, %rd31;
	mul.wide.u32 	%rd33, %r4, 128;
	add.s64 	%rd190, %rd32, %rd33;
$L__BB11_2:
	.pragma "nounroll";
	// begin inline asm
	prefetch.global.L2 [%rd190];
	// end inline asm
	add.s32 	%r67, %r67, 16384;
	add.s64 	%rd190, %rd190, 16384;
	setp.lt.s32 	%p2, %r67, %r3;
	@%p2 bra 	$L__BB11_2;
$L__BB11_3:
	shl.b64 	%rd191, %rd5, 2;
	add.s64 	%rd9, %rd2, %rd191;
	add.s64 	%rd10, %rd4, %rd191;
	add.s64 	%rd11, %rd1, %rd191;
	setp.eq.s32 	%p3, %r1, %r2;
	@%p3 bra 	$L__BB11_45;
	setp.lt.s32 	%p4, %r40, 1;
	@%p4 bra 	$L__BB11_57;
	and.b32  	%r8, %r40, 7;
	setp.lt.u32 	%p5, %r40, 8;
	mov.b32 	%r74, 0;
	@%p5 bra 	$L__BB11_24;
	and.b32  	%r74, %r40, 2147483640;
	mov.b32 	%r70, 0;
$L__BB11_7:
	.pragma "nounroll";
	shl.b32 	%r44, %r70, 7;
	add.s32 	%r18, %r44, %r4;
	setp.ge.s32 	%p6, %r18, %r2;
	@%p6 bra 	$L__BB11_9;
	mul.wide.u32 	%rd36, %r18, 4;
	add.s64 	%rd37, %rd9, %rd36;
	ld.global.f32 	%f1, [%rd37];
	cvt.rzi.s64.f32 	%rd38, %f1;
	shl.b64 	%rd39, %rd38, 2;
	add.s64 	%rd40, %rd3, %rd39;
	add.s64 	%rd41, %rd10, %rd36;
	ld.global.f32 	%f2, [%rd40];
	ld.global.f32 	%f3, [%rd41];
	mul.f32 	%f4, %f2, %f3;
	add.s64 	%rd42, %rd11, %rd36;
	st.global.f32 	[%rd42], %f4;
$L__BB11_9:
	add.s32 	%r45, %r18, 128;
	setp.ge.s32 	%p7, %r45, %r2;
	mul.wide.s32 	%rd43, %r45, 4;
	add.s64 	%rd18, %rd9, %rd43;
	add.s64 	%rd19, %rd10, %rd43;
	add.s64 	%rd20, %rd11, %rd43;
	@%p7 bra 	$L__BB11_11;
	ld.global.f32 	%f5, [%rd18];
	cvt.rzi.s64.f32 	%rd44, %f5;
	shl.b64 	%rd45, %rd44, 2;
	add.s64 	%rd46, %rd3, %rd45;
	ld.global.f32 	%f6, [%rd46];
	ld.global.f32 	%f7, [%rd19];
	mul.f32 	%f8, %f6, %f7;
	st.global.f32 	[%rd20], %f8;
$L__BB11_11:
	add.s32 	%r46, %r18, 256;
	setp.ge.s32 	%p8, %r46, %r2;
	@%p8 bra 	$L__BB11_13;
	ld.global.f32 	%f9, [%rd18+512];
	cvt.rzi.s64.f32 	%rd47, %f9;
	shl.b64 	%rd48, %rd47, 2;
	add.s64 	%rd49, %rd3, %rd48;
	ld.global.f32 	%f10, [%rd49];
	ld.global.f32 	%f11, [%rd19+512];
	mul.f32 	%f12, %f10, %f11;
	st.global.f32 	[%rd20+512], %f12;
$L__BB11_13:
	add.s32 	%r47, %r18, 384;
	setp.ge.s32 	%p9, %r47, %r2;
	@%p9 bra 	$L__BB11_15;
	ld.global.f32 	%f13, [%rd18+1024];
	cvt.rzi.s64.f32 	%rd50, %f13;
	shl.b64 	%rd51, %rd50, 2;
	add.s64 	%rd52, %rd3, %rd51;
	ld.global.f32 	%f14, [%rd52];
	ld.global.f32 	%f15, [%rd19+1024];
	mul.f32 	%f16, %f14, %f15;
	st.global.f32 	[%rd20+1024], %f16;
$L__BB11_15:
	add.s32 	%r48, %r18, 512;
	setp.ge.s32 	%p10, %r48, %r2;
	@%p10 bra 	$L__BB11_17;
	ld.global.f32 	%f17, [%rd18+1536];
	cvt.rzi.s64.f32 	%rd53, %f17;
	shl.b64 	%rd54, %rd53, 2;
	add.s64 	%rd55, %rd3, %rd54;
	ld.global.f32 	%f18, [%rd55];
	ld.global.f32 	%f19, [%rd19+1536];
	mul.f32 	%f20, %f18, %f19;
	st.global.f32 	[%rd20+1536], %f20;
$L__BB11_17:
	add.s32 	%r49, %r18, 640;
	setp.ge.s32 	%p11, %r49, %r2;
	@%p11 bra 	$L__BB11_19;
	ld.global.f32 	%f21, [%rd18+2048];
	cvt.rzi.s64.f32 	%rd56, %f21;
	shl.b64 	%rd57, %rd56, 2;
	add.s64 	%rd58, %rd3, %rd57;
	ld.global.f32 	%f22, [%rd58];
	ld.global.f32 	%f23, [%rd19+2048];
	mul.f32 	%f24, %f22, %f23;
	st.global.f32 	[%rd20+2048], %f24;
$L__BB11_19:
	add.s32 	%r50, %r18, 768;
	setp.ge.s32 	%p12, %r50, %r2;
	@%p12 bra 	$L__BB11_21;
	ld.global.f32 	%f25, [%rd18+2560];
	cvt.rzi.s64.f32 	%rd59, %f25;
	shl.b64 	%rd60, %rd59, 2;
	add.s64 	%rd61, %rd3, %rd60;
	ld.global.f32 	%f26, [%rd61];
	ld.global.f32 	%f27, [%rd19+2560];
	mul.f32 	%f28, %f26, %f27;
	st.global.f32 	[%rd20+2560], %f28;
$L__BB11_21:
	add.s32 	%r51, %r18, 896;
	setp.ge.s32 	%p13, %r51, %r2;
	@%p13 bra 	$L__BB11_23;
	ld.global.f32 	%f29, [%rd18+3072];
	cvt.rzi.s64.f32 	%rd62, %f29;
	shl.b64 	%rd63, %rd62, 2;
	add.s64 	%rd64, %rd3, %rd63;
	ld.global.f32 	%f30, [%rd64];
	ld.global.f32 	%f31, [%rd19+3072];
	mul.f32 	%f32, %f30, %f31;
	st.global.f32 	[%rd20+3072], %f32;
$L__BB11_23:
	add.s32 	%r70, %r70, 8;
	setp.eq.s32 	%p14, %r70, %r74;
	@%p14 bra 	$L__BB11_24;
	bra.uni 	$L__BB11_7;
$L__BB11_24:
	setp.eq.s32 	%p15, %r8, 0;
	@%p15 bra 	$L__BB11_57;
	and.b32  	%r28, %r40, 3;
	setp.lt.u32 	%p16, %r8, 4;
	@%p16 bra 	$L__BB11_35;
	shl.b32 	%r52, %r74, 7;
	add.s32 	%r29, %r52, %r4;
	setp.ge.s32 	%p17, %r29, %r2;
	@%p17 bra 	$L__BB11_28;
	mul.wide.s32 	%rd65, %r29, 4;
	add.s64 	%rd66, %rd9, %rd65;
	ld.global.f32 	%f33, [%rd66];
	cvt.rzi.s64.f32 	%rd67, %f33;
	shl.b64 	%rd68, %rd67, 2;
	add.s64 	%rd69, %rd3, %rd68;
	add.s64 	%rd70, %rd10, %rd65;
	ld.global.f32 	%f34, [%rd69];
	ld.global.f32 	%f35, [%rd70];
	mul.f32 	%f36, %f34, %f35;
	add.s64 	%rd71, %rd11, %rd65;
	st.global.f32 	[%rd71], %f36;
$L__BB11_28:
	add.s32 	%r30, %r29, 128;
	setp.ge.s32 	%p18, %r30, %r2;
	@%p18 bra 	$L__BB11_30;
	mul.wide.s32 	%rd72, %r30, 4;
	add.s64 	%rd73, %rd9, %rd72;
	ld.global.f32 	%f37, [%rd73];
	cvt.rzi.s64.f32 	%rd74, %f37;
	shl.b64 	%rd75, %rd74, 2;
	add.s64 	%rd76, %rd3, %rd75;
	add.s64 	%rd77, %rd10, %rd72;
	ld.global.f32 	%f38, [%rd76];
	ld.global.f32 	%f39, [%rd77];
	mul.f32 	%f40, %f38, %f39;
	add.s64 	%rd78, %rd11, %rd72;
	st.global.f32 	[%rd78], %f40;
$L__BB11_30:
	add.s32 	%r31, %r29, 256;
	setp.ge.s32 	%p19, %r31, %r2;
	@%p19 bra 	$L__BB11_32;
	mul.wide.s32 	%rd79, %r31, 4;
	add.s64 	%rd80, %rd9, %rd79;
	ld.global.f32 	%f41, [%rd80];
	cvt.rzi.s64.f32 	%rd81, %f41;
	shl.b64 	%rd82, %rd81, 2;
	add.s64 	%rd83, %rd3, %rd82;
	add.s64 	%rd84, %rd10, %rd79;
	ld.global.f32 	%f42, [%rd83];
	ld.global.f32 	%f43, [%rd84];
	mul.f32 	%f44, %f42, %f43;
	add.s64 	%rd85, %rd11, %rd79;
	st.global.f32 	[%rd85], %f44;
$L__BB11_32:
	add.s32 	%r32, %r29, 384;
	setp.ge.s32 	%p20, %r32, %r2;
	@%p20 bra 	$L__BB11_34;
	mul.wide.s32 	%rd86, %r32, 4;
	add.s64 	%rd87, %rd9, %rd86;
	ld.global.f32 	%f45, [%rd87];
	cvt.rzi.s64.f32 	%rd88, %f45;
	shl.b64 	%rd89, %rd88, 2;
	add.s64 	%rd90, %rd3, %rd89;
	add.s64 	%rd91, %rd10, %rd86;
	ld.global.f32 	%f46, [%rd90];
	ld.global.f32 	%f47, [%rd91];
	mul.f32 	%f48, %f46, %f47;
	add.s64 	%rd92, %rd11, %rd86;
	st.global.f32 	[%rd92], %f48;
$L__BB11_34:
	add.s32 	%r74, %r74, 4;
$L__BB11_35:
	setp.eq.s32 	%p21, %r28, 0;
	@%p21 bra 	$L__BB11_57;
	setp.eq.s32 	%p22, %r28, 1;
	@%p22 bra 	$L__BB11_42;
	shl.b32 	%r53, %r74, 7;
	add.s32 	%r35, %r53, %r4;
	setp.ge.s32 	%p23, %r35, %r2;
	@%p23 bra 	$L__BB11_39;
	mul.wide.s32 	%rd93, %r35, 4;
	add.s64 	%rd94, %rd9, %rd93;
	ld.global.f32 	%f49, [%rd94];
	cvt.rzi.s64.f32 	%rd95, %f49;
	shl.b64 	%rd96, %rd95, 2;
	add.s64 	%rd97, %rd3, %rd96;
	add.s64 	%rd98, %rd10, %rd93;
	ld.global.f32 	%f50, [%rd97];
	ld.global.f32 	%f51, [%rd98];
	mul.f32 	%f52, %f50, %f51;
	add.s64 	%rd99, %rd11, %rd93;
	st.global.f32 	[%rd99], %f52;
$L__BB11_39:
	add.s32 	%r36, %r35, 128;
	setp.ge.s32 	%p24, %r36, %r2;
	@%p24 bra 	$L__BB11_41;
	mul.wide.s32 	%rd100, %r36, 4;
	add.s64 	%rd101, %rd9, %rd100;
	ld.global.f32 	%f53, [%rd101];
	cvt.rzi.s64.f32 	%rd102, %f53;
	shl.b64 	%rd103, %rd102, 2;
	add.s64 	%rd104, %rd3, %rd103;
	add.s64 	%rd105, %rd10, %rd100;
	ld.global.f32 	%f54, [%rd104];
	ld.global.f32 	%f55, [%rd105];
	mul.f32 	%f56, %f54, %f55;
	add.s64 	%rd106, %rd11, %rd100;
	st.global.f32 	[%rd106], %f56;
$L__BB11_41:
	add.s32 	%r74, %r74, 2;
$L__BB11_42:
	and.b32  	%r54, %r40, 1;
	setp.eq.b32 	%p25, %r54, 1;
	not.pred 	%p26, %p25;
	@%p26 bra 	$L__BB11_57;
	shl.b32 	%r55, %r74, 7;
	add.s32 	%r39, %r55, %r4;
	setp.ge.s32 	%p27, %r39, %r2;
	@%p27 bra 	$L__BB11_57;
	mul.wide.s32 	%rd107, %r39, 4;
	add.s64 	%rd108, %rd9, %rd107;
	ld.global.f32 	%f57, [%rd108];
	cvt.rzi.s64.f32 	%rd109, %f57;
	shl.b64 	%rd110, %rd109, 2;
	add.s64 	%rd111, %rd3, %rd110;
	add.s64 	%rd112, %rd10, %rd107;
	ld.global.f32 	%f58, [%rd111];
	ld.global.f32 	%f59, [%rd112];
	mul.f32 	%f60, %f58, %f59;
	add.s64 	%rd113, %rd11, %rd107;
	st.global.f32 	[%rd113], %f60;
	bra.uni 	$L__BB11_57;
$L__BB11_45:
	setp.lt.s32 	%p28, %r40, 1;
	@%p28 bra 	$L__BB11_57;
	setp.lt.u32 	%p29, %r40, 8;
	mov.b32 	%r72, 0;
	@%p29 bra 	$L__BB11_49;
	and.b32  	%r72, %r40, 2147483640;
	neg.s32 	%r69, %r72;
	mul.wide.u32 	%rd114, %r4, 4;
	add.s64 	%rd12, %rd1, %rd114;
	add.s64 	%rd115, %rd191, 1536;
	add.s32 	%r68, %r4, 128;
	add.s64 	%rd14, %rd4, %rd115;
	add.s64 	%rd15, %rd1, %rd115;
$L__BB11_48:
	.pragma "nounroll";
	mul.wide.s32 	%rd116, %r68, 4;
	cvta.to.global.u64 	%rd117, %rd21;
	cvt.s64.s32 	%rd118, %r1;
	mov.u32 	%r59, %ctaid.x;
	cvt.u64.u32 	%rd119, %r59;
	mul.lo.s64 	%rd120, %rd118, %rd119;
	shl.b64 	%rd121, %rd120, 2;
	add.s64 	%rd122, %rd121, %rd117;
	add.s64 	%rd123, %rd122, %rd116;
	add.s64 	%rd124, %rd14, %rd116;
	add.s64 	%rd125, %rd15, %rd116;
	mul.wide.u32 	%rd126, %r4, 4;
	add.s64 	%rd127, %rd117, %rd126;
	add.s64 	%rd128, %rd127, %rd191;
	ld.global.f32 	%f61, [%rd128];
	cvt.rzi.s64.f32 	%rd129, %f61;
	shl.b64 	%rd130, %rd129, 2;
	add.s64 	%rd131, %rd3, %rd130;
	cvta.to.global.u64 	%rd132, %rd23;
	add.s64 	%rd133, %rd132, %rd126;
	add.s64 	%rd134, %rd133, %rd191;
	ld.global.f32 	%f62, [%rd131];
	ld.global.f32 	%f63, [%rd134];
	mul.f32 	%f64, %f62, %f63;
	add.s64 	%rd135, %rd12, %rd191;
	st.global.f32 	[%rd135], %f64;
	ld.global.f32 	%f65, [%rd123];
	cvt.rzi.s64.f32 	%rd136, %f65;
	shl.b64 	%rd137, %rd136, 2;
	add.s64 	%rd138, %rd3, %rd137;
	ld.global.f32 	%f66, [%rd138];
	ld.global.f32 	%f67, [%rd124+-1536];
	mul.f32 	%f68, %f66, %f67;
	st.global.f32 	[%rd125+-1536], %f68;
	ld.global.f32 	%f69, [%rd123+512];
	cvt.rzi.s64.f32 	%rd139, %f69;
	shl.b64 	%rd140, %rd139, 2;
	add.s64 	%rd141, %rd3, %rd140;
	ld.global.f32 	%f70, [%rd141];
	ld.global.f32 	%f71, [%rd124+-1024];
	mul.f32 	%f72, %f70, %f71;
	st.global.f32 	[%rd125+-1024], %f72;
	ld.global.f32 	%f73, [%rd123+1024];
	cvt.rzi.s64.f32 	%rd142, %f73;
	shl.b64 	%rd143, %rd142, 2;
	add.s64 	%rd144, %rd3, %rd143;
	ld.global.f32 	%f74, [%rd144];
	ld.global.f32 	%f75, [%rd124+-512];
	mul.f32 	%f76, %f74, %f75;
	st.global.f32 	[%rd125+-512], %f76;
	ld.global.f32 	%f77, [%rd123+1536];
	cvt.rzi.s64.f32 	%rd145, %f77;
	shl.b64 	%rd146, %rd145, 2;
	add.s64 	%rd147, %rd3, %rd146;
	ld.global.f32 	%f78, [%rd147];
	ld.global.f32 	%f79, [%rd124];
	mul.f32 	%f80, %f78, %f79;
	st.global.f32 	[%rd125], %f80;
	ld.global.f32 	%f81, [%rd123+2048];
	cvt.rzi.s64.f32 	%rd148, %f81;
	shl.b64 	%rd149, %rd148, 2;
	add.s64 	%rd150, %rd3, %rd149;
	ld.global.f32 	%f82, [%rd150];
	ld.global.f32 	%f83, [%rd124+512];
	mul.f32 	%f84, %f82, %f83;
	st.global.f32 	[%rd125+512], %f84;
	ld.global.f32 	%f85, [%rd123+2560];
	cvt.rzi.s64.f32 	%rd151, %f85;
	shl.b64 	%rd152, %rd151, 2;
	add.s64 	%rd153, %rd3, %rd152;
	ld.global.f32 	%f86, [%rd153];
	ld.global.f32 	%f87, [%rd124+1024];
	mul.f32 	%f88, %f86, %f87;
	st.global.f32 	[%rd125+1024], %f88;
	ld.global.f32 	%f89, [%rd123+3072];
	cvt.rzi.s64.f32 	%rd154, %f89;
	shl.b64 	%rd155, %rd154, 2;
	add.s64 	%rd156, %rd3, %rd155;
	ld.global.f32 	%f90, [%rd156];
	ld.global.f32 	%f91, [%rd124+1536];
	mul.f32 	%f92, %f90, %f91;
	st.global.f32 	[%rd125+1536], %f92;
	add.s32 	%r69, %r69, 8;
	add.s64 	%rd191, %rd191, 4096;
	add.s32 	%r68, %r68, 1024;
	setp.eq.s32 	%p30, %r69, 0;
	@%p30 bra 	$L__BB11_49;
	bra.uni 	$L__BB11_48;
$L__BB11_49:
	and.b32  	%r21, %r40, 7;
	setp.eq.s32 	%p31, %r21, 0;
	@%p31 bra 	$L__BB11_57;
	and.b32  	%r22, %r40, 3;
	setp.lt.u32 	%p32, %r21, 4;
	@%p32 bra 	$L__BB11_52;
	shl.b32 	%r60, %r72, 7;
	add.s32 	%r61, %r60, %r4;
	mul.wide.s32 	%rd157, %r61, 4;
	add.s64 	%rd158, %rd9, %rd157;
	ld.global.f32 	%f93, [%rd158];
	cvt.rzi.s64.f32 	%rd159, %f93;
	shl.b64 	%rd160, %rd159, 2;
	add.s64 	%rd161, %rd3, %rd160;
	add.s64 	%rd162, %rd10, %rd157;
	ld.global.f32 	%f94, [%rd161];
	ld.global.f32 	%f95, [%rd162];
	mul.f32 	%f96, %f94, %f95;
	add.s64 	%rd163, %rd11, %rd157;
	st.global.f32 	[%rd163], %f96;
	ld.global.f32 	%f97, [%rd158+512];
	cvt.rzi.s64.f32 	%rd164, %f97;
	shl.b64 	%rd165, %rd164, 2;
	add.s64 	%rd166, %rd3, %rd165;
	ld.global.f32 	%f98, [%rd166];
	ld.global.f32 	%f99, [%rd162+512];
	mul.f32 	%f100, %f98, %f99;
	st.global.f32 	[%rd163+512], %f100;
	ld.global.f32 	%f101, [%rd158+1024];
	cvt.rzi.s64.f32 	%rd167, %f101;
	shl.b64 	%rd168, %rd167, 2;
	add.s64 	%rd169, %rd3, %rd168;
	ld.global.f32 	%f102, [%rd169];
	ld.global.f32 	%f103, [%rd162+1024];
	mul.f32 	%f104, %f102, %f103;
	st.global.f32 	[%rd163+1024], %f104;
	ld.global.f32 	%f105, [%rd158+1536];
	cvt.rzi.s64.f32 	%rd170, %f105;
	shl.b64 	%rd171, %rd170, 2;
	add.s64 	%rd172, %rd3, %rd171;
	ld.global.f32 	%f106, [%rd172];
	ld.global.f32 	%f107, [%rd162+1536];
	mul.f32 	%f108, %f106, %f107;
	st.global.f32 	[%rd163+1536], %f108;
	add.s32 	%r72, %r72, 4;
$L__BB11_52:
	setp.eq.s32 	%p33, %r22, 0;
	@%p33 bra 	$L__BB11_57;
	setp.eq.s32 	%p34, %r22, 1;
	@%p34 bra 	$L__BB11_55;
	shl.b32 	%r62, %r72, 7;
	add.s32 	%r63, %r62, %r4;
	mul.wide.s32 	%rd173, %r63, 4;
	add.s64 	%rd174, %rd9, %rd173;
	ld.global.f32 	%f109, [%rd174];
	cvt.rzi.s64.f32 	%rd175, %f109;
	shl.b64 	%rd176, %rd175, 2;
	add.s64 	%rd177, %rd3, %rd176;
	add.s64 	%rd178, %rd10, %rd173;
	ld.global.f32 	%f110, [%rd177];
	ld.global.f32 	%f111, [%rd178];
	mul.f32 	%f112, %f110, %f111;
	add.s64 	%rd179, %rd11, %rd173;
	st.global.f32 	[%rd179], %f112;
	ld.global.f32 	%f113, [%rd174+512];
	cvt.rzi.s64.f32 	%rd180, %f113;
	shl.b64 	%rd181, %rd180, 2;
	add.s64 	%rd182, %rd3, %rd181;
	ld.global.f32 	%f114, [%rd182];
	ld.global.f32 	%f115, [%rd178+512];
	mul.f32 	%f116, %f114, %f115;
	st.global.f32 	[%rd179+512], %f116;
	add.s32 	%r72, %r72, 2;
$L__BB11_55:
	and.b32  	%r64, %r40, 1;
	setp.eq.b32 	%p35, %r64, 1;
	not.pred 	%p36, %p35;
	@%p36 bra 	$L__BB11_57;
	shl.b32 	%r65, %r72, 7;
	add.s32 	%r66, %r65, %r4;
	mul.wide.s32 	%rd183, %r66, 4;
	add.s64 	%rd184, %rd9, %rd183;
	ld.global.f32 	%f117, [%rd184];
	cvt.rzi.s64.f32 	%rd185, %f117;
	shl.b64 	%rd186, %rd185, 2;
	add.s64 	%rd187, %rd3, %rd186;
	add.s64 	%rd188, %rd10, %rd183;
	ld.global.f32 	%f118, [%rd187];
	ld.global.f32 	%f119, [%rd188];
	mul.f32 	%f120, %f118, %f119;
	add.s64 	%rd189, %rd11, %rd183;
	st.global.f32 	[%rd189], %f120;
$L__BB11_57:
	ret;

}
	// .globl	_ZN3cub18CUB_300001_SM_10006detail9transform16transform_kernelINS2_10policy_hubILb1EN4cuda3std3__45tupleIJN6thrust24THRUST_300001_SM_1000_NS6detail15normal_iteratorINSA_10device_ptrIfEEEEEEEE10policy1000Ei12multiply_addSF_JPfEEEvT0_iT1_T2_DpNS2_10kernel_argIT3_EE
.visible .entry _ZN3cub18CUB_300001_SM_10006detail9transform16transform_kernelINS2_10policy_hubILb1EN4cuda3std3__45tupleIJN6thrust24THRUST_300001_SM_1000_NS6detail15normal_iteratorINSA_10device_ptrIfEEEEEEEE10policy1000Ei12multiply_addSF_JPfEEEvT0_iT1_T2_DpNS2_10kernel_argIT3_EE(
	.param .u32 _ZN3cub18CUB_300001_SM_10006detail9transform16transform_kernelINS2_10policy_hubILb1EN4cuda3std3__45tupleIJN6thrust24THRUST_300001_SM_1000_NS6detail15normal_iteratorINSA_10device_ptrIfEEEEEEEE10policy1000Ei12multiply_addSF_JPfEEEvT0_iT1_T2_DpNS2_10kernel_argIT3_EE_param_0,
	.param .u32 _ZN3cub18CUB_300001_SM_10006detail9transform16transform_kernelINS2_10policy_hubILb1EN4cuda3std3__45tupleIJN6thrust24THRUST_300001_SM_1000_NS6detail15normal_iteratorINSA_10device_ptrIfEEEEEEEE10policy1000Ei12multiply_addSF_JPfEEEvT0_iT1_T2_DpNS2_10kernel_argIT3_EE_param_1,
	.param .align 1 .b8 _ZN3cub18CUB_300001_SM_10006detail9transform16transform_kernelINS2_10policy_hubILb1EN4cuda3std3__45tupleIJN6thrust24THRUST_300001_SM_1000_NS6detail15normal_iteratorINSA_10device_ptrIfEEEEEEEE10policy1000Ei12multiply_addSF_JPfEEEvT0_iT1_T2_DpNS2_10kernel_argIT3_EE_param_2[1],
	.param .align 8 .b8 _ZN3cub18CUB_300001_SM_10006detail9transform16transform_kernelINS2_10policy_hubILb1EN4cuda3std3__45tupleIJN6thrust24THRUST_300001_SM_1000_NS6detail15normal_iteratorINSA_10device_ptrIfEEEEEEEE10policy1000Ei12multiply_addSF_JPfEEEvT0_iT1_T2_DpNS2_10kernel_argIT3_EE_param_3[8],
	.param .align 8 .b8 _ZN3cub18CUB_300001_SM_10006detail9transform16transform_kernelINS2_10policy_hubILb1EN4cuda3std3__45tupleIJN6thrust24THRUST_300001_SM_1000_NS6detail15normal_iteratorINSA_10device_ptrIfEEEEEEEE10policy1000Ei12multiply_addSF_JPfEEEvT0_iT1_T2_DpNS2_10kernel_argIT3_EE_param_4[16]
)
.maxntid 128
{
	.reg .pred 	%p<37>;
	.reg .b32 	%r<84>;
	.reg .b32 	%f<89>;
	.reg .b64 	%rd<65>;

	ld.param.u32 	%r50, [_ZN3cub18CUB_300001_SM_10006detail9transform16transform_kernelINS2_10policy_hubILb1EN4cuda3std3__45tupleIJN6thrust24THRUST_300001_SM_1000_NS6detail15normal_iteratorINSA_10device_ptrIfEEEEEEEE10policy1000Ei12multiply_addSF_JPfEEEvT0_iT1_T2_DpNS2_10kernel_argIT3_EE_param_0];
	ld.param.u64 	%rd15, [_ZN3cub18CUB_300001_SM_10006detail9transform16transform_kernelINS2_10policy_hubILb1EN4cuda3std3__45tupleIJN6thrust24THRUST_300001_SM_1000_NS6detail15normal_iteratorINSA_10device_ptrIfEEEEEEEE10policy1000Ei12multiply_addSF_JPfEEEvT0_iT1_T2_DpNS2_10kernel_argIT3_EE_param_4];
	ld.param.u64 	%rd16, [_ZN3cub18CUB_300001_SM_10006detail9transform16transform_kernelINS2_10policy_hubILb1EN4cuda3std3__45tupleIJN6thrust24THRUST_300001_SM_1000_NS6detail15normal_iteratorINSA_10device_ptrIfEEEEEEEE10policy1000Ei12multiply_addSF_JPfEEEvT0_iT1_T2_DpNS2_10kernel_argIT3_EE_param_3];
	ld.param.u32 	%r49, [_ZN3cub18CUB_300001_SM_10006detail9transform16transform_kernelINS2_10policy_hubILb1EN4cuda3std3__45tupleIJN6thrust24THRUST_300001_SM_1000_NS6detail15normal_iteratorINSA_10device_ptrIfEEEEEEEE10policy1000Ei12multiply_addSF_JPfEEEvT0_iT1_T2_DpNS2_10kernel_argIT3_EE_param_1];
	cvta.to.global.u64 	%rd1, %rd16;
	cvta.to.global.u64 	%rd2, %rd15;
	shl.b32 	%r1, %r49, 7;
	mov.u32 	%r51, %ctaid.x;
	mul.lo.s32 	%r2, %r1, %r51;
	sub.s32 	%r3, %r50, %r2;
	min.s32 	%r4, %r1, %r3;
	shl.b32 	%r5, %r4, 2;
	mov.u32 	%r6, %tid.x;
	shl.b32 	%r72, %r6, 7;
	setp.ge.s32 	%p1, %r72, %r5;
	@%p1 bra 	$L__BB12_3;
	mul.wide.u32 	%rd17, %r6, 128;
	add.s64 	%rd18, %rd2, %rd17;
	mul.wide.s32 	%rd19, %r2, 4;
	add.s64 	%rd63, %rd18, %rd19;
$L__BB12_2:
	.pragma "nounroll";
	// begin inline asm
	prefetch.global.L2 [%rd63];
	// end inline asm
	add.s32 	%r72, %r72, 16384;
	add.s64 	%rd63, %rd63, 16384;
	setp.lt.s32 	%p2, %r72, %r5;
	@%p2 bra 	$L__BB12_2;
$L__BB12_3:
	mul.wide.s32 	%rd21, %r2, 4;
	add.s64 	%rd6, %rd2, %rd21;
	add.s64 	%rd7, %rd1, %rd21;
	setp.gt.s32 	%p3, %r1, %r3;
	@%p3 bra 	$L__BB12_17;
	setp.lt.s32 	%p4, %r49, 1;
	@%p4 bra 	$L__BB12_58;
	and.b32  	%r10, %r49, 15;
	setp.lt.u32 	%p5, %r49, 16;
	mov.b32 	%r79, 0;
	@%p5 bra 	$L__BB12_8;
	and.b32  	%r79, %r49, 2147483632;
	neg.s32 	%r74, %r79;
	add.s32 	%r73, %r6, 1152;
	mul.wide.u32 	%rd64, %r6, 4;
$L__BB12_7:
	.pragma "nounroll";
	mul.wide.s32 	%rd22, %r73, 4;
	add.s64 	%rd23, %rd22, 1536;
	add.s64 	%rd24, %rd6, %rd64;
	ld.global.f32 	%f1, [%rd24];
	fma.rn.f32 	%f2, %f1, 0f3E4CCCCD, 0f3F4CCCCD;
	add.s64 	%rd25, %rd7, %rd64;
	st.global.f32 	[%rd25], %f2;
	ld.global.f32 	%f3, [%rd24+512];
	fma.rn.f32 	%f4, %f3, 0f3E4CCCCD, 0f3F4CCCCD;
	st.global.f32 	[%rd25+512], %f4;
	ld.global.f32 	%f5, [%rd24+1024];
	fma.rn.f32 	%f6, %f5, 0f3E4CCCCD, 0f3F4CCCCD;
	st.global.f32 	[%rd25+1024], %f6;
	ld.global.f32 	%f7, [%rd24+1536];
	fma.rn.f32 	%f8, %f7, 0f3E4CCCCD, 0f3F4CCCCD;
	st.global.f32 	[%rd25+1536], %f8;
	ld.global.f32 	%f9, [%rd24+2048];
	fma.rn.f32 	%f10, %f9, 0f3E4CCCCD, 0f3F4CCCCD;
	st.global.f32 	[%rd25+2048], %f10;
	ld.global.f32 	%f11, [%rd24+2560];
	fma.rn.f32 	%f12, %f11, 0f3E4CCCCD, 0f3F4CCCCD;
	st.global.f32 	[%rd25+2560], %f12;
	ld.global.f32 	%f13, [%rd24+3072];
	fma.rn.f32 	%f14, %f13, 0f3E4CCCCD, 0f3F4CCCCD;
	st.global.f32 	[%rd25+3072], %f14;
	ld.global.f32 	%f15, [%rd24+3584];
	fma.rn.f32 	%f16, %f15, 0f3E4CCCCD, 0f3F4CCCCD;
	st.global.f32 	[%rd25+3584], %f16;
	ld.global.f32 	%f17, [%rd24+4096];
	fma.rn.f32 	%f18, %f17, 0f3E4CCCCD, 0f3F4CCCCD;
	st.global.f32 	[%rd25+4096], %f18;
	add.s64 	%rd26, %rd6, %rd23;
	ld.global.f32 	%f19, [%rd26+-1536];
	fma.rn.f32 	%f20, %f19, 0f3E4CCCCD, 0f3F4CCCCD;
	add.s64 	%rd27, %rd7, %rd23;
	st.global.f32 	[%rd27+-1536], %f20;
	ld.global.f32 	%f21, [%rd26+-1024];
	fma.rn.f32 	%f22, %f21, 0f3E4CCCCD, 0f3F4CCCCD;
	st.global.f32 	[%rd27+-1024], %f22;
	ld.global.f32 	%f23, [%rd26+-512];
	fma.rn.f32 	%f24, %f23, 0f3E4CCCCD, 0f3F4CCCCD;
	st.global.f32 	[%rd27+-512], %f24;
	ld.global.f32 	%f25, [%rd26];
	fma.rn.f32 	%f26, %f25, 0f3E4CCCCD, 0f3F4CCCCD;
	st.global.f32 	[%rd27], %f26;
	ld.global.f32 	%f27, [%rd26+512];
	fma.rn.f32 	%f28, %f27, 0f3E4CCCCD, 0f3F4CCCCD;
	st.global.f32 	[%rd27+512], %f28;
	ld.global.f32 	%f29, [%rd26+1024];
	fma.rn.f32 	%f30, %f29, 0f3E4CCCCD, 0f3F4CCCCD;
	st.global.f32 	[%rd27+1024], %f30;
	ld.global.f32 	%f31, [%rd26+1536];
	fma.rn.f32 	%f32, %f31, 0f3E4CCCCD, 0f3F4CCCCD;
	st.global.f32 	[%rd27+1536], %f32;
	add.s32 	%r74, %r74, 16;
	add.s32 	%r73, %r73, 2048;
	add.s64 	%rd64, %rd64, 8192;
	setp.eq.s32 	%p6, %r74, 0;
	@%p6 bra 	$L__BB12_8;
	bra.uni 	$L__BB12_7;
$L__BB12_8:
	setp.eq.s32 	%p7, %r10, 0;
	@%p7 bra 	$L__BB12_58;
	and.b32  	%r37, %r49, 7;
	setp.lt.u32 	%p8, %r10, 8;
	@%p8 bra 	$L__BB12_11;
	shl.b32 	%r53, %r79, 7;
	add.s32 	%r54, %r53, %r6;
	mul.wide.s32 	%rd28, %r54, 4;
	add.s64 	%rd29, %rd6, %rd28;
	ld.global.f32 	%f33, [%rd29];
	fma.rn.f32 	%f34, %f33, 0f3E4CCCCD, 0f3F4CCCCD;
	add.s64 	%rd30, %rd7, %rd28;
	st.global.f32 	[%rd30], %f34;
	ld.global.f32 	%f35, [%rd29+512];
	fma.rn.f32 	%f36, %f35, 0f3E4CCCCD, 0f3F4CCCCD;
	st.global.f32 	[%rd30+512], %f36;
	ld.global.f32 	%f37, [%rd29+1024];
	fma.rn.f32 	%f38, %f37, 0f3E4CCCCD, 0f3F4CCCCD;
	st.global.f32 	[%rd30+1024], %f38;
	ld.global.f32 	%f39, [%rd29+1536];
	fma.rn.f32 	%f40, %f39, 0f3E4CCCCD, 0f3F4CCCCD;
	st.global.f32 	[%rd30+1536], %f40;
	ld.global.f32 	%f41, [%rd29+2048];
	fma.rn.f32 	%f42, %f41, 0f3E4CCCCD, 0f3F4CCCCD;
	st.global.f32 	[%rd30+2048], %f42;
	ld.global.f32 	%f43, [%rd29+2560];
	fma.rn.f32 	%f44, %f43, 0f3E4CCCCD, 0f3F4CCCCD;
	st.global.f32 	[%rd30+2560], %f44;
	ld.global.f32 	%f45, [%rd29+3072];
	fma.rn.f32 	%f46, %f45, 0f3E4CCCCD, 0f3F4CCCCD;
	st.global.f32 	[%rd30+3072], %f46;
	ld.global.f32 	%f47, [%rd29+3584];
	fma.rn.f32 	%f48, %f47, 0f3E4CCCCD, 0f3F4CCCCD;
	st.global.f32 	[%rd30+3584], %f48;
	add.s32 	%r79, %r79, 8;
$L__BB12_11:
	setp.eq.s32 	%p9, %r37, 0;
	@%p9 bra 	$L__BB12_58;
	and.b32  	%r40, %r49, 3;
	setp.lt.u32 	%p10, %r37, 4;
	@%p10 bra 	$L__BB12_14;
	shl.b32 	%r55, %r79, 7;
	add.s32 	%r56, %r55, %r6;
	mul.wide.s32 	%rd31, %r56, 4;
	add.s64 	%rd32, %rd6, %rd31;
	ld.global.f32 	%f49, [%rd32];
	fma.rn.f32 	%f50, %f49, 0f3E4CCCCD, 0f3F4CCCCD;
	add.s64 	%rd33, %rd7, %rd31;
	st.global.f32 	[%rd33], %f50;
	ld.global.f32 	%f51, [%rd32+512];
	fma.rn.f32 	%f52, %f51, 0f3E4CCCCD, 0f3F4CCCCD;
	st.global.f32 	[%rd33+512], %f52;
	ld.global.f32 	%f53, [%rd32+1024];
	fma.rn.f32 	%f54, %f53, 0f3E4CCCCD, 0f3F4CCCCD;
	st.global.f32 	[%rd33+1024], %f54;
	ld.global.f32 	%f55, [%rd32+1536];
	fma.rn.f32 	%f56, %f55, 0f3E4CCCCD, 0f3F4CCCCD;
	st.global.f32 	[%rd33+1536], %f56;
	add.s32 	%r79, %r79, 4;
$L__BB12_14:
	setp.eq.s32 	%p11, %r40, 0;
	@%p11 bra 	$L__BB12_58;
	shl.b32 	%r57, %r79, 7;
	add.s32 	%r83, %r6, %r57;
	neg.s32 	%r82, %r40;
$L__BB12_16:
	.pragma "nounroll";
	mul.wide.s32 	%rd35, %r83, 4;
	add.s64 	%rd36, %rd7, %rd35;
	add.s64 	%rd37, %rd6, %rd35;
	ld.global.f32 	%f57, [%rd37];
	fma.rn.f32 	%f58, %f57, 0f3E4CCCCD, 0f3F4CCCCD;
	st.global.f32 	[%rd36], %f58;
	add.s32 	%r83, %r83, 128;
	add.s32 	%r82, %r82, 1;
	setp.ne.s32 	%p12, %r82, 0;
	@%p12 bra 	$L__BB12_16;
	bra.uni 	$L__BB12_58;
$L__BB12_17:
	setp.lt.s32 	%p13, %r49, 1;
	@%p13 bra 	$L__BB12_58;
	and.b32  	%r14, %r49, 7;
	setp.lt.u32 	%p14, %r49, 8;
	mov.b32 	%r76, 0;
	@%p14 bra 	$L__BB12_37;
	and.b32  	%r76, %r49, 2147483640;
	mov.b32 	%r75, 0;
$L__BB12_20:
	.pragma "nounroll";
	shl.b32 	%r60, %r75, 7;
	add.s32 	%r21, %r60, %r6;
	setp.ge.s32 	%p15, %r21, %r4;
	@%p15 bra 	$L__BB12_22;
	mul.wide.u32 	%rd38, %r21, 4;
	add.s64 	%rd39, %rd6, %rd38;
	ld.global.f32 	%f59, [%rd39];
	fma.rn.f32 	%f60, %f59, 0f3E4CCCCD, 0f3F4CCCCD;
	add.s64 	%rd40, %rd7, %rd38;
	st.global.f32 	[%rd40], %f60;
$L__BB12_22:
	add.s32 	%r61, %r21, 128;
	setp.ge.s32 	%p16, %r61, %r4;
	mul.wide.s32 	%rd41, %r61, 4;
	add.s64 	%rd11, %rd6, %rd41;
	add.s64 	%rd12, %rd7, %rd41;
	@%p16 bra 	$L__BB12_24;
	ld.global.f32 	%f61, [%rd11];
	fma.rn.f32 	%f62, %f61, 0f3E4CCCCD, 0f3F4CCCCD;
	st.global.f32 	[%rd12], %f62;
$L__BB12_24:
	add.s32 	%r62, %r21, 256;
	setp.ge.s32 	%p17, %r62, %r4;
	@%p17 bra 	$L__BB12_26;
	ld.global.f32 	%f63, [%rd11+512];
	fma.rn.f32 	%f64, %f63, 0f3E4CCCCD, 0f3F4CCCCD;
	st.global.f32 	[%rd12+512], %f64;
$L__BB12_26:
	add.s32 	%r63, %r21, 384;
	setp.ge.s32 	%p18, %r63, %r4;
	@%p18 bra 	$L__BB12_28;
	ld.global.f32 	%f65, [%rd11+1024];
	fma.rn.f32 	%f66, %f65, 0f3E4CCCCD, 0f3F4CCCCD;
	st.global.f32 	[%rd12+1024], %f66;
$L__BB12_28:
	add.s32 	%r64, %r21, 512;
	setp.ge.s32 	%p19, %r64, %r4;
	@%p19 bra 	$L__BB12_30;
	ld.global.f32 	%f67, [%rd11+1536];
	fma.rn.f32 	%f68, %f67, 0f3E4CCCCD, 0f3F4CCCCD;
	st.global.f32 	[%rd12+1536], %f68;
$L__BB12_30:
	add.s32 	%r65, %r21, 640;
	setp.ge.s32 	%p20, %r65, %r4;
	@%p20 bra 	$L__BB12_32;
	ld.global.f32 	%f69, [%rd11+2048];
	fma.rn.f32 	%f70, %f69, 0f3E4CCCCD, 0f3F4CCCCD;
	st.global.f32 	[%rd12+2048], %f70;
$L__BB12_32:
	add.s32 	%r66, %r21, 768;
	setp.ge.s32 	%p21, %r66, %r4;
	@%p21 bra 	$L__BB12_34;
	ld.global.f32 	%f71, [%rd11+2560];
	fma.rn.f32 	%f72, %f71, 0f3E4CCCCD, 0f3F4CCCCD;
	st.global.f32 	[%rd12+2560], %f72;
$L__BB12_34:
	add.s32 	%r67, %r21, 896;
	setp.ge.s32 	%p22, %r67, %r4;
	@%p22 bra 	$L__BB12_36;
	ld.global.f32 	%f73, [%rd11+3072];
	fma.rn.f32 	%f74, %f73, 0f3E4CCCCD, 0f3F4CCCCD;
	st.global.f32 	[%rd12+3072], %f74;
$L__BB12_36:
	add.s32 	%r75, %r75, 8;
	setp.ne.s32 	%p23, %r75, %r76;
	@%p23 bra 	$L__BB12_20;
$L__BB12_37:
	setp.eq.s32 	%p24, %r14, 0;
	@%p24 bra 	$L__BB12_58;
	and.b32  	%r24, %r49, 3;
	setp.lt.u32 	%p25, %r14, 4;
	@%p25 bra 	$L__BB12_48;
	shl.b32 	%r68, %r76, 7;
	add.s32 	%r25, %r68, %r6;
	setp.ge.s32 	%p26, %r25, %r4;
	@%p26 bra 	$L__BB12_41;
	mul.wide.s32 	%rd42, %r25, 4;
	add.s64 	%rd43, %rd6, %rd42;
	ld.global.f32 	%f75, [%rd43];
	fma.rn.f32 	%f76, %f75, 0f3E4CCCCD, 0f3F4CCCCD;
	add.s64 	%rd44, %rd7, %rd42;
	st.global.f32 	[%rd44], %f76;
$L__BB12_41:
	add.s32 	%r26, %r25, 128;
	setp.ge.s32 	%p27, %r26, %r4;
	@%p27 bra 	$L__BB12_43;
	mul.wide.s32 	%rd45, %r26, 4;
	add.s64 	%rd46, %rd6, %rd45;
	ld.global.f32 	%f77, [%rd46];
	fma.rn.f32 	%f78, %f77, 0f3E4CCCCD, 0f3F4CCCCD;
	add.s64 	%rd47, %rd7, %rd45;
	st.global.f32 	[%rd47], %f78;
$L__BB12_43:
	add.s32 	%r27, %r25, 256;
	setp.ge.s32 	%p28, %r27, %r4;
	@%p28 bra 	$L__BB12_45;
	mul.wide.s32 	%rd48, %r27, 4;
	add.s64 	%rd49, %rd6, %rd48;
	ld.global.f32 	%f79, [%rd49];
	fma.rn.f32 	%f80, %f79, 0f3E4CCCCD, 0f3F4CCCCD;
	add.s64 	%rd50, %rd7, %rd48;
	st.global.f32 	[%rd50], %f80;
$L__BB12_45:
	add.s32 	%r28, %r25, 384;
	setp.ge.s32 	%p29, %r28, %r4;
	@%p29 bra 	$L__BB12_47;
	mul.wide.s32 	%rd51, %r28, 4;
	add.s64 	%rd52, %rd6, %rd51;
	ld.global.f32 	%f81, [%rd52];
	fma.rn.f32 	%f82, %f81, 0f3E4CCCCD, 0f3F4CCCCD;
	add.s64 	%rd53, %rd7, %rd51;
	st.global.f32 	[%rd53], %f82;
$L__BB12_47:
	add.s32 	%r76, %r76, 4;
$L__BB12_48:
	setp.eq.s32 	%p30, %r24, 0;
	@%p30 bra 	$L__BB12_58;
	setp.eq.s32 	%p31, %r24, 1;
	@%p31 bra 	$L__BB12_55;
	shl.b32 	%r69, %r76, 7;
	add.s32 	%r31, %r69, %r6;
	setp.ge.s32 	%p32, %r31, %r4;
	@%p32 bra 	$L__BB12_52;
	mul.wide.s32 	%rd54, %r31, 4;
	add.s64 	%rd55, %rd6, %rd54;
	ld.global.f32 	%f83, [%rd55];
	fma.rn.f32 	%f84, %f83, 0f3E4CCCCD, 0f3F4CCCCD;
	add.s64 	%rd56, %rd7, %rd54;
	st.global.f32 	[%rd56], %f84;
$L__BB12_52:
	add.s32 	%r32, %r31, 128;
	setp.ge.s32 	%p33, %r32, %r4;
	@%p33 bra 	$L__BB12_54;
	mul.wide.s32 	%rd57, %r32, 4;
	add.s64 	%rd58, %rd6, %rd57;
	ld.global.f32 	%f85, [%rd58];
	fma.rn.f32 	%f86, %f85, 0f3E4CCCCD, 0f3F4CCCCD;
	add.s64 	%rd59, %rd7, %rd57;
	st.global.f32 	[%rd59], %f86;
$L__BB12_54:
	add.s32 	%r76, %r76, 2;
$L__BB12_55:
	and.b32  	%r70, %r49, 1;
	setp.eq.b32 	%p34, %r70, 1;
	not.pred 	%p35, %p34;
	@%p35 bra 	$L__BB12_58;
	shl.b32 	%r71, %r76, 7;
	add.s32 	%r35, %r71, %r6;
	setp.ge.s32 	%p36, %r35, %r4;
	@%p36 bra 	$L__BB12_58;
	mul.wide.s32 	%rd60, %r35, 4;
	add.s64 	%rd61, %rd6, %rd60;
	ld.global.f32 	%f87, [%rd61];
	fma.rn.f32 	%f88, %f87, 0f3E4CCCCD, 0f3F4CCCCD;
	add.s64 	%rd62, %rd7, %rd60;
	st.global.f32 	[%rd62], %f88;
$L__BB12_58:
	ret;

}
	// .globl	_ZN3cub18CUB_300001_SM_10006detail9transform16transform_kernelINS2_10policy_hubILb1EN4cuda3std3__45tupleIJN6thrust24THRUST_300001_SM_1000_NS6detail15normal_iteratorINSA_10device_ptrIfEEEEEEEE10policy1000El12multiply_addSF_JPfEEEvT0_iT1_T2_DpNS2_10kernel_argIT3_EE
.visible .entry _ZN3cub18CUB_300001_SM_10006detail9transform16transform_kernelINS2_10policy_hubILb1EN4cuda3std3__45tupleIJN6thrust24THRUST_300001_SM_1000_NS6detail15normal_iteratorINSA_10device_ptrIfEEEEEEEE10policy1000El12multiply_addSF_JPfEEEvT0_iT1_T2_DpNS2_10kernel_argIT3_EE(
	.param .u64 _ZN3cub18CUB_300001_SM_10006detail9transform16transform_kernelINS2_10policy_hubILb1EN4cuda3std3__45tupleIJN6thrust24THRUST_300001_SM_1000_NS6detail15normal_iteratorINSA_10device_ptrIfEEEEEEEE10policy1000El12multiply_addSF_JPfEEEvT0_iT1_T2_DpNS2_10kernel_argIT3_EE_param_0,
	.param .u32 _ZN3cub18CUB_300001_SM_10006detail9transform16transform_kernelINS2_10policy_hubILb1EN4cuda3std3__45tupleIJN6thrust24THRUST_300001_SM_1000_NS6detail15normal_iteratorINSA_10device_ptrIfEEEEEEEE10policy1000El12multiply_addSF_JPfEEEvT0_iT1_T2_DpNS2_10kernel_argIT3_EE_param_1,
	.param .align 1 .b8 _ZN3cub18CUB_300001_SM_10006detail9transform16transform_kernelINS2_10policy_hubILb1EN4cuda3std3__45tupleIJN6thrust24THRUST_300001_SM_1000_NS6detail15normal_iteratorINSA_10device_ptrIfEEEEEEEE10policy1000El12multiply_addSF_JPfEEEvT0_iT1_T2_DpNS2_10kernel_argIT3_EE_param_2[1],
	.param .align 8 .b8 _ZN3cub18CUB_300001_SM_10006detail9transform16transform_kernelINS2_10policy_hubILb1EN4cuda3std3__45tupleIJN6thrust24THRUST_300001_SM_1000_NS6detail15normal_iteratorINSA_10device_ptrIfEEEEEEEE10policy1000El12multiply_addSF_JPfEEEvT0_iT1_T2_DpNS2_10kernel_argIT3_EE_param_3[8],
	.param .align 8 .b8 _ZN3cub18CUB_300001_SM_10006detail9transform16transform_kernelINS2_10policy_hubILb1EN4cuda3std3__45tupleIJN6thrust24THRUST_300001_SM_1000_NS6detail15normal_iteratorINSA_10device_ptrIfEEEEEEEE10policy1000El12multiply_addSF_JPfEEEvT0_iT1_T2_DpNS2_10kernel_argIT3_EE_param_4[16]
)
.maxntid 128
{
	.reg .pred 	%p<37>;
	.reg .b32 	%r<81>;
	.reg .b32 	%f<89>;
	.reg .b64 	%rd<71>;

	ld.param.u64 	%rd16, [_ZN3cub18CUB_300001_SM_10006detail9transform16transform_kernelINS2_10policy_hubILb1EN4cuda3std3__45tupleIJN6thrust24THRUST_300001_SM_1000_NS6detail15normal_iteratorINSA_10device_ptrIfEEEEEEEE10policy1000El12multiply_addSF_JPfEEEvT0_iT1_T2_DpNS2_10kernel_argIT3_EE_param_0];
	ld.param.u64 	%rd17, [_ZN3cub18CUB_300001_SM_10006detail9transform16transform_kernelINS2_10policy_hubILb1EN4cuda3std3__45tupleIJN6thrust24THRUST_300001_SM_1000_NS6detail15normal_iteratorINSA_10device_ptrIfEEEEEEEE10policy1000El12multiply_addSF_JPfEEEvT0_iT1_T2_DpNS2_10kernel_argIT3_EE_param_4];
	ld.param.u64 	%rd18, [_ZN3cub18CUB_300001_SM_10006detail9transform16transform_kernelINS2_10policy_hubILb1EN4cuda3std3__45tupleIJN6thrust24THRUST_300001_SM_1000_NS6detail15normal_iteratorINSA_10device_ptrIfEEEEEEEE10policy1000El12multiply_addSF_JPfEEEvT0_iT1_T2_DpNS2_10kernel_argIT3_EE_param_3];
	ld.param.u32 	%r47, [_ZN3cub18CUB_300001_SM_10006detail9transform16transform_kernelINS2_10policy_hubILb1EN4cuda3std3__45tupleIJN6thrust24THRUST_300001_SM_1000_NS6detail15normal_iteratorINSA_10device_ptrIfEEEEEEEE10policy1000El12multiply_addSF_JPfEEEvT0_iT1_T2_DpNS2_10kernel_argIT3_EE_param_1];
	cvta.to.global.u64 	%rd1, %rd18;
	cvta.to.global.u64 	%rd2, %rd17;
	shl.b32 	%r1, %r47, 7;
	mov.u32 	%r48, %ctaid.x;
	cvt.u64.u32 	%rd19, %r48;
	cvt.s64.s32 	%rd20, %r1;
	mul.lo.s64 	%rd3, %rd20, %rd19;
	sub.s64 	%rd21, %rd16, %rd3;
	min.s64 	%rd22, %rd21, %rd20;
	cvt.u32.u64 	%r2, %rd22;
	shl.b32 	%r3, %r2, 2;
	mov.u32 	%r4, %tid.x;
	shl.b32 	%r69, %r4, 7;
	setp.ge.s32 	%p1, %r69, %r3;
	@%p1 bra 	$L__BB13_3;
	shl.b64 	%rd23, %rd3, 2;
	add.s64 	%rd24, %rd2, %rd23;
	mul.wide.u32 	%rd25, %r4, 128;
	add.s64 	%rd69, %rd24, %rd25;
$L__BB13_2:
	.pragma "nounroll";
	// begin inline asm
	prefetch.global.L2 [%rd69];
	// end inline asm
	add.s32 	%r69, %r69, 16384;
	add.s64 	%rd69, %rd69, 16384;
	setp.lt.s32 	%p2, %r69, %r3;
	@%p2 bra 	$L__BB13_2;
$L__BB13_3:
	shl.b64 	%rd27, %rd3, 2;
	add.s64 	%rd7, %rd2, %rd27;
	add.s64 	%rd8, %rd1, %rd27;
	setp.eq.s32 	%p3, %r1, %r2;
	@%p3 bra 	$L__BB13_45;
	setp.lt.s32 	%p4, %r47, 1;
	@%p4 bra 	$L__BB13_58;
	and.b32  	%r8, %r47, 7;
	setp.lt.u32 	%p5, %r47, 8;
	mov.b32 	%r78, 0;
	@%p5 bra 	$L__BB13_24;
	and.b32  	%r78, %r47, 2147483640;
	mov.b32 	%r72, 0;
$L__BB13_7:
	.pragma "nounroll";
	shl.b32 	%r51, %r72, 7;
	add.s32 	%r19, %r51, %r4;
	setp.ge.s32 	%p6, %r19, %r2;
	@%p6 bra 	$L__BB13_9;
	mul.wide.u32 	%rd28, %r19, 4;
	add.s64 	%rd29, %rd7, %rd28;
	ld.global.f32 	%f1, [%rd29];
	fma.rn.f32 	%f2, %f1, 0f3E4CCCCD, 0f3F4CCCCD;
	add.s64 	%rd30, %rd8, %rd28;
	st.global.f32 	[%rd30], %f2;
$L__BB13_9:
	add.s32 	%r52, %r19, 128;
	setp.ge.s32 	%p7, %r52, %r2;
	mul.wide.s32 	%rd31, %r52, 4;
	add.s64 	%rd12, %rd7, %rd31;
	add.s64 	%rd13, %rd8, %rd31;
	@%p7 bra 	$L__BB13_11;
	ld.global.f32 	%f3, [%rd12];
	fma.rn.f32 	%f4, %f3, 0f3E4CCCCD, 0f3F4CCCCD;
	st.global.f32 	[%rd13], %f4;
$L__BB13_11:
	add.s32 	%r53, %r19, 256;
	setp.ge.s32 	%p8, %r53, %r2;
	@%p8 bra 	$L__BB13_13;
	ld.global.f32 	%f5, [%rd12+512];
	fma.rn.f32 	%f6, %f5, 0f3E4CCCCD, 0f3F4CCCCD;
	st.global.f32 	[%rd13+512], %f6;
$L__BB13_13:
	add.s32 	%r54, %r19, 384;
	setp.ge.s32 	%p9, %r54, %r2;
	@%p9 bra 	$L__BB13_15;
	ld.global.f32 	%f7, [%rd12+1024];
	fma.rn.f32 	%f8, %f7, 0f3E4CCCCD, 0f3F4CCCCD;
	st.global.f32 	[%rd13+1024], %f8;
$L__BB13_15:
	add.s32 	%r55, %r19, 512;
	setp.ge.s32 	%p10, %r55, %r2;
	@%p10 bra 	$L__BB13_17;
	ld.global.f32 	%f9, [%rd12+1536];
	fma.rn.f32 	%f10, %f9, 0f3E4CCCCD, 0f3F4CCCCD;
	st.global.f32 	[%rd13+1536], %f10;
$L__BB13_17:
	add.s32 	%r56, %r19, 640;
	setp.ge.s32 	%p11, %r56, %r2;
	@%p11 bra 	$L__BB13_19;
	ld.global.f32 	%f11, [%rd12+2048];
	fma.rn.f32 	%f12, %f11, 0f3E4CCCCD, 0f3F4CCCCD;
	st.global.f32 	[%rd13+2048], %f12;
$L__BB13_19:
	add.s32 	%r57, %r19, 768;
	setp.ge.s32 	%p12, %r57, %r2;
	@%p12 bra 	$L__BB13_21;
	ld.global.f32 	%f13, [%rd12+2560];
	fma.rn.f32 	%f14, %f13, 0f3E4CCCCD, 0f3F4CCCCD;
	st.global.f32 	[%rd13+2560], %f14;
$L__BB13_21:
	add.s32 	%r58, %r19, 896;
	setp.ge.s32 	%p13, %r58, %r2;
	@%p13 bra 	$L__BB13_23;
	ld.global.f32 	%f15, [%rd12+3072];
	fma.rn.f32 	%f16, %f15, 0f3E4CCCCD, 0f3F4CCCCD;
	st.global.f32 	[%rd13+3072], %f16;
$L__BB13_23:
	add.s32 	%r72, %r72, 8;
	setp.eq.s32 	%p14, %r72, %r78;
	@%p14 bra 	$L__BB13_24;
	bra.uni 	$L__BB13_7;
$L__BB13_24:
	setp.eq.s32 	%p15, %r8, 0;
	@%p15 bra 	$L__BB13_58;
	and.b32  	%r35, %r47, 3;
	setp.lt.u32 	%p16, %r8, 4;
	@%p16 bra 	$L__BB13_35;
	shl.b32 	%r59, %r78, 7;
	add.s32 	%r36, %r59, %r4;
	setp.ge.s32 	%p17, %r36, %r2;
	@%p17 bra 	$L__BB13_28;
	mul.wide.s32 	%rd32, %r36, 4;
	add.s64 	%rd33, %rd7, %rd32;
	ld.global.f32 	%f17, [%rd33];
	fma.rn.f32 	%f18, %f17, 0f3E4CCCCD, 0f3F4CCCCD;
	add.s64 	%rd34, %rd8, %rd32;
	st.global.f32 	[%rd34], %f18;
$L__BB13_28:
	add.s32 	%r37, %r36, 128;
	setp.ge.s32 	%p18, %r37, %r2;
	@%p18 bra 	$L__BB13_30;
	mul.wide.s32 	%rd35, %r37, 4;
	add.s64 	%rd36, %rd7, %rd35;
	ld.global.f32 	%f19, [%rd36];
	fma.rn.f32 	%f20, %f19, 0f3E4CCCCD, 0f3F4CCCCD;
	add.s64 	%rd37, %rd8, %rd35;
	st.global.f32 	[%rd37], %f20;
$L__BB13_30:
	add.s32 	%r38, %r36, 256;
	setp.ge.s32 	%p19, %r38, %r2;
	@%p19 bra 	$L__BB13_32;
	mul.wide.s32 	%rd38, %r38, 4;
	add.s64 	%rd39, %rd7, %rd38;
	ld.global.f32 	%f21, [%rd39];
	fma.rn.f32 	%f22, %f21, 0f3E4CCCCD, 0f3F4CCCCD;
	add.s64 	%rd40, %rd8, %rd38;
	st.global.f32 	[%rd40], %f22;
$L__BB13_32:
	add.s32 	%r39, %r36, 384;
	setp.ge.s32 	%p20, %r39, %r2;
	@%p20 bra 	$L__BB13_34;
	mul.wide.s32 	%rd41, %r39, 4;
	add.s64 	%rd42, %rd7, %rd41;
	ld.global.f32 	%f23, [%rd42];
	fma.rn.f32 	%f24, %f23, 0f3E4CCCCD, 0f3F4CCCCD;
	add.s64 	%rd43, %rd8, %rd41;
	st.global.f32 	[%rd43], %f24;
$L__BB13_34:
	add.s32 	%r78, %r78, 4;
$L__BB13_35:
	setp.eq.s32 	%p21, %r35, 0;
	@%p21 bra 	$L__BB13_58;
	setp.eq.s32 	%p22, %r35, 1;
	@%p22 bra 	$L__BB13_42;
	shl.b32 	%r60, %r78, 7;
	add.s32 	%r42, %r60, %r4;
	setp.ge.s32 	%p23, %r42, %r2;
	@%p23 bra 	$L__BB13_39;
	mul.wide.s32 	%rd44, %r42, 4;
	add.s64 	%rd45, %rd7, %rd44;
	ld.global.f32 	%f25, [%rd45];
	fma.rn.f32 	%f26, %f25, 0f3E4CCCCD, 0f3F4CCCCD;
	add.s64 	%rd46, %rd8, %rd44;
	st.global.f32 	[%rd46], %f26;
$L__BB13_39:
	add.s32 	%r43, %r42, 128;
	setp.ge.s32 	%p24, %r43, %r2;
	@%p24 bra 	$L__BB13_41;
	mul.wide.s32 	%rd47, %r43, 4;
	add.s64 	%rd48, %rd7, %rd47;
	ld.global.f32 	%f27, [%rd48];
	fma.rn.f32 	%f28, %f27, 0f3E4CCCCD, 0f3F4CCCCD;
	add.s64 	%rd49, %rd8, %rd47;
	st.global.f32 	[%rd49], %f28;
$L__BB13_41:
	add.s32 	%r78, %r78, 2;
$L__BB13_42:
	and.b32  	%r61, %r47, 1;
	setp.eq.b32 	%p25, %r61, 1;
	not.pred 	%p26, %p25;
	@%p26 bra 	$L__BB13_58;
	shl.b32 	%r62, %r78, 7;
	add.s32 	%r46, %r62, %r4;
	setp.ge.s32 	%p27, %r46, %r2;
	@%p27 bra 	$L__BB13_58;
	mul.wide.s32 	%rd50, %r46, 4;
	add.s64 	%rd51, %rd7, %rd50;
	ld.global.f32 	%f29, [%rd51];
	fma.rn.f32 	%f30, %f29, 0f3E4CCCCD, 0f3F4CCCCD;
	add.s64 	%rd52, %rd8, %rd50;
	st.global.f32 	[%rd52], %f30;
	bra.uni 	$L__BB13_58;
$L__BB13_45:
	setp.lt.s32 	%p28, %r47, 1;
	@%p28 bra 	$L__BB13_58;
	and.b32  	%r10, %r47, 15;
	setp.lt.u32 	%p29, %r47, 16;
	mov.b32 	%r74, 0;
	@%p29 bra 	$L__BB13_49;
	and.b32  	%r74, %r47, 2147483632;
	neg.s32 	%r71, %r74;
	add.s32 	%r70, %r4, 1152;
	mul.wide.u32 	%rd70, %r4, 4;
$L__BB13_48:
	.pragma "nounroll";
	mul.wide.s32 	%rd53, %r70, 4;
	add.s64 	%rd54, %rd53, 1536;
	add.s64 	%rd55, %rd7, %rd70;
	ld.global.f32 	%f31, [%rd55];
	fma.rn.f32 	%f32, %f31, 0f3E4CCCCD, 0f3F4CCCCD;
	add.s64 	%rd56, %rd8, %rd70;
	st.global.f32 	[%rd56], %f32;
	ld.global.f32 	%f33, [%rd55+512];
	fma.rn.f32 	%f34, %f33, 0f3E4CCCCD, 0f3F4CCCCD;
	st.global.f32 	[%rd56+512], %f34;
	ld.global.f32 	%f35, [%rd55+1024];
	fma.rn.f32 	%f36, %f35, 0f3E4CCCCD, 0f3F4CCCCD;
	st.global.f32 	[%rd56+1024], %f36;
	ld.global.f32 	%f37, [%rd55+1536];
	fma.rn.f32 	%f38, %f37, 0f3E4CCCCD, 0f3F4CCCCD;
	st.global.f32 	[%rd56+1536], %f38;
	ld.global.f32 	%f39, [%rd55+2048];
	fma.rn.f32 	%f40, %f39, 0f3E4CCCCD, 0f3F4CCCCD;
	st.global.f32 	[%rd56+2048], %f40;
	ld.global.f32 	%f41, [%rd55+2560];
	fma.rn.f32 	%f42, %f41, 0f3E4CCCCD, 0f3F4CCCCD;
	st.global.f32 	[%rd56+2560], %f42;
	ld.global.f32 	%f43, [%rd55+3072];
	fma.rn.f32 	%f44, %f43, 0f3E4CCCCD, 0f3F4CCCCD;
	st.global.f32 	[%rd56+3072], %f44;
	ld.global.f32 	%f45, [%rd55+3584];
	fma.rn.f32 	%f46, %f45, 0f3E4CCCCD, 0f3F4CCCCD;
	st.global.f32 	[%rd56+3584], %f46;
	ld.global.f32 	%f47, [%rd55+4096];
	fma.rn.f32 	%f48, %f47, 0f3E4CCCCD, 0f3F4CCCCD;
	st.global.f32 	[%rd56+4096], %f48;
	add.s64 	%rd57, %rd7, %rd54;
	ld.global.f32 	%f49, [%rd57+-1536];
	fma.rn.f32 	%f50, %f49, 0f3E4CCCCD, 0f3F4CCCCD;
	add.s64 	%rd58, %rd8, %rd54;
	st.global.f32 	[%rd58+-1536], %f50;
	ld.global.f32 	%f51, [%rd57+-1024];
	fma.rn.f32 	%f52, %f51, 0f3E4CCCCD, 0f3F4CCCCD;
	st.global.f32 	[%rd58+-1024], %f52;
	ld.global.f32 	%f53, [%rd57+-512];
	fma.rn.f32 	%f54, %f53, 0f3E4CCCCD, 0f3F4CCCCD;
	st.global.f32 	[%rd58+-512], %f54;
	ld.global.f32 	%f55, [%rd57];
	fma.rn.f32 	%f56, %f55, 0f3E4CCCCD, 0f3F4CCCCD;
	st.global.f32 	[%rd58], %f56;
	ld.global.f32 	%f57, [%rd57+512];
	fma.rn.f32 	%f58, %f57, 0f3E4CCCCD, 0f3F4CCCCD;
	st.global.f32 	[%rd58+512], %f58;
	ld.global.f32 	%f59, [%rd57+1024];
	fma.rn.f32 	%f60, %f59, 0f3E4CCCCD, 0f3F4CCCCD;
	st.global.f32 	[%rd58+1024], %f60;
	ld.global.f32 	%f61, [%rd57+1536];
	fma.rn.f32 	%f62, %f61, 0f3E4CCCCD, 0f3F4CCCCD;
	st.global.f32 	[%rd58+1536], %f62;
	add.s32 	%r71, %r71, 16;
	add.s32 	%r70, %r70, 2048;
	add.s64 	%rd70, %rd70, 8192;
	setp.eq.s32 	%p30, %r71, 0;
	@%p30 bra 	$L__BB13_49;
	bra.uni 	$L__BB13_48;
$L__BB13_49:
	setp.eq.s32 	%p31, %r10, 0;
	@%p31 bra 	$L__BB13_58;
	and.b32  	%r22, %r47, 7;
	setp.lt.u32 	%p32, %r10, 8;
	@%p32 bra 	$L__BB13_52;
	shl.b32 	%r64, %r74, 7;
	add.s32 	%r65, %r64, %r4;
	mul.wide.s32 	%rd59, %r65, 4;
	add.s64 	%rd60, %rd7, %rd59;
	ld.global.f32 	%f63, [%rd60];
	fma.rn.f32 	%f64, %f63, 0f3E4CCCCD, 0f3F4CCCCD;
	add.s64 	%rd61, %rd8, %rd59;
	st.global.f32 	[%rd61], %f64;
	ld.global.f32 	%f65, [%rd60+512];
	fma.rn.f32 	%f66, %f65, 0f3E4CCCCD, 0f3F4CCCCD;
	st.global.f32 	[%rd61+512], %f66;
	ld.global.f32 	%f67, [%rd60+1024];
	fma.rn.f32 	%f68, %f67, 0f3E4CCCCD, 0f3F4CCCCD;
	st.global.f32 	[%rd61+1024], %f68;
	ld.global.f32 	%f69, [%rd60+1536];
	fma.rn.f32 	%f70, %f69, 0f3E4CCCCD, 0f3F4CCCCD;
	st.global.f32 	[%rd61+1536], %f70;
	ld.global.f32 	%f71, [%rd60+2048];
	fma.rn.f32 	%f72, %f71, 0f3E4CCCCD, 0f3F4CCCCD;
	st.global.f32 	[%rd61+2048], %f72;
	ld.global.f32 	%f73, [%rd60+2560];
	fma.rn.f32 	%f74, %f73, 0f3E4CCCCD, 0f3F4CCCCD;
	st.global.f32 	[%rd61+2560], %f74;
	ld.global.f32 	%f75, [%rd60+3072];
	fma.rn.f32 	%f76, %f75, 0f3E4CCCCD, 0f3F4CCCCD;
	st.global.f32 	[%rd61+3072], %f76;
	ld.global.f32 	%f77, [%rd60+3584];
	fma.rn.f32 	%f78, %f77, 0f3E4CCCCD, 0f3F4CCCCD;
	st.global.f32 	[%rd61+3584], %f78;
	add.s32 	%r74, %r74, 8;
$L__BB13_52:
	setp.eq.s32 	%p33, %r22, 0;
	@%p33 bra 	$L__BB13_58;
	and.b32  	%r25, %r47, 3;
	setp.lt.u32 	%p34, %r22, 4;
	@%p34 bra 	$L__BB13_55;
	shl.b32 	%r66, %r74, 7;
	add.s32 	%r67, %r66, %r4;
	mul.wide.s32 	%rd62, %r67, 4;
	add.s64 	%rd63, %rd7, %rd62;
	ld.global.f32 	%f79, [%rd63];
	fma.rn.f32 	%f80, %f79, 0f3E4CCCCD, 0f3F4CCCCD;
	add.s64 	%rd64, %rd8, %rd62;
	st.global.f32 	[%rd64], %f80;
	ld.global.f32 	%f81, [%rd63+512];
	fma.rn.f32 	%f82, %f81, 0f3E4CCCCD, 0f3F4CCCCD;
	st.global.f32 	[%rd64+512], %f82;
	ld.global.f32 	%f83, [%rd63+1024];
	fma.rn.f32 	%f84, %f83, 0f3E4CCCCD, 0f3F4CCCCD;
	st.global.f32 	[%rd64+1024], %f84;
	ld.global.f32 	%f85, [%rd63+1536];
	fma.rn.f32 	%f86, %f85, 0f3E4CCCCD, 0f3F4CCCCD;
	st.global.f32 	[%rd64+1536], %f86;
	add.s32 	%r74, %r74, 4;
$L__BB13_55:
	setp.eq.s32 	%p35, %r25, 0;
	@%p35 bra 	$L__BB13_58;
	shl.b32 	%r68, %r74, 7;
	add.s32 	%r77, %r4, %r68;
	neg.s32 	%r76, %r25;
$L__BB13_57:
	.pragma "nounroll";
	mul.wide.s32 	%rd66, %r77, 4;
	add.s64 	%rd67, %rd8, %rd66;
	add.s64 	%rd68, %rd7, %rd66;
	ld.global.f32 	%f87, [%rd68];
	fma.rn.f32 	%f88, %f87, 0f3E4CCCCD, 0f3F4CCCCD;
	st.global.f32 	[%rd67], %f88;
	add.s32 	%r77, %r77, 128;
	add.s32 	%r76, %r76, 1;
	setp.eq.s32 	%p36, %r76, 0;
	@%p36 bra 	$L__BB13_58;
	bra.uni 	$L__BB13_57;
$L__BB13_58:
	ret;

}
	// .globl	_ZN3cub18CUB_300001_SM_10006detail6reduce28DeviceReduceSingleTileKernelINS2_10policy_hubIfjN4cuda3std3__44plusIfEEE10Policy1000EN6thrust24THRUST_300001_SM_1000_NS12zip_iteratorINS7_5tupleIJNSD_6detail15normal_iteratorINSD_10device_ptrIfEEEESK_EEEEEPfjS9_ff4funcEEvT0_T1_T2_T3_T4_T6_
.visible .entry _ZN3cub18CUB_300001_SM_10006detail6reduce28DeviceReduceSingleTileKernelINS2_10policy_hubIfjN4cuda3std3__44plusIfEEE10Policy1000EN6thrust24THRUST_300001_SM_1000_NS12zip_iteratorINS7_5tupleIJNSD_6detail15normal_iteratorINSD_10device_ptrIfEEEESK_EEEEEPfjS9_ff4funcEEvT0_T1_T2_T3_T4_T6_(
	.param .align 8 .b8 _ZN3cub18CUB_300001_SM_10006detail6reduce28DeviceReduceSingleTileKernelINS2_10policy_hubIfjN4cuda3std3__44plusIfEEE10Policy1000EN6thrust24THRUST_300001_SM_1000_NS12zip_iteratorINS7_5tupleIJNSD_6detail15normal_iteratorINSD_10device_ptrIfEEEESK_EEEEEPfjS9_ff4funcEEvT0_T1_T2_T3_T4_T6__param_0[16],
	.param .u64 .ptr .align 1 _ZN3cub18CUB_300001_SM_10006detail6reduce28DeviceReduceSingleTileKernelINS2_10policy_hubIfjN4cuda3std3__44plusIfEEE10Policy1000EN6thrust24THRUST_300001_SM_1000_NS12zip_iteratorINS7_5tupleIJNSD_6detail15normal_iteratorINSD_10device_ptrIfEEEESK_EEEEEPfjS9_ff4funcEEvT0_T1_T2_T3_T4_T6__param_1,
	.param .u32 _ZN3cub18CUB_300001_SM_10006detail6reduce28DeviceReduceSingleTileKernelINS2_10policy_hubIfjN4cuda3std3__44plusIfEEE10Policy1000EN6thrust24THRUST_300001_SM_1000_NS12zip_iteratorINS7_5tupleIJNSD_6detail15normal_iteratorINSD_10device_ptrIfEEEESK_EEEEEPfjS9_ff4funcEEvT0_T1_T2_T3_T4_T6__param_2,
	.param .align 1 .b8 _ZN3cub18CUB_300001_SM_10006detail6reduce28DeviceReduceSingleTileKernelINS2_10policy_hubIfjN4cuda3std3__44plusIfEEE10Policy1000EN6thrust24THRUST_300001_SM_1000_NS12zip_iteratorINS7_5tupleIJNSD_6detail15normal_iteratorINSD_10device_ptrIfEEEESK_EEEEEPfjS9_ff4funcEEvT0_T1_T2_T3_T4_T6__param_3[1],
	.param .f32 _ZN3cub18CUB_300001_SM_10006detail6reduce28DeviceReduceSingleTileKernelINS2_10policy_hubIfjN4cuda3std3__44plusIfEEE10Policy1000EN6thrust24THRUST_300001_SM_1000_NS12zip_iteratorINS7_5tupleIJNSD_6detail15normal_iteratorINSD_10device_ptrIfEEEESK_EEEEEPfjS9_ff4funcEEvT0_T1_T2_T3_T4_T6__param_4,
	.param .align 1 .b8 _ZN3cub18CUB_300001_SM_10006detail6reduce28DeviceReduceSingleTileKernelINS2_10policy_hubIfjN4cuda3std3__44plusIfEEE10Policy1000EN6thrust24THRUST_300001_SM_1000_NS12zip_iteratorINS7_5tupleIJNSD_6detail15normal_iteratorINSD_10device_ptrIfEEEESK_EEEEEPfjS9_ff4funcEEvT0_T1_T2_T3_T4_T6__param_5[1]
)
.maxntid 512
.minnctapersm 1
{
	.reg .pred 	%p<67>;
	.reg .b32 	%r<210>;
	.reg .b32 	%f<657>;
	.reg .b64 	%rd<128>;
	// demoted variable
	.shared .align 4 .b8 _ZZN3cub18CUB_300001_SM_10006detail6reduce28DeviceReduceSingleTileKernelINS2_10policy_hubIfjN4cuda3std3__44plusIfEEE10Policy1000EN6thrust24THRUST_300001_SM_1000_NS12zip_iteratorINS7_5tupleIJNSD_6detail15normal_iteratorINSD_10device_ptrIfEEEESK_EEEEEPfjS9_ff4funcEEvT0_T1_T2_T3_T4_T6_E12temp_storage[84];
	ld.param.u64 	%rd19, [_ZN3cub18CUB_300001_SM_10006detail6reduce28DeviceReduceSingleTileKernelINS2_10policy_hubIfjN4cuda3std3__44plusIfEEE10Policy1000EN6thrust24THRUST_300001_SM_1000_NS12zip_iteratorINS7_5tupleIJNSD_6detail15normal_iteratorINSD_10device_ptrIfEEEESK_EEEEEPfjS9_ff4funcEEvT0_T1_T2_T3_T4_T6__param_0+8];
	ld.param.u64 	%rd18, [_ZN3cub18CUB_300001_SM_10006detail6reduce28DeviceReduceSingleTileKernelINS2_10policy_hubIfjN4cuda3std3__44plusIfEEE10Policy1000EN6thrust24THRUST_300001_SM_1000_NS12zip_iteratorINS7_5tupleIJNSD_6detail15normal_iteratorINSD_10device_ptrIfEEEESK_EEEEEPfjS9_ff4funcEEvT0_T1_T2_T3_T4_T6__param_0];
	ld.param.u64 	%rd20, [_ZN3cub18CUB_300001_SM_10006detail6reduce28DeviceReduceSingleTileKernelINS2_10policy_hubIfjN4cuda3std3__44plusIfEEE10Policy1000EN6thrust24THRUST_300001_SM_1000_NS12zip_iteratorINS7_5tupleIJNSD_6detail15normal_iteratorINSD_10device_ptrIfEEEESK_EEEEEPfjS9_ff4funcEEvT0_T1_T2_T3_T4_T6__param_1];
	ld.param.u32 	%r51, [_ZN3cub18CUB_300001_SM_10006detail6reduce28DeviceReduceSingleTileKernelINS2_10policy_hubIfjN4cuda3std3__44plusIfEEE10Policy1000EN6thrust24THRUST_300001_SM_1000_NS12zip_iteratorINS7_5tupleIJNSD_6detail15normal_iteratorINSD_10device_ptrIfEEEESK_EEEEEPfjS9_ff4funcEEvT0_T1_T2_T3_T4_T6__param_2];
	ld.param.f32 	%f42, [_ZN3cub18CUB_300001_SM_10006detail6reduce28DeviceReduceSingleTileKernelINS2_10policy_hubIfjN4cuda3std3__44plusIfEEE10Policy1000EN6thrust24THRUST_300001_SM_1000_NS12zip_iteratorINS7_5tupleIJNSD_6detail15normal_iteratorINSD_10device_ptrIfEEEESK_EEEEEPfjS9_ff4funcEEvT0_T1_T2_T3_T4_T6__param_4];
	cvta.to.global.u64 	%rd1, %rd20;
	setp.ne.s32 	%p1, %r51, 0;
	@%p1 bra 	$L__BB14_3;
	mov.u32 	%r192, %tid.x;
	setp.ne.s32 	%p66, %r192, 0;
	@%p66 bra 	$L__BB14_52;
	st.global.f32 	[%rd1], %f42;
	bra.uni 	$L__BB14_52;
$L__BB14_3:
	cvta.to.global.u64 	%rd2, %rd18;
	cvta.to.global.u64 	%rd3, %rd19;
	setp.gt.u32 	%p2, %r51, 8191;
	@%p2 bra 	$L__BB14_28;
	mov.u32 	%r1, %tid.x;
	setp.ge.u32 	%p24, %r1, %r51;
	mov.f32 	%f644, 0f00000000;
	mov.u32 	%r196, %r1;
	@%p24 bra 	$L__BB14_6;
	mul.wide.u32 	%rd112, %r1, 4;
	add.s64 	%rd113, %rd2, %rd112;
	add.s64 	%rd114, %rd3, %rd112;
	ld.global.f32 	%f387, [%rd113];
	ld.global.f32 	%f388, [%rd114];
	sub.f32 	%f389, %f387, %f388;
	abs.f32 	%f644, %f389;
	add.s32 	%r196, %r1, 512;
$L__BB14_6:
	setp.ge.u32 	%p25, %r196, %r51;
	@%p25 bra 	$L__BB14_19;
	not.b32 	%r119, %r196;
	add.s32 	%r120, %r51, %r119;
	shr.u32 	%r121, %r120, 9;
	add.s32 	%r4, %r121, 1;
	and.b32  	%r5, %r4, 15;
	setp.lt.u32 	%p26, %r120, 7680;
	@%p26 bra 	$L__BB14_10;
	and.b32  	%r122, %r4, 16777200;
	neg.s32 	%r194, %r122;
	mul.wide.u32 	%rd115, %r196, 4;
	or.b64  	%rd116, %rd115, 16384;
	add.s64 	%rd125, %rd2, %rd116;
	add.s64 	%rd124, %rd3, %rd116;
$L__BB14_9:
	.pragma "nounroll";
	ld.global.f32 	%f391, [%rd125+-16384];
	ld.global.f32 	%f392, [%rd124+-16384];
	sub.f32 	%f393, %f391, %f392;
	abs.f32 	%f394, %f393;
	add.f32 	%f395, %f644, %f394;
	ld.global.f32 	%f396, [%rd125+-14336];
	ld.global.f32 	%f397, [%rd124+-14336];
	sub.f32 	%f398, %f396, %f397;
	abs.f32 	%f399, %f398;
	add.f32 	%f400, %f395, %f399;
	ld.global.f32 	%f401, [%rd125+-12288];
	ld.global.f32 	%f402, [%rd124+-12288];
	sub.f32 	%f403, %f401, %f402;
	abs.f32 	%f404, %f403;
	add.f32 	%f405, %f400, %f404;
	ld.global.f32 	%f406, [%rd125+-10240];
	ld.global.f32 	%f407, [%rd124+-10240];
	sub.f32 	%f408, %f406, %f407;
	abs.f32 	%f409, %f408;
	add.f32 	%f410, %f405, %f409;
	ld.global.f32 	%f411, [%rd125+-8192];
	ld.global.f32 	%f412, [%rd124+-8192];
	sub.f32 	%f413, %f411, %f412;
	abs.f32 	%f414, %f413;
	add.f32 	%f415, %f410, %f414;
	ld.global.f32 	%f416, [%rd125+-6144];
	ld.global.f32 	%f417, [%rd124+-6144];
	sub.f32 	%f418, %f416, %f417;
	abs.f32 	%f419, %f418;
	add.f32 	%f420, %f415, %f419;
	ld.global.f32 	%f421, [%rd125+-4096];
	ld.global.f32 	%f422, [%rd124+-4096];
	sub.f32 	%f423, %f421, %f422;
	abs.f32 	%f424, %f423;
	add.f32 	%f425, %f420, %f424;
	ld.global.f32 	%f426, [%rd125+-2048];
	ld.global.f32 	%f427, [%rd124+-2048];
	sub.f32 	%f428, %f426, %f427;
	abs.f32 	%f429, %f428;
	add.f32 	%f430, %f425, %f429;
	ld.global.f32 	%f431, [%rd125];
	ld.global.f32 	%f432, [%rd124];
	sub.f32 	%f433, %f431, %f432;
	abs.f32 	%f434, %f433;
	add.f32 	%f435, %f430, %f434;
	ld.global.f32 	%f436, [%rd125+2048];
	ld.global.f32 	%f437, [%rd124+2048];
	sub.f32 	%f438, %f436, %f437;
	abs.f32 	%f439, %f438;
	add.f32 	%f440, %f435, %f439;
	ld.global.f32 	%f441, [%rd125+4096];
	ld.global.f32 	%f442, [%rd124+4096];
	sub.f32 	%f443, %f441, %f442;
	abs.f32 	%f444, %f443;
	add.f32 	%f445, %f440, %f444;
	ld.global.f32 	%f446, [%rd125+6144];
	ld.global.f32 	%f447, [%rd124+6144];
	sub.f32 	%f448, %f446, %f447;
	abs.f32 	%f449, %f448;
	add.f32 	%f450, %f445, %f449;
	ld.global.f32 	%f451, [%rd125+8192];
	ld.global.f32 	%f452, [%rd124+8192];
	sub.f32 	%f453, %f451, %f452;
	abs.f32 	%f454, %f453;
	add.f32 	%f455, %f450, %f454;
	ld.global.f32 	%f456, [%rd125+10240];
	ld.global.f32 	%f457, [%rd124+10240];
	sub.f32 	%f458, %f456, %f457;
	abs.f32 	%f459, %f458;
	add.f32 	%f460, %f455, %f459;
	ld.global.f32 	%f461, [%rd125+12288];
	ld.global.f32 	%f462, [%rd124+12288];
	sub.f32 	%f463, %f461, %f462;
	abs.f32 	%f464, %f463;
	add.f32 	%f465, %f460, %f464;
	ld.global.f32 	%f466, [%rd125+14336];
	ld.global.f32 	%f467, [%rd124+14336];
	sub.f32 	%f468, %f466, %f467;
	abs.f32 	%f469, %f468;
	add.f32 	%f644, %f465, %f469;
	add.s32 	%r196, %r196, 8192;
	add.s32 	%r194, %r194, 16;
	add.s64 	%rd125, %rd125, 32768;
	add.s64 	%rd124, %rd124, 32768;
	setp.ne.s32 	%p27, %r194, 0;
	@%p27 bra 	$L__BB14_9;
$L__BB14_10:
	setp.eq.s32 	%p28, %r5, 0;
	@%p28 bra 	$L__BB14_19;
	and.b32  	%r12, %r4, 7;
	setp.lt.u32 	%p29, %r5, 8;
	@%p29 bra 	$L__BB14_13;
	mul.wide.u32 	%rd117, %r196, 4;
	add.s64 	%rd118, %rd2, %rd117;
	add.s64 	%rd119, %rd3, %rd117;
	ld.global.f32 	%f471, [%rd118];
	ld.global.f32 	%f472, [%rd119];
	sub.f32 	%f473, %f471, %f472;
	abs.f32 	%f474, %f473;
	add.f32 	%f475, %f644, %f474;
	ld.global.f32 	%f476, [%rd118+2048];
	ld.global.f32 	%f477, [%rd119+2048];
	sub.f32 	%f478, %f476, %f477;
	abs.f32 	%f479, %f478;
	add.f32 	%f480, %f475, %f479;
	ld.global.f32 	%f481, [%rd118+4096];
	ld.global.f32 	%f482, [%rd119+4096];
	sub.f32 	%f483, %f481, %f482;
	abs.f32 	%f484, %f483;
	add.f32 	%f485, %f480, %f484;
	ld.global.f32 	%f486, [%rd118+6144];
	ld.global.f32 	%f487, [%rd119+6144];
	sub.f32 	%f488, %f486, %f487;
	abs.f32 	%f489, %f488;
	add.f32 	%f490, %f485, %f489;
	ld.global.f32 	%f491, [%rd118+8192];
	ld.global.f32 	%f492, [%rd119+8192];
	sub.f32 	%f493, %f491, %f492;
	abs.f32 	%f494, %f493;
	add.f32 	%f495, %f490, %f494;
	ld.global.f32 	%f496, [%rd118+10240];
	ld.global.f32 	%f497, [%rd119+10240];
	sub.f32 	%f498, %f496, %f497;
	abs.f32 	%f499, %f498;
	add.f32 	%f500, %f495, %f499;
	ld.global.f32 	%f501, [%rd118+12288];
	ld.global.f32 	%f502, [%rd119+12288];
	sub.f32 	%f503, %f501, %f502;
	abs.f32 	%f504, %f503;
	add.f32 	%f505, %f500, %f504;
	ld.global.f32 	%f506, [%rd118+14336];
	ld.global.f32 	%f507, [%rd119+14336];
	sub.f32 	%f508, %f506, %f507;
	abs.f32 	%f509, %f508;
	add.f32 	%f644, %f505, %f509;
	add.s32 	%r196, %r196, 4096;
$L__BB14_13:
	setp.eq.s32 	%p30, %r12, 0;
	@%p30 bra 	$L__BB14_19;
	and.b32  	%r15, %r4, 3;
	setp.lt.u32 	%p31, %r12, 4;
	@%p31 bra 	$L__BB14_16;
	mul.wide.u32 	%rd120, %r196, 4;
	add.s64 	%rd121, %rd2, %rd120;
	add.s64 	%rd122, %rd3, %rd120;
	ld.global.f32 	%f511, [%rd121];
	ld.global.f32 	%f512, [%rd122];
	sub.f32 	%f513, %f511, %f512;
	abs.f32 	%f514, %f513;
	add.f32 	%f515, %f644, %f514;
	ld.global.f32 	%f516, [%rd121+2048];
	ld.global.f32 	%f517, [%rd122+2048];
	sub.f32 	%f518, %f516, %f517;
	abs.f32 	%f519, %f518;
	add.f32 	%f520, %f515, %f519;
	ld.global.f32 	%f521, [%rd121+4096];
	ld.global.f32 	%f522, [%rd122+4096];
	sub.f32 	%f523, %f521, %f522;
	abs.f32 	%f524, %f523;
	add.f32 	%f525, %f520, %f524;
	ld.global.f32 	%f526, [%rd121+6144];
	ld.global.f32 	%f527, [%rd122+6144];
	sub.f32 	%f528, %f526, %f527;
	abs.f32 	%f529, %f528;
	add.f32 	%f644, %f525, %f529;
	add.s32 	%r196, %r196, 2048;
$L__BB14_16:
	setp.eq.s32 	%p32, %r15, 0;
	@%p32 bra 	$L__BB14_19;
	mul.wide.u32 	%rd123, %r196, 4;
	add.s64 	%rd127, %rd3, %rd123;
	add.s64 	%rd126, %rd2, %rd123;
	neg.s32 	%r199, %r15;
$L__BB14_18:
	.pragma "nounroll";
	ld.global.f32 	%f530, [%rd126];
	ld.global.f32 	%f531, [%rd127];
	sub.f32 	%f532, %f530, %f531;
	abs.f32 	%f533, %f532;
	add.f32 	%f644, %f644, %f533;
	add.s64 	%rd127, %rd127, 2048;
	add.s64 	%rd126, %rd126, 2048;
	add.s32 	%r199, %r199, 1;
	setp.ne.s32 	%p33, %r199, 0;
	@%p33 bra 	$L__BB14_18;
$L__BB14_19:
	setp.lt.u32 	%p34, %r51, 512;
	@%p34 bra 	$L__BB14_24;
	// begin inline asm
	mov.u32 %r161, %laneid;
	// end inline asm
	mov.b32 	%r163, %f644;
	mov.b32 	%r164, 1;
	mov.b32 	%r185, 31;
	mov.b32 	%r186, -1;
	// begin inline asm
	shfl.sync.down.b32 %r162, %r163, %r164, %r185, %r186;
	// end inline asm
	setp.gt.s32 	%p58, %r161, 30;
	mov.b32 	%f592, %r162;
	add.f32 	%f593, %f644, %f592;
	selp.f32 	%f594, %f644, %f593, %p58;
	mov.b32 	%r168, %f594;
	mov.b32 	%r169, 2;
	// begin inline asm
	shfl.sync.down.b32 %r167, %r168, %r169, %r185, %r186;
	// end inline asm
	setp.gt.s32 	%p59, %r161, 29;
	mov.b32 	%f595, %r167;
	add.f32 	%f596, %f594, %f595;
	selp.f32 	%f597, %f594, %f596, %p59;
	mov.b32 	%r173, %f597;
	mov.b32 	%r174, 4;
	// begin inline asm
	shfl.sync.down.b32 %r172, %r173, %r174, %r185, %r186;
	// end inline asm
	setp.gt.s32 	%p60, %r161, 27;
	mov.b32 	%f598, %r172;
	add.f32 	%f599, %f597, %f598;
	selp.f32 	%f600, %f597, %f599, %p60;
	mov.b32 	%r178, %f600;
	mov.b32 	%r179, 8;
	// begin inline asm
	shfl.sync.down.b32 %r177, %r178, %r179, %r185, %r186;
	// end inline asm
	setp.gt.s32 	%p61, %r161, 23;
	mov.b32 	%f601, %r177;
	add.f32 	%f602, %f600, %f601;
	selp.f32 	%f603, %f600, %f602, %p61;
	mov.b32 	%r183, %f603;
	mov.b32 	%r184, 16;
	// begin inline asm
	shfl.sync.down.b32 %r182, %r183, %r184, %r185, %r186;
	// end inline asm
	setp.gt.s32 	%p62, %r161, 15;
	mov.b32 	%f604, %r182;
	add.f32 	%f16, %f603, %f604;
	selp.f32 	%f656, %f603, %f16, %p62;
	setp.ne.s32 	%p63, %r161, 0;
	@%p63 bra 	$L__BB14_22;
	shr.u32 	%r187, %r1, 3;
	and.b32  	%r188, %r187, 124;
	mov.u32 	%r189, _ZZN3cub18CUB_300001_SM_10006detail6reduce28DeviceReduceSingleTileKernelINS2_10policy_hubIfjN4cuda3std3__44plusIfEEE10Policy1000EN6thrust24THRUST_300001_SM_1000_NS12zip_iteratorINS7_5tupleIJNSD_6detail15normal_iteratorINSD_10device_ptrIfEEEESK_EEEEEPfjS9_ff4funcEEvT0_T1_T2_T3_T4_T6_E12temp_storage;
	add.s32 	%r190, %r189, %r188;
	st.shared.f32 	[%r190+16], %f16;
$L__BB14_22:
	bar.sync 	0;
	setp.ne.s32 	%p64, %r1, 0;
	@%p64 bra 	$L__BB14_50;
	ld.shared.f32 	%f605, [_ZZN3cub18CUB_300001_SM_10006detail6reduce28DeviceReduceSingleTileKernelINS2_10policy_hubIfjN4cuda3std3__44plusIfEEE10Policy1000EN6thrust24THRUST_300001_SM_1000_NS12zip_iteratorINS7_5tupleIJNSD_6detail15normal_iteratorINSD_10device_ptrIfEEEESK_EEEEEPfjS9_ff4funcEEvT0_T1_T2_T3_T4_T6_E12temp_storage+20];
	add.f32 	%f606, %f656, %f605;
	ld.shared.f32 	%f607, [_ZZN3cub18CUB_300001_SM_10006detail6reduce28DeviceReduceSingleTileKernelINS2_10policy_hubIfjN4cuda3std3__44plusIfEEE10Policy1000EN6thrust24THRUST_300001_SM_1000_NS12zip_iteratorINS7_5tupleIJNSD_6detail15normal_iteratorINSD_10device_ptrIfEEEESK_EEEEEPfjS9_ff4funcEEvT0_T1_T2_T3_T4_T6_E12temp_storage+24];
	add.f32 	%f608, %f606, %f607;
	ld.shared.f32 	%f609, [_ZZN3cub18CUB_300001_SM_10006detail6reduce28DeviceReduceSingleTileKernelINS2_10policy_hubIfjN4cuda3std3__44plusIfEEE10Policy1000EN6thrust24THRUST_300001_SM_1000_NS12zip_iteratorINS7_5tupleIJNSD_6detail15normal_iteratorINSD_10device_ptrIfEEEESK_EEEEEPfjS9_ff4funcEEvT0_T1_T2_T3_T4_T6_E12temp_storage+28];
	add.f32 	%f610, %f608, %f609;
	ld.shared.f32 	%f611, [_ZZN3cub18CUB_300001_SM_10006detail6reduce28DeviceReduceSingleTileKernelINS2_10policy_hubIfjN4cuda3std3__44plusIfEEE10Policy1000EN6thrust24THRUST_300001_SM_1000_NS12zip_iteratorINS7_5tupleIJNSD_6detail15normal_iteratorINSD_10device_ptrIfEEEESK_EEEEEPfjS9_ff4funcEEvT0_T1_T2_T3_T4_T6_E12temp_storage+32];
	add.f32 	%f612, %f610, %f611;
	ld.shared.f32 	%f613, [_ZZN3cub18CUB_300001_SM_10006detail6reduce28DeviceReduceSingleTileKernelINS2_10policy_hubIfjN4cuda3std3__44plusIfEEE10Policy1000EN6thrust24THRUST_300001_SM_1000_NS12zip_iteratorINS7_5tupleIJNSD_6detail15normal_iteratorINSD_10device_ptrIfEEEESK_EEEEEPfjS9_ff4funcEEvT0_T1_T2_T3_T4_T6_E12temp_storage+36];
	add.f32 	%f614, %f612, %f613;
	ld.shared.f32 	%f615, [_ZZN3cub18CUB_300001_SM_10006detail6reduce28DeviceReduceSingleTileKernelINS2_10policy_hubIfjN4cuda3std3__44plusIfEEE10Policy1000EN6thrust24THRUST_300001_SM_1000_NS12zip_iteratorINS7_5tupleIJNSD_6detail15normal_iteratorINSD_10device_ptrIfEEEESK_EEEEEPfjS9_ff4funcEEvT0_T1_T2_T3_T4_T6_E12temp_storage+40];
	add.f32 	%f616, %f614, %f615;
	ld.shared.f32 	%f617, [_ZZN3cub18CUB_300001_SM_10006detail6reduce28DeviceReduceSingleTileKernelINS2_10policy_hubIfjN4cuda3std3__44plusIfEEE10Policy1000EN6thrust24THRUST_300001_SM_1000_NS12zip_iteratorINS7_5tupleIJNSD_6detail15normal_iteratorINSD_10device_ptrIfEEEESK_EEEEEPfjS9_ff4funcEEvT0_T1_T2_T3_T4_T6_E12temp_storage+44];
	add.f32 	%f618, %f616, %f617;
	ld.shared.f32 	%f619, [_ZZN3cub18CUB_300001_SM_10006detail6reduce28DeviceReduceSingleTileKernelINS2_10policy_hubIfjN4cuda3std3__44plusIfEEE10Policy1000EN6thrust24THRUST_300001_SM_1000_NS12zip_iteratorINS7_5tupleIJNSD_6detail15normal_iteratorINSD_10device_ptrIfEEEESK_EEEEEPfjS9_ff4funcEEvT0_T1_T2_T3_T4_T6_E12temp_storage+48];
	add.f32 	%f620, %f618, %f619;
	ld.shared.f32 	%f621, [_ZZN3cub18CUB_300001_SM_10006detail6reduce28DeviceReduceSingleTileKernelINS2_10policy_hubIfjN4cuda3std3__44plusIfEEE10Policy1000EN6thrust24THRUST_300001_SM_1000_NS12zip_iteratorINS7_5tupleIJNSD_6detail15normal_iteratorINSD_10device_ptrIfEEEESK_EEEEEPfjS9_ff4funcEEvT0_T1_T2_T3_T4_T6_E12temp_storage+52];
	add.f32 	%f622, %f620, %f621;
	ld.shared.f32 	%f623, [_ZZN3cub18CUB_300001_SM_10006detail6reduce28DeviceReduceSingleTileKernelINS2_10policy_hubIfjN4cuda3std3__44plusIfEEE10Policy1000EN6thrust24THRUST_300001_SM_1000_NS12zip_iteratorINS7_5tupleIJNSD_6detail15normal_iteratorINSD_10device_ptrIfEEEESK_EEEEEPfjS9_ff4funcEEvT0_T1_T2_T3_T4_T6_E12temp_storage+56];
	add.f32 	%f624, %f622, %f623;
	ld.shared.f32 	%f625, [_ZZN3cub18CUB_300001_SM_10006detail6reduce28DeviceReduceSingleTileKernelINS2_10policy_hubIfjN4cuda3std3__44plusIfEEE10Policy1000EN6thrust24THRUST_300001_SM_1000_NS12zip_iteratorINS7_5tupleIJNSD_6detail15normal_iteratorINSD_10device_ptrIfEEEESK_EEEEEPfjS9_ff4funcEEvT0_T1_T2_T3_T4_T6_E12temp_storage+60];
	add.f32 	%f626, %f624, %f625;
	ld.shared.f32 	%f627, [_ZZN3cub18CUB_300001_SM_10006detail6reduce28DeviceReduceSingleTileKernelINS2_10policy_hubIfjN4cuda3std3__44plusIfEEE10Policy1000EN6thrust24THRUST_300001_SM_1000_NS12zip_iteratorINS7_5tupleIJNSD_6detail15normal_iteratorINSD_10device_ptrIfEEEESK_EEEEEPfjS9_ff4funcEEvT0_T1_T2_T3_T4_T6_E12temp_storage+64];
	add.f32 	%f628, %f626, %f627;
	ld.shared.f32 	%f629, [_ZZN3cub18CUB_300001_SM_10006detail6reduce28DeviceReduceSingleTileKernelINS2_10policy_hubIfjN4cuda3std3__44plusIfEEE10Policy1000EN6thrust24THRUST_300001_SM_1000_NS12zip_iteratorINS7_5tupleIJNSD_6detail15normal_iteratorINSD_10device_ptrIfEEEESK_EEEEEPfjS9_ff4funcEEvT0_T1_T2_T3_T4_T6_E12temp_storage+68];
	add.f32 	%f630, %f628, %f629;
	ld.shared.f32 	%f631, [_ZZN3cub18CUB_300001_SM_10006detail6reduce28DeviceReduceSingleTileKernelINS2_10policy_hubIfjN4cuda3std3__44plusIfEEE10Policy1000EN6thrust24THRUST_300001_SM_1000_NS12zip_iteratorINS7_5tupleIJNSD_6detail15normal_iteratorINSD_10device_ptrIfEEEESK_EEEEEPfjS9_ff4funcEEvT0_T1_T2_T3_T4_T6_E12temp_storage+72];
	add.f32 	%f632, %f630, %f631;
	ld.shared.f32 	%f633, [_ZZN3cub18CUB_300001_SM_10006detail6reduce28DeviceReduceSingleTileKernelINS2_10policy_hubIfjN4cuda3std3__44plusIfEEE10Policy1000EN6thrust24THRUST_300001_SM_1000_NS12zip_iteratorINS7_5tupleIJNSD_6detail15normal_iteratorINSD_10device_ptrIfEEEESK_EEEEEPfjS9_ff4funcEEvT0_T1_T2_T3_T4_T6_E12temp_storage+76];
	add.f32 	%f656, %f632, %f633;
	bra.uni 	$L__BB14_50;
$L__BB14_24:
	// begin inline asm
	mov.u32 %r123, %laneid;
	// end inline asm
	and.b32  	%r149, %r1, 992;
	add.s32 	%r150, %r149, 32;
	setp.gt.u32 	%p35, %r150, %r51;
	not.b32 	%r151, %r149;
	add.s32 	%r152, %r51, %r151;
	selp.b32 	%r147, %r152, 31, %p35;
	mov.b32 	%r125, %f644;
	mov.b32 	%r126, 1;
	mov.b32 	%r148, -1;
	// begin inline asm
	shfl.sync.down.b32 %r124, %r125, %r126, %r147, %r148;
	// end inline asm
	setp.lt.s32 	%p36, %r123, %r147;
	mov.b32 	%f534, %r124;
	add.f32 	%f535, %f644, %f534;
	selp.f32 	%f536, %f535, %f644, %p36;
	mov.b32 	%r130, %f536;
	mov.b32 	%r131, 2;
	// begin inline asm
	shfl.sync.down.b32 %r129, %r130, %r131, %r147, %r148;
	// end inline asm
	add.s32 	%r153, %r123, 2;
	setp.gt.s32 	%p37, %r153, %r147;
	mov.b32 	%f537, %r129;
	add.f32 	%f538, %f536, %f537;
	selp.f32 	%f539, %f536, %f538, %p37;
	mov.b32 	%r135, %f539;
	mov.b32 	%r136, 4;
	// begin inline asm
	shfl.sync.down.b32 %r134, %r135, %r136, %r147, %r148;
	// end inline asm
	add.s32 	%r154, %r123, 4;
	setp.gt.s32 	%p38, %r154, %r147;
	mov.b32 	%f540, %r134;
	add.f32 	%f541, %f539, %f540;
	selp.f32 	%f542, %f539, %f541, %p38;
	mov.b32 	%r140, %f542;
	mov.b32 	%r141, 8;
	// begin inline asm
	shfl.sync.down.b32 %r139, %r140, %r141, %r147, %r148;
	// end inline asm
	add.s32 	%r155, %r123, 8;
	setp.gt.s32 	%p39, %r155, %r147;
	mov.b32 	%f543, %r139;
	add.f32 	%f544, %f542, %f543;
	selp.f32 	%f545, %f542, %f544, %p39;
	mov.b32 	%r145, %f545;
	mov.b32 	%r146, 16;
	// begin inline asm
	shfl.sync.down.b32 %r144, %r145, %r146, %r147, %r148;
	// end inline asm
	add.s32 	%r156, %r123, 16;
	setp.gt.s32 	%p40, %r156, %r147;
	mov.b32 	%f546, %r144;
	add.f32 	%f547, %f545, %f546;
	selp.f32 	%f656, %f545, %f547, %p40;
	setp.ne.s32 	%p41, %r123, 0;
	@%p41 bra 	$L__BB14_26;
	shr.u32 	%r157, %r1, 3;
	and.b32  	%r158, %r157, 124;
	mov.u32 	%r159, _ZZN3cub18CUB_300001_SM_10006detail6reduce28DeviceReduceSingleTileKernelINS2_10policy_hubIfjN4cuda3std3__44plusIfEEE10Policy1000EN6thrust24THRUST_300001_SM_1000_NS12zip_iteratorINS7_5tupleIJNSD_6detail15normal_iteratorINSD_10device_ptrIfEEEESK_EEEEEPfjS9_ff4funcEEvT0_T1_T2_T3_T4_T6_E12temp_storage;
	add.s32 	%r160, %r159, %r158;
	st.shared.f32 	[%r160+16], %f656;
$L__BB14_26:
	bar.sync 	0;
	setp.ne.s32 	%p42, %r1, 0;
	@%p42 bra 	$L__BB14_50;
	setp.gt.u32 	%p43, %r51, 32;
	ld.shared.f32 	%f548, [_ZZN3cub18CUB_300001_SM_10006detail6reduce28DeviceReduceSingleTileKernelINS2_10policy_hubIfjN4cuda3std3__44plusIfEEE10Policy1000EN6thrust24THRUST_300001_SM_1000_NS12zip_iteratorINS7_5tupleIJNSD_6detail15normal_iteratorINSD_10device_ptrIfEEEESK_EEEEEPfjS9_ff4funcEEvT0_T1_T2_T3_T4_T6_E12temp_storage+20];
	add.f32 	%f549, %f656, %f548;
	selp.f32 	%f550, %f549, %f656, %p43;
	setp.gt.u32 	%p44, %r51, 64;
	ld.shared.f32 	%f551, [_ZZN3cub18CUB_300001_SM_10006detail6reduce28DeviceReduceSingleTileKernelINS2_10policy_hubIfjN4cuda3std3__44plusIfEEE10Policy1000EN6thrust24THRUST_300001_SM_1000_NS12zip_iteratorINS7_5tupleIJNSD_6detail15normal_iteratorINSD_10device_ptrIfEEEESK_EEEEEPfjS9_ff4funcEEvT0_T1_T2_T3_T4_T6_E12temp_storage+24];
	add.f32 	%f552, %f551, %f550;
	selp.f32 	%f553, %f552, %f550, %p44;
	setp.gt.u32 	%p45, %r51, 96;
	ld.shared.f32 	%f554, [_ZZN3cub18CUB_300001_SM_10006detail6reduce28DeviceReduceSingleTileKernelINS2_10policy_hubIfjN4cuda3std3__44plusIfEEE10Policy1000EN6thrust24THRUST_300001_SM_1000_NS12zip_iteratorINS7_5tupleIJNSD_6detail15normal_iteratorINSD_10device_ptrIfEEEESK_EEEEEPfjS9_ff4funcEEvT0_T1_T2_T3_T4_T6_E12temp_storage+28];
	add.f32 	%f555, %f554, %f553;
	selp.f32 	%f556, %f555, %f553, %p45;
	setp.gt.u32 	%p46, %r51, 128;
	ld.shared.f32 	%f557, [_ZZN3cub18CUB_300001_SM_10006detail6reduce28DeviceReduceSingleTileKernelINS2_10policy_hubIfjN4cuda3std3__44plusIfEEE10Policy1000EN6thrust24THRUST_300001_SM_1000_NS12zip_iteratorINS7_5tupleIJNSD_6detail15normal_iteratorINSD_10device_ptrIfEEEESK_EEEEEPfjS9_ff4funcEEvT0_T1_T2_T3_T4_T6_E12temp_storage+32];
	add.f32 	%f558, %f557, %f556;
	selp.f32 	%f559, %f558, %f556, %p46;
	setp.gt.u32 	%p47, %r51, 160;
	ld.shared.f32 	%f560, [_ZZN3cub18CUB_300001_SM_10006detail6reduce28DeviceReduceSingleTileKernelINS2_10policy_hubIfjN4cuda3std3__44plusIfEEE10Policy1000EN6thrust24THRUST_300001_SM_1000_NS12zip_iteratorINS7_5tupleIJNSD_6detail15normal_iteratorINSD_10device_ptrIfEEEESK_EEEEEPfjS9_ff4funcEEvT0_T1_T2_T3_T4_T6_E12temp_storage+36];
	add.f32 	%f561, %f560, %f559;
	selp.f32 	%f562, %f561, %f559, %p47;
	setp.gt.u32 	%p48, %r51, 192;
	ld.shared.f32 	%f563, [_ZZN3cub18CUB_300001_SM_10006detail6reduce28DeviceReduceSingleTileKernelINS2_10policy_hubIfjN4cuda3std3__44plusIfEEE10Policy1000EN6thrust24THRUST_300001_SM_1000_NS12zip_iteratorINS7_5tupleIJNSD_6detail15normal_iteratorINSD_10device_ptrIfEEEESK_EEEEEPfjS9_ff4funcEEvT0_T1_T2_T3_T4_T6_E12temp_storage+40];
	add.f32 	%f564, %f563, %f562;
	selp.f32 	%f565, %f564, %f562, %p48;
	setp.gt.u32 	%p49, %r51, 224;
	ld.shared.f32 	%f566, [_ZZN3cub18CUB_300001_SM_10006detail6reduce28DeviceReduceSingleTileKernelINS2_10policy_hubIfjN4cuda3std3__44plusIfEEE10Policy1000EN6thrust24THRUST_300001_SM_1000_NS12zip_iteratorINS7_5tupleIJNSD_6detail15normal_iteratorINSD_10device_ptrIfEEEESK_EEEEEPfjS9_ff4funcEEvT0_T1_T2_T3_T4_T6_E12temp_storage+44];
	add.f32 	%f567, %f566, %f565;
	selp.f32 	%f568, %f567, %f565, %p49;
	setp.gt.u32 	%p50, %r51, 256;
	ld.shared.f32 	%f569, [_ZZN3cub18CUB_300001_SM_10006detail6reduce28DeviceReduceSingleTileKernelINS2_10policy_hubIfjN4cuda3std3__44plusIfEEE10Policy1000EN6thrust24THRUST_300001_SM_1000_NS12zip_iteratorINS7_5tupleIJNSD_6detail15normal_iteratorINSD_10device_ptrIfEEEESK_EEEEEPfjS9_ff4funcEEvT0_T1_T2_T3_T4_T6_E12temp_storage+48];
	add.f32 	%f570, %f569, %f568;
	selp.f32 	%f571, %f570, %f568, %p50;
	setp.gt.u32 	%p51, %r51, 288;
	ld.shared.f32 	%f572, [_ZZN3cub18CUB_300001_SM_10006detail6reduce28DeviceReduceSingleTileKernelINS2_10policy_hubIfjN4cuda3std3__44plusIfEEE10Policy1000EN6thrust24THRUST_300001_SM_1000_NS12zip_iteratorINS7_5tupleIJNSD_6detail15normal_iteratorINSD_10device_ptrIfEEEESK_EEEEEPfjS9_ff4funcEEvT0_T1_T2_T3_T4_T6_E12temp_storage+52];
	add.f32 	%f573, %f572, %f571;
	selp.f32 	%f574, %f573, %f571, %p51;
	setp.gt.u32 	%p52, %r51, 320;
	ld.shared.f32 	%f575, [_ZZN3cub18CUB_300001_SM_10006detail6reduce28DeviceReduceSingleTileKernelINS2_10policy_hubIfjN4cuda3std3__44plusIfEEE10Policy1000EN6thrust24THRUST_300001_SM_1000_NS12zip_iteratorINS7_5tupleIJNSD_6detail15normal_iteratorINSD_10device_ptrIfEEEESK_EEEEEPfjS9_ff4funcEEvT0_T1_T2_T3_T4_T6_E12temp_storage+56];
	add.f32 	%f576, %f575, %f574;
	selp.f32 	%f577, %f576, %f574, %p52;
	setp.gt.u32 	%p53, %r51, 352;
	ld.shared.f32 	%f578, [_ZZN3cub18CUB_300001_SM_10006detail6reduce28DeviceReduceSingleTileKernelINS2_10policy_hubIfjN4cuda3std3__44plusIfEEE10Policy1000EN6thrust24THRUST_300001_SM_1000_NS12zip_iteratorINS7_5tupleIJNSD_6detail15normal_iteratorINSD_10device_ptrIfEEEESK_EEEEEPfjS9_ff4funcEEvT0_T1_T2_T3_T4_T6_E12temp_storage+60];
	add.f32 	%f579, %f578, %f577;
	selp.f32 	%f580, %f579, %f577, %p53;
	setp.gt.u32 	%p54, %r51, 384;
	ld.shared.f32 	%f581, [_ZZN3cub18CUB_300001_SM_10006detail6reduce28DeviceReduceSingleTileKernelINS2_10policy_hubIfjN4cuda3std3__44plusIfEEE10Policy1000EN6thrust24THRUST_300001_SM_1000_NS12zip_iteratorINS7_5tupleIJNSD_6detail15normal_iteratorINSD_10device_ptrIfEEEESK_EEEEEPfjS9_ff4funcEEvT0_T1_T2_T3_T4_T6_E12temp_storage+64];
	add.f32 	%f582, %f581, %f580;
	selp.f32 	%f583, %f582, %f580, %p54;
	setp.gt.u32 	%p55, %r51, 416;
	ld.shared.f32 	%f584, [_ZZN3cub18CUB_300001_SM_10006detail6reduce28DeviceReduceSingleTileKernelINS2_10policy_hubIfjN4cuda3std3__44plusIfEEE10Policy1000EN6thrust24THRUST_300001_SM_1000_NS12zip_iteratorINS7_5tupleIJNSD_6detail15normal_iteratorINSD_10device_ptrIfEEEESK_EEEEEPfjS9_ff4funcEEvT0_T1_T2_T3_T4_T6_E12temp_storage+68];
	add.f32 	%f585, %f584, %f583;
	selp.f32 	%f586, %f585, %f583, %p55;
	setp.gt.u32 	%p56, %r51, 448;
	ld.shared.f32 	%f587, [_ZZN3cub18CUB_300001_SM_10006detail6reduce28DeviceReduceSingleTileKernelINS2_10policy_hubIfjN4cuda3std3__44plusIfEEE10Policy1000EN6thrust24THRUST_300001_SM_1000_NS12zip_iteratorINS7_5tupleIJNSD_6detail15normal_iteratorINSD_10device_ptrIfEEEESK_EEEEEPfjS9_ff4funcEEvT0_T1_T2_T3_T4_T6_E12temp_storage+72];
	add.f32 	%f588, %f587, %f586;
	selp.f32 	%f589, %f588, %f586, %p56;
	setp.gt.u32 	%p57, %r51, 480;
	ld.shared.f32 	%f590, [_ZZN3cub18CUB_300001_SM_10006detail6reduce28DeviceReduceSingleTileKernelINS2_10policy_hubIfjN4cuda3std3__44plusIfEEE10Policy1000EN6thrust24THRUST_300001_SM_1000_NS12zip_iteratorINS7_5tupleIJNSD_6detail15normal_iteratorINSD_10device_ptrIfEEEESK_EEEEEPfjS9_ff4funcEEvT0_T1_T2_T3_T4_T6_E12temp_storage+76];
	add.f32 	%f591, %f590, %f589;
	selp.f32 	%f656, %f591, %f589, %p57;
	bra.uni 	$L__BB14_50;
$L__BB14_28:
	mov.u32 	%r21, %tid.x;
	mul.wide.u32 	%rd21, %r21, 4;
	add.s64 	%rd16, %rd2, %rd21;
	add.s64 	%rd17, %rd3, %rd21;
	ld.global.f32 	%f43, [%rd16];
	ld.global.f32 	%f44, [%rd17];
	sub.f32 	%f45, %f43, %f44;
	abs.f32 	%f46, %f45;
	ld.global.f32 	%f47, [%rd16+2048];
	ld.global.f32 	%f48, [%rd17+2048];
	sub.f32 	%f49, %f47, %f48;
	abs.f32 	%f50, %f49;
	ld.global.f32 	%f51, [%rd16+4096];
	ld.global.f32 	%f52, [%rd17+4096];
	sub.f32 	%f53, %f51, %f52;
	abs.f32 	%f54, %f53;
	ld.global.f32 	%f55, [%rd16+6144];
	ld.global.f32 	%f56, [%rd17+6144];
	sub.f32 	%f57, %f55, %f56;
	abs.f32 	%f58, %f57;
	ld.global.f32 	%f59, [%rd16+8192];
	ld.global.f32 	%f60, [%rd17+8192];
	sub.f32 	%f61, %f59, %f60;
	abs.f32 	%f62, %f61;
	ld.global.f32 	%f63, [%rd16+10240];
	ld.global.f32 	%f64, [%rd17+10240];
	sub.f32 	%f65, %f63, %f64;
	abs.f32 	%f66, %f65;
	ld.global.f32 	%f67, [%rd16+12288];
	ld.global.f32 	%f68, [%rd17+12288];
	sub.f32 	%f69, %f67, %f68;
	abs.f32 	%f70, %f69;
	ld.global.f32 	%f71, [%rd16+14336];
	ld.global.f32 	%f72, [%rd17+14336];
	sub.f32 	%f73, %f71, %f72;
	abs.f32 	%f74, %f73;
	ld.global.f32 	%f75, [%rd16+16384];
	ld.global.f32 	%f76, [%rd17+16384];
	sub.f32 	%f77, %f75, %f76;
	abs.f32 	%f78, %f77;
	ld.global.f32 	%f79, [%rd16+18432];
	ld.global.f32 	%f80, [%rd17+18432];
	sub.f32 	%f81, %f79, %f80;
	abs.f32 	%f82, %f81;
	ld.global.f32 	%f83, [%rd16+20480];
	ld.global.f32 	%f84, [%rd17+20480];
	sub.f32 	%f85, %f83, %f84;
	abs.f32 	%f86, %f85;
	ld.global.f32 	%f87, [%rd16+22528];
	ld.global.f32 	%f88, [%rd17+22528];
	sub.f32 	%f89, %f87, %f88;
	abs.f32 	%f90, %f89;
	ld.global.f32 	%f91, [%rd16+24576];
	ld.global.f32 	%f92, [%rd17+24576];
	sub.f32 	%f93, %f91, %f92;
	abs.f32 	%f94, %f93;
	ld.global.f32 	%f95, [%rd16+26624];
	ld.global.f32 	%f96, [%rd17+26624];
	sub.f32 	%f97, %f95, %f96;
	abs.f32 	%f98, %f97;
	ld.global.f32 	%f99, [%rd16+28672];
	ld.global.f32 	%f100, [%rd17+28672];
	sub.f32 	%f101, %f99, %f100;
	abs.f32 	%f102, %f101;
	ld.global.f32 	%f103, [%rd16+30720];
	ld.global.f32 	%f104, [%rd17+30720];
	sub.f32 	%f105, %f103, %f104;
	abs.f32 	%f106, %f105;
	add.f32 	%f107, %f46, %f50;
	add.f32 	%f108, %f54, %f58;
	add.f32 	%f109, %f62, %f66;
	add.f32 	%f110, %f70, %f74;
	add.f32 	%f111, %f78, %f82;
	add.f32 	%f112, %f86, %f90;
	add.f32 	%f113, %f94, %f98;
	add.f32 	%f114, %f102, %f106;
	add.f32 	%f115, %f107, %f108;
	add.f32 	%f116, %f109, %f110;
	add.f32 	%f117, %f111, %f112;
	add.f32 	%f118, %f113, %f114;
	add.f32 	%f119, %f115, %f116;
	add.f32 	%f120, %f117, %f118;
	add.f32 	%f655, %f119, %f120;
	add.s32 	%r22, %r51, -8192;
	setp.lt.u32 	%p3, %r22, 8192;
	mov.b32 	%r201, 8192;
	@%p3 bra 	$L__BB14_32;
	mov.b32 	%r201, 8192;
$L__BB14_30:
	mul.wide.u32 	%rd22, %r201, 4;
	add.s64 	%rd23, %rd16, %rd22;
	add.s64 	%rd24, %rd17, %rd22;
	ld.global.f32 	%f121, [%rd23];
	ld.global.f32 	%f122, [%rd24];
	sub.f32 	%f123, %f121, %f122;
	abs.f32 	%f124, %f123;
	ld.global.f32 	%f125, [%rd23+2048];
	ld.global.f32 	%f126, [%rd24+2048];
	sub.f32 	%f127, %f125, %f126;
	abs.f32 	%f128, %f127;
	ld.global.f32 	%f129, [%rd23+4096];
	ld.global.f32 	%f130, [%rd24+4096];
	sub.f32 	%f131, %f129, %f130;
	abs.f32 	%f132, %f131;
	ld.global.f32 	%f133, [%rd23+6144];
	ld.global.f32 	%f134, [%rd24+6144];
	sub.f32 	%f135, %f133, %f134;
	abs.f32 	%f136, %f135;
	ld.global.f32 	%f137, [%rd23+8192];
	ld.global.f32 	%f138, [%rd24+8192];
	sub.f32 	%f139, %f137, %f138;
	abs.f32 	%f140, %f139;
	ld.global.f32 	%f141, [%rd23+10240];
	ld.global.f32 	%f142, [%rd24+10240];
	sub.f32 	%f143, %f141, %f142;
	abs.f32 	%f144, %f143;
	ld.global.f32 	%f145, [%rd23+12288];
	ld.global.f32 	%f146, [%rd24+12288];
	sub.f32 	%f147, %f145, %f146;
	abs.f32 	%f148, %f147;
	ld.global.f32 	%f149, [%rd23+14336];
	ld.global.f32 	%f150, [%rd24+14336];
	sub.f32 	%f151, %f149, %f150;
	abs.f32 	%f152, %f151;
	ld.global.f32 	%f153, [%rd23+16384];
	ld.global.f32 	%f154, [%rd24+16384];
	sub.f32 	%f155, %f153, %f154;
	abs.f32 	%f156, %f155;
	ld.global.f32 	%f157, [%rd23+18432];
	ld.global.f32 	%f158, [%rd24+18432];
	sub.f32 	%f159, %f157, %f158;
	abs.f32 	%f160, %f159;
	ld.global.f32 	%f161, [%rd23+20480];
	ld.global.f32 	%f162, [%rd24+20480];
	sub.f32 	%f163, %f161, %f162;
	abs.f32 	%f164, %f163;
	ld.global.f32 	%f165, [%rd23+22528];
	ld.global.f32 	%f166, [%rd24+22528];
	sub.f32 	%f167, %f165, %f166;
	abs.f32 	%f168, %f167;
	ld.global.f32 	%f169, [%rd23+24576];
	ld.global.f32 	%f170, [%rd24+24576];
	sub.f32 	%f171, %f169, %f170;
	abs.f32 	%f172, %f171;
	ld.global.f32 	%f173, [%rd23+26624];
	ld.global.f32 	%f174, [%rd24+26624];
	sub.f32 	%f175, %f173, %f174;
	abs.f32 	%f176, %f175;
	ld.global.f32 	%f177, [%rd23+28672];
	ld.global.f32 	%f178, [%rd24+28672];
	sub.f32 	%f179, %f177, %f178;
	abs.f32 	%f180, %f179;
	ld.global.f32 	%f181, [%rd23+30720];
	ld.global.f32 	%f182, [%rd24+30720];
	sub.f32 	%f183, %f181, %f182;
	abs.f32 	%f184, %f183;
	add.f32 	%f185, %f655, %f124;
	add.f32 	%f186, %f128, %f132;
	add.f32 	%f187, %f136, %f140;
	add.f32 	%f188, %f144, %f148;
	add.f32 	%f189, %f152, %f156;
	add.f32 	%f190, %f160, %f164;
	add.f32 	%f191, %f168, %f172;
	add.f32 	%f192, %f176, %f180;
	add.f32 	%f193, %f185, %f186;
	add.f32 	%f194, %f187, %f188;
	add.f32 	%f195, %f189, %f190;
	add.f32 	%f196, %f191, %f192;
	add.f32 	%f197, %f193, %f194;
	add.f32 	%f198, %f195, %f196;
	add.f32 	%f199, %f197, %f198;
	add.f32 	%f655, %f199, %f184;
	sub.s32 	%r54, %r51, %r201;
	setp.lt.u32 	%p4, %r54, 8192;
	@%p4 bra 	$L__BB14_46;
	add.s32 	%r201, %r201, 8192;
	setp.le.u32 	%p5, %r201, %r22;
	@%p5 bra 	$L__BB14_30;
$L__BB14_32:
	setp.le.u32 	%p6, %r51, %r201;
	sub.s32 	%r55, %r51, %r201;
	setp.ge.s32 	%p7, %r21, %r55;
	or.pred  	%p8, %p6, %p7;
	@%p8 bra 	$L__BB14_46;
	not.b32 	%r57, %r21;
	add.s32 	%r58, %r51, %r57;
	sub.s32 	%r59, %r58, %r201;
	shr.u32 	%r60, %r59, 9;
	add.s32 	%r26, %r60, 1;
	and.b32  	%r27, %r26, 15;
	setp.lt.u32 	%p9, %r59, 7680;
	mov.u32 	%r206, %r21;
	@%p9 bra 	$L__BB14_37;
	or.b32  	%r204, %r21, 4096;
	add.s32 	%r203, %r21, %r201;
	and.b32  	%r61, %r26, 16777200;
	neg.s32 	%r202, %r61;
$L__BB14_35:
	.pragma "nounroll";
	mul.wide.u32 	%rd25, %r203, 4;
	add.s64 	%rd26, %rd2, %rd25;
	add.s64 	%rd27, %rd3, %rd25;
	ld.global.f32 	%f201, [%rd26];
	ld.global.f32 	%f202, [%rd27];
	sub.f32 	%f203, %f201, %f202;
	abs.f32 	%f204, %f203;
	add.f32 	%f205, %f655, %f204;
	add.s32 	%r62, %r203, 512;
	mul.wide.u32 	%rd28, %r62, 4;
	add.s64 	%rd29, %rd2, %rd28;
	add.s64 	%rd30, %rd3, %rd28;
	ld.global.f32 	%f206, [%rd29];
	ld.global.f32 	%f207, [%rd30];
	sub.f32 	%f208, %f206, %f207;
	abs.f32 	%f209, %f208;
	add.f32 	%f210, %f205, %f209;
	add.s32 	%r63, %r203, 1024;
	mul.wide.u32 	%rd31, %r63, 4;
	add.s64 	%rd32, %rd2, %rd31;
	add.s64 	%rd33, %rd3, %rd31;
	ld.global.f32 	%f211, [%rd32];
	ld.global.f32 	%f212, [%rd33];
	sub.f32 	%f213, %f211, %f212;
	abs.f32 	%f214, %f213;
	add.f32 	%f215, %f210, %f214;
	add.s32 	%r64, %r203, 1536;
	mul.wide.u32 	%rd34, %r64, 4;
	add.s64 	%rd35, %rd2, %rd34;
	add.s64 	%rd36, %rd3, %rd34;
	ld.global.f32 	%f216, [%rd35];
	ld.global.f32 	%f217, [%rd36];
	sub.f32 	%f218, %f216, %f217;
	abs.f32 	%f219, %f218;
	add.f32 	%f220, %f215, %f219;
	add.s32 	%r65, %r203, 2048;
	mul.wide.u32 	%rd37, %r65, 4;
	add.s64 	%rd38, %rd2, %rd37;
	add.s64 	%rd39, %rd3, %rd37;
	ld.global.f32 	%f221, [%rd38];
	ld.global.f32 	%f222, [%rd39];
	sub.f32 	%f223, %f221, %f222;
	abs.f32 	%f224, %f223;
	add.f32 	%f225, %f220, %f224;
	add.s32 	%r66, %r203, 2560;
	mul.wide.u32 	%rd40, %r66, 4;
	add.s64 	%rd41, %rd2, %rd40;
	add.s64 	%rd42, %rd3, %rd40;
	ld.global.f32 	%f226, [%rd41];
	ld.global.f32 	%f227, [%rd42];
	sub.f32 	%f228, %f226, %f227;
	abs.f32 	%f229, %f228;
	add.f32 	%f230, %f225, %f229;
	add.s32 	%r67, %r203, 3072;
	mul.wide.u32 	%rd43, %r67, 4;
	add.s64 	%rd44, %rd2, %rd43;
	add.s64 	%rd45, %rd3, %rd43;
	ld.global.f32 	%f231, [%rd44];
	ld.global.f32 	%f232, [%rd45];
	sub.f32 	%f233, %f231, %f232;
	abs.f32 	%f234, %f233;
	add.f32 	%f235, %f230, %f234;
	add.s32 	%r68, %r203, 3584;
	mul.wide.u32 	%rd46, %r68, 4;
	add.s64 	%rd47, %rd2, %rd46;
	add.s64 	%rd48, %rd3, %rd46;
	ld.global.f32 	%f236, [%rd47];
	ld.global.f32 	%f237, [%rd48];
	sub.f32 	%f238, %f236, %f237;
	abs.f32 	%f239, %f238;
	add.f32 	%f240, %f235, %f239;
	add.s32 	%r69, %r203, 4096;
	mul.wide.u32 	%rd49, %r69, 4;
	add.s64 	%rd50, %rd2, %rd49;
	add.s64 	%rd51, %rd3, %rd49;
	ld.global.f32 	%f241, [%rd50];
	ld.global.f32 	%f242, [%rd51];
	sub.f32 	%f243, %f241, %f242;
	abs.f32 	%f244, %f243;
	add.f32 	%f245, %f240, %f244;
	add.s32 	%r70, %r203, 4608;
	mul.wide.u32 	%rd52, %r70, 4;
	add.s64 	%rd53, %rd2, %rd52;
	add.s64 	%rd54, %rd3, %rd52;
	ld.global.f32 	%f246, [%rd53];
	ld.global.f32 	%f247, [%rd54];
	sub.f32 	%f248, %f246, %f247;
	abs.f32 	%f249, %f248;
	add.f32 	%f250, %f245, %f249;
	add.s32 	%r71, %r203, 5120;
	mul.wide.u32 	%rd55, %r71, 4;
	add.s64 	%rd56, %rd2, %rd55;
	add.s64 	%rd57, %rd3, %rd55;
	ld.global.f32 	%f251, [%rd56];
	ld.global.f32 	%f252, [%rd57];
	sub.f32 	%f253, %f251, %f252;
	abs.f32 	%f254, %f253;
	add.f32 	%f255, %f250, %f254;
	add.s32 	%r72, %r203, 5632;
	mul.wide.u32 	%rd58, %r72, 4;
	add.s64 	%rd59, %rd2, %rd58;
	add.s64 	%rd60, %rd3, %rd58;
	ld.global.f32 	%f256, [%rd59];
	ld.global.f32 	%f257, [%rd60];
	sub.f32 	%f258, %f256, %f257;
	abs.f32 	%f259, %f258;
	add.f32 	%f260, %f255, %f259;
	add.s32 	%r73, %r203, 6144;
	mul.wide.u32 	%rd61, %r73, 4;
	add.s64 	%rd62, %rd2, %rd61;
	add.s64 	%rd63, %rd3, %rd61;
	ld.global.f32 	%f261, [%rd62];
	ld.global.f32 	%f262, [%rd63];
	sub.f32 	%f263, %f261, %f262;
	abs.f32 	%f264, %f263;
	add.f32 	%f265, %f260, %f264;
	add.s32 	%r74, %r203, 6656;
	mul.wide.u32 	%rd64, %r74, 4;
	add.s64 	%rd65, %rd2, %rd64;
	add.s64 	%rd66, %rd3, %rd64;
	ld.global.f32 	%f266, [%rd65];
	ld.global.f32 	%f267, [%rd66];
	sub.f32 	%f268, %f266, %f267;
	abs.f32 	%f269, %f268;
	add.f32 	%f270, %f265, %f269;
	add.s32 	%r75, %r203, 7168;
	mul.wide.u32 	%rd67, %r75, 4;
	add.s64 	%rd68, %rd2, %rd67;
	add.s64 	%rd69, %rd3, %rd67;
	ld.global.f32 	%f271, [%rd68];
	ld.global.f32 	%f272, [%rd69];
	sub.f32 	%f273, %f271, %f272;
	abs.f32 	%f274, %f273;
	add.f32 	%f275, %f270, %f274;
	add.s32 	%r76, %r203, 7680;
	mul.wide.u32 	%rd70, %r76, 4;
	add.s64 	%rd71, %rd2, %rd70;
	add.s64 	%rd72, %rd3, %rd70;
	ld.global.f32 	%f276, [%rd71];
	ld.global.f32 	%f277, [%rd72];
	sub.f32 	%f278, %f276, %f277;
	abs.f32 	%f279, %f278;
	add.f32 	%f655, %f275, %f279;
	add.s32 	%r204, %r204, 8192;
	add.s32 	%r203, %r203, 8192;
	add.s32 	%r202, %r202, 16;
	setp.ne.s32 	%p10, %r202, 0;
	@%p10 bra 	$L__BB14_35;
	add.s32 	%r206, %r204, -4096;
$L__BB14_37:
	setp.eq.s32 	%p11, %r27, 0;
	@%p11 bra 	$L__BB14_46;
	and.b32  	%r39, %r26, 7;
	setp.lt.u32 	%p12, %r27, 8;
	@%p12 bra 	$L__BB14_40;
	add.s32 	%r77, %r206, %r201;
	mul.wide.u32 	%rd73, %r77, 4;
	add.s64 	%rd74, %rd2, %rd73;
	add.s64 	%rd75, %rd3, %rd73;
	ld.global.f32 	%f281, [%rd74];
	ld.global.f32 	%f282, [%rd75];
	sub.f32 	%f283, %f281, %f282;
	abs.f32 	%f284, %f283;
	add.f32 	%f285, %f655, %f284;
	add.s32 	%r78, %r77, 512;
	mul.wide.u32 	%rd76, %r78, 4;
	add.s64 	%rd77, %rd2, %rd76;
	add.s64 	%rd78, %rd3, %rd76;
	ld.global.f32 	%f286, [%rd77];
	ld.global.f32 	%f287, [%rd78];
	sub.f32 	%f288, %f286, %f287;
	abs.f32 	%f289, %f288;
	add.f32 	%f290, %f285, %f289;
	add.s32 	%r79, %r77, 1024;
	mul.wide.u32 	%rd79, %r79, 4;
	add.s64 	%rd80, %rd2, %rd79;
	add.s64 	%rd81, %rd3, %rd79;
	ld.global.f32 	%f291, [%rd80];
	ld.global.f32 	%f292, [%rd81];
	sub.f32 	%f293, %f291, %f292;
	abs.f32 	%f294, %f293;
	add.f32 	%f295, %f290, %f294;
	add.s32 	%r80, %r77, 1536;
	mul.wide.u32 	%rd82, %r80, 4;
	add.s64 	%rd83, %rd2, %rd82;
	add.s64 	%rd84, %rd3, %rd82;
	ld.global.f32 	%f296, [%rd83];
	ld.global.f32 	%f297, [%rd84];
	sub.f32 	%f298, %f296, %f297;
	abs.f32 	%f299, %f298;
	add.f32 	%f300, %f295, %f299;
	add.s32 	%r81, %r77, 2048;
	mul.wide.u32 	%rd85, %r81, 4;
	add.s64 	%rd86, %rd2, %rd85;
	add.s64 	%rd87, %rd3, %rd85;
	ld.global.f32 	%f301, [%rd86];
	ld.global.f32 	%f302, [%rd87];
	sub.f32 	%f303, %f301, %f302;
	abs.f32 	%f304, %f303;
	add.f32 	%f305, %f300, %f304;
	add.s32 	%r82, %r77, 2560;
	mul.wide.u32 	%rd88, %r82, 4;
	add.s64 	%rd89, %rd2, %rd88;
	add.s64 	%rd90, %rd3, %rd88;
	ld.global.f32 	%f306, [%rd89];
	ld.global.f32 	%f307, [%rd90];
	sub.f32 	%f308, %f306, %f307;
	abs.f32 	%f309, %f308;
	add.f32 	%f310, %f305, %f309;
	add.s32 	%r83, %r77, 3072;
	mul.wide.u32 	%rd91, %r83, 4;
	add.s64 	%rd92, %rd2, %rd91;
	add.s64 	%rd93, %rd3, %rd91;
	ld.global.f32 	%f311, [%rd92];
	ld.global.f32 	%f312, [%rd93];
	sub.f32 	%f313, %f311, %f312;
	abs.f32 	%f314, %f313;
	add.f32 	%f315, %f310, %f314;
	add.s32 	%r84, %r77, 3584;
	mul.wide.u32 	%rd94, %r84, 4;
	add.s64 	%rd95, %rd2, %rd94;
	add.s64 	%rd96, %rd3, %rd94;
	ld.global.f32 	%f316, [%rd95];
	ld.global.f32 	%f317, [%rd96];
	sub.f32 	%f318, %f316, %f317;
	abs.f32 	%f319, %f318;
	add.f32 	%f655, %f315, %f319;
	add.s32 	%r206, %r206, 4096;
$L__BB14_40:
	setp.eq.s32 	%p13, %r39, 0;
	@%p13 bra 	$L__BB14_46;
	and.b32  	%r42, %r26, 3;
	setp.lt.u32 	%p14, %r39, 4;
	@%p14 bra 	$L__BB14_43;
	add.s32 	%r85, %r206, %r201;
	mul.wide.u32 	%rd97, %r85, 4;
	add.s64 	%rd98, %rd2, %rd97;
	add.s64 	%rd99, %rd3, %rd97;
	ld.global.f32 	%f321, [%rd98];
	ld.global.f32 	%f322, [%rd99];
	sub.f32 	%f323, %f321, %f322;
	abs.f32 	%f324, %f323;
	add.f32 	%f325, %f655, %f324;
	add.s32 	%r86, %r85, 512;
	mul.wide.u32 	%rd100, %r86, 4;
	add.s64 	%rd101, %rd2, %rd100;
	add.s64 	%rd102, %rd3, %rd100;
	ld.global.f32 	%f326, [%rd101];
	ld.global.f32 	%f327, [%rd102];
	sub.f32 	%f328, %f326, %f327;
	abs.f32 	%f329, %f328;
	add.f32 	%f330, %f325, %f329;
	add.s32 	%r87, %r85, 1024;
	mul.wide.u32 	%rd103, %r87, 4;
	add.s64 	%rd104, %rd2, %rd103;
	add.s64 	%rd105, %rd3, %rd103;
	ld.global.f32 	%f331, [%rd104];
	ld.global.f32 	%f332, [%rd105];
	sub.f32 	%f333, %f331, %f332;
	abs.f32 	%f334, %f333;
	add.f32 	%f335, %f330, %f334;
	add.s32 	%r88, %r85, 1536;
	mul.wide.u32 	%rd106, %r88, 4;
	add.s64 	%rd107, %rd2, %rd106;
	add.s64 	%rd108, %rd3, %rd106;
	ld.global.f32 	%f336, [%rd107];
	ld.global.f32 	%f337, [%rd108];
	sub.f32 	%f338, %f336, %f337;
	abs.f32 	%f339, %f338;
	add.f32 	%f655, %f335, %f339;
	add.s32 	%r206, %r206, 2048;
$L__BB14_43:
	setp.eq.s32 	%p15, %r42, 0;
	@%p15 bra 	$L__BB14_46;
	add.s32 	%r209, %r206, %r201;
	neg.s32 	%r208, %r42;
$L__BB14_45:
	.pragma "nounroll";
	mul.wide.u32 	%rd109, %r209, 4;
	add.s64 	%rd110, %rd2, %rd109;
	add.s64 	%rd111, %rd3, %rd109;
	ld.global.f32 	%f340, [%rd110];
	ld.global.f32 	%f341, [%rd111];
	sub.f32 	%f342, %f340, %f341;
	abs.f32 	%f343, %f342;
	add.f32 	%f655, %f655, %f343;
	add.s32 	%r209, %r209, 512;
	add.s32 	%r208, %r208, 1;
	setp.ne.s32 	%p16, %r208, 0;
	@%p16 bra 	$L__BB14_45;
$L__BB14_46:
	// begin inline asm
	mov.u32 %r89, %laneid;
	// end inline asm
	mov.b32 	%r91, %f655;
	mov.b32 	%r92, 1;
	mov.b32 	%r113, 31;
	mov.b32 	%r114, -1;
	// begin inline asm
	shfl.sync.down.b32 %r90, %r91, %r92, %r113, %r114;
	// end inline asm
	setp.gt.s32 	%p17, %r89, 30;
	mov.b32 	%f344, %r90;
	add.f32 	%f345, %f655, %f344;
	selp.f32 	%f346, %f655, %f345, %p17;
	mov.b32 	%r96, %f346;
	mov.b32 	%r97, 2;
	// begin inline asm
	shfl.sync.down.b32 %r95, %r96, %r97, %r113, %r114;
	// end inline asm
	setp.gt.s32 	%p18, %r89, 29;
	mov.b32 	%f347, %r95;
	add.f32 	%f348, %f346, %f347;
	selp.f32 	%f349, %f346, %f348, %p18;
	mov.b32 	%r101, %f349;
	mov.b32 	%r102, 4;
	// begin inline asm
	shfl.sync.down.b32 %r100, %r101, %r102, %r113, %r114;
	// end inline asm
	setp.gt.s32 	%p19, %r89, 27;
	mov.b32 	%f350, %r100;
	add.f32 	%f351, %f349, %f350;
	selp.f32 	%f352, %f349, %f351, %p19;
	mov.b32 	%r106, %f352;
	mov.b32 	%r107, 8;
	// begin inline asm
	shfl.sync.down.b32 %r105, %r106, %r107, %r113, %r114;
	// end inline asm
	setp.gt.s32 	%p20, %r89, 23;
	mov.b32 	%f353, %r105;
	add.f32 	%f354, %f352, %f353;
	selp.f32 	%f355, %f352, %f354, %p20;
	mov.b32 	%r111, %f355;
	mov.b32 	%r112, 16;
	// begin inline asm
	shfl.sync.down.b32 %r110, %r111, %r112, %r113, %r114;
	// end inline asm
	setp.gt.s32 	%p21, %r89, 15;
	mov.b32 	%f356, %r110;
	add.f32 	%f38, %f355, %f356;
	selp.f32 	%f656, %f355, %f38, %p21;
	setp.ne.s32 	%p22, %r89, 0;
	@%p22 bra 	$L__BB14_48;
	shr.u32 	%r115, %r21, 3;
	and.b32  	%r116, %r115, 124;
	mov.u32 	%r117, _ZZN3cub18CUB_300001_SM_10006detail6reduce28DeviceReduceSingleTileKernelINS2_10policy_hubIfjN4cuda3std3__44plusIfEEE10Policy1000EN6thrust24THRUST_300001_SM_1000_NS12zip_iteratorINS7_5tupleIJNSD_6detail15normal_iteratorINSD_10device_ptrIfEEEESK_EEEEEPfjS9_ff4funcEEvT0_T1_T2_T3_T4_T6_E12temp_storage;
	add.s32 	%r118, %r117, %r116;
	st.shared.f32 	[%r118+16], %f38;
$L__BB14_48:
	bar.sync 	0;
	setp.ne.s32 	%p23, %r21, 0;
	@%p23 bra 	$L__BB14_50;
	ld.shared.f32 	%f357, [_ZZN3cub18CUB_300001_SM_10006detail6reduce28DeviceReduceSingleTileKernelINS2_10policy_hubIfjN4cuda3std3__44plusIfEEE10Policy1000EN6thrust24THRUST_300001_SM_1000_NS12zip_iteratorINS7_5tupleIJNSD_6detail15normal_iteratorINSD_10device_ptrIfEEEESK_EEEEEPfjS9_ff4funcEEvT0_T1_T2_T3_T4_T6_E12temp_storage+20];
	add.f32 	%f358, %f656, %f357;
	ld.shared.f32 	%f359, [_ZZN3cub18CUB_300001_SM_10006detail6reduce28DeviceReduceSingleTileKernelINS2_10policy_hubIfjN4cuda3std3__44plusIfEEE10Policy1000EN6thrust24THRUST_300001_SM_1000_NS12zip_iteratorINS7_5tupleIJNSD_6detail15normal_iteratorINSD_10device_ptrIfEEEESK_EEEEEPfjS9_ff4funcEEvT0_T1_T2_T3_T4_T6_E12temp_storage+24];
	add.f32 	%f360, %f358, %f359;
	ld.shared.f32 	%f361, [_ZZN3cub18CUB_300001_SM_10006detail6reduce28DeviceReduceSingleTileKernelINS2_10policy_hubIfjN4cuda3std3__44plusIfEEE10Policy1000EN6thrust24THRUST_300001_SM_1000_NS12zip_iteratorINS7_5tupleIJNSD_6detail15normal_iteratorINSD_10device_ptrIfEEEESK_EEEEEPfjS9_ff4funcEEvT0_T1_T2_T3_T4_T6_E12temp_storage+28];
	add.f32 	%f362, %f360, %f361;
	ld.shared.f32 	%f363, [_ZZN3cub18CUB_300001_SM_10006detail6reduce28DeviceReduceSingleTileKernelINS2_10policy_hubIfjN4cuda3std3__44plusIfEEE10Policy1000EN6thrust24THRUST_300001_SM_1000_NS12zip_iteratorINS7_5tupleIJNSD_6detail15normal_iteratorINSD_10device_ptrIfEEEESK_EEEEEPfjS9_ff4funcEEvT0_T1_T2_T3_T4_T6_E12temp_storage+32];
	add.f32 	%f364, %f362, %f363;
	ld.shared.f32 	%f365, [_ZZN3cub18CUB_300001_SM_10006detail6reduce28DeviceReduceSingleTileKernelINS2_10policy_hubIfjN4cuda3std3__44plusIfEEE10Policy1000EN6thrust24THRUST_300001_SM_1000_NS12zip_iteratorINS7_5tupleIJNSD_6detail15normal_iteratorINSD_10device_ptrIfEEEESK_EEEEEPfjS9_ff4funcEEvT0_T1_T2_T3_T4_T6_E12temp_storage+36];
	add.f32 	%f366, %f364, %f365;
	ld.shared.f32 	%f367, [_ZZN3cub18CUB_300001_SM_10006detail6reduce28DeviceReduceSingleTileKernelINS2_10policy_hubIfjN4cuda3std3__44plusIfEEE10Policy1000EN6thrust24THRUST_300001_SM_1000_NS12zip_iteratorINS7_5tupleIJNSD_6detail15normal_iteratorINSD_10device_ptrIfEEEESK_EEEEEPfjS9_ff4funcEEvT0_T1_T2_T3_T4_T6_E12temp_storage+40];
	add.f32 	%f368, %f366, %f367;
	ld.shared.f32 	%f369, [_ZZN3cub18CUB_300001_SM_10006detail6reduce28DeviceReduceSingleTileKernelINS2_10policy_hubIfjN4cuda3std3__44plusIfEEE10Policy1000EN6thrust24THRUST_300001_SM_1000_NS12zip_iteratorINS7_5tupleIJNSD_6detail15normal_iteratorINSD_10device_ptrIfEEEESK_EEEEEPfjS9_ff4funcEEvT0_T1_T2_T3_T4_T6_E12temp_storage+44];
	add.f32 	%f370, %f368, %f369;
	ld.shared.f32 	%f371, [_ZZN3cub18CUB_300001_SM_10006detail6reduce28DeviceReduceSingleTileKernelINS2_10policy_hubIfjN4cuda3std3__44plusIfEEE10Policy1000EN6thrust24THRUST_300001_SM_1000_NS12zip_iteratorINS7_5tupleIJNSD_6detail15normal_iteratorINSD_10device_ptrIfEEEESK_EEEEEPfjS9_ff4funcEEvT0_T1_T2_T3_T4_T6_E12temp_storage+48];
	add.f32 	%f372, %f370, %f371;
	ld.shared.f32 	%f373, [_ZZN3cub18CUB_300001_SM_10006detail6reduce28DeviceReduceSingleTileKernelINS2_10policy_hubIfjN4cuda3std3__44plusIfEEE10Policy1000EN6thrust24THRUST_300001_SM_1000_NS12zip_iteratorINS7_5tupleIJNSD_6detail15normal_iteratorINSD_10device_ptrIfEEEESK_EEEEEPfjS9_ff4funcEEvT0_T1_T2_T3_T4_T6_E12temp_storage+52];
	add.f32 	%f374, %f372, %f373;
	ld.shared.f32 	%f375, [_ZZN3cub18CUB_300001_SM_10006detail6reduce28DeviceReduceSingleTileKernelINS2_10policy_hubIfjN4cuda3std3__44plusIfEEE10Policy1000EN6thrust24THRUST_300001_SM_1000_NS12zip_iteratorINS7_5tupleIJNSD_6detail15normal_iteratorINSD_10device_ptrIfEEEESK_EEEEEPfjS9_ff4funcEEvT0_T1_T2_T3_T4_T6_E12temp_storage+56];
	add.f32 	%f376, %f374, %f375;
	ld.shared.f32 	%f377, [_ZZN3cub18CUB_300001_SM_10006detail6reduce28DeviceReduceSingleTileKernelINS2_10policy_hubIfjN4cuda3std3__44plusIfEEE10Policy1000EN6thrust24THRUST_300001_SM_1000_NS12zip_iteratorINS7_5tupleIJNSD_6detail15normal_iteratorINSD_10device_ptrIfEEEESK_EEEEEPfjS9_ff4funcEEvT0_T1_T2_T3_T4_T6_E12temp_storage+60];
	add.f32 	%f378, %f376, %f377;
	ld.shared.f32 	%f379, [_ZZN3cub18CUB_300001_SM_10006detail6reduce28DeviceReduceSingleTileKernelINS2_10policy_hubIfjN4cuda3std3__44plusIfEEE10Policy1000EN6thrust24THRUST_300001_SM_1000_NS12zip_iteratorINS7_5tupleIJNSD_6detail15normal_iteratorINSD_10device_ptrIfEEEESK_EEEEEPfjS9_ff4funcEEvT0_T1_T2_T3_T4_T6_E12temp_storage+64];
	add.f32 	%f380, %f378, %f379;
	ld.shared.f32 	%f381, [_ZZN3cub18CUB_300001_SM_10006detail6reduce28DeviceReduceSingleTileKernelINS2_10policy_hubIfjN4cuda3std3__44plusIfEEE10Policy1000EN6thrust24THRUST_300001_SM_1000_NS12zip_iteratorINS7_5tupleIJNSD_6detail15normal_iteratorINSD_10device_ptrIfEEEESK_EEEEEPfjS9_ff4funcEEvT0_T1_T2_T3_T4_T6_E12temp_storage+68];
	add.f32 	%f382, %f380, %f381;
	ld.shared.f32 	%f383, [_ZZN3cub18CUB_300001_SM_10006detail6reduce28DeviceReduceSingleTileKernelINS2_10policy_hubIfjN4cuda3std3__44plusIfEEE10Policy1000EN6thrust24THRUST_300001_SM_1000_NS12zip_iteratorINS7_5tupleIJNSD_6detail15normal_iteratorINSD_10device_ptrIfEEEESK_EEEEEPfjS9_ff4funcEEvT0_T1_T2_T3_T4_T6_E12temp_storage+72];
	add.f32 	%f384, %f382, %f383;
	ld.shared.f32 	%f385, [_ZZN3cub18CUB_300001_SM_10006detail6reduce28DeviceReduceSingleTileKernelINS2_10policy_hubIfjN4cuda3std3__44plusIfEEE10Policy1000EN6thrust24THRUST_300001_SM_1000_NS12zip_iteratorINS7_5tupleIJNSD_6detail15normal_iteratorINSD_10device_ptrIfEEEESK_EEEEEPfjS9_ff4funcEEvT0_T1_T2_T3_T4_T6_E12temp_storage+76];
	add.f32 	%f656, %f384, %f385;
$L__BB14_50:
	mov.u32 	%r191, %tid.x;
	setp.ne.s32 	%p65, %r191, 0;
	@%p65 bra 	$L__BB14_52;
	add.f32 	%f634, %f42, %f656;
	st.global.f32 	[%rd1], %f634;
$L__BB14_52:
	ret;

}
	// .globl	_ZN3cub18CUB_300001_SM_10006detail6reduce18DeviceReduceKernelINS2_10policy_hubIfjN4cuda3std3__44plusIfEEE10Policy1000EN6thrust24THRUST_300001_SM_1000_NS12zip_iteratorINS7_5tupleIJNSD_6detail15normal_iteratorINSD_10device_ptrIfEEEESK_EEEEEjS9_f4funcEEvT0_PT3_T1_NS0_13GridEvenShareISR_EET2_T4_
.visible .entry _ZN3cub18CUB_300001_SM_10006detail6reduce18DeviceReduceKernelINS2_10policy_hubIfjN4cuda3std3__44plusIfEEE10Policy1000EN6thrust24THRUST_300001_SM_1000_NS12zip_iteratorINS7_5tupleIJNSD_6detail15normal_iteratorINSD_10device_ptrIfEEEESK_EEEEEjS9_f4funcEEvT0_PT3_T1_NS0_13GridEvenShareISR_EET2_T4_(
	.param .align 8 .b8 _ZN3cub18CUB_300001_SM_10006detail6reduce18DeviceReduceKernelINS2_10policy_hubIfjN4cuda3std3__44plusIfEEE10Policy1000EN6thrust24THRUST_300001_SM_1000_NS12zip_iteratorINS7_5tupleIJNSD_6detail15normal_iteratorINSD_10device_ptrIfEEEESK_EEEEEjS9_f4funcEEvT0_PT3_T1_NS0_13GridEvenShareISR_EET2_T4__param_0[16],
	.param .u64 .ptr .align 1 _ZN3cub18CUB_300001_SM_10006detail6reduce18DeviceReduceKernelINS2_10policy_hubIfjN4cuda3std3__44plusIfEEE10Policy1000EN6thrust24THRUST_300001_SM_1000_NS12zip_iteratorINS7_5tupleIJNSD_6detail15normal_iteratorINSD_10device_ptrIfEEEESK_EEEEEjS9_f4funcEEvT0_PT3_T1_NS0_13GridEvenShareISR_EET2_T4__param_1,
	.param .u32 _ZN3cub18CUB_300001_SM_10006detail6reduce18DeviceReduceKernelINS2_10policy_hubIfjN4cuda3std3__44plusIfEEE10Policy1000EN6thrust24THRUST_300001_SM_1000_NS12zip_iteratorINS7_5tupleIJNSD_6detail15normal_iteratorINSD_10device_ptrIfEEEESK_EEEEEjS9_f4funcEEvT0_PT3_T1_NS0_13GridEvenShareISR_EET2_T4__param_2,
	.param .align 4 .b8 _ZN3cub18CUB_300001_SM_10006detail6reduce18DeviceReduceKernelINS2_10policy_hubIfjN4cuda3std3__44plusIfEEE10Policy1000EN6thrust24THRUST_300001_SM_1000_NS12zip_iteratorINS7_5tupleIJNSD_6detail15normal_iteratorINSD_10device_ptrIfEEEESK_EEEEEjS9_f4funcEEvT0_PT3_T1_NS0_13GridEvenShareISR_EET2_T4__param_3[40],
	.param .align 1 .b8 _ZN3cub18CUB_300001_SM_10006detail6reduce18DeviceReduceKernelINS2_10policy_hubIfjN4cuda3std3__44plusIfEEE10Policy1000EN6thrust24THRUST_300001_SM_1000_NS12zip_iteratorINS7_5tupleIJNSD_6detail15normal_iteratorINSD_10device_ptrIfEEEESK_EEEEEjS9_f4funcEEvT0_PT3_T1_NS0_13GridEvenShareISR_EET2_T4__param_4[1],
	.param .align 1 .b8 _ZN3cub18CUB_300001_SM_10006detail6reduce18DeviceReduceKernelINS2_10policy_hubIfjN4cuda3std3__44plusIfEEE10Policy1000EN6thrust24THRUST_300001_SM_1000_NS12zip_iteratorINS7_5tupleIJNSD_6detail15normal_iteratorINSD_10device_ptrIfEEEESK_EEEEEjS9_f4funcEEvT0_PT3_T1_NS0_13GridEvenShareISR_EET2_T4__param_5[1]
)
.maxntid 512
{
	.reg .pred 	%p<65>;
	.reg .b16 	%rs<4>;
	.reg .b32 	%r<277>;
	.reg .b32 	%f<653>;
	.reg .b64 	%rd<193>;
	// demoted variable
	.shared .align 4 .b8 _ZZN3cub18CUB_300001_SM_10006detail6reduce18DeviceReduceKernelINS2_10policy_hubIfjN4cuda3std3__44plusIfEEE10Policy1000EN6thrust24THRUST_300001_SM_1000_NS12zip_iteratorINS7_5tupleIJNSD_6detail15normal_iteratorINSD_10device_ptrIfEEEESK_EEEEEjS9_f4funcEEvT0_PT3_T1_NS0_13GridEvenShareISR_EET2_T4_E12temp_storage[84];
	ld.param.u32 	%r1, [_ZN3cub18CUB_300001_SM_10006detail6reduce18DeviceReduceKernelINS2_10policy_hubIfjN4cuda3std3__44plusIfEEE10Policy1000EN6thrust24THRUST_300001_SM_1000_NS12zip_iteratorINS7_5tupleIJNSD_6detail15normal_iteratorINSD_10device_ptrIfEEEESK_EEEEEjS9_f4funcEEvT0_PT3_T1_NS0_13GridEvenShareISR_EET2_T4__param_3+20];
	ld.param.u32 	%r2, [_ZN3cub18CUB_300001_SM_10006detail6reduce18DeviceReduceKernelINS2_10policy_hubIfjN4cuda3std3__44plusIfEEE10Policy1000EN6thrust24THRUST_300001_SM_1000_NS12zip_iteratorINS7_5tupleIJNSD_6detail15normal_iteratorINSD_10device_ptrIfEEEESK_EEEEEjS9_f4funcEEvT0_PT3_T1_NS0_13GridEvenShareISR_EET2_T4__param_3+24];
	ld.param.u64 	%rd4, [_ZN3cub18CUB_300001_SM_10006detail6reduce18DeviceReduceKernelINS2_10policy_hubIfjN4cuda3std3__44plusIfEEE10Policy1000EN6thrust24THRUST_300001_SM_1000_NS12zip_iteratorINS7_5tupleIJNSD_6detail15normal_iteratorINSD_10device_ptrIfEEEESK_EEEEEjS9_f4funcEEvT0_PT3_T1_NS0_13GridEvenShareISR_EET2_T4__param_0+8];
	ld.param.u64 	%rd5, [_ZN3cub18CUB_300001_SM_10006detail6reduce18DeviceReduceKernelINS2_10policy_hubIfjN4cuda3std3__44plusIfEEE10Policy1000EN6thrust24THRUST_300001_SM_1000_NS12zip_iteratorINS7_5tupleIJNSD_6detail15normal_iteratorINSD_10device_ptrIfEEEESK_EEEEEjS9_f4funcEEvT0_PT3_T1_NS0_13GridEvenShareISR_EET2_T4__param_0];
	cvta.to.global.u64 	%rd1, %rd5;
	cvta.to.global.u64 	%rd2, %rd4;
	mov.u32 	%r3, %ctaid.x;
	shl.b32 	%r4, %r2, 13;
	shl.b32 	%r268, %r3, 13;
	sub.s32 	%r6, %r1, %r268;
	setp.gt.u32 	%p1, %r6, 8191;
	@%p1 bra 	$L__BB15_26;
	mov.u32 	%r7, %tid.x;
	setp.ge.u32 	%p23, %r7, %r6;
	mov.f32 	%f641, 0f00000000;
	mov.u32 	%r259, %r7;
	@%p23 bra 	$L__BB15_3;
	add.s32 	%r153, %r268, %r7;
	mul.wide.u32 	%rd99, %r153, 4;
	add.s64 	%rd100, %rd1, %rd99;
	add.s64 	%rd101, %rd2, %rd99;
	ld.global.f32 	%f385, [%rd100];
	ld.global.f32 	%f386, [%rd101];
	sub.f32 	%f387, %f385, %f386;
	abs.f32 	%f641, %f387;
	add.s32 	%r259, %r7, 512;
$L__BB15_3:
	setp.ge.u32 	%p24, %r259, %r6;
	@%p24 bra 	$L__BB15_17;
	not.b32 	%r154, %r259;
	add.s32 	%r155, %r1, %r154;
	sub.s32 	%r156, %r155, %r268;
	shr.u32 	%r157, %r156, 9;
	add.s32 	%r10, %r157, 1;
	and.b32  	%r11, %r10, 15;
	setp.lt.u32 	%p25, %r156, 7680;
	@%p25 bra 	$L__BB15_8;
	or.b32  	%r258, %r259, 4096;
	add.s32 	%r257, %r259, %r268;
	and.b32  	%r158, %r10, 16777200;
	neg.s32 	%r256, %r158;
$L__BB15_6:
	.pragma "nounroll";
	mul.wide.u32 	%rd102, %r257, 4;
	add.s64 	%rd103, %rd1, %rd102;
	add.s64 	%rd104, %rd2, %rd102;
	ld.global.f32 	%f389, [%rd103];
	ld.global.f32 	%f390, [%rd104];
	sub.f32 	%f391, %f389, %f390;
	abs.f32 	%f392, %f391;
	add.f32 	%f393, %f641, %f392;
	add.s32 	%r159, %r257, 512;
	mul.wide.u32 	%rd105, %r159, 4;
	add.s64 	%rd106, %rd1, %rd105;
	add.s64 	%rd107, %rd2, %rd105;
	ld.global.f32 	%f394, [%rd106];
	ld.global.f32 	%f395, [%rd107];
	sub.f32 	%f396, %f394, %f395;
	abs.f32 	%f397, %f396;
	add.f32 	%f398, %f393, %f397;
	add.s32 	%r160, %r257, 1024;
	mul.wide.u32 	%rd108, %r160, 4;
	add.s64 	%rd109, %rd1, %rd108;
	add.s64 	%rd110, %rd2, %rd108;
	ld.global.f32 	%f399, [%rd109];
	ld.global.f32 	%f400, [%rd110];
	sub.f32 	%f401, %f399, %f400;
	abs.f32 	%f402, %f401;
	add.f32 	%f403, %f398, %f402;
	add.s32 	%r161, %r257, 1536;
	mul.wide.u32 	%rd111, %r161, 4;
	add.s64 	%rd112, %rd1, %rd111;
	add.s64 	%rd113, %rd2, %rd111;
	ld.global.f32 	%f404, [%rd112];
	ld.global.f32 	%f405, [%rd113];
	sub.f32 	%f406, %f404, %f405;
	abs.f32 	%f407, %f406;
	add.f32 	%f408, %f403, %f407;
	add.s32 	%r162, %r257, 2048;
	mul.wide.u32 	%rd114, %r162, 4;
	add.s64 	%rd115, %rd1, %rd114;
	add.s64 	%rd116, %rd2, %rd114;
	ld.global.f32 	%f409, [%rd115];
	ld.global.f32 	%f410, [%rd116];
	sub.f32 	%f411, %f409, %f410;
	abs.f32 	%f412, %f411;
	add.f32 	%f413, %f408, %f412;
	add.s32 	%r163, %r257, 2560;
	mul.wide.u32 	%rd117, %r163, 4;
	add.s64 	%rd118, %rd1, %rd117;
	add.s64 	%rd119, %rd2, %rd117;
	ld.global.f32 	%f414, [%rd118];
	ld.global.f32 	%f415, [%rd119];
	sub.f32 	%f416, %f414, %f415;
	abs.f32 	%f417, %f416;
	add.f32 	%f418, %f413, %f417;
	add.s32 	%r164, %r257, 3072;
	mul.wide.u32 	%rd120, %r164, 4;
	add.s64 	%rd121, %rd1, %rd120;
	add.s64 	%rd122, %rd2, %rd120;
	ld.global.f32 	%f419, [%rd121];
	ld.global.f32 	%f420, [%rd122];
	sub.f32 	%f421, %f419, %f420;
	abs.f32 	%f422, %f421;
	add.f32 	%f423, %f418, %f422;
	add.s32 	%r165, %r257, 3584;
	mul.wide.u32 	%rd123, %r165, 4;
	add.s64 	%rd124, %rd1, %rd123;
	add.s64 	%rd125, %rd2, %rd123;
	ld.global.f32 	%f424, [%rd124];
	ld.global.f32 	%f425, [%rd125];
	sub.f32 	%f426, %f424, %f425;
	abs.f32 	%f427, %f426;
	add.f32 	%f428, %f423, %f427;
	add.s32 	%r166, %r257, 4096;
	mul.wide.u32 	%rd126, %r166, 4;
	add.s64 	%rd127, %rd1, %rd126;
	add.s64 	%rd128, %rd2, %rd126;
	ld.global.f32 	%f429, [%rd127];
	ld.global.f32 	%f430, [%rd128];
	sub.f32 	%f431, %f429, %f430;
	abs.f32 	%f432, %f431;
	add.f32 	%f433, %f428, %f432;
	add.s32 	%r167, %r257, 4608;
	mul.wide.u32 	%rd129, %r167, 4;
	add.s64 	%rd130, %rd1, %rd129;
	add.s64 	%rd131, %rd2, %rd129;
	ld.global.f32 	%f434, [%rd130];
	ld.global.f32 	%f435, [%rd131];
	sub.f32 	%f436, %f434, %f435;
	abs.f32 	%f437, %f436;
	add.f32 	%f438, %f433, %f437;
	add.s32 	%r168, %r257, 5120;
	mul.wide.u32 	%rd132, %r168, 4;
	add.s64 	%rd133, %rd1, %rd132;
	add.s64 	%rd134, %rd2, %rd132;
	ld.global.f32 	%f439, [%rd133];
	ld.global.f32 	%f440, [%rd134];
	sub.f32 	%f441, %f439, %f440;
	abs.f32 	%f442, %f441;
	add.f32 	%f443, %f438, %f442;
	add.s32 	%r169, %r257, 5632;
	mul.wide.u32 	%rd135, %r169, 4;
	add.s64 	%rd136, %rd1, %rd135;
	add.s64 	%rd137, %rd2, %rd135;
	ld.global.f32 	%f444, [%rd136];
	ld.global.f32 	%f445, [%rd137];
	sub.f32 	%f446, %f444, %f445;
	abs.f32 	%f447, %f446;
	add.f32 	%f448, %f443, %f447;
	add.s32 	%r170, %r257, 6144;
	mul.wide.u32 	%rd138, %r170, 4;
	add.s64 	%rd139, %rd1, %rd138;
	add.s64 	%rd140, %rd2, %rd138;
	ld.global.f32 	%f449, [%rd139];
	ld.global.f32 	%f450, [%rd140];
	sub.f32 	%f451, %f449, %f450;
	abs.f32 	%f452, %f451;
	add.f32 	%f453, %f448, %f452;
	add.s32 	%r171, %r257, 6656;
	mul.wide.u32 	%rd141, %r171, 4;
	add.s64 	%rd142, %rd1, %rd141;
	add.s64 	%rd143, %rd2, %rd141;
	ld.global.f32 	%f454, [%rd142];
	ld.global.f32 	%f455, [%rd143];
	sub.f32 	%f456, %f454, %f455;
	abs.f32 	%f457, %f456;
	add.f32 	%f458, %f453, %f457;
	add.s32 	%r172, %r257, 7168;
	mul.wide.u32 	%rd144, %r172, 4;
	add.s64 	%rd145, %rd1, %rd144;
	add.s64 	%rd146, %rd2, %rd144;
	ld.global.f32 	%f459, [%rd145];
	ld.global.f32 	%f460, [%rd146];
	sub.f32 	%f461, %f459, %f460;
	abs.f32 	%f462, %f461;
	add.f32 	%f463, %f458, %f462;
	add.s32 	%r173, %r257, 7680;
	mul.wide.u32 	%rd147, %r173, 4;
	add.s64 	%rd148, %rd1, %rd147;
	add.s64 	%rd149, %rd2, %rd147;
	ld.global.f32 	%f464, [%rd148];
	ld.global.f32 	%f465, [%rd149];
	sub.f32 	%f466, %f464, %f465;
	abs.f32 	%f467, %f466;
	add.f32 	%f641, %f463, %f467;
	add.s32 	%r258, %r258, 8192;
	add.s32 	%r257, %r257, 8192;
	add.s32 	%r256, %r256, 16;
	setp.ne.s32 	%p26, %r256, 0;
	@%p26 bra 	$L__BB15_6;
	add.s32 	%r259, %r258, -4096;
$L__BB15_8:
	setp.eq.s32 	%p27, %r11, 0;
	@%p27 bra 	$L__BB15_17;
	and.b32  	%r23, %r10, 7;
	setp.lt.u32 	%p28, %r11, 8;
	@%p28 bra 	$L__BB15_11;
	add.s32 	%r174, %r268, %r259;
	mul.wide.u32 	%rd150, %r174, 4;
	add.s64 	%rd151, %rd1, %rd150;
	add.s64 	%rd152, %rd2, %rd150;
	ld.global.f32 	%f469, [%rd151];
	ld.global.f32 	%f470, [%rd152];
	sub.f32 	%f471, %f469, %f470;
	abs.f32 	%f472, %f471;
	add.f32 	%f473, %f641, %f472;
	add.s32 	%r175, %r174, 512;
	mul.wide.u32 	%rd153, %r175, 4;
	add.s64 	%rd154, %rd1, %rd153;
	add.s64 	%rd155, %rd2, %rd153;
	ld.global.f32 	%f474, [%rd154];
	ld.global.f32 	%f475, [%rd155];
	sub.f32 	%f476, %f474, %f475;
	abs.f32 	%f477, %f476;
	add.f32 	%f478, %f473, %f477;
	add.s32 	%r176, %r174, 1024;
	mul.wide.u32 	%rd156, %r176, 4;
	add.s64 	%rd157, %rd1, %rd156;
	add.s64 	%rd158, %rd2, %rd156;
	ld.global.f32 	%f479, [%rd157];
	ld.global.f32 	%f480, [%rd158];
	sub.f32 	%f481, %f479, %f480;
	abs.f32 	%f482, %f481;
	add.f32 	%f483, %f478, %f482;
	add.s32 	%r177, %r174, 1536;
	mul.wide.u32 	%rd159, %r177, 4;
	add.s64 	%rd160, %rd1, %rd159;
	add.s64 	%rd161, %rd2, %rd159;
	ld.global.f32 	%f484, [%rd160];
	ld.global.f32 	%f485, [%rd161];
	sub.f32 	%f486, %f484, %f485;
	abs.f32 	%f487, %f486;
	add.f32 	%f488, %f483, %f487;
	add.s32 	%r178, %r174, 2048;
	mul.wide.u32 	%rd162, %r178, 4;
	add.s64 	%rd163, %rd1, %rd162;
	add.s64 	%rd164, %rd2, %rd162;
	ld.global.f32 	%f489, [%rd163];
	ld.global.f32 	%f490, [%rd164];
	sub.f32 	%f491, %f489, %f490;
	abs.f32 	%f492, %f491;
	add.f32 	%f493, %f488, %f492;
	add.s32 	%r179, %r174, 2560;
	mul.wide.u32 	%rd165, %r179, 4;
	add.s64 	%rd166, %rd1, %rd165;
	add.s64 	%rd167, %rd2, %rd165;
	ld.global.f32 	%f494, [%rd166];
	ld.global.f32 	%f495, [%rd167];
	sub.f32 	%f496, %f494, %f495;
	abs.f32 	%f497, %f496;
	add.f32 	%f498, %f493, %f497;
	add.s32 	%r180, %r174, 3072;
	mul.wide.u32 	%rd168, %r180, 4;
	add.s64 	%rd169, %rd1, %rd168;
	add.s64 	%rd170, %rd2, %rd168;
	ld.global.f32 	%f499, [%rd169];
	ld.global.f32 	%f500, [%rd170];
	sub.f32 	%f501, %f499, %f500;
	abs.f32 	%f502, %f501;
	add.f32 	%f503, %f498, %f502;
	add.s32 	%r181, %r174, 3584;
	mul.wide.u32 	%rd171, %r181, 4;
	add.s64 	%rd172, %rd1, %rd171;
	add.s64 	%rd173, %rd2, %rd171;
	ld.global.f32 	%f504, [%rd172];
	ld.global.f32 	%f505, [%rd173];
	sub.f32 	%f506, %f504, %f505;
	abs.f32 	%f507, %f506;
	add.f32 	%f641, %f503, %f507;
	add.s32 	%r259, %r259, 4096;
$L__BB15_11:
	setp.eq.s32 	%p29, %r23, 0;
	@%p29 bra 	$L__BB15_17;
	and.b32  	%r26, %r10, 3;
	setp.lt.u32 	%p30, %r23, 4;
	@%p30 bra 	$L__BB15_14;
	add.s32 	%r182, %r268, %r259;
	mul.wide.u32 	%rd174, %r182, 4;
	add.s64 	%rd175, %rd1, %rd174;
	add.s64 	%rd176, %rd2, %rd174;
	ld.global.f32 	%f509, [%rd175];
	ld.global.f32 	%f510, [%rd176];
	sub.f32 	%f511, %f509, %f510;
	abs.f32 	%f512, %f511;
	add.f32 	%f513, %f641, %f512;
	add.s32 	%r183, %r182, 512;
	mul.wide.u32 	%rd177, %r183, 4;
	add.s64 	%rd178, %rd1, %rd177;
	add.s64 	%rd179, %rd2, %rd177;
	ld.global.f32 	%f514, [%rd178];
	ld.global.f32 	%f515, [%rd179];
	sub.f32 	%f516, %f514, %f515;
	abs.f32 	%f517, %f516;
	add.f32 	%f518, %f513, %f517;
	add.s32 	%r184, %r182, 1024;
	mul.wide.u32 	%rd180, %r184, 4;
	add.s64 	%rd181, %rd1, %rd180;
	add.s64 	%rd182, %rd2, %rd180;
	ld.global.f32 	%f519, [%rd181];
	ld.global.f32 	%f520, [%rd182];
	sub.f32 	%f521, %f519, %f520;
	abs.f32 	%f522, %f521;
	add.f32 	%f523, %f518, %f522;
	add.s32 	%r185, %r182, 1536;
	mul.wide.u32 	%rd183, %r185, 4;
	add.s64 	%rd184, %rd1, %rd183;
	add.s64 	%rd185, %rd2, %rd183;
	ld.global.f32 	%f524, [%rd184];
	ld.global.f32 	%f525, [%rd185];
	sub.f32 	%f526, %f524, %f525;
	abs.f32 	%f527, %f526;
	add.f32 	%f641, %f523, %f527;
	add.s32 	%r259, %r259, 2048;
$L__BB15_14:
	setp.eq.s32 	%p31, %r26, 0;
	@%p31 bra 	$L__BB15_17;
	add.s32 	%r263, %r259, %r268;
	neg.s32 	%r262, %r26;
$L__BB15_16:
	.pragma "nounroll";
	mul.wide.u32 	%rd186, %r263, 4;
	add.s64 	%rd187, %rd1, %rd186;
	add.s64 	%rd188, %rd2, %rd186;
	ld.global.f32 	%f528, [%rd187];
	ld.global.f32 	%f529, [%rd188];
	sub.f32 	%f530, %f528, %f529;
	abs.f32 	%f531, %f530;
	add.f32 	%f641, %f641, %f531;
	add.s32 	%r263, %r263, 512;
	add.s32 	%r262, %r262, 1;
	setp.ne.s32 	%p32, %r262, 0;
	@%p32 bra 	$L__BB15_16;
$L__BB15_17:
	setp.lt.u32 	%p33, %r6, 512;
	@%p33 bra 	$L__BB15_22;
	// begin inline asm
	mov.u32 %r224, %laneid;
	// end inline asm
	mov.b32 	%r226, %f641;
	mov.b32 	%r227, 1;
	mov.b32 	%r248, 31;
	mov.b32 	%r249, -1;
	// begin inline asm
	shfl.sync.down.b32 %r225, %r226, %r227, %r248, %r249;
	// end inline asm
	setp.gt.s32 	%p57, %r224, 30;
	mov.b32 	%f590, %r225;
	add.f32 	%f591, %f641, %f590;
	selp.f32 	%f592, %f641, %f591, %p57;
	mov.b32 	%r231, %f592;
	mov.b32 	%r232, 2;
	// begin inline asm
	shfl.sync.down.b32 %r230, %r231, %r232, %r248, %r249;
	// end inline asm
	setp.gt.s32 	%p58, %r224, 29;
	mov.b32 	%f593, %r230;
	add.f32 	%f594, %f592, %f593;
	selp.f32 	%f595, %f592, %f594, %p58;
	mov.b32 	%r236, %f595;
	mov.b32 	%r237, 4;
	// begin inline asm
	shfl.sync.down.b32 %r235, %r236, %r237, %r248, %r249;
	// end inline asm
	setp.gt.s32 	%p59, %r224, 27;
	mov.b32 	%f596, %r235;
	add.f32 	%f597, %f595, %f596;
	selp.f32 	%f598, %f595, %f597, %p59;
	mov.b32 	%r241, %f598;
	mov.b32 	%r242, 8;
	// begin inline asm
	shfl.sync.down.b32 %r240, %r241, %r242, %r248, %r249;
	// end inline asm
	setp.gt.s32 	%p60, %r224, 23;
	mov.b32 	%f599, %r240;
	add.f32 	%f600, %f598, %f599;
	selp.f32 	%f601, %f598, %f600, %p60;
	mov.b32 	%r246, %f601;
	mov.b32 	%r247, 16;
	// begin inline asm
	shfl.sync.down.b32 %r245, %r246, %r247, %r248, %r249;
	// end inline asm
	setp.gt.s32 	%p61, %r224, 15;
	mov.b32 	%f602, %r245;
	add.f32 	%f16, %f601, %f602;
	selp.f32 	%f652, %f601, %f16, %p61;
	setp.ne.s32 	%p62, %r224, 0;
	@%p62 bra 	$L__BB15_20;
	shr.u32 	%r250, %r7, 3;
	and.b32  	%r251, %r250, 124;
	mov.u32 	%r252, _ZZN3cub18CUB_300001_SM_10006detail6reduce18DeviceReduceKernelINS2_10policy_hubIfjN4cuda3std3__44plusIfEEE10Policy1000EN6thrust24THRUST_300001_SM_1000_NS12zip_iteratorINS7_5tupleIJNSD_6detail15normal_iteratorINSD_10device_ptrIfEEEESK_EEEEEjS9_f4funcEEvT0_PT3_T1_NS0_13GridEvenShareISR_EET2_T4_E12temp_storage;
	add.s32 	%r253, %r252, %r251;
	st.shared.f32 	[%r253+16], %f16;
$L__BB15_20:
	bar.sync 	0;
	setp.ne.s32 	%p63, %r7, 0;
	@%p63 bra 	$L__BB15_48;
	ld.shared.f32 	%f603, [_ZZN3cub18CUB_300001_SM_10006detail6reduce18DeviceReduceKernelINS2_10policy_hubIfjN4cuda3std3__44plusIfEEE10Policy1000EN6thrust24THRUST_300001_SM_1000_NS12zip_iteratorINS7_5tupleIJNSD_6detail15normal_iteratorINSD_10device_ptrIfEEEESK_EEEEEjS9_f4funcEEvT0_PT3_T1_NS0_13GridEvenShareISR_EET2_T4_E12temp_storage+20];
	add.f32 	%f604, %f652, %f603;
	ld.shared.f32 	%f605, [_ZZN3cub18CUB_300001_SM_10006detail6reduce18DeviceReduceKernelINS2_10policy_hubIfjN4cuda3std3__44plusIfEEE10Policy1000EN6thrust24THRUST_300001_SM_1000_NS12zip_iteratorINS7_5tupleIJNSD_6detail15normal_iteratorINSD_10device_ptrIfEEEESK_EEEEEjS9_f4funcEEvT0_PT3_T1_NS0_13GridEvenShareISR_EET2_T4_E12temp_storage+24];
	add.f32 	%f606, %f604, %f605;
	ld.shared.f32 	%f607, [_ZZN3cub18CUB_300001_SM_10006detail6reduce18DeviceReduceKernelINS2_10policy_hubIfjN4cuda3std3__44plusIfEEE10Policy1000EN6thrust24THRUST_300001_SM_1000_NS12zip_iteratorINS7_5tupleIJNSD_6detail15normal_iteratorINSD_10device_ptrIfEEEESK_EEEEEjS9_f4funcEEvT0_PT3_T1_NS0_13GridEvenShareISR_EET2_T4_E12temp_storage+28];
	add.f32 	%f608, %f606, %f607;
	ld.shared.f32 	%f609, [_ZZN3cub18CUB_300001_SM_10006detail6reduce18DeviceReduceKernelINS2_10policy_hubIfjN4cuda3std3__44plusIfEEE10Policy1000EN6thrust24THRUST_300001_SM_1000_NS12zip_iteratorINS7_5tupleIJNSD_6detail15normal_iteratorINSD_10device_ptrIfEEEESK_EEEEEjS9_f4funcEEvT0_PT3_T1_NS0_13GridEvenShareISR_EET2_T4_E12temp_storage+32];
	add.f32 	%f610, %f608, %f609;
	ld.shared.f32 	%f611, [_ZZN3cub18CUB_300001_SM_10006detail6reduce18DeviceReduceKernelINS2_10policy_hubIfjN4cuda3std3__44plusIfEEE10Policy1000EN6thrust24THRUST_300001_SM_1000_NS12zip_iteratorINS7_5tupleIJNSD_6detail15normal_iteratorINSD_10device_ptrIfEEEESK_EEEEEjS9_f4funcEEvT0_PT3_T1_NS0_13GridEvenShareISR_EET2_T4_E12temp_storage+36];
	add.f32 	%f612, %f610, %f611;
	ld.shared.f32 	%f613, [_ZZN3cub18CUB_300001_SM_10006detail6reduce18DeviceReduceKernelINS2_10policy_hubIfjN4cuda3std3__44plusIfEEE10Policy1000EN6thrust24THRUST_300001_SM_1000_NS12zip_iteratorINS7_5tupleIJNSD_6detail15normal_iteratorINSD_10device_ptrIfEEEESK_EEEEEjS9_f4funcEEvT0_PT3_T1_NS0_13GridEvenShareISR_EET2_T4_E12temp_storage+40];
	add.f32 	%f614, %f612, %f613;
	ld.shared.f32 	%f615, [_ZZN3cub18CUB_300001_SM_10006detail6reduce18DeviceReduceKernelINS2_10policy_hubIfjN4cuda3std3__44plusIfEEE10Policy1000EN6thrust24THRUST_300001_SM_1000_NS12zip_iteratorINS7_5tupleIJNSD_6detail15normal_iteratorINSD_10device_ptrIfEEEESK_EEEEEjS9_f4funcEEvT0_PT3_T1_NS0_13GridEvenShareISR_EET2_T4_E12temp_storage+44];
	add.f32 	%f616, %f614, %f615;
	ld.shared.f32 	%f617, [_ZZN3cub18CUB_300001_SM_10006detail6reduce18DeviceReduceKernelINS2_10policy_hubIfjN4cuda3std3__44plusIfEEE10Policy1000EN6thrust24THRUST_300001_SM_1000_NS12zip_iteratorINS7_5tupleIJNSD_6detail15normal_iteratorINSD_10device_ptrIfEEEESK_EEEEEjS9_f4funcEEvT0_PT3_T1_NS0_13GridEvenShareISR_EET2_T4_E12temp_storage+48];
	add.f32 	%f618, %f616, %f617;
	ld.shared.f32 	%f619, [_ZZN3cub18CUB_300001_SM_10006detail6reduce18DeviceReduceKernelINS2_10policy_hubIfjN4cuda3std3__44plusIfEEE10Policy1000EN6thrust24THRUST_300001_SM_1000_NS12zip_iteratorINS7_5tupleIJNSD_6detail15normal_iteratorINSD_10device_ptrIfEEEESK_EEEEEjS9_f4funcEEvT0_PT3_T1_NS0_13GridEvenShareISR_EET2_T4_E12temp_storage+52];
	add.f32 	%f620, %f618, %f619;
	ld.shared.f32 	%f621, [_ZZN3cub18CUB_300001_SM_10006detail6reduce18DeviceReduceKernelINS2_10policy_hubIfjN4cuda3std3__44plusIfEEE10Policy1000EN6thrust24THRUST_300001_SM_1000_NS12zip_iteratorINS7_5tupleIJNSD_6detail15normal_iteratorINSD_10device_ptrIfEEEESK_EEEEEjS9_f4funcEEvT0_PT3_T1_NS0_13GridEvenShareISR_EET2_T4_E12temp_storage+56];
	add.f32 	%f622, %f620, %f621;
	ld.shared.f32 	%f623, [_ZZN3cub18CUB_300001_SM_10006detail6reduce18DeviceReduceKernelINS2_10policy_hubIfjN4cuda3std3__44plusIfEEE10Policy1000EN6thrust24THRUST_300001_SM_1000_NS12zip_iteratorINS7_5tupleIJNSD_6detail15normal_iteratorINSD_10device_ptrIfEEEESK_EEEEEjS9_f4funcEEvT0_PT3_T1_NS0_13GridEvenShareISR_EET2_T4_E12temp_storage+60];
	add.f32 	%f624, %f622, %f623;
	ld.shared.f32 	%f625, [_ZZN3cub18CUB_300001_SM_10006detail6reduce18DeviceReduceKernelINS2_10policy_hubIfjN4cuda3std3__44plusIfEEE10Policy1000EN6thrust24THRUST_300001_SM_1000_NS12zip_iteratorINS7_5tupleIJNSD_6detail15normal_iteratorINSD_10device_ptrIfEEEESK_EEEEEjS9_f4funcEEvT0_PT3_T1_NS0_13GridEvenShareISR_EET2_T4_E12temp_storage+64];
	add.f32 	%f626, %f624, %f625;
	ld.shared.f32 	%f627, [_ZZN3cub18CUB_300001_SM_10006detail6reduce18DeviceReduceKernelINS2_10policy_hubIfjN4cuda3std3__44plusIfEEE10Policy1000EN6thrust24THRUST_300001_SM_1000_NS12zip_iteratorINS7_5tupleIJNSD_6detail15normal_iteratorINSD_10device_ptrIfEEEESK_EEEEEjS9_f4funcEEvT0_PT3_T1_NS0_13GridEvenShareISR_EET2_T4_E12temp_storage+68];
	add.f32 	%f628, %f626, %f627;
	ld.shared.f32 	%f629, [_ZZN3cub18CUB_300001_SM_10006detail6reduce18DeviceReduceKernelINS2_10policy_hubIfjN4cuda3std3__44plusIfEEE10Policy1000EN6thrust24THRUST_300001_SM_1000_NS12zip_iteratorINS7_5tupleIJNSD_6detail15normal_iteratorINSD_10device_ptrIfEEEESK_EEEEEjS9_f4funcEEvT0_PT3_T1_NS0_13GridEvenShareISR_EET2_T4_E12temp_storage+72];
	add.f32 	%f630, %f628, %f629;
	ld.shared.f32 	%f631, [_ZZN3cub18CUB_300001_SM_10006detail6reduce18DeviceReduceKernelINS2_10policy_hubIfjN4cuda3std3__44plusIfEEE10Policy1000EN6thrust24THRUST_300001_SM_1000_NS12zip_iteratorINS7_5tupleIJNSD_6detail15normal_iteratorINSD_10device_ptrIfEEEESK_EEEEEjS9_f4funcEEvT0_PT3_T1_NS0_13GridEvenShareISR_EET2_T4_E12temp_storage+76];
	add.f32 	%f652, %f630, %f631;
	bra.uni 	$L__BB15_48;
$L__BB15_22:
	// begin inline asm
	mov.u32 %r186, %laneid;
	// end inline asm
	and.b32  	%r212, %r7, 992;
	add.s32 	%r213, %r212, 32;
	setp.gt.u32 	%p34, %r213, %r6;
	not.b32 	%r214, %r212;
	add.s32 	%r215, %r6, %r214;
	selp.b32 	%r210, %r215, 31, %p34;
	mov.b32 	%r188, %f641;
	mov.b32 	%r189, 1;
	mov.b32 	%r211, -1;
	// begin inline asm
	shfl.sync.down.b32 %r187, %r188, %r189, %r210, %r211;
	// end inline asm
	setp.lt.s32 	%p35, %r186, %r210;
	mov.b32 	%f532, %r187;
	add.f32 	%f533, %f641, %f532;
	selp.f32 	%f534, %f533, %f641, %p35;
	mov.b32 	%r193, %f534;
	mov.b32 	%r194, 2;
	// begin inline asm
	shfl.sync.down.b32 %r192, %r193, %r194, %r210, %r211;
	// end inline asm
	add.s32 	%r216, %r186, 2;
	setp.gt.s32 	%p36, %r216, %r210;
	mov.b32 	%f535, %r192;
	add.f32 	%f536, %f534, %f535;
	selp.f32 	%f537, %f534, %f536, %p36;
	mov.b32 	%r198, %f537;
	mov.b32 	%r199, 4;
	// begin inline asm
	shfl.sync.down.b32 %r197, %r198, %r199, %r210, %r211;
	// end inline asm
	add.s32 	%r217, %r186, 4;
	setp.gt.s32 	%p37, %r217, %r210;
	mov.b32 	%f538, %r197;
	add.f32 	%f539, %f537, %f538;
	selp.f32 	%f540, %f537, %f539, %p37;
	mov.b32 	%r203, %f540;
	mov.b32 	%r204, 8;
	// begin inline asm
	shfl.sync.down.b32 %r202, %r203, %r204, %r210, %r211;
	// end inline asm
	add.s32 	%r218, %r186, 8;
	setp.gt.s32 	%p38, %r218, %r210;
	mov.b32 	%f541, %r202;
	add.f32 	%f542, %f540, %f541;
	selp.f32 	%f543, %f540, %f542, %p38;
	mov.b32 	%r208, %f543;
	mov.b32 	%r209, 16;
	// begin inline asm
	shfl.sync.down.b32 %r207, %r208, %r209, %r210, %r211;
	// end inline asm
	add.s32 	%r219, %r186, 16;
	setp.gt.s32 	%p39, %r219, %r210;
	mov.b32 	%f544, %r207;
	add.f32 	%f545, %f543, %f544;
	selp.f32 	%f652, %f543, %f545, %p39;
	setp.ne.s32 	%p40, %r186, 0;
	@%p40 bra 	$L__BB15_24;
	shr.u32 	%r220, %r7, 3;
	and.b32  	%r221, %r220, 124;
	mov.u32 	%r222, _ZZN3cub18CUB_300001_SM_10006detail6reduce18DeviceReduceKernelINS2_10policy_hubIfjN4cuda3std3__44plusIfEEE10Policy1000EN6thrust24THRUST_300001_SM_1000_NS12zip_iteratorINS7_5tupleIJNSD_6detail15normal_iteratorINSD_10device_ptrIfEEEESK_EEEEEjS9_f4funcEEvT0_PT3_T1_NS0_13GridEvenShareISR_EET2_T4_E12temp_storage;
	add.s32 	%r223, %r222, %r221;
	st.shared.f32 	[%r223+16], %f652;
$L__BB15_24:
	bar.sync 	0;
	setp.ne.s32 	%p41, %r7, 0;
	@%p41 bra 	$L__BB15_48;
	setp.gt.u32 	%p42, %r6, 32;
	ld.shared.f32 	%f546, [_ZZN3cub18CUB_300001_SM_10006detail6reduce18DeviceReduceKernelINS2_10policy_hubIfjN4cuda3std3__44plusIfEEE10Policy1000EN6thrust24THRUST_300001_SM_1000_NS12zip_iteratorINS7_5tupleIJNSD_6detail15normal_iteratorINSD_10device_ptrIfEEEESK_EEEEEjS9_f4funcEEvT0_PT3_T1_NS0_13GridEvenShareISR_EET2_T4_E12temp_storage+20];
	add.f32 	%f547, %f652, %f546;
	selp.f32 	%f548, %f547, %f652, %p42;
	setp.gt.u32 	%p43, %r6, 64;
	ld.shared.f32 	%f549, [_ZZN3cub18CUB_300001_SM_10006detail6reduce18DeviceReduceKernelINS2_10policy_hubIfjN4cuda3std3__44plusIfEEE10Policy1000EN6thrust24THRUST_300001_SM_1000_NS12zip_iteratorINS7_5tupleIJNSD_6detail15normal_iteratorINSD_10device_ptrIfEEEESK_EEEEEjS9_f4funcEEvT0_PT3_T1_NS0_13GridEvenShareISR_EET2_T4_E12temp_storage+24];
	add.f32 	%f550, %f549, %f548;
	selp.f32 	%f551, %f550, %f548, %p43;
	setp.gt.u32 	%p44, %r6, 96;
	ld.shared.f32 	%f552, [_ZZN3cub18CUB_300001_SM_10006detail6reduce18DeviceReduceKernelINS2_10policy_hubIfjN4cuda3std3__44plusIfEEE10Policy1000EN6thrust24THRUST_300001_SM_1000_NS12zip_iteratorINS7_5tupleIJNSD_6detail15normal_iteratorINSD_10device_ptrIfEEEESK_EEEEEjS9_f4funcEEvT0_PT3_T1_NS0_13GridEvenShareISR_EET2_T4_E12temp_storage+28];
	add.f32 	%f553, %f552, %f551;
	selp.f32 	%f554, %f553, %f551, %p44;
	setp.gt.u32 	%p45, %r6, 128;
	ld.shared.f32 	%f555, [_ZZN3cub18CUB_300001_SM_10006detail6reduce18DeviceReduceKernelINS2_10policy_hubIfjN4cuda3std3__44plusIfEEE10Policy1000EN6thrust24THRUST_300001_SM_1000_NS12zip_iteratorINS7_5tupleIJNSD_6detail15normal_iteratorINSD_10device_ptrIfEEEESK_EEEEEjS9_f4funcEEvT0_PT3_T1_NS0_13GridEvenShareISR_EET2_T4_E12temp_storage+32];
	add.f32 	%f556, %f555, %f554;
	selp.f32 	%f557, %f556, %f554, %p45;
	setp.gt.u32 	%p46, %r6, 160;
	ld.shared.f32 	%f558, [_ZZN3cub18CUB_300001_SM_10006detail6reduce18DeviceReduceKernelINS2_10policy_hubIfjN4cuda3std3__44plusIfEEE10Policy1000EN6thrust24THRUST_300001_SM_1000_NS12zip_iteratorINS7_5tupleIJNSD_6detail15normal_iteratorINSD_10device_ptrIfEEEESK_EEEEEjS9_f4funcEEvT0_PT3_T1_NS0_13GridEvenShareISR_EET2_T4_E12temp_storage+36];
	add.f32 	%f559, %f558, %f557;
	selp.f32 	%f560, %f559, %f557, %p46;
	setp.gt.u32 	%p47, %r6, 192;
	ld.shared.f32 	%f561, [_ZZN3cub18CUB_300001_SM_10006detail6reduce18DeviceReduceKernelINS2_10policy_hubIfjN4cuda3std3__44plusIfEEE10Policy1000EN6thrust24THRUST_300001_SM_1000_NS12zip_iteratorINS7_5tupleIJNSD_6detail15normal_iteratorINSD_10device_ptrIfEEEESK_EEEEEjS9_f4funcEEvT0_PT3_T1_NS0_13GridEvenShareISR_EET2_T4_E12temp_storage+40];
	add.f32 	%f562, %f561, %f560;
	selp.f32 	%f563, %f562, %f560, %p47;
	setp.gt.u32 	%p48, %r6, 224;
	ld.shared.f32 	%f564, [_ZZN3cub18CUB_300001_SM_10006detail6reduce18DeviceReduceKernelINS2_10policy_hubIfjN4cuda3std3__44plusIfEEE10Policy1000EN6thrust24THRUST_300001_SM_1000_NS12zip_iteratorINS7_5tupleIJNSD_6detail15normal_iteratorINSD_10device_ptrIfEEEESK_EEEEEjS9_f4funcEEvT0_PT3_T1_NS0_13GridEvenShareISR_EET2_T4_E12temp_storage+44];
	add.f32 	%f565, %f564, %f563;
	selp.f32 	%f566, %f565, %f563, %p48;
	setp.gt.u32 	%p49, %r6, 256;
	ld.shared.f32 	%f567, [_ZZN3cub18CUB_300001_SM_10006detail6reduce18DeviceReduceKernelINS2_10policy_hubIfjN4cuda3std3__44plusIfEEE10Policy1000EN6thrust24THRUST_300001_SM_1000_NS12zip_iteratorINS7_5tupleIJNSD_6detail15normal_iteratorINSD_10device_ptrIfEEEESK_EEEEEjS9_f4funcEEvT0_PT3_T1_NS0_13GridEvenShareISR_EET2_T4_E12temp_storage+48];
	add.f32 	%f568, %f567, %f566;
	selp.f32 	%f569, %f568, %f566, %p49;
	setp.gt.u32 	%p50, %r6, 288;
	ld.shared.f32 	%f570, [_ZZN3cub18CUB_300001_SM_10006detail6reduce18DeviceReduceKernelINS2_10policy_hubIfjN4cuda3std3__44plusIfEEE10Policy1000EN6thrust24THRUST_300001_SM_1000_NS12zip_iteratorINS7_5tupleIJNSD_6detail15normal_iteratorINSD_10device_ptrIfEEEESK_EEEEEjS9_f4funcEEvT0_PT3_T1_NS0_13GridEvenShareISR_EET2_T4_E12temp_storage+52];
	add.f32 	%f571, %f570, %f569;
	selp.f32 	%f572, %f571, %f569, %p50;
	setp.gt.u32 	%p51, %r6, 320;
	ld.shared.f32 	%f573, [_ZZN3cub18CUB_300001_SM_10006detail6reduce18DeviceReduceKernelINS2_10policy_hubIfjN4cuda3std3__44plusIfEEE10Policy1000EN6thrust24THRUST_300001_SM_1000_NS12zip_iteratorINS7_5tupleIJNSD_6detail15normal_iteratorINSD_10device_ptrIfEEEESK_EEEEEjS9_f4funcEEvT0_PT3_T1_NS0_13GridEvenShareISR_EET2_T4_E12temp_storage+56];
	add.f32 	%f574, %f573, %f572;
	selp.f32 	%f575, %f574, %f572, %p51;
	setp.gt.u32 	%p52, %r6, 352;
	ld.shared.f32 	%f576, [_ZZN3cub18CUB_300001_SM_10006detail6reduce18DeviceReduceKernelINS2_10policy_hubIfjN4cuda3std3__44plusIfEEE10Policy1000EN6thrust24THRUST_300001_SM_1000_NS12zip_iteratorINS7_5tupleIJNSD_6detail15normal_iteratorINSD_10device_ptrIfEEEESK_EEEEEjS9_f4funcEEvT0_PT3_T1_NS0_13GridEvenShareISR_EET2_T4_E12temp_storage+60];
	add.f32 	%f577, %f576, %f575;
	selp.f32 	%f578, %f577, %f575, %p52;
	setp.gt.u32 	%p53, %r6, 384;
	ld.shared.f32 	%f579, [_ZZN3cub18CUB_300001_SM_10006detail6reduce18DeviceReduceKernelINS2_10policy_hubIfjN4cuda3std3__44plusIfEEE10Policy1000EN6thrust24THRUST_300001_SM_1000_NS12zip_iteratorINS7_5tupleIJNSD_6detail15normal_iteratorINSD_10device_ptrIfEEEESK_EEEEEjS9_f4funcEEvT0_PT3_T1_NS0_13GridEvenShareISR_EET2_T4_E12temp_storage+64];
	add.f32 	%f580, %f579, %f578;
	selp.f32 	%f581, %f580, %f578, %p53;
	setp.gt.u32 	%p54, %r6, 416;
	ld.shared.f32 	%f582, [_ZZN3cub18CUB_300001_SM_10006detail6reduce18DeviceReduceKernelINS2_10policy_hubIfjN4cuda3std3__44plusIfEEE10Policy1000EN6thrust24THRUST_300001_SM_1000_NS12zip_iteratorINS7_5tupleIJNSD_6detail15normal_iteratorINSD_10device_ptrIfEEEESK_EEEEEjS9_f4funcEEvT0_PT3_T1_NS0_13GridEvenShareISR_EET2_T4_E12temp_storage+68];
	add.f32 	%f583, %f582, %f581;
	selp.f32 	%f584, %f583, %f581, %p54;
	setp.gt.u32 	%p55, %r6, 448;
	ld.shared.f32 	%f585, [_ZZN3cub18CUB_300001_SM_10006detail6reduce18DeviceReduceKernelINS2_10policy_hubIfjN4cuda3std3__44plusIfEEE10Policy1000EN6thrust24THRUST_300001_SM_1000_NS12zip_iteratorINS7_5tupleIJNSD_6detail15normal_iteratorINSD_10device_ptrIfEEEESK_EEEEEjS9_f4funcEEvT0_PT3_T1_NS0_13GridEvenShareISR_EET2_T4_E12temp_storage+72];
	add.f32 	%f586, %f585, %f584;
	selp.f32 	%f587, %f586, %f584, %p55;
	setp.gt.u32 	%p56, %r6, 480;
	ld.shared.f32 	%f588, [_ZZN3cub18CUB_300001_SM_10006detail6reduce18DeviceReduceKernelINS2_10policy_hubIfjN4cuda3std3__44plusIfEEE10Policy1000EN6thrust24THRUST_300001_SM_1000_NS12zip_iteratorINS7_5tupleIJNSD_6detail15normal_iteratorINSD_10device_ptrIfEEEESK_EEEEEjS9_f4funcEEvT0_PT3_T1_NS0_13GridEvenShareISR_EET2_T4_E12temp_storage+76];
	add.f32 	%f589, %f588, %f587;
	selp.f32 	%f652, %f589, %f587, %p56;
	bra.uni 	$L__BB15_48;
$L__BB15_26:
	mov.u32 	%r35, %tid.x;
	add.s32 	%r72, %r35, %r268;
	mul.wide.u32 	%rd6, %r72, 4;
	add.s64 	%rd7, %rd1, %rd6;
	add.s64 	%rd8, %rd2, %rd6;
	ld.global.f32 	%f41, [%rd7];
	ld.global.f32 	%f42, [%rd8];
	sub.f32 	%f43, %f41, %f42;
	abs.f32 	%f44, %f43;
	ld.global.f32 	%f45, [%rd7+2048];
	ld.global.f32 	%f46, [%rd8+2048];
	sub.f32 	%f47, %f45, %f46;
	abs.f32 	%f48, %f47;
	ld.global.f32 	%f49, [%rd7+4096];
	ld.global.f32 	%f50, [%rd8+4096];
	sub.f32 	%f51, %f49, %f50;
	abs.f32 	%f52, %f51;
	ld.global.f32 	%f53, [%rd7+6144];
	ld.global.f32 	%f54, [%rd8+6144];
	sub.f32 	%f55, %f53, %f54;
	abs.f32 	%f56, %f55;
	ld.global.f32 	%f57, [%rd7+8192];
	ld.global.f32 	%f58, [%rd8+8192];
	sub.f32 	%f59, %f57, %f58;
	abs.f32 	%f60, %f59;
	ld.global.f32 	%f61, [%rd7+10240];
	ld.global.f32 	%f62, [%rd8+10240];
	sub.f32 	%f63, %f61, %f62;
	abs.f32 	%f64, %f63;
	ld.global.f32 	%f65, [%rd7+12288];
	ld.global.f32 	%f66, [%rd8+12288];
	sub.f32 	%f67, %f65, %f66;
	abs.f32 	%f68, %f67;
	ld.global.f32 	%f69, [%rd7+14336];
	ld.global.f32 	%f70, [%rd8+14336];
	sub.f32 	%f71, %f69, %f70;
	abs.f32 	%f72, %f71;
	ld.global.f32 	%f73, [%rd7+16384];
	ld.global.f32 	%f74, [%rd8+16384];
	sub.f32 	%f75, %f73, %f74;
	abs.f32 	%f76, %f75;
	ld.global.f32 	%f77, [%rd7+18432];
	ld.global.f32 	%f78, [%rd8+18432];
	sub.f32 	%f79, %f77, %f78;
	abs.f32 	%f80, %f79;
	ld.global.f32 	%f81, [%rd7+20480];
	ld.global.f32 	%f82, [%rd8+20480];
	sub.f32 	%f83, %f81, %f82;
	abs.f32 	%f84, %f83;
	ld.global.f32 	%f85, [%rd7+22528];
	ld.global.f32 	%f86, [%rd8+22528];
	sub.f32 	%f87, %f85, %f86;
	abs.f32 	%f88, %f87;
	ld.global.f32 	%f89, [%rd7+24576];
	ld.global.f32 	%f90, [%rd8+24576];
	sub.f32 	%f91, %f89, %f90;
	abs.f32 	%f92, %f91;
	ld.global.f32 	%f93, [%rd7+26624];
	ld.global.f32 	%f94, [%rd8+26624];
	sub.f32 	%f95, %f93, %f94;
	abs.f32 	%f96, %f95;
	ld.global.f32 	%f97, [%rd7+28672];
	ld.global.f32 	%f98, [%rd8+28672];
	sub.f32 	%f99, %f97, %f98;
	abs.f32 	%f100, %f99;
	ld.global.f32 	%f101, [%rd7+30720];
	ld.global.f32 	%f102, [%rd8+30720];
	sub.f32 	%f103, %f101, %f102;
	abs.f32 	%f104, %f103;
	add.f32 	%f105, %f44, %f48;
	add.f32 	%f106, %f52, %f56;
	add.f32 	%f107, %f60, %f64;
	add.f32 	%f108, %f68, %f72;
	add.f32 	%f109, %f76, %f80;
	add.f32 	%f110, %f84, %f88;
	add.f32 	%f111, %f92, %f96;
	add.f32 	%f112, %f100, %f104;
	add.f32 	%f113, %f105, %f106;
	add.f32 	%f114, %f107, %f108;
	add.f32 	%f115, %f109, %f110;
	add.f32 	%f116, %f111, %f112;
	add.f32 	%f117, %f113, %f114;
	add.f32 	%f118, %f115, %f116;
	add.f32 	%f651, %f117, %f118;
	setp.lt.u32 	%p2, %r6, %r4;
	@%p2 bra 	$L__BB15_44;
	add.s32 	%r36, %r4, %r268;
	not.b32 	%r74, %r35;
	add.s32 	%r75, %r74, %r1;
	sub.s32 	%r76, %r75, %r4;
	sub.s32 	%r265, %r76, %r268;
	add.s32 	%r77, %r36, %r35;
	add.s32 	%r264, %r77, 4096;
	mov.b32 	%r267, 0;
	mov.u32 	%r266, %r36;
$L__BB15_28:
	add.s32 	%r268, %r268, %r4;
	add.s32 	%r78, %r1, -8192;
	setp.gt.u32 	%p3, %r268, %r78;
	@%p3 bra 	$L__BB15_30;
	add.s32 	%r79, %r35, %r268;
	mul.wide.u32 	%rd9, %r79, 4;
	add.s64 	%rd10, %rd1, %rd9;
	add.s64 	%rd11, %rd2, %rd9;
	ld.global.f32 	%f119, [%rd10];
	ld.global.f32 	%f120, [%rd11];
	sub.f32 	%f121, %f119, %f120;
	abs.f32 	%f122, %f121;
	ld.global.f32 	%f123, [%rd10+2048];
	ld.global.f32 	%f124, [%rd11+2048];
	sub.f32 	%f125, %f123, %f124;
	abs.f32 	%f126, %f125;
	ld.global.f32 	%f127, [%rd10+4096];
	ld.global.f32 	%f128, [%rd11+4096];
	sub.f32 	%f129, %f127, %f128;
	abs.f32 	%f130, %f129;
	ld.global.f32 	%f131, [%rd10+6144];
	ld.global.f32 	%f132, [%rd11+6144];
	sub.f32 	%f133, %f131, %f132;
	abs.f32 	%f134, %f133;
	ld.global.f32 	%f135, [%rd10+8192];
	ld.global.f32 	%f136, [%rd11+8192];
	sub.f32 	%f137, %f135, %f136;
	abs.f32 	%f138, %f137;
	ld.global.f32 	%f139, [%rd10+10240];
	ld.global.f32 	%f140, [%rd11+10240];
	sub.f32 	%f141, %f139, %f140;
	abs.f32 	%f142, %f141;
	ld.global.f32 	%f143, [%rd10+12288];
	ld.global.f32 	%f144, [%rd11+12288];
	sub.f32 	%f145, %f143, %f144;
	abs.f32 	%f146, %f145;
	ld.global.f32 	%f147, [%rd10+14336];
	ld.global.f32 	%f148, [%rd11+14336];
	sub.f32 	%f149, %f147, %f148;
	abs.f32 	%f150, %f149;
	ld.global.f32 	%f151, [%rd10+16384];
	ld.global.f32 	%f152, [%rd11+16384];
	sub.f32 	%f153, %f151, %f152;
	abs.f32 	%f154, %f153;
	ld.global.f32 	%f155, [%rd10+18432];
	ld.global.f32 	%f156, [%rd11+18432];
	sub.f32 	%f157, %f155, %f156;
	abs.f32 	%f158, %f157;
	ld.global.f32 	%f159, [%rd10+20480];
	ld.global.f32 	%f160, [%rd11+20480];
	sub.f32 	%f161, %f159, %f160;
	abs.f32 	%f162, %f161;
	ld.global.f32 	%f163, [%rd10+22528];
	ld.global.f32 	%f164, [%rd11+22528];
	sub.f32 	%f165, %f163, %f164;
	abs.f32 	%f166, %f165;
	ld.global.f32 	%f167, [%rd10+24576];
	ld.global.f32 	%f168, [%rd11+24576];
	sub.f32 	%f169, %f167, %f168;
	abs.f32 	%f170, %f169;
	ld.global.f32 	%f171, [%rd10+26624];
	ld.global.f32 	%f172, [%rd11+26624];
	sub.f32 	%f173, %f171, %f172;
	abs.f32 	%f174, %f173;
	ld.global.f32 	%f175, [%rd10+28672];
	ld.global.f32 	%f176, [%rd11+28672];
	sub.f32 	%f177, %f175, %f176;
	abs.f32 	%f178, %f177;
	ld.global.f32 	%f179, [%rd10+30720];
	ld.global.f32 	%f180, [%rd11+30720];
	sub.f32 	%f181, %f179, %f180;
	abs.f32 	%f182, %f181;
	add.f32 	%f183, %f651, %f122;
	add.f32 	%f184, %f126, %f130;
	add.f32 	%f185, %f134, %f138;
	add.f32 	%f186, %f142, %f146;
	add.f32 	%f187, %f150, %f154;
	add.f32 	%f188, %f158, %f162;
	add.f32 	%f189, %f166, %f170;
	add.f32 	%f190, %f174, %f178;
	add.f32 	%f191, %f183, %f184;
	add.f32 	%f192, %f185, %f186;
	add.f32 	%f193, %f187, %f188;
	add.f32 	%f194, %f189, %f190;
	add.f32 	%f195, %f191, %f192;
	add.f32 	%f196, %f193, %f194;
	add.f32 	%f197, %f195, %f196;
	add.f32 	%f651, %f197, %f182;
	sub.s32 	%r80, %r1, %r268;
	setp.lt.u32 	%p4, %r80, %r4;
	add.s32 	%r267, %r267, 1;
	add.s32 	%r266, %r266, %r4;
	sub.s32 	%r265, %r265, %r4;
	add.s32 	%r264, %r264, %r4;
	@%p4 bra 	$L__BB15_44;
	bra.uni 	$L__BB15_28;
$L__BB15_30:
	setp.le.u32 	%p5, %r1, %r268;
	sub.s32 	%r81, %r1, %r268;
	setp.ge.s32 	%p6, %r35, %r81;
	or.pred  	%p7, %p5, %p6;
	@%p7 bra 	$L__BB15_44;
	not.b32 	%r83, %r35;
	add.s32 	%r84, %r1, %r83;
	sub.s32 	%r85, %r84, %r36;
	mul.lo.s32 	%r86, %r2, %r267;
	shl.b32 	%r87, %r86, 13;
	sub.s32 	%r88, %r85, %r87;
	shr.u32 	%r89, %r88, 9;
	add.s32 	%r49, %r89, 1;
	and.b32  	%r50, %r49, 15;
	setp.lt.u32 	%p8, %r88, 7680;
	mov.u32 	%r273, %r35;
	@%p8 bra 	$L__BB15_35;
	or.b32  	%r271, %r35, 4096;
	shr.u32 	%r90, %r265, 9;
	add.s32 	%r91, %r90, 1;
	and.b32  	%r92, %r91, 16777200;
	neg.s32 	%r269, %r92;
$L__BB15_33:
	.pragma "nounroll";
	add.s32 	%r93, %r264, -4096;
	mul.wide.u32 	%rd12, %r93, 4;
	add.s64 	%rd13, %rd1, %rd12;
	add.s64 	%rd14, %rd2, %rd12;
	ld.global.f32 	%f199, [%rd13];
	ld.global.f32 	%f200, [%rd14];
	sub.f32 	%f201, %f199, %f200;
	abs.f32 	%f202, %f201;
	add.f32 	%f203, %f651, %f202;
	add.s32 	%r94, %r264, -3584;
	mul.wide.u32 	%rd15, %r94, 4;
	add.s64 	%rd16, %rd1, %rd15;
	add.s64 	%rd17, %rd2, %rd15;
	ld.global.f32 	%f204, [%rd16];
	ld.global.f32 	%f205, [%rd17];
	sub.f32 	%f206, %f204, %f205;
	abs.f32 	%f207, %f206;
	add.f32 	%f208, %f203, %f207;
	add.s32 	%r95, %r264, -3072;
	mul.wide.u32 	%rd18, %r95, 4;
	add.s64 	%rd19, %rd1, %rd18;
	add.s64 	%rd20, %rd2, %rd18;
	ld.global.f32 	%f209, [%rd19];
	ld.global.f32 	%f210, [%rd20];
	sub.f32 	%f211, %f209, %f210;
	abs.f32 	%f212, %f211;
	add.f32 	%f213, %f208, %f212;
	add.s32 	%r96, %r264, -2560;
	mul.wide.u32 	%rd21, %r96, 4;
	add.s64 	%rd22, %rd1, %rd21;
	add.s64 	%rd23, %rd2, %rd21;
	ld.global.f32 	%f214, [%rd22];
	ld.global.f32 	%f215, [%rd23];
	sub.f32 	%f216, %f214, %f215;
	abs.f32 	%f217, %f216;
	add.f32 	%f218, %f213, %f217;
	add.s32 	%r97, %r264, -2048;
	mul.wide.u32 	%rd24, %r97, 4;
	add.s64 	%rd25, %rd1, %rd24;
	add.s64 	%rd26, %rd2, %rd24;
	ld.global.f32 	%f219, [%rd25];
	ld.global.f32 	%f220, [%rd26];
	sub.f32 	%f221, %f219, %f220;
	abs.f32 	%f222, %f221;
	add.f32 	%f223, %f218, %f222;
	add.s32 	%r98, %r264, -1536;
	mul.wide.u32 	%rd27, %r98, 4;
	add.s64 	%rd28, %rd1, %rd27;
	add.s64 	%rd29, %rd2, %rd27;
	ld.global.f32 	%f224, [%rd28];
	ld.global.f32 	%f225, [%rd29];
	sub.f32 	%f226, %f224, %f225;
	abs.f32 	%f227, %f226;
	add.f32 	%f228, %f223, %f227;
	add.s32 	%r99, %r264, -1024;
	mul.wide.u32 	%rd30, %r99, 4;
	add.s64 	%rd31, %rd1, %rd30;
	add.s64 	%rd32, %rd2, %rd30;
	ld.global.f32 	%f229, [%rd31];
	ld.global.f32 	%f230, [%rd32];
	sub.f32 	%f231, %f229, %f230;
	abs.f32 	%f232, %f231;
	add.f32 	%f233, %f228, %f232;
	add.s32 	%r100, %r264, 3584;
	add.s32 	%r101, %r264, -512;
	mul.wide.u32 	%rd33, %r101, 4;
	add.s64 	%rd34, %rd1, %rd33;
	add.s64 	%rd35, %rd2, %rd33;
	ld.global.f32 	%f234, [%rd34];
	ld.global.f32 	%f235, [%rd35];
	sub.f32 	%f236, %f234, %f235;
	abs.f32 	%f237, %f236;
	add.f32 	%f238, %f233, %f237;
	mul.wide.u32 	%rd36, %r264, 4;
	add.s64 	%rd37, %rd1, %rd36;
	add.s64 	%rd38, %rd2, %rd36;
	ld.global.f32 	%f239, [%rd37];
	ld.global.f32 	%f240, [%rd38];
	sub.f32 	%f241, %f239, %f240;
	abs.f32 	%f242, %f241;
	add.f32 	%f243, %f238, %f242;
	add.s32 	%r102, %r264, 512;
	mul.wide.u32 	%rd39, %r102, 4;
	add.s64 	%rd40, %rd1, %rd39;
	add.s64 	%rd41, %rd2, %rd39;
	ld.global.f32 	%f244, [%rd40];
	ld.global.f32 	%f245, [%rd41];
	sub.f32 	%f246, %f244, %f245;
	abs.f32 	%f247, %f246;
	add.f32 	%f248, %f243, %f247;
	add.s32 	%r103, %r264, 1024;
	mul.wide.u32 	%rd42, %r103, 4;
	add.s64 	%rd43, %rd1, %rd42;
	add.s64 	%rd44, %rd2, %rd42;
	ld.global.f32 	%f249, [%rd43];
	ld.global.f32 	%f250, [%rd44];
	sub.f32 	%f251, %f249, %f250;
	abs.f32 	%f252, %f251;
	add.f32 	%f253, %f248, %f252;
	add.s32 	%r104, %r264, 1536;
	mul.wide.u32 	%rd45, %r104, 4;
	add.s64 	%rd46, %rd1, %rd45;
	add.s64 	%rd47, %rd2, %rd45;
	ld.global.f32 	%f254, [%rd46];
	ld.global.f32 	%f255, [%rd47];
	sub.f32 	%f256, %f254, %f255;
	abs.f32 	%f257, %f256;
	add.f32 	%f258, %f253, %f257;
	add.s32 	%r105, %r264, 2048;
	mul.wide.u32 	%rd48, %r105, 4;
	add.s64 	%rd49, %rd1, %rd48;
	add.s64 	%rd50, %rd2, %rd48;
	ld.global.f32 	%f259, [%rd49];
	ld.global.f32 	%f260, [%rd50];
	sub.f32 	%f261, %f259, %f260;
	abs.f32 	%f262, %f261;
	add.f32 	%f263, %f258, %f262;
	add.s32 	%r106, %r264, 2560;
	mul.wide.u32 	%rd51, %r106, 4;
	add.s64 	%rd52, %rd1, %rd51;
	add.s64 	%rd53, %rd2, %rd51;
	ld.global.f32 	%f264, [%rd52];
	ld.global.f32 	%f265, [%rd53];
	sub.f32 	%f266, %f264, %f265;
	abs.f32 	%f267, %f266;
	add.f32 	%f268, %f263, %f267;
	add.s32 	%r107, %r264, 3072;
	mul.wide.u32 	%rd54, %r107, 4;
	add.s64 	%rd55, %rd1, %rd54;
	add.s64 	%rd56, %rd2, %rd54;
	ld.global.f32 	%f269, [%rd55];
	ld.global.f32 	%f270, [%rd56];
	sub.f32 	%f271, %f269, %f270;
	abs.f32 	%f272, %f271;
	add.f32 	%f273, %f268, %f272;
	mul.wide.u32 	%rd57, %r100, 4;
	add.s64 	%rd58, %rd1, %rd57;
	add.s64 	%rd59, %rd2, %rd57;
	ld.global.f32 	%f274, [%rd58];
	ld.global.f32 	%f275, [%rd59];
	sub.f32 	%f276, %f274, %f275;
	abs.f32 	%f277, %f276;
	add.f32 	%f651, %f273, %f277;
	add.s32 	%r271, %r271, 8192;
	add.s32 	%r264, %r264, 8192;
	add.s32 	%r269, %r269, 16;
	setp.ne.s32 	%p9, %r269, 0;
	@%p9 bra 	$L__BB15_33;
	add.s32 	%r273, %r271, -4096;
$L__BB15_35:
	setp.eq.s32 	%p10, %r50, 0;
	@%p10 bra 	$L__BB15_44;
	and.b32  	%r61, %r49, 7;
	setp.lt.u32 	%p11, %r50, 8;
	@%p11 bra 	$L__BB15_38;
	add.s32 	%r108, %r273, %r268;
	mul.wide.u32 	%rd60, %r108, 4;
	add.s64 	%rd61, %rd1, %rd60;
	add.s64 	%rd62, %rd2, %rd60;
	ld.global.f32 	%f279, [%rd61];
	ld.global.f32 	%f280, [%rd62];
	sub.f32 	%f281, %f279, %f280;
	abs.f32 	%f282, %f281;
	add.f32 	%f283, %f651, %f282;
	add.s32 	%r109, %r108, 512;
	mul.wide.u32 	%rd63, %r109, 4;
	add.s64 	%rd64, %rd1, %rd63;
	add.s64 	%rd65, %rd2, %rd63;
	ld.global.f32 	%f284, [%rd64];
	ld.global.f32 	%f285, [%rd65];
	sub.f32 	%f286, %f284, %f285;
	abs.f32 	%f287, %f286;
	add.f32 	%f288, %f283, %f287;
	add.s32 	%r110, %r108, 1024;
	mul.wide.u32 	%rd66, %r110, 4;
	add.s64 	%rd67, %rd1, %rd66;
	add.s64 	%rd68, %rd2, %rd66;
	ld.global.f32 	%f289, [%rd67];
	ld.global.f32 	%f290, [%rd68];
	sub.f32 	%f291, %f289, %f290;
	abs.f32 	%f292, %f291;
	add.f32 	%f293, %f288, %f292;
	add.s32 	%r111, %r108, 1536;
	mul.wide.u32 	%rd69, %r111, 4;
	add.s64 	%rd70, %rd1, %rd69;
	add.s64 	%rd71, %rd2, %rd69;
	ld.global.f32 	%f294, [%rd70];
	ld.global.f32 	%f295, [%rd71];
	sub.f32 	%f296, %f294, %f295;
	abs.f32 	%f297, %f296;
	add.f32 	%f298, %f293, %f297;
	add.s32 	%r112, %r108, 2048;
	mul.wide.u32 	%rd72, %r112, 4;
	add.s64 	%rd73, %rd1, %rd72;
	add.s64 	%rd74, %rd2, %rd72;
	ld.global.f32 	%f299, [%rd73];
	ld.global.f32 	%f300, [%rd74];
	sub.f32 	%f301, %f299, %f300;
	abs.f32 	%f302, %f301;
	add.f32 	%f303, %f298, %f302;
	add.s32 	%r113, %r108, 2560;
	mul.wide.u32 	%rd75, %r113, 4;
	add.s64 	%rd76, %rd1, %rd75;
	add.s64 	%rd77, %rd2, %rd75;
	ld.global.f32 	%f304, [%rd76];
	ld.global.f32 	%f305, [%rd77];
	sub.f32 	%f306, %f304, %f305;
	abs.f32 	%f307, %f306;
	add.f32 	%f308, %f303, %f307;
	add.s32 	%r114, %r108, 3072;
	mul.wide.u32 	%rd78, %r114, 4;
	add.s64 	%rd79, %rd1, %rd78;
	add.s64 	%rd80, %rd2, %rd78;
	ld.global.f32 	%f309, [%rd79];
	ld.global.f32 	%f310, [%rd80];
	sub.f32 	%f311, %f309, %f310;
	abs.f32 	%f312, %f311;
	add.f32 	%f313, %f308, %f312;
	add.s32 	%r115, %r108, 3584;
	mul.wide.u32 	%rd81, %r115, 4;
	add.s64 	%rd82, %rd1, %rd81;
	add.s64 	%rd83, %rd2, %rd81;
	ld.global.f32 	%f314, [%rd82];
	ld.global.f32 	%f315, [%rd83];
	sub.f32 	%f316, %f314, %f315;
	abs.f32 	%f317, %f316;
	add.f32 	%f651, %f313, %f317;
	add.s32 	%r273, %r273, 4096;
$L__BB15_38:
	setp.eq.s32 	%p12, %r61, 0;
	@%p12 bra 	$L__BB15_44;
	setp.lt.u32 	%p13, %r61, 4;
	@%p13 bra 	$L__BB15_41;
	add.s32 	%r116, %r273, %r268;
	mul.wide.u32 	%rd84, %r116, 4;
	add.s64 	%rd85, %rd1, %rd84;
	add.s64 	%rd86, %rd2, %rd84;
	ld.global.f32 	%f319, [%rd85];
	ld.global.f32 	%f320, [%rd86];
	sub.f32 	%f321, %f319, %f320;
	abs.f32 	%f322, %f321;
	add.f32 	%f323, %f651, %f322;
	add.s32 	%r117, %r116, 512;
	mul.wide.u32 	%rd87, %r117, 4;
	add.s64 	%rd88, %rd1, %rd87;
	add.s64 	%rd89, %rd2, %rd87;
	ld.global.f32 	%f324, [%rd88];
	ld.global.f32 	%f325, [%rd89];
	sub.f32 	%f326, %f324, %f325;
	abs.f32 	%f327, %f326;
	add.f32 	%f328, %f323, %f327;
	add.s32 	%r118, %r116, 1024;
	mul.wide.u32 	%rd90, %r118, 4;
	add.s64 	%rd91, %rd1, %rd90;
	add.s64 	%rd92, %rd2, %rd90;
	ld.global.f32 	%f329, [%rd91];
	ld.global.f32 	%f330, [%rd92];
	sub.f32 	%f331, %f329, %f330;
	abs.f32 	%f332, %f331;
	add.f32 	%f333, %f328, %f332;
	add.s32 	%r119, %r116, 1536;
	mul.wide.u32 	%rd93, %r119, 4;
	add.s64 	%rd94, %rd1, %rd93;
	add.s64 	%rd95, %rd2, %rd93;
	ld.global.f32 	%f334, [%rd94];
	ld.global.f32 	%f335, [%rd95];
	sub.f32 	%f336, %f334, %f335;
	abs.f32 	%f337, %f336;
	add.f32 	%f651, %f333, %f337;
	add.s32 	%r273, %r273, 2048;
$L__BB15_41:
	and.b32  	%r120, %r49, 3;
	setp.eq.s32 	%p14, %r120, 0;
	@%p14 bra 	$L__BB15_44;
	add.s32 	%r276, %r273, %r266;
	cvt.u16.u32 	%rs1, %r265;
	shr.u16 	%rs2, %rs1, 9;
	add.s16 	%rs3, %rs2, 1;
	cvt.u32.u16 	%r121, %rs3;
	and.b32  	%r122, %r121, 3;
	neg.s32 	%r275, %r122;
$L__BB15_43:
	.pragma "nounroll";
	mul.wide.u32 	%rd96, %r276, 4;
	add.s64 	%rd97, %rd1, %rd96;
	add.s64 	%rd98, %rd2, %rd96;
	ld.global.f32 	%f338, [%rd97];
	ld.global.f32 	%f339, [%rd98];
	sub.f32 	%f340, %f338, %f339;
	abs.f32 	%f341, %f340;
	add.f32 	%f651, %f651, %f341;
	add.s32 	%r276, %r276, 512;
	add.s32 	%r275, %r275, 1;
	setp.ne.s32 	%p15, %r275, 0;
	@%p15 bra 	$L__BB15_43;
$L__BB15_44:
	// begin inline asm
	mov.u32 %r123, %laneid;
	// end inline asm
	mov.b32 	%r125, %f651;
	mov.b32 	%r126, 1;
	mov.b32 	%r147, 31;
	mov.b32 	%r148, -1;
	// begin inline asm
	shfl.sync.down.b32 %r124, %r125, %r126, %r147, %r148;
	// end inline asm
	setp.gt.s32 	%p16, %r123, 30;
	mov.b32 	%f342, %r124;
	add.f32 	%f343, %f651, %f342;
	selp.f32 	%f344, %f651, %f343, %p16;
	mov.b32 	%r130, %f344;
	mov.b32 	%r131, 2;
	// begin inline asm
	shfl.sync.down.b32 %r129, %r130, %r131, %r147, %r148;
	// end inline asm
	setp.gt.s32 	%p17, %r123, 29;
	mov.b32 	%f345, %r129;
	add.f32 	%f346, %f344, %f345;
	selp.f32 	%f347, %f344, %f346, %p17;
	mov.b32 	%r135, %f347;
	mov.b32 	%r136, 4;
	// begin inline asm
	shfl.sync.down.b32 %r134, %r135, %r136, %r147, %r148;
	// end inline asm
	setp.gt.s32 	%p18, %r123, 27;
	mov.b32 	%f348, %r134;
	add.f32 	%f349, %f347, %f348;
	selp.f32 	%f350, %f347, %f349, %p18;
	mov.b32 	%r140, %f350;
	mov.b32 	%r141, 8;
	// begin inline asm
	shfl.sync.down.b32 %r139, %r140, %r141, %r147, %r148;
	// end inline asm
	setp.gt.s32 	%p19, %r123, 23;
	mov.b32 	%f351, %r139;
	add.f32 	%f352, %f350, %f351;
	selp.f32 	%f353, %f350, %f352, %p19;
	mov.b32 	%r145, %f353;
	mov.b32 	%r146, 16;
	// begin inline asm
	shfl.sync.down.b32 %r144, %r145, %r146, %r147, %r148;
	// end inline asm
	setp.gt.s32 	%p20, %r123, 15;
	mov.b32 	%f354, %r144;
	add.f32 	%f37, %f353, %f354;
	selp.f32 	%f652, %f353, %f37, %p20;
	setp.ne.s32 	%p21, %r123, 0;
	@%p21 bra 	$L__BB15_46;
	shr.u32 	%r149, %r35, 3;
	and.b32  	%r150, %r149, 124;
	mov.u32 	%r151, _ZZN3cub18CUB_300001_SM_10006detail6reduce18DeviceReduceKernelINS2_10policy_hubIfjN4cuda3std3__44plusIfEEE10Policy1000EN6thrust24THRUST_300001_SM_1000_NS12zip_iteratorINS7_5tupleIJNSD_6detail15normal_iteratorINSD_10device_ptrIfEEEESK_EEEEEjS9_f4funcEEvT0_PT3_T1_NS0_13GridEvenShareISR_EET2_T4_E12temp_storage;
	add.s32 	%r152, %r151, %r150;
	st.shared.f32 	[%r152+16], %f37;
$L__BB15_46:
	bar.sync 	0;
	setp.ne.s32 	%p22, %r35, 0;
	@%p22 bra 	$L__BB15_48;
	ld.shared.f32 	%f355, [_ZZN3cub18CUB_300001_SM_10006detail6reduce18DeviceReduceKernelINS2_10policy_hubIfjN4cuda3std3__44plusIfEEE10Policy1000EN6thrust24THRUST_300001_SM_1000_NS12zip_iteratorINS7_5tupleIJNSD_6detail15normal_iteratorINSD_10device_ptrIfEEEESK_EEEEEjS9_f4funcEEvT0_PT3_T1_NS0_13GridEvenShareISR_EET2_T4_E12temp_storage+20];
	add.f32 	%f356, %f652, %f355;
	ld.shared.f32 	%f357, [_ZZN3cub18CUB_300001_SM_10006detail6reduce18DeviceReduceKernelINS2_10policy_hubIfjN4cuda3std3__44plusIfEEE10Policy1000EN6thrust24THRUST_300001_SM_1000_NS12zip_iteratorINS7_5tupleIJNSD_6detail15normal_iteratorINSD_10device_ptrIfEEEESK_EEEEEjS9_f4funcEEvT0_PT3_T1_NS0_13GridEvenShareISR_EET2_T4_E12temp_storage+24];
	add.f32 	%f358, %f356, %f357;
	ld.shared.f32 	%f359, [_ZZN3cub18CUB_300001_SM_10006detail6reduce18DeviceReduceKernelINS2_10policy_hubIfjN4cuda3std3__44plusIfEEE10Policy1000EN6thrust24THRUST_300001_SM_1000_NS12zip_iteratorINS7_5tupleIJNSD_6detail15normal_iteratorINSD_10device_ptrIfEEEESK_EEEEEjS9_f4funcEEvT0_PT3_T1_NS0_13GridEvenShareISR_EET2_T4_E12temp_storage+28];
	add.f32 	%f360, %f358, %f359;
	ld.shared.f32 	%f361, [_ZZN3cub18CUB_300001_SM_10006detail6reduce18DeviceReduceKernelINS2_10policy_hubIfjN4cuda3std3__44plusIfEEE10Policy1000EN6thrust24THRUST_300001_SM_1000_NS12zip_iteratorINS7_5tupleIJNSD_6detail15normal_iteratorINSD_10device_ptrIfEEEESK_EEEEEjS9_f4funcEEvT0_PT3_T1_NS0_13GridEvenShareISR_EET2_T4_E12temp_storage+32];
	add.f32 	%f362, %f360, %f361;
	ld.shared.f32 	%f363, [_ZZN3cub18CUB_300001_SM_10006detail6reduce18DeviceReduceKernelINS2_10policy_hubIfjN4cuda3std3__44plusIfEEE10Policy1000EN6thrust24THRUST_300001_SM_1000_NS12zip_iteratorINS7_5tupleIJNSD_6detail15normal_iteratorINSD_10device_ptrIfEEEESK_EEEEEjS9_f4funcEEvT0_PT3_T1_NS0_13GridEvenShareISR_EET2_T4_E12temp_storage+36];
	add.f32 	%f364, %f362, %f363;
	ld.shared.f32 	%f365, [_ZZN3cub18CUB_300001_SM_10006detail6reduce18DeviceReduceKernelINS2_10policy_hubIfjN4cuda3std3__44plusIfEEE10Policy1000EN6thrust24THRUST_300001_SM_1000_NS12zip_iteratorINS7_5tupleIJNSD_6detail15normal_iteratorINSD_10device_ptrIfEEEESK_EEEEEjS9_f4funcEEvT0_PT3_T1_NS0_13GridEvenShareISR_EET2_T4_E12temp_storage+40];
	add.f32 	%f366, %f364, %f365;
	ld.shared.f32 	%f367, [_ZZN3cub18CUB_300001_SM_10006detail6reduce18DeviceReduceKernelINS2_10policy_hubIfjN4cuda3std3__44plusIfEEE10Policy1000EN6thrust24THRUST_300001_SM_1000_NS12zip_iteratorINS7_5tupleIJNSD_6detail15normal_iteratorINSD_10device_ptrIfEEEESK_EEEEEjS9_f4funcEEvT0_PT3_T1_NS0_13GridEvenShareISR_EET2_T4_E12temp_storage+44];
	add.f32 	%f368, %f366, %f367;
	ld.shared.f32 	%f369, [_ZZN3cub18CUB_300001_SM_10006detail6reduce18DeviceReduceKernelINS2_10policy_hubIfjN4cuda3std3__44plusIfEEE10Policy1000EN6thrust24THRUST_300001_SM_1000_NS12zip_iteratorINS7_5tupleIJNSD_6detail15normal_iteratorINSD_10device_ptrIfEEEESK_EEEEEjS9_f4funcEEvT0_PT3_T1_NS0_13GridEvenShareISR_EET2_T4_E12temp_storage+48];
	add.f32 	%f370, %f368, %f369;
	ld.shared.f32 	%f371, [_ZZN3cub18CUB_300001_SM_10006detail6reduce18DeviceReduceKernelINS2_10policy_hubIfjN4cuda3std3__44plusIfEEE10Policy1000EN6thrust24THRUST_300001_SM_1000_NS12zip_iteratorINS7_5tupleIJNSD_6detail15normal_iteratorINSD_10device_ptrIfEEEESK_EEEEEjS9_f4funcEEvT0_PT3_T1_NS0_13GridEvenShareISR_EET2_T4_E12temp_storage+52];
	add.f32 	%f372, %f370, %f371;
	ld.shared.f32 	%f373, [_ZZN3cub18CUB_300001_SM_10006detail6reduce18DeviceReduceKernelINS2_10policy_hubIfjN4cuda3std3__44plusIfEEE10Policy1000EN6thrust24THRUST_300001_SM_1000_NS12zip_iteratorINS7_5tupleIJNSD_6detail15normal_iteratorINSD_10device_ptrIfEEEESK_EEEEEjS9_f4funcEEvT0_PT3_T1_NS0_13GridEvenShareISR_EET2_T4_E12temp_storage+56];
	add.f32 	%f374, %f372, %f373;
	ld.shared.f32 	%f375, [_ZZN3cub18CUB_300001_SM_10006detail6reduce18DeviceReduceKernelINS2_10policy_hubIfjN4cuda3std3__44plusIfEEE10Policy1000EN6thrust24THRUST_300001_SM_1000_NS12zip_iteratorINS7_5tupleIJNSD_6detail15normal_iteratorINSD_10device_ptrIfEEEESK_EEEEEjS9_f4funcEEvT0_PT3_T1_NS0_13GridEvenShareISR_EET2_T4_E12temp_storage+60];
	add.f32 	%f376, %f374, %f375;
	ld.shared.f32 	%f377, [_ZZN3cub18CUB_300001_SM_10006detail6reduce18DeviceReduceKernelINS2_10policy_hubIfjN4cuda3std3__44plusIfEEE10Policy1000EN6thrust24THRUST_300001_SM_1000_NS12zip_iteratorINS7_5tupleIJNSD_6detail15normal_iteratorINSD_10device_ptrIfEEEESK_EEEEEjS9_f4funcEEvT0_PT3_T1_NS0_13GridEvenShareISR_EET2_T4_E12temp_storage+64];
	add.f32 	%f378, %f376, %f377;
	ld.shared.f32 	%f379, [_ZZN3cub18CUB_300001_SM_10006detail6reduce18DeviceReduceKernelINS2_10policy_hubIfjN4cuda3std3__44plusIfEEE10Policy1000EN6thrust24THRUST_300001_SM_1000_NS12zip_iteratorINS7_5tupleIJNSD_6detail15normal_iteratorINSD_10device_ptrIfEEEESK_EEEEEjS9_f4funcEEvT0_PT3_T1_NS0_13GridEvenShareISR_EET2_T4_E12temp_storage+68];
	add.f32 	%f380, %f378, %f379;
	ld.shared.f32 	%f381, [_ZZN3cub18CUB_300001_SM_10006detail6reduce18DeviceReduceKernelINS2_10policy_hubIfjN4cuda3std3__44plusIfEEE10Policy1000EN6thrust24THRUST_300001_SM_1000_NS12zip_iteratorINS7_5tupleIJNSD_6detail15normal_iteratorINSD_10device_ptrIfEEEESK_EEEEEjS9_f4funcEEvT0_PT3_T1_NS0_13GridEvenShareISR_EET2_T4_E12temp_storage+72];
	add.f32 	%f382, %f380, %f381;
	ld.shared.f32 	%f383, [_ZZN3cub18CUB_300001_SM_10006detail6reduce18DeviceReduceKernelINS2_10policy_hubIfjN4cuda3std3__44plusIfEEE10Policy1000EN6thrust24THRUST_300001_SM_1000_NS12zip_iteratorINS7_5tupleIJNSD_6detail15normal_iteratorINSD_10device_ptrIfEEEESK_EEEEEjS9_f4funcEEvT0_PT3_T1_NS0_13GridEvenShareISR_EET2_T4_E12temp_storage+76];
	add.f32 	%f652, %f382, %f383;
$L__BB15_48:
	mov.u32 	%r254, %tid.x;
	setp.ne.s32 	%p64, %r254, 0;
	@%p64 bra 	$L__BB15_50;
	ld.param.u64 	%rd192, [_ZN3cub18CUB_300001_SM_10006detail6reduce18DeviceReduceKernelINS2_10policy_hubIfjN4cuda3std3__44plusIfEEE10Policy1000EN6thrust24THRUST_300001_SM_1000_NS12zip_iteratorINS7_5tupleIJNSD_6detail15normal_iteratorINSD_10device_ptrIfEEEESK_EEEEEjS9_f4funcEEvT0_PT3_T1_NS0_13GridEvenShareISR_EET2_T4__param_1];
	cvta.to.global.u64 	%rd189, %rd192;
	mul.wide.u32 	%rd190, %r3, 4;
	add.s64 	%rd191, %rd189, %rd190;
	st.global.f32 	[%rd191], %f652;
$L__BB15_50:
	ret;

}
	// .globl	_ZN3cub18CUB_300001_SM_10006detail6reduce28DeviceReduceSingleTileKernelINS2_10policy_hubIfjN4cuda3std3__44plusIfEEE10Policy1000EPfSC_iS9_ffNS7_10__identityEEEvT0_T1_T2_T3_T4_T6_
.visible .entry _ZN3cub18CUB_300001_SM_10006detail6reduce28DeviceReduceSingleTileKernelINS2_10policy_hubIfjN4cuda3std3__44plusIfEEE10Policy1000EPfSC_iS9_ffNS7_10__identityEEEvT0_T1_T2_T3_T4_T6_(
	.param .u64 .ptr .align 1 _ZN3cub18CUB_300001_SM_10006detail6reduce28DeviceReduceSingleTileKernelINS2_10policy_hubIfjN4cuda3std3__44plusIfEEE10Policy1000EPfSC_iS9_ffNS7_10__identityEEEvT0_T1_T2_T3_T4_T6__param_0,
	.param .u64 .ptr .align 1 _ZN3cub18CUB_300001_SM_10006detail6reduce28DeviceReduceSingleTileKernelINS2_10policy_hubIfjN4cuda3std3__44plusIfEEE10Policy1000EPfSC_iS9_ffNS7_10__identityEEEvT0_T1_T2_T3_T4_T6__param_1,
	.param .u32 _ZN3cub18CUB_300001_SM_10006detail6reduce28DeviceReduceSingleTileKernelINS2_10policy_hubIfjN4cuda3std3__44plusIfEEE10Policy1000EPfSC_iS9_ffNS7_10__identityEEEvT0_T1_T2_T3_T4_T6__param_2,
	.param .align 1 .b8 _ZN3cub18CUB_300001_SM_10006detail6reduce28DeviceReduceSingleTileKernelINS2_10policy_hubIfjN4cuda3std3__44plusIfEEE10Policy1000EPfSC_iS9_ffNS7_10__identityEEEvT0_T1_T2_T3_T4_T6__param_3[1],
	.param .f32 _ZN3cub18CUB_300001_SM_10006detail6reduce28DeviceReduceSingleTileKernelINS2_10policy_hubIfjN4cuda3std3__44plusIfEEE10Policy1000EPfSC_iS9_ffNS7_10__identityEEEvT0_T1_T2_T3_T4_T6__param_4,
	.param .align 1 .b8 _ZN3cub18CUB_300001_SM_10006detail6reduce28DeviceReduceSingleTileKernelINS2_10policy_hubIfjN4cuda3std3__44plusIfEEE10Policy1000EPfSC_iS9_ffNS7_10__identityEEEvT0_T1_T2_T3_T4_T6__param_5[1]
)
.maxntid 512
.minnctapersm 1
{
	.reg .pred 	%p<113>;
	.reg .b32 	%r<407>;
	.reg .b32 	%f<531>;
	.reg .b64 	%rd<133>;
	// demoted variable
	.shared .align 4 .b8 _ZZN3cub18CUB_300001_SM_10006detail6reduce28DeviceReduceSingleTileKernelINS2_10policy_hubIfjN4cuda3std3__44plusIfEEE10Policy1000EPfSC_iS9_ffNS7_10__identityEEEvT0_T1_T2_T3_T4_T6_E12temp_storage[84];
	ld.param.u64 	%rd16, [_ZN3cub18CUB_300001_SM_10006detail6reduce28DeviceReduceSingleTileKernelINS2_10policy_hubIfjN4cuda3std3__44plusIfEEE10Policy1000EPfSC_iS9_ffNS7_10__identityEEEvT0_T1_T2_T3_T4_T6__param_0];
	ld.param.u64 	%rd17, [_ZN3cub18CUB_300001_SM_10006detail6reduce28DeviceReduceSingleTileKernelINS2_10policy_hubIfjN4cuda3std3__44plusIfEEE10Policy1000EPfSC_iS9_ffNS7_10__identityEEEvT0_T1_T2_T3_T4_T6__param_1];
	ld.param.u32 	%r67, [_ZN3cub18CUB_300001_SM_10006detail6reduce28DeviceReduceSingleTileKernelINS2_10policy_hubIfjN4cuda3std3__44plusIfEEE10Policy1000EPfSC_iS9_ffNS7_10__identityEEEvT0_T1_T2_T3_T4_T6__param_2];
	ld.param.f32 	%f58, [_ZN3cub18CUB_300001_SM_10006detail6reduce28DeviceReduceSingleTileKernelINS2_10policy_hubIfjN4cuda3std3__44plusIfEEE10Policy1000EPfSC_iS9_ffNS7_10__identityEEEvT0_T1_T2_T3_T4_T6__param_4];
	cvta.to.global.u64 	%rd1, %rd17;
	setp.ne.s32 	%p1, %r67, 0;
	@%p1 bra 	$L__BB16_3;
	mov.u32 	%r380, %tid.x;
	setp.ne.s32 	%p112, %r380, 0;
	@%p112 bra 	$L__BB16_74;
	st.global.f32 	[%rd1], %f58;
	bra.uni 	$L__BB16_74;
$L__BB16_3:
	and.b64  	%rd18, %rd16, 7;
	setp.ne.s64 	%p2, %rd18, 0;
	@%p2 bra 	$L__BB16_38;
	setp.gt.s32 	%p57, %r67, 8191;
	@%p57 bra 	$L__BB16_22;
	mov.u32 	%r1, %tid.x;
	setp.ge.s32 	%p74, %r1, %r67;
	mov.f32 	%f509, 0f00000000;
	mov.u32 	%r384, %r1;
	@%p74 bra 	$L__BB16_7;
	mul.wide.u32 	%rd121, %r1, 4;
	add.s64 	%rd120, %rd16, %rd121;
	// begin inline asm
	ld.global.nc.u32 %r300, [%rd120];
	// end inline asm
	mov.b32 	%f509, %r300;
	add.s32 	%r384, %r1, 512;
$L__BB16_7:
	setp.ge.s32 	%p75, %r384, %r67;
	@%p75 bra 	$L__BB16_13;
	not.b32 	%r301, %r384;
	add.s32 	%r4, %r67, %r301;
	and.b32  	%r302, %r4, 1536;
	setp.eq.s32 	%p76, %r302, 1536;
	@%p76 bra 	$L__BB16_11;
	mul.wide.u32 	%rd122, %r384, 4;
	add.s64 	%rd129, %rd16, %rd122;
	shr.u32 	%r303, %r4, 9;
	add.s32 	%r304, %r303, 1;
	and.b32  	%r305, %r304, 3;
	neg.s32 	%r382, %r305;
$L__BB16_10:
	.pragma "nounroll";
	// begin inline asm
	ld.global.nc.u32 %r306, [%rd129];
	// end inline asm
	mov.b32 	%f395, %r306;
	add.f32 	%f509, %f509, %f395;
	add.s32 	%r384, %r384, 512;
	add.s64 	%rd129, %rd129, 2048;
	add.s32 	%r382, %r382, 1;
	setp.ne.s32 	%p77, %r382, 0;
	@%p77 bra 	$L__BB16_10;
$L__BB16_11:
	setp.lt.u32 	%p78, %r4, 1536;
	@%p78 bra 	$L__BB16_13;
$L__BB16_12:
	mul.wide.s32 	%rd128, %r384, 4;
	add.s64 	%rd124, %rd16, %rd128;
	// begin inline asm
	ld.global.nc.u32 %r307, [%rd124];
	// end inline asm
	mov.b32 	%f396, %r307;
	add.f32 	%f397, %f509, %f396;
	add.s64 	%rd125, %rd124, 2048;
	// begin inline asm
	ld.global.nc.u32 %r308, [%rd125];
	// end inline asm
	mov.b32 	%f398, %r308;
	add.f32 	%f399, %f397, %f398;
	add.s64 	%rd126, %rd124, 4096;
	// begin inline asm
	ld.global.nc.u32 %r309, [%rd126];
	// end inline asm
	mov.b32 	%f400, %r309;
	add.f32 	%f401, %f399, %f400;
	add.s64 	%rd127, %rd124, 6144;
	// begin inline asm
	ld.global.nc.u32 %r310, [%rd127];
	// end inline asm
	mov.b32 	%f402, %r310;
	add.f32 	%f509, %f401, %f402;
	add.s32 	%r384, %r384, 2048;
	setp.lt.s32 	%p79, %r384, %r67;
	@%p79 bra 	$L__BB16_12;
$L__BB16_13:
	setp.lt.s32 	%p80, %r67, 512;
	@%p80 bra 	$L__BB16_18;
	// begin inline asm
	mov.u32 %r349, %laneid;
	// end inline asm
	mov.b32 	%r351, %f509;
	mov.b32 	%r352, 1;
	mov.b32 	%r373, 31;
	mov.b32 	%r374, -1;
	// begin inline asm
	shfl.sync.down.b32 %r350, %r351, %r352, %r373, %r374;
	// end inline asm
	setp.gt.s32 	%p104, %r349, 30;
	mov.b32 	%f461, %r350;
	add.f32 	%f462, %f509, %f461;
	selp.f32 	%f463, %f509, %f462, %p104;
	mov.b32 	%r356, %f463;
	mov.b32 	%r357, 2;
	// begin inline asm
	shfl.sync.down.b32 %r355, %r356, %r357, %r373, %r374;
	// end inline asm
	setp.gt.s32 	%p105, %r349, 29;
	mov.b32 	%f464, %r355;
	add.f32 	%f465, %f463, %f464;
	selp.f32 	%f466, %f463, %f465, %p105;
	mov.b32 	%r361, %f466;
	mov.b32 	%r362, 4;
	// begin inline asm
	shfl.sync.down.b32 %r360, %r361, %r362, %r373, %r374;
	// end inline asm
	setp.gt.s32 	%p106, %r349, 27;
	mov.b32 	%f467, %r360;
	add.f32 	%f468, %f466, %f467;
	selp.f32 	%f469, %f466, %f468, %p106;
	mov.b32 	%r366, %f469;
	mov.b32 	%r367, 8;
	// begin inline asm
	shfl.sync.down.b32 %r365, %r366, %r367, %r373, %r374;
	// end inline asm
	setp.gt.s32 	%p107, %r349, 23;
	mov.b32 	%f470, %r365;
	add.f32 	%f471, %f469, %f470;
	selp.f32 	%f472, %f469, %f471, %p107;
	mov.b32 	%r371, %f472;
	mov.b32 	%r372, 16;
	// begin inline asm
	shfl.sync.down.b32 %r370, %r371, %r372, %r373, %r374;
	// end inline asm
	setp.gt.s32 	%p108, %r349, 15;
	mov.b32 	%f473, %r370;
	add.f32 	%f10, %f472, %f473;
	selp.f32 	%f530, %f472, %f10, %p108;
	setp.ne.s32 	%p109, %r349, 0;
	@%p109 bra 	$L__BB16_16;
	shr.u32 	%r375, %r1, 3;
	and.b32  	%r376, %r375, 124;
	mov.u32 	%r377, _ZZN3cub18CUB_300001_SM_10006detail6reduce28DeviceReduceSingleTileKernelINS2_10policy_hubIfjN4cuda3std3__44plusIfEEE10Policy1000EPfSC_iS9_ffNS7_10__identityEEEvT0_T1_T2_T3_T4_T6_E12temp_storage;
	add.s32 	%r378, %r377, %r376;
	st.shared.f32 	[%r378+16], %f10;
$L__BB16_16:
	bar.sync 	0;
	setp.ne.s32 	%p110, %r1, 0;
	@%p110 bra 	$L__BB16_72;
	ld.shared.f32 	%f474, [_ZZN3cub18CUB_300001_SM_10006detail6reduce28DeviceReduceSingleTileKernelINS2_10policy_hubIfjN4cuda3std3__44plusIfEEE10Policy1000EPfSC_iS9_ffNS7_10__identityEEEvT0_T1_T2_T3_T4_T6_E12temp_storage+20];
	add.f32 	%f475, %f530, %f474;
	ld.shared.f32 	%f476, [_ZZN3cub18CUB_300001_SM_10006detail6reduce28DeviceReduceSingleTileKernelINS2_10policy_hubIfjN4cuda3std3__44plusIfEEE10Policy1000EPfSC_iS9_ffNS7_10__identityEEEvT0_T1_T2_T3_T4_T6_E12temp_storage+24];
	add.f32 	%f477, %f475, %f476;
	ld.shared.f32 	%f478, [_ZZN3cub18CUB_300001_SM_10006detail6reduce28DeviceReduceSingleTileKernelINS2_10policy_hubIfjN4cuda3std3__44plusIfEEE10Policy1000EPfSC_iS9_ffNS7_10__identityEEEvT0_T1_T2_T3_T4_T6_E12temp_storage+28];
	add.f32 	%f479, %f477, %f478;
	ld.shared.f32 	%f480, [_ZZN3cub18CUB_300001_SM_10006detail6reduce28DeviceReduceSingleTileKernelINS2_10policy_hubIfjN4cuda3std3__44plusIfEEE10Policy1000EPfSC_iS9_ffNS7_10__identityEEEvT0_T1_T2_T3_T4_T6_E12temp_storage+32];
	add.f32 	%f481, %f479, %f480;
	ld.shared.f32 	%f482, [_ZZN3cub18CUB_300001_SM_10006detail6reduce28DeviceReduceSingleTileKernelINS2_10policy_hubIfjN4cuda3std3__44plusIfEEE10Policy1000EPfSC_iS9_ffNS7_10__identityEEEvT0_T1_T2_T3_T4_T6_E12temp_storage+36];
	add.f32 	%f483, %f481, %f482;
	ld.shared.f32 	%f484, [_ZZN3cub18CUB_300001_SM_10006detail6reduce28DeviceReduceSingleTileKernelINS2_10policy_hubIfjN4cuda3std3__44plusIfEEE10Policy1000EPfSC_iS9_ffNS7_10__identityEEEvT0_T1_T2_T3_T4_T6_E12temp_storage+40];
	add.f32 	%f485, %f483, %f484;
	ld.shared.f32 	%f486, [_ZZN3cub18CUB_300001_SM_10006detail6reduce28DeviceReduceSingleTileKernelINS2_10policy_hubIfjN4cuda3std3__44plusIfEEE10Policy1000EPfSC_iS9_ffNS7_10__identityEEEvT0_T1_T2_T3_T4_T6_E12temp_storage+44];
	add.f32 	%f487, %f485, %f486;
	ld.shared.f32 	%f488, [_ZZN3cub18CUB_300001_SM_10006detail6reduce28DeviceReduceSingleTileKernelINS2_10policy_hubIfjN4cuda3std3__44plusIfEEE10Policy1000EPfSC_iS9_ffNS7_10__identityEEEvT0_T1_T2_T3_T4_T6_E12temp_storage+48];
	add.f32 	%f489, %f487, %f488;
	ld.shared.f32 	%f490, [_ZZN3cub18CUB_300001_SM_10006detail6reduce28DeviceReduceSingleTileKernelINS2_10policy_hubIfjN4cuda3std3__44plusIfEEE10Policy1000EPfSC_iS9_ffNS7_10__identityEEEvT0_T1_T2_T3_T4_T6_E12temp_storage+52];
	add.f32 	%f491, %f489, %f490;
	ld.shared.f32 	%f492, [_ZZN3cub18CUB_300001_SM_10006detail6reduce28DeviceReduceSingleTileKernelINS2_10policy_hubIfjN4cuda3std3__44plusIfEEE10Policy1000EPfSC_iS9_ffNS7_10__identityEEEvT0_T1_T2_T3_T4_T6_E12temp_storage+56];
	add.f32 	%f493, %f491, %f492;
	ld.shared.f32 	%f494, [_ZZN3cub18CUB_300001_SM_10006detail6reduce28DeviceReduceSingleTileKernelINS2_10policy_hubIfjN4cuda3std3__44plusIfEEE10Policy1000EPfSC_iS9_ffNS7_10__identityEEEvT0_T1_T2_T3_T4_T6_E12temp_storage+60];
	add.f32 	%f495, %f493, %f494;
	ld.shared.f32 	%f496, [_ZZN3cub18CUB_300001_SM_10006detail6reduce28DeviceReduceSingleTileKernelINS2_10policy_hubIfjN4cuda3std3__44plusIfEEE10Policy1000EPfSC_iS9_ffNS7_10__identityEEEvT0_T1_T2_T3_T4_T6_E12temp_storage+64];
	add.f32 	%f497, %f495, %f496;
	ld.shared.f32 	%f498, [_ZZN3cub18CUB_300001_SM_10006detail6reduce28DeviceReduceSingleTileKernelINS2_10policy_hubIfjN4cuda3std3__44plusIfEEE10Policy1000EPfSC_iS9_ffNS7_10__identityEEEvT0_T1_T2_T3_T4_T6_E12temp_storage+68];
	add.f32 	%f499, %f497, %f498;
	ld.shared.f32 	%f500, [_ZZN3cub18CUB_300001_SM_10006detail6reduce28DeviceReduceSingleTileKernelINS2_10policy_hubIfjN4cuda3std3__44plusIfEEE10Policy1000EPfSC_iS9_ffNS7_10__identityEEEvT0_T1_T2_T3_T4_T6_E12temp_storage+72];
	add.f32 	%f501, %f499, %f500;
	ld.shared.f32 	%f502, [_ZZN3cub18CUB_300001_SM_10006detail6reduce28DeviceReduceSingleTileKernelINS2_10policy_hubIfjN4cuda3std3__44plusIfEEE10Policy1000EPfSC_iS9_ffNS7_10__identityEEEvT0_T1_T2_T3_T4_T6_E12temp_storage+76];
	add.f32 	%f530, %f501, %f502;
	bra.uni 	$L__BB16_72;
$L__BB16_18:
	// begin inline asm
	mov.u32 %r311, %laneid;
	// end inline asm
	and.b32  	%r337, %r1, 992;
	add.s32 	%r338, %r337, 32;
	setp.gt.s32 	%p81, %r338, %r67;
	not.b32 	%r339, %r337;
	add.s32 	%r340, %r67, %r339;
	selp.b32 	%r335, %r340, 31, %p81;
	mov.b32 	%r313, %f509;
	mov.b32 	%r314, 1;
	mov.b32 	%r336, -1;
	// begin inline asm
	shfl.sync.down.b32 %r312, %r313, %r314, %r335, %r336;
	// end inline asm
	setp.lt.s32 	%p82, %r311, %r335;
	mov.b32 	%f403, %r312;
	add.f32 	%f404, %f509, %f403;
	selp.f32 	%f405, %f404, %f509, %p82;
	mov.b32 	%r318, %f405;
	mov.b32 	%r319, 2;
	// begin inline asm
	shfl.sync.down.b32 %r317, %r318, %r319, %r335, %r336;
	// end inline asm
	add.s32 	%r341, %r311, 2;
	setp.gt.s32 	%p83, %r341, %r335;
	mov.b32 	%f406, %r317;
	add.f32 	%f407, %f405, %f406;
	selp.f32 	%f408, %f405, %f407, %p83;
	mov.b32 	%r323, %f408;
	mov.b32 	%r324, 4;
	// begin inline asm
	shfl.sync.down.b32 %r322, %r323, %r324, %r335, %r336;
	// end inline asm
	add.s32 	%r342, %r311, 4;
	setp.gt.s32 	%p84, %r342, %r335;
	mov.b32 	%f409, %r322;
	add.f32 	%f410, %f408, %f409;
	selp.f32 	%f411, %f408, %f410, %p84;
	mov.b32 	%r328, %f411;
	mov.b32 	%r329, 8;
	// begin inline asm
	shfl.sync.down.b32 %r327, %r328, %r329, %r335, %r336;
	// end inline asm
	add.s32 	%r343, %r311, 8;
	setp.gt.s32 	%p85, %r343, %r335;
	mov.b32 	%f412, %r327;
	add.f32 	%f413, %f411, %f412;
	selp.f32 	%f414, %f411, %f413, %p85;
	mov.b32 	%r333, %f414;
	mov.b32 	%r334, 16;
	// begin inline asm
	shfl.sync.down.b32 %r332, %r333, %r334, %r335, %r336;
	// end inline asm
	add.s32 	%r344, %r311, 16;
	setp.gt.s32 	%p86, %r344, %r335;
	mov.b32 	%f415, %r332;
	add.f32 	%f416, %f414, %f415;
	selp.f32 	%f530, %f414, %f416, %p86;
	setp.ne.s32 	%p87, %r311, 0;
	@%p87 bra 	$L__BB16_20;
	shr.u32 	%r345, %r1, 3;
	and.b32  	%r346, %r345, 124;
	mov.u32 	%r347, _ZZN3cub18CUB_300001_SM_10006detail6reduce28DeviceReduceSingleTileKernelINS2_10policy_hubIfjN4cuda3std3__44plusIfEEE10Policy1000EPfSC_iS9_ffNS7_10__identityEEEvT0_T1_T2_T3_T4_T6_E12temp_storage;
	add.s32 	%r348, %r347, %r346;
	st.shared.f32 	[%r348+16], %f530;
$L__BB16_20:
	bar.sync 	0;
	setp.ne.s32 	%p88, %r1, 0;
	@%p88 bra 	$L__BB16_72;
	setp.gt.s32 	%p89, %r67, 32;
	ld.shared.f32 	%f417, [_ZZN3cub18CUB_300001_SM_10006detail6reduce28DeviceReduceSingleTileKernelINS2_10policy_hubIfjN4cuda3std3__44plusIfEEE10Policy1000EPfSC_iS9_ffNS7_10__identityEEEvT0_T1_T2_T3_T4_T6_E12temp_storage+20];
	add.f32 	%f418, %f530, %f417;
	selp.f32 	%f419, %f418, %f530, %p89;
	setp.gt.s32 	%p90, %r67, 64;
	ld.shared.f32 	%f420, [_ZZN3cub18CUB_300001_SM_10006detail6reduce28DeviceReduceSingleTileKernelINS2_10policy_hubIfjN4cuda3std3__44plusIfEEE10Policy1000EPfSC_iS9_ffNS7_10__identityEEEvT0_T1_T2_T3_T4_T6_E12temp_storage+24];
	add.f32 	%f421, %f420, %f419;
	selp.f32 	%f422, %f421, %f419, %p90;
	setp.gt.s32 	%p91, %r67, 96;
	ld.shared.f32 	%f423, [_ZZN3cub18CUB_300001_SM_10006detail6reduce28DeviceReduceSingleTileKernelINS2_10policy_hubIfjN4cuda3std3__44plusIfEEE10Policy1000EPfSC_iS9_ffNS7_10__identityEEEvT0_T1_T2_T3_T4_T6_E12temp_storage+28];
	add.f32 	%f424, %f423, %f422;
	selp.f32 	%f425, %f424, %f422, %p91;
	setp.gt.s32 	%p92, %r67, 128;
	ld.shared.f32 	%f426, [_ZZN3cub18CUB_300001_SM_10006detail6reduce28DeviceReduceSingleTileKernelINS2_10policy_hubIfjN4cuda3std3__44plusIfEEE10Policy1000EPfSC_iS9_ffNS7_10__identityEEEvT0_T1_T2_T3_T4_T6_E12temp_storage+32];
	add.f32 	%f427, %f426, %f425;
	selp.f32 	%f428, %f427, %f425, %p92;
	setp.gt.s32 	%p93, %r67, 160;
	ld.shared.f32 	%f429, [_ZZN3cub18CUB_300001_SM_10006detail6reduce28DeviceReduceSingleTileKernelINS2_10policy_hubIfjN4cuda3std3__44plusIfEEE10Policy1000EPfSC_iS9_ffNS7_10__identityEEEvT0_T1_T2_T3_T4_T6_E12temp_storage+36];
	add.f32 	%f430, %f429, %f428;
	selp.f32 	%f431, %f430, %f428, %p93;
	setp.gt.s32 	%p94, %r67, 192;
	ld.shared.f32 	%f432, [_ZZN3cub18CUB_300001_SM_10006detail6reduce28DeviceReduceSingleTileKernelINS2_10policy_hubIfjN4cuda3std3__44plusIfEEE10Policy1000EPfSC_iS9_ffNS7_10__identityEEEvT0_T1_T2_T3_T4_T6_E12temp_storage+40];
	add.f32 	%f433, %f432, %f431;
	selp.f32 	%f434, %f433, %f431, %p94;
	setp.gt.s32 	%p95, %r67, 224;
	ld.shared.f32 	%f435, [_ZZN3cub18CUB_300001_SM_10006detail6reduce28DeviceReduceSingleTileKernelINS2_10policy_hubIfjN4cuda3std3__44plusIfEEE10Policy1000EPfSC_iS9_ffNS7_10__identityEEEvT0_T1_T2_T3_T4_T6_E12temp_storage+44];
	add.f32 	%f436, %f435, %f434;
	selp.f32 	%f437, %f436, %f434, %p95;
	setp.gt.s32 	%p96, %r67, 256;
	ld.shared.f32 	%f438, [_ZZN3cub18CUB_300001_SM_10006detail6reduce28DeviceReduceSingleTileKernelINS2_10policy_hubIfjN4cuda3std3__44plusIfEEE10Policy1000EPfSC_iS9_ffNS7_10__identityEEEvT0_T1_T2_T3_T4_T6_E12temp_storage+48];
	add.f32 	%f439, %f438, %f437;
	selp.f32 	%f440, %f439, %f437, %p96;
	setp.gt.s32 	%p97, %r67, 288;
	ld.shared.f32 	%f441, [_ZZN3cub18CUB_300001_SM_10006detail6reduce28DeviceReduceSingleTileKernelINS2_10policy_hubIfjN4cuda3std3__44plusIfEEE10Policy1000EPfSC_iS9_ffNS7_10__identityEEEvT0_T1_T2_T3_T4_T6_E12temp_storage+52];
	add.f32 	%f442, %f441, %f440;
	selp.f32 	%f443, %f442, %f440, %p97;
	setp.gt.s32 	%p98, %r67, 320;
	ld.shared.f32 	%f444, [_ZZN3cub18CUB_300001_SM_10006detail6reduce28DeviceReduceSingleTileKernelINS2_10policy_hubIfjN4cuda3std3__44plusIfEEE10Policy1000EPfSC_iS9_ffNS7_10__identityEEEvT0_T1_T2_T3_T4_T6_E12temp_storage+56];
	add.f32 	%f445, %f444, %f443;
	selp.f32 	%f446, %f445, %f443, %p98;
	setp.gt.s32 	%p99, %r67, 352;
	ld.shared.f32 	%f447, [_ZZN3cub18CUB_300001_SM_10006detail6reduce28DeviceReduceSingleTileKernelINS2_10policy_hubIfjN4cuda3std3__44plusIfEEE10Policy1000EPfSC_iS9_ffNS7_10__identityEEEvT0_T1_T2_T3_T4_T6_E12temp_storage+60];
	add.f32 	%f448, %f447, %f446;
	selp.f32 	%f449, %f448, %f446, %p99;
	setp.gt.s32 	%p100, %r67, 384;
	ld.shared.f32 	%f450, [_ZZN3cub18CUB_300001_SM_10006detail6reduce28DeviceReduceSingleTileKernelINS2_10policy_hubIfjN4cuda3std3__44plusIfEEE10Policy1000EPfSC_iS9_ffNS7_10__identityEEEvT0_T1_T2_T3_T4_T6_E12temp_storage+64];
	add.f32 	%f451, %f450, %f449;
	selp.f32 	%f452, %f451, %f449, %p100;
	setp.gt.s32 	%p101, %r67, 416;
	ld.shared.f32 	%f453, [_ZZN3cub18CUB_300001_SM_10006detail6reduce28DeviceReduceSingleTileKernelINS2_10policy_hubIfjN4cuda3std3__44plusIfEEE10Policy1000EPfSC_iS9_ffNS7_10__identityEEEvT0_T1_T2_T3_T4_T6_E12temp_storage+68];
	add.f32 	%f454, %f453, %f452;
	selp.f32 	%f455, %f454, %f452, %p101;
	setp.gt.s32 	%p102, %r67, 448;
	ld.shared.f32 	%f456, [_ZZN3cub18CUB_300001_SM_10006detail6reduce28DeviceReduceSingleTileKernelINS2_10policy_hubIfjN4cuda3std3__44plusIfEEE10Policy1000EPfSC_iS9_ffNS7_10__identityEEEvT0_T1_T2_T3_T4_T6_E12temp_storage+72];
	add.f32 	%f457, %f456, %f455;
	selp.f32 	%f458, %f457, %f455, %p102;
	setp.gt.s32 	%p103, %r67, 480;
	ld.shared.f32 	%f459, [_ZZN3cub18CUB_300001_SM_10006detail6reduce28DeviceReduceSingleTileKernelINS2_10policy_hubIfjN4cuda3std3__44plusIfEEE10Policy1000EPfSC_iS9_ffNS7_10__identityEEEvT0_T1_T2_T3_T4_T6_E12temp_storage+76];
	add.f32 	%f460, %f459, %f458;
	selp.f32 	%f530, %f460, %f458, %p103;
	bra.uni 	$L__BB16_72;
$L__BB16_22:
	mov.u32 	%r13, %tid.x;
	shl.b32 	%r224, %r13, 1;
	mul.wide.u32 	%rd90, %r224, 4;
	add.s64 	%rd75, %rd16, %rd90;
	// begin inline asm
	ld.global.nc.u64 %rd74, [%rd75];
	// end inline asm
	mov.b64 	{%r225, %r226}, %rd74;
	mov.b32 	%f281, %r226;
	mov.b32 	%f282, %r225;
	add.s64 	%rd77, %rd75, 4096;
	// begin inline asm
	ld.global.nc.u64 %rd76, [%rd77];
	// end inline asm
	mov.b64 	{%r227, %r228}, %rd76;
	mov.b32 	%f283, %r228;
	mov.b32 	%f284, %r227;
	add.s64 	%rd79, %rd75, 8192;
	// begin inline asm
	ld.global.nc.u64 %rd78, [%rd79];
	// end inline asm
	mov.b64 	{%r229, %r230}, %rd78;
	mov.b32 	%f285, %r230;
	mov.b32 	%f286, %r229;
	add.s64 	%rd81, %rd75, 12288;
	// begin inline asm
	ld.global.nc.u64 %rd80, [%rd81];
	// end inline asm
	mov.b64 	{%r231, %r232}, %rd80;
	mov.b32 	%f287, %r232;
	mov.b32 	%f288, %r231;
	add.s64 	%rd83, %rd75, 16384;
	// begin inline asm
	ld.global.nc.u64 %rd82, [%rd83];
	// end inline asm
	mov.b64 	{%r233, %r234}, %rd82;
	mov.b32 	%f289, %r234;
	mov.b32 	%f290, %r233;
	add.s64 	%rd85, %rd75, 20480;
	// begin inline asm
	ld.global.nc.u64 %rd84, [%rd85];
	// end inline asm
	mov.b64 	{%r235, %r236}, %rd84;
	mov.b32 	%f291, %r236;
	mov.b32 	%f292, %r235;
	add.s64 	%rd87, %rd75, 24576;
	// begin inline asm
	ld.global.nc.u64 %rd86, [%rd87];
	// end inline asm
	mov.b64 	{%r237, %r238}, %rd86;
	mov.b32 	%f293, %r238;
	mov.b32 	%f294, %r237;
	add.s64 	%rd89, %rd75, 28672;
	// begin inline asm
	ld.global.nc.u64 %rd88, [%rd89];
	// end inline asm
	mov.b64 	{%r239, %r240}, %rd88;
	mov.b32 	%f295, %r240;
	mov.b32 	%f296, %r239;
	add.f32 	%f297, %f282, %f281;
	add.f32 	%f298, %f284, %f283;
	add.f32 	%f299, %f286, %f285;
	add.f32 	%f300, %f288, %f287;
	add.f32 	%f301, %f290, %f289;
	add.f32 	%f302, %f292, %f291;
	add.f32 	%f303, %f294, %f293;
	add.f32 	%f304, %f296, %f295;
	add.f32 	%f305, %f297, %f298;
	add.f32 	%f306, %f299, %f300;
	add.f32 	%f307, %f301, %f302;
	add.f32 	%f308, %f303, %f304;
	add.f32 	%f309, %f305, %f306;
	add.f32 	%f310, %f307, %f308;
	add.f32 	%f516, %f309, %f310;
	setp.lt.u32 	%p58, %r67, 16384;
	mov.b32 	%r387, 8192;
	@%p58 bra 	$L__BB16_26;
	add.s32 	%r14, %r67, -8192;
	mov.b32 	%r387, 8192;
$L__BB16_24:
	mul.wide.s32 	%rd107, %r387, 4;
	add.s64 	%rd92, %rd75, %rd107;
	// begin inline asm
	ld.global.nc.u64 %rd91, [%rd92];
	// end inline asm
	mov.b64 	{%r242, %r243}, %rd91;
	mov.b32 	%f311, %r243;
	mov.b32 	%f312, %r242;
	add.s64 	%rd94, %rd92, 4096;
	// begin inline asm
	ld.global.nc.u64 %rd93, [%rd94];
	// end inline asm
	mov.b64 	{%r244, %r245}, %rd93;
	mov.b32 	%f313, %r245;
	mov.b32 	%f314, %r244;
	add.s64 	%rd96, %rd92, 8192;
	// begin inline asm
	ld.global.nc.u64 %rd95, [%rd96];
	// end inline asm
	mov.b64 	{%r246, %r247}, %rd95;
	mov.b32 	%f315, %r247;
	mov.b32 	%f316, %r246;
	add.s64 	%rd98, %rd92, 12288;
	// begin inline asm
	ld.global.nc.u64 %rd97, [%rd98];
	// end inline asm
	mov.b64 	{%r248, %r249}, %rd97;
	mov.b32 	%f317, %r249;
	mov.b32 	%f318, %r248;
	add.s64 	%rd100, %rd92, 16384;
	// begin inline asm
	ld.global.nc.u64 %rd99, [%rd100];
	// end inline asm
	mov.b64 	{%r250, %r251}, %rd99;
	mov.b32 	%f319, %r251;
	mov.b32 	%f320, %r250;
	add.s64 	%rd102, %rd92, 20480;
	// begin inline asm
	ld.global.nc.u64 %rd101, [%rd102];
	// end inline asm
	mov.b64 	{%r252, %r253}, %rd101;
	mov.b32 	%f321, %r253;
	mov.b32 	%f322, %r252;
	add.s64 	%rd104, %rd92, 24576;
	// begin inline asm
	ld.global.nc.u64 %rd103, [%rd104];
	// end inline asm
	mov.b64 	{%r254, %r255}, %rd103;
	mov.b32 	%f323, %r255;
	mov.b32 	%f324, %r254;
	add.s64 	%rd106, %rd92, 28672;
	// begin inline asm
	ld.global.nc.u64 %rd105, [%rd106];
	// end inline asm
	mov.b64 	{%r256, %r257}, %rd105;
	mov.b32 	%f325, %r257;
	mov.b32 	%f326, %r256;
	add.f32 	%f327, %f516, %f312;
	add.f32 	%f328, %f311, %f314;
	add.f32 	%f329, %f313, %f316;
	add.f32 	%f330, %f315, %f318;
	add.f32 	%f331, %f317, %f320;
	add.f32 	%f332, %f319, %f322;
	add.f32 	%f333, %f321, %f324;
	add.f32 	%f334, %f323, %f326;
	add.f32 	%f335, %f327, %f328;
	add.f32 	%f336, %f329, %f330;
	add.f32 	%f337, %f331, %f332;
	add.f32 	%f338, %f333, %f334;
	add.f32 	%f339, %f335, %f336;
	add.f32 	%f340, %f337, %f338;
	add.f32 	%f341, %f339, %f340;
	add.f32 	%f516, %f341, %f325;
	sub.s32 	%r258, %r67, %r387;
	setp.lt.s32 	%p59, %r258, 8192;
	@%p59 bra 	$L__BB16_34;
	add.s32 	%r387, %r387, 8192;
	setp.le.s32 	%p60, %r387, %r14;
	@%p60 bra 	$L__BB16_24;
$L__BB16_26:
	setp.le.s32 	%p61, %r67, %r387;
	@%p61 bra 	$L__BB16_34;
	sub.s32 	%r18, %r67, %r387;
	setp.ge.s32 	%p62, %r13, %r18;
	@%p62 bra 	$L__BB16_34;
	not.b32 	%r259, %r13;
	add.s32 	%r260, %r67, %r259;
	sub.s32 	%r19, %r260, %r387;
	and.b32  	%r261, %r19, 1536;
	setp.eq.s32 	%p63, %r261, 1536;
	mov.u32 	%r391, %r13;
	@%p63 bra 	$L__BB16_31;
	add.s32 	%r389, %r13, %r387;
	shr.u32 	%r262, %r19, 9;
	add.s32 	%r263, %r262, 1;
	and.b32  	%r264, %r263, 3;
	neg.s32 	%r388, %r264;
	mov.u32 	%r391, %r13;
$L__BB16_30:
	.pragma "nounroll";
	mul.wide.u32 	%rd109, %r389, 4;
	add.s64 	%rd108, %rd16, %rd109;
	// begin inline asm
	ld.global.nc.u32 %r265, [%rd108];
	// end inline asm
	mov.b32 	%f343, %r265;
	add.f32 	%f516, %f516, %f343;
	add.s32 	%r391, %r391, 512;
	add.s32 	%r389, %r389, 512;
	add.s32 	%r388, %r388, 1;
	setp.ne.s32 	%p64, %r388, 0;
	@%p64 bra 	$L__BB16_30;
$L__BB16_31:
	setp.lt.u32 	%p65, %r19, 1536;
	@%p65 bra 	$L__BB16_34;
	cvt.u64.u32 	%rd110, %r391;
	cvt.u64.u32 	%rd111, %r387;
	add.s64 	%rd112, %rd110, %rd111;
	shl.b64 	%rd113, %rd112, 2;
	add.s64 	%rd114, %rd113, %rd16;
	add.s64 	%rd130, %rd114, 4096;
	add.s32 	%r392, %r391, %r387;
$L__BB16_33:
	mul.wide.u32 	%rd119, %r392, 4;
	add.s64 	%rd115, %rd16, %rd119;
	// begin inline asm
	ld.global.nc.u32 %r266, [%rd115];
	// end inline asm
	mov.b32 	%f344, %r266;
	add.f32 	%f345, %f516, %f344;
	add.s64 	%rd116, %rd130, -2048;
	// begin inline asm
	ld.global.nc.u32 %r267, [%rd116];
	// end inline asm
	mov.b32 	%f346, %r267;
	add.f32 	%f347, %f345, %f346;
	// begin inline asm
	ld.global.nc.u32 %r268, [%rd130];
	// end inline asm
	mov.b32 	%f348, %r268;
	add.f32 	%f349, %f347, %f348;
	add.s64 	%rd118, %rd130, 2048;
	// begin inline asm
	ld.global.nc.u32 %r269, [%rd118];
	// end inline asm
	mov.b32 	%f350, %r269;
	add.f32 	%f516, %f349, %f350;
	add.s32 	%r391, %r391, 2048;
	add.s64 	%rd130, %rd130, 8192;
	add.s32 	%r392, %r392, 2048;
	setp.lt.s32 	%p66, %r391, %r18;
	@%p66 bra 	$L__BB16_33;
$L__BB16_34:
	// begin inline asm
	mov.u32 %r270, %laneid;
	// end inline asm
	mov.b32 	%r272, %f516;
	mov.b32 	%r273, 1;
	mov.b32 	%r294, 31;
	mov.b32 	%r295, -1;
	// begin inline asm
	shfl.sync.down.b32 %r271, %r272, %r273, %r294, %r295;
	// end inline asm
	setp.gt.s32 	%p67, %r270, 30;
	mov.b32 	%f351, %r271;
	add.f32 	%f352, %f516, %f351;
	selp.f32 	%f353, %f516, %f352, %p67;
	mov.b32 	%r277, %f353;
	mov.b32 	%r278, 2;
	// begin inline asm
	shfl.sync.down.b32 %r276, %r277, %r278, %r294, %r295;
	// end inline asm
	setp.gt.s32 	%p68, %r270, 29;
	mov.b32 	%f354, %r276;
	add.f32 	%f355, %f353, %f354;
	selp.f32 	%f356, %f353, %f355, %p68;
	mov.b32 	%r282, %f356;
	mov.b32 	%r283, 4;
	// begin inline asm
	shfl.sync.down.b32 %r281, %r282, %r283, %r294, %r295;
	// end inline asm
	setp.gt.s32 	%p69, %r270, 27;
	mov.b32 	%f357, %r281;
	add.f32 	%f358, %f356, %f357;
	selp.f32 	%f359, %f356, %f358, %p69;
	mov.b32 	%r287, %f359;
	mov.b32 	%r288, 8;
	// begin inline asm
	shfl.sync.down.b32 %r286, %r287, %r288, %r294, %r295;
	// end inline asm
	setp.gt.s32 	%p70, %r270, 23;
	mov.b32 	%f360, %r286;
	add.f32 	%f361, %f359, %f360;
	selp.f32 	%f362, %f359, %f361, %p70;
	mov.b32 	%r292, %f362;
	mov.b32 	%r293, 16;
	// begin inline asm
	shfl.sync.down.b32 %r291, %r292, %r293, %r294, %r295;
	// end inline asm
	setp.gt.s32 	%p71, %r270, 15;
	mov.b32 	%f363, %r291;
	add.f32 	%f26, %f362, %f363;
	selp.f32 	%f530, %f362, %f26, %p71;
	setp.ne.s32 	%p72, %r270, 0;
	@%p72 bra 	$L__BB16_36;
	shr.u32 	%r296, %r13, 3;
	and.b32  	%r297, %r296, 124;
	mov.u32 	%r298, _ZZN3cub18CUB_300001_SM_10006detail6reduce28DeviceReduceSingleTileKernelINS2_10policy_hubIfjN4cuda3std3__44plusIfEEE10Policy1000EPfSC_iS9_ffNS7_10__identityEEEvT0_T1_T2_T3_T4_T6_E12temp_storage;
	add.s32 	%r299, %r298, %r297;
	st.shared.f32 	[%r299+16], %f26;
$L__BB16_36:
	bar.sync 	0;
	setp.ne.s32 	%p73, %r13, 0;
	@%p73 bra 	$L__BB16_72;
	ld.shared.f32 	%f364, [_ZZN3cub18CUB_300001_SM_10006detail6reduce28DeviceReduceSingleTileKernelINS2_10policy_hubIfjN4cuda3std3__44plusIfEEE10Policy1000EPfSC_iS9_ffNS7_10__identityEEEvT0_T1_T2_T3_T4_T6_E12temp_storage+20];
	add.f32 	%f365, %f530, %f364;
	ld.shared.f32 	%f366, [_ZZN3cub18CUB_300001_SM_10006detail6reduce28DeviceReduceSingleTileKernelINS2_10policy_hubIfjN4cuda3std3__44plusIfEEE10Policy1000EPfSC_iS9_ffNS7_10__identityEEEvT0_T1_T2_T3_T4_T6_E12temp_storage+24];
	add.f32 	%f367, %f365, %f366;
	ld.shared.f32 	%f368, [_ZZN3cub18CUB_300001_SM_10006detail6reduce28DeviceReduceSingleTileKernelINS2_10policy_hubIfjN4cuda3std3__44plusIfEEE10Policy1000EPfSC_iS9_ffNS7_10__identityEEEvT0_T1_T2_T3_T4_T6_E12temp_storage+28];
	add.f32 	%f369, %f367, %f368;
	ld.shared.f32 	%f370, [_ZZN3cub18CUB_300001_SM_10006detail6reduce28DeviceReduceSingleTileKernelINS2_10policy_hubIfjN4cuda3std3__44plusIfEEE10Policy1000EPfSC_iS9_ffNS7_10__identityEEEvT0_T1_T2_T3_T4_T6_E12temp_storage+32];
	add.f32 	%f371, %f369, %f370;
	ld.shared.f32 	%f372, [_ZZN3cub18CUB_300001_SM_10006detail6reduce28DeviceReduceSingleTileKernelINS2_10policy_hubIfjN4cuda3std3__44plusIfEEE10Policy1000EPfSC_iS9_ffNS7_10__identityEEEvT0_T1_T2_T3_T4_T6_E12temp_storage+36];
	add.f32 	%f373, %f371, %f372;
	ld.shared.f32 	%f374, [_ZZN3cub18CUB_300001_SM_10006detail6reduce28DeviceReduceSingleTileKernelINS2_10policy_hubIfjN4cuda3std3__44plusIfEEE10Policy1000EPfSC_iS9_ffNS7_10__identityEEEvT0_T1_T2_T3_T4_T6_E12temp_storage+40];
	add.f32 	%f375, %f373, %f374;
	ld.shared.f32 	%f376, [_ZZN3cub18CUB_300001_SM_10006detail6reduce28DeviceReduceSingleTileKernelINS2_10policy_hubIfjN4cuda3std3__44plusIfEEE10Policy1000EPfSC_iS9_ffNS7_10__identityEEEvT0_T1_T2_T3_T4_T6_E12temp_storage+44];
	add.f32 	%f377, %f375, %f376;
	ld.shared.f32 	%f378, [_ZZN3cub18CUB_300001_SM_10006detail6reduce28DeviceReduceSingleTileKernelINS2_10policy_hubIfjN4cuda3std3__44plusIfEEE10Policy1000EPfSC_iS9_ffNS7_10__identityEEEvT0_T1_T2_T3_T4_T6_E12temp_storage+48];
	add.f32 	%f379, %f377, %f378;
	ld.shared.f32 	%f380, [_ZZN3cub18CUB_300001_SM_10006detail6reduce28DeviceReduceSingleTileKernelINS2_10policy_hubIfjN4cuda3std3__44plusIfEEE10Policy1000EPfSC_iS9_ffNS7_10__identityEEEvT0_T1_T2_T3_T4_T6_E12temp_storage+52];
	add.f32 	%f381, %f379, %f380;
	ld.shared.f32 	%f382, [_ZZN3cub18CUB_300001_SM_10006detail6reduce28DeviceReduceSingleTileKernelINS2_10policy_hubIfjN4cuda3std3__44plusIfEEE10Policy1000EPfSC_iS9_ffNS7_10__identityEEEvT0_T1_T2_T3_T4_T6_E12temp_storage+56];
	add.f32 	%f383, %f381, %f382;
	ld.shared.f32 	%f384, [_ZZN3cub18CUB_300001_SM_10006detail6reduce28DeviceReduceSingleTileKernelINS2_10policy_hubIfjN4cuda3std3__44plusIfEEE10Policy1000EPfSC_iS9_ffNS7_10__identityEEEvT0_T1_T2_T3_T4_T6_E12temp_storage+60];
	add.f32 	%f385, %f383, %f384;
	ld.shared.f32 	%f386, [_ZZN3cub18CUB_300001_SM_10006detail6reduce28DeviceReduceSingleTileKernelINS2_10policy_hubIfjN4cuda3std3__44plusIfEEE10Policy1000EPfSC_iS9_ffNS7_10__identityEEEvT0_T1_T2_T3_T4_T6_E12temp_storage+64];
	add.f32 	%f387, %f385, %f386;
	ld.shared.f32 	%f388, [_ZZN3cub18CUB_300001_SM_10006detail6reduce28DeviceReduceSingleTileKernelINS2_10policy_hubIfjN4cuda3std3__44plusIfEEE10Policy1000EPfSC_iS9_ffNS7_10__identityEEEvT0_T1_T2_T3_T4_T6_E12temp_storage+68];
	add.f32 	%f389, %f387, %f388;
	ld.shared.f32 	%f390, [_ZZN3cub18CUB_300001_SM_10006detail6reduce28DeviceReduceSingleTileKernelINS2_10policy_hubIfjN4cuda3std3__44plusIfEEE10Policy1000EPfSC_iS9_ffNS7_10__identityEEEvT0_T1_T2_T3_T4_T6_E12temp_storage+72];
	add.f32 	%f391, %f389, %f390;
	ld.shared.f32 	%f392, [_ZZN3cub18CUB_300001_SM_10006detail6reduce28DeviceReduceSingleTileKernelINS2_10policy_hubIfjN4cuda3std3__44plusIfEEE10Policy1000EPfSC_iS9_ffNS7_10__identityEEEvT0_T1_T2_T3_T4_T6_E12temp_storage+76];
	add.f32 	%f530, %f391, %f392;
	bra.uni 	$L__BB16_72;
$L__BB16_38:
	setp.gt.s32 	%p3, %r67, 8191;
	@%p3 bra 	$L__BB16_56;
	mov.u32 	%r34, %tid.x;
	setp.ge.s32 	%p20, %r34, %r67;
	mov.f32 	%f522, 0f00000000;
	mov.u32 	%r397, %r34;
	@%p20 bra 	$L__BB16_41;
	mul.wide.u32 	%rd66, %r34, 4;
	add.s64 	%rd65, %rd16, %rd66;
	// begin inline asm
	ld.global.nc.u32 %r144, [%rd65];
	// end inline asm
	mov.b32 	%f522, %r144;
	add.s32 	%r397, %r34, 512;
$L__BB16_41:
	setp.ge.s32 	%p21, %r397, %r67;
	@%p21 bra 	$L__BB16_47;
	not.b32 	%r145, %r397;
	add.s32 	%r37, %r67, %r145;
	and.b32  	%r146, %r37, 1536;
	setp.eq.s32 	%p22, %r146, 1536;
	@%p22 bra 	$L__BB16_45;
	mul.wide.u32 	%rd67, %r397, 4;
	add.s64 	%rd131, %rd16, %rd67;
	shr.u32 	%r147, %r37, 9;
	add.s32 	%r148, %r147, 1;
	and.b32  	%r149, %r148, 3;
	neg.s32 	%r395, %r149;
$L__BB16_44:
	.pragma "nounroll";
	// begin inline asm
	ld.global.nc.u32 %r150, [%rd131];
	// end inline asm
	mov.b32 	%f173, %r150;
	add.f32 	%f522, %f522, %f173;
	add.s32 	%r397, %r397, 512;
	add.s64 	%rd131, %rd131, 2048;
	add.s32 	%r395, %r395, 1;
	setp.ne.s32 	%p23, %r395, 0;
	@%p23 bra 	$L__BB16_44;
$L__BB16_45:
	setp.lt.u32 	%p24, %r37, 1536;
	@%p24 bra 	$L__BB16_47;
$L__BB16_46:
	mul.wide.s32 	%rd73, %r397, 4;
	add.s64 	%rd69, %rd16, %rd73;
	// begin inline asm
	ld.global.nc.u32 %r151, [%rd69];
	// end inline asm
	mov.b32 	%f174, %r151;
	add.f32 	%f175, %f522, %f174;
	add.s64 	%rd70, %rd69, 2048;
	// begin inline asm
	ld.global.nc.u32 %r152, [%rd70];
	// end inline asm
	mov.b32 	%f176, %r152;
	add.f32 	%f177, %f175, %f176;
	add.s64 	%rd71, %rd69, 4096;
	// begin inline asm
	ld.global.nc.u32 %r153, [%rd71];
	// end inline asm
	mov.b32 	%f178, %r153;
	add.f32 	%f179, %f177, %f178;
	add.s64 	%rd72, %rd69, 6144;
	// begin inline asm
	ld.global.nc.u32 %r154, [%rd72];
	// end inline asm
	mov.b32 	%f180, %r154;
	add.f32 	%f522, %f179, %f180;
	add.s32 	%r397, %r397, 2048;
	setp.lt.s32 	%p25, %r397, %r67;
	@%p25 bra 	$L__BB16_46;
$L__BB16_47:
	setp.lt.s32 	%p26, %r67, 512;
	@%p26 bra 	$L__BB16_52;
	// begin inline asm
	mov.u32 %r193, %laneid;
	// end inline asm
	mov.b32 	%r195, %f522;
	mov.b32 	%r196, 1;
	mov.b32 	%r217, 31;
	mov.b32 	%r218, -1;
	// begin inline asm
	shfl.sync.down.b32 %r194, %r195, %r196, %r217, %r218;
	// end inline asm
	setp.gt.s32 	%p50, %r193, 30;
	mov.b32 	%f239, %r194;
	add.f32 	%f240, %f522, %f239;
	selp.f32 	%f241, %f522, %f240, %p50;
	mov.b32 	%r200, %f241;
	mov.b32 	%r201, 2;
	// begin inline asm
	shfl.sync.down.b32 %r199, %r200, %r201, %r217, %r218;
	// end inline asm
	setp.gt.s32 	%p51, %r193, 29;
	mov.b32 	%f242, %r199;
	add.f32 	%f243, %f241, %f242;
	selp.f32 	%f244, %f241, %f243, %p51;
	mov.b32 	%r205, %f244;
	mov.b32 	%r206, 4;
	// begin inline asm
	shfl.sync.down.b32 %r204, %r205, %r206, %r217, %r218;
	// end inline asm
	setp.gt.s32 	%p52, %r193, 27;
	mov.b32 	%f245, %r204;
	add.f32 	%f246, %f244, %f245;
	selp.f32 	%f247, %f244, %f246, %p52;
	mov.b32 	%r210, %f247;
	mov.b32 	%r211, 8;
	// begin inline asm
	shfl.sync.down.b32 %r209, %r210, %r211, %r217, %r218;
	// end inline asm
	setp.gt.s32 	%p53, %r193, 23;
	mov.b32 	%f248, %r209;
	add.f32 	%f249, %f247, %f248;
	selp.f32 	%f250, %f247, %f249, %p53;
	mov.b32 	%r215, %f250;
	mov.b32 	%r216, 16;
	// begin inline asm
	shfl.sync.down.b32 %r214, %r215, %r216, %r217, %r218;
	// end inline asm
	setp.gt.s32 	%p54, %r193, 15;
	mov.b32 	%f251, %r214;
	add.f32 	%f38, %f250, %f251;
	selp.f32 	%f530, %f250, %f38, %p54;
	setp.ne.s32 	%p55, %r193, 0;
	@%p55 bra 	$L__BB16_50;
	shr.u32 	%r219, %r34, 3;
	and.b32  	%r220, %r219, 124;
	mov.u32 	%r221, _ZZN3cub18CUB_300001_SM_10006detail6reduce28DeviceReduceSingleTileKernelINS2_10policy_hubIfjN4cuda3std3__44plusIfEEE10Policy1000EPfSC_iS9_ffNS7_10__identityEEEvT0_T1_T2_T3_T4_T6_E12temp_storage;
	add.s32 	%r222, %r221, %r220;
	st.shared.f32 	[%r222+16], %f38;
$L__BB16_50:
	bar.sync 	0;
	setp.ne.s32 	%p56, %r34, 0;
	@%p56 bra 	$L__BB16_72;
	ld.shared.f32 	%f252, [_ZZN3cub18CUB_300001_SM_10006detail6reduce28DeviceReduceSingleTileKernelINS2_10policy_hubIfjN4cuda3std3__44plusIfEEE10Policy1000EPfSC_iS9_ffNS7_10__identityEEEvT0_T1_T2_T3_T4_T6_E12temp_storage+20];
	add.f32 	%f253, %f530, %f252;
	ld.shared.f32 	%f254, [_ZZN3cub18CUB_300001_SM_10006detail6reduce28DeviceReduceSingleTileKernelINS2_10policy_hubIfjN4cuda3std3__44plusIfEEE10Policy1000EPfSC_iS9_ffNS7_10__identityEEEvT0_T1_T2_T3_T4_T6_E12temp_storage+24];
	add.f32 	%f255, %f253, %f254;
	ld.shared.f32 	%f256, [_ZZN3cub18CUB_300001_SM_10006detail6reduce28DeviceReduceSingleTileKernelINS2_10policy_hubIfjN4cuda3std3__44plusIfEEE10Policy1000EPfSC_iS9_ffNS7_10__identityEEEvT0_T1_T2_T3_T4_T6_E12temp_storage+28];
	add.f32 	%f257, %f255, %f256;
	ld.shared.f32 	%f258, [_ZZN3cub18CUB_300001_SM_10006detail6reduce28DeviceReduceSingleTileKernelINS2_10policy_hubIfjN4cuda3std3__44plusIfEEE10Policy1000EPfSC_iS9_ffNS7_10__identityEEEvT0_T1_T2_T3_T4_T6_E12temp_storage+32];
	add.f32 	%f259, %f257, %f258;
	ld.shared.f32 	%f260, [_ZZN3cub18CUB_300001_SM_10006detail6reduce28DeviceReduceSingleTileKernelINS2_10policy_hubIfjN4cuda3std3__44plusIfEEE10Policy1000EPfSC_iS9_ffNS7_10__identityEEEvT0_T1_T2_T3_T4_T6_E12temp_storage+36];
	add.f32 	%f261, %f259, %f260;
	ld.shared.f32 	%f262, [_ZZN3cub18CUB_300001_SM_10006detail6reduce28DeviceReduceSingleTileKernelINS2_10policy_hubIfjN4cuda3std3__44plusIfEEE10Policy1000EPfSC_iS9_ffNS7_10__identityEEEvT0_T1_T2_T3_T4_T6_E12temp_storage+40];
	add.f32 	%f263, %f261, %f262;
	ld.shared.f32 	%f264, [_ZZN3cub18CUB_300001_SM_10006detail6reduce28DeviceReduceSingleTileKernelINS2_10policy_hubIfjN4cuda3std3__44plusIfEEE10Policy1000EPfSC_iS9_ffNS7_10__identityEEEvT0_T1_T2_T3_T4_T6_E12temp_storage+44];
	add.f32 	%f265, %f263, %f264;
	ld.shared.f32 	%f266, [_ZZN3cub18CUB_300001_SM_10006detail6reduce28DeviceReduceSingleTileKernelINS2_10policy_hubIfjN4cuda3std3__44plusIfEEE10Policy1000EPfSC_iS9_ffNS7_10__identityEEEvT0_T1_T2_T3_T4_T6_E12temp_storage+48];
	add.f32 	%f267, %f265, %f266;
	ld.shared.f32 	%f268, [_ZZN3cub18CUB_300001_SM_10006detail6reduce28DeviceReduceSingleTileKernelINS2_10policy_hubIfjN4cuda3std3__44plusIfEEE10Policy1000EPfSC_iS9_ffNS7_10__identityEEEvT0_T1_T2_T3_T4_T6_E12temp_storage+52];
	add.f32 	%f269, %f267, %f268;
	ld.shared.f32 	%f270, [_ZZN3cub18CUB_300001_SM_10006detail6reduce28DeviceReduceSingleTileKernelINS2_10policy_hubIfjN4cuda3std3__44plusIfEEE10Policy1000EPfSC_iS9_ffNS7_10__identityEEEvT0_T1_T2_T3_T4_T6_E12temp_storage+56];
	add.f32 	%f271, %f269, %f270;
	ld.shared.f32 	%f272, [_ZZN3cub18CUB_300001_SM_10006detail6reduce28DeviceReduceSingleTileKernelINS2_10policy_hubIfjN4cuda3std3__44plusIfEEE10Policy1000EPfSC_iS9_ffNS7_10__identityEEEvT0_T1_T2_T3_T4_T6_E12temp_storage+60];
	add.f32 	%f273, %f271, %f272;
	ld.shared.f32 	%f274, [_ZZN3cub18CUB_300001_SM_10006detail6reduce28DeviceReduceSingleTileKernelINS2_10policy_hubIfjN4cuda3std3__44plusIfEEE10Policy1000EPfSC_iS9_ffNS7_10__identityEEEvT0_T1_T2_T3_T4_T6_E12temp_storage+64];
	add.f32 	%f275, %f273, %f274;
	ld.shared.f32 	%f276, [_ZZN3cub18CUB_300001_SM_10006detail6reduce28DeviceReduceSingleTileKernelINS2_10policy_hubIfjN4cuda3std3__44plusIfEEE10Policy1000EPfSC_iS9_ffNS7_10__identityEEEvT0_T1_T2_T3_T4_T6_E12temp_storage+68];
	add.f32 	%f277, %f275, %f276;
	ld.shared.f32 	%f278, [_ZZN3cub18CUB_300001_SM_10006detail6reduce28DeviceReduceSingleTileKernelINS2_10policy_hubIfjN4cuda3std3__44plusIfEEE10Policy1000EPfSC_iS9_ffNS7_10__identityEEEvT0_T1_T2_T3_T4_T6_E12temp_storage+72];
	add.f32 	%f279, %f277, %f278;
	ld.shared.f32 	%f280, [_ZZN3cub18CUB_300001_SM_10006detail6reduce28DeviceReduceSingleTileKernelINS2_10policy_hubIfjN4cuda3std3__44plusIfEEE10Policy1000EPfSC_iS9_ffNS7_10__identityEEEvT0_T1_T2_T3_T4_T6_E12temp_storage+76];
	add.f32 	%f530, %f279, %f280;
	bra.uni 	$L__BB16_72;
$L__BB16_52:
	// begin inline asm
	mov.u32 %r155, %laneid;
	// end inline asm
	and.b32  	%r181, %r34, 992;
	add.s32 	%r182, %r181, 32;
	setp.gt.s32 	%p27, %r182, %r67;
	not.b32 	%r183, %r181;
	add.s32 	%r184, %r67, %r183;
	selp.b32 	%r179, %r184, 31, %p27;
	mov.b32 	%r157, %f522;
	mov.b32 	%r158, 1;
	mov.b32 	%r180, -1;
	// begin inline asm
	shfl.sync.down.b32 %r156, %r157, %r158, %r179, %r180;
	// end inline asm
	setp.lt.s32 	%p28, %r155, %r179;
	mov.b32 	%f181, %r156;
	add.f32 	%f182, %f522, %f181;
	selp.f32 	%f183, %f182, %f522, %p28;
	mov.b32 	%r162, %f183;
	mov.b32 	%r163, 2;
	// begin inline asm
	shfl.sync.down.b32 %r161, %r162, %r163, %r179, %r180;
	// end inline asm
	add.s32 	%r185, %r155, 2;
	setp.gt.s32 	%p29, %r185, %r179;
	mov.b32 	%f184, %r161;
	add.f32 	%f185, %f183, %f184;
	selp.f32 	%f186, %f183, %f185, %p29;
	mov.b32 	%r167, %f186;
	mov.b32 	%r168, 4;
	// begin inline asm
	shfl.sync.down.b32 %r166, %r167, %r168, %r179, %r180;
	// end inline asm
	add.s32 	%r186, %r155, 4;
	setp.gt.s32 	%p30, %r186, %r179;
	mov.b32 	%f187, %r166;
	add.f32 	%f188, %f186, %f187;
	selp.f32 	%f189, %f186, %f188, %p30;
	mov.b32 	%r172, %f189;
	mov.b32 	%r173, 8;
	// begin inline asm
	shfl.sync.down.b32 %r171, %r172, %r173, %r179, %r180;
	// end inline asm
	add.s32 	%r187, %r155, 8;
	setp.gt.s32 	%p31, %r187, %r179;
	mov.b32 	%f190, %r171;
	add.f32 	%f191, %f189, %f190;
	selp.f32 	%f192, %f189, %f191, %p31;
	mov.b32 	%r177, %f192;
	mov.b32 	%r178, 16;
	// begin inline asm
	shfl.sync.down.b32 %r176, %r177, %r178, %r179, %r180;
	// end inline asm
	add.s32 	%r188, %r155, 16;
	setp.gt.s32 	%p32, %r188, %r179;
	mov.b32 	%f193, %r176;
	add.f32 	%f194, %f192, %f193;
	selp.f32 	%f530, %f192, %f194, %p32;
	setp.ne.s32 	%p33, %r155, 0;
	@%p33 bra 	$L__BB16_54;
	shr.u32 	%r189, %r34, 3;
	and.b32  	%r190, %r189, 124;
	mov.u32 	%r191, _ZZN3cub18CUB_300001_SM_10006detail6reduce28DeviceReduceSingleTileKernelINS2_10policy_hubIfjN4cuda3std3__44plusIfEEE10Policy1000EPfSC_iS9_ffNS7_10__identityEEEvT0_T1_T2_T3_T4_T6_E12temp_storage;
	add.s32 	%r192, %r191, %r190;
	st.shared.f32 	[%r192+16], %f530;
$L__BB16_54:
	bar.sync 	0;
	setp.ne.s32 	%p34, %r34, 0;
	@%p34 bra 	$L__BB16_72;
	setp.gt.s32 	%p35, %r67, 32;
	ld.shared.f32 	%f195, [_ZZN3cub18CUB_300001_SM_10006detail6reduce28DeviceReduceSingleTileKernelINS2_10policy_hubIfjN4cuda3std3__44plusIfEEE10Policy1000EPfSC_iS9_ffNS7_10__identityEEEvT0_T1_T2_T3_T4_T6_E12temp_storage+20];
	add.f32 	%f196, %f530, %f195;
	selp.f32 	%f197, %f196, %f530, %p35;
	setp.gt.s32 	%p36, %r67, 64;
	ld.shared.f32 	%f198, [_ZZN3cub18CUB_300001_SM_10006detail6reduce28DeviceReduceSingleTileKernelINS2_10policy_hubIfjN4cuda3std3__44plusIfEEE10Policy1000EPfSC_iS9_ffNS7_10__identityEEEvT0_T1_T2_T3_T4_T6_E12temp_storage+24];
	add.f32 	%f199, %f198, %f197;
	selp.f32 	%f200, %f199, %f197, %p36;
	setp.gt.s32 	%p37, %r67, 96;
	ld.shared.f32 	%f201, [_ZZN3cub18CUB_300001_SM_10006detail6reduce28DeviceReduceSingleTileKernelINS2_10policy_hubIfjN4cuda3std3__44plusIfEEE10Policy1000EPfSC_iS9_ffNS7_10__identityEEEvT0_T1_T2_T3_T4_T6_E12temp_storage+28];
	add.f32 	%f202, %f201, %f200;
	selp.f32 	%f203, %f202, %f200, %p37;
	setp.gt.s32 	%p38, %r67, 128;
	ld.shared.f32 	%f204, [_ZZN3cub18CUB_300001_SM_10006detail6reduce28DeviceReduceSingleTileKernelINS2_10policy_hubIfjN4cuda3std3__44plusIfEEE10Policy1000EPfSC_iS9_ffNS7_10__identityEEEvT0_T1_T2_T3_T4_T6_E12temp_storage+32];
	add.f32 	%f205, %f204, %f203;
	selp.f32 	%f206, %f205, %f203, %p38;
	setp.gt.s32 	%p39, %r67, 160;
	ld.shared.f32 	%f207, [_ZZN3cub18CUB_300001_SM_10006detail6reduce28DeviceReduceSingleTileKernelINS2_10policy_hubIfjN4cuda3std3__44plusIfEEE10Policy1000EPfSC_iS9_ffNS7_10__identityEEEvT0_T1_T2_T3_T4_T6_E12temp_storage+36];
	add.f32 	%f208, %f207, %f206;
	selp.f32 	%f209, %f208, %f206, %p39;
	setp.gt.s32 	%p40, %r67, 192;
	ld.shared.f32 	%f210, [_ZZN3cub18CUB_300001_SM_10006detail6reduce28DeviceReduceSingleTileKernelINS2_10policy_hubIfjN4cuda3std3__44plusIfEEE10Policy1000EPfSC_iS9_ffNS7_10__identityEEEvT0_T1_T2_T3_T4_T6_E12temp_storage+40];
	add.f32 	%f211, %f210, %f209;
	selp.f32 	%f212, %f211, %f209, %p40;
	setp.gt.s32 	%p41, %r67, 224;
	ld.shared.f32 	%f213, [_ZZN3cub18CUB_300001_SM_10006detail6reduce28DeviceReduceSingleTileKernelINS2_10policy_hubIfjN4cuda3std3__44plusIfEEE10Policy1000EPfSC_iS9_ffNS7_10__identityEEEvT0_T1_T2_T3_T4_T6_E12temp_storage+44];
	add.f32 	%f214, %f213, %f212;
	selp.f32 	%f215, %f214, %f212, %p41;
	setp.gt.s32 	%p42, %r67, 256;
	ld.shared.f32 	%f216, [_ZZN3cub18CUB_300001_SM_10006detail6reduce28DeviceReduceSingleTileKernelINS2_10policy_hubIfjN4cuda3std3__44plusIfEEE10Policy1000EPfSC_iS9_ffNS7_10__identityEEEvT0_T1_T2_T3_T4_T6_E12temp_storage+48];
	add.f32 	%f217, %f216, %f215;
	selp.f32 	%f218, %f217, %f215, %p42;
	setp.gt.s32 	%p43, %r67, 288;
	ld.shared.f32 	%f219, [_ZZN3cub18CUB_300001_SM_10006detail6reduce28DeviceReduceSingleTileKernelINS2_10policy_hubIfjN4cuda3std3__44plusIfEEE10Policy1000EPfSC_iS9_ffNS7_10__identityEEEvT0_T1_T2_T3_T4_T6_E12temp_storage+52];
	add.f32 	%f220, %f219, %f218;
	selp.f32 	%f221, %f220, %f218, %p43;
	setp.gt.s32 	%p44, %r67, 320;
	ld.shared.f32 	%f222, [_ZZN3cub18CUB_300001_SM_10006detail6reduce28DeviceReduceSingleTileKernelINS2_10policy_hubIfjN4cuda3std3__44plusIfEEE10Policy1000EPfSC_iS9_ffNS7_10__identityEEEvT0_T1_T2_T3_T4_T6_E12temp_storage+56];
	add.f32 	%f223, %f222, %f221;
	selp.f32 	%f224, %f223, %f221, %p44;
	setp.gt.s32 	%p45, %r67, 352;
	ld.shared.f32 	%f225, [_ZZN3cub18CUB_300001_SM_10006detail6reduce28DeviceReduceSingleTileKernelINS2_10policy_hubIfjN4cuda3std3__44plusIfEEE10Policy1000EPfSC_iS9_ffNS7_10__identityEEEvT0_T1_T2_T3_T4_T6_E12temp_storage+60];
	add.f32 	%f226, %f225, %f224;
	selp.f32 	%f227, %f226, %f224, %p45;
	setp.gt.s32 	%p46, %r67, 384;
	ld.shared.f32 	%f228, [_ZZN3cub18CUB_300001_SM_10006detail6reduce28DeviceReduceSingleTileKernelINS2_10policy_hubIfjN4cuda3std3__44plusIfEEE10Policy1000EPfSC_iS9_ffNS7_10__identityEEEvT0_T1_T2_T3_T4_T6_E12temp_storage+64];
	add.f32 	%f229, %f228, %f227;
	selp.f32 	%f230, %f229, %f227, %p46;
	setp.gt.s32 	%p47, %r67, 416;
	ld.shared.f32 	%f231, [_ZZN3cub18CUB_300001_SM_10006detail6reduce28DeviceReduceSingleTileKernelINS2_10policy_hubIfjN4cuda3std3__44plusIfEEE10Policy1000EPfSC_iS9_ffNS7_10__identityEEEvT0_T1_T2_T3_T4_T6_E12temp_storage+68];
	add.f32 	%f232, %f231, %f230;
	selp.f32 	%f233, %f232, %f230, %p47;
	setp.gt.s32 	%p48, %r67, 448;
	ld.shared.f32 	%f234, [_ZZN3cub18CUB_300001_SM_10006detail6reduce28DeviceReduceSingleTileKernelINS2_10policy_hubIfjN4cuda3std3__44plusIfEEE10Policy1000EPfSC_iS9_ffNS7_10__identityEEEvT0_T1_T2_T3_T4_T6_E12temp_storage+72];
	add.f32 	%f235, %f234, %f233;
	selp.f32 	%f236, %f235, %f233, %p48;
	setp.gt.s32 	%p49, %r67, 480;
	ld.shared.f32 	%f237, [_ZZN3cub18CUB_300001_SM_10006detail6reduce28DeviceReduceSingleTileKernelINS2_10policy_hubIfjN4cuda3std3__44plusIfEEE10Policy1000EPfSC_iS9_ffNS7_10__identityEEEvT0_T1_T2_T3_T4_T6_E12temp_storage+76];
	add.f32 	%f238, %f237, %f236;
	selp.f32 	%f530, %f238, %f236, %p49;
	bra.uni 	$L__BB16_72;
$L__BB16_56:
	mov.u32 	%r46, %tid.x;
	mul.wide.u32 	%rd35, %r46, 4;
	add.s64 	%rd19, %rd16, %rd35;
	// begin inline asm
	ld.global.nc.u32 %r68, [%rd19];
	// end inline asm
	mov.b32 	%f59, %r68;
	add.s64 	%rd20, %rd19, 2048;
	// begin inline asm
	ld.global.nc.u32 %r69, [%rd20];
	// end inline asm
	mov.b32 	%f60, %r69;
	add.s64 	%rd21, %rd19, 4096;
	// begin inline asm
	ld.global.nc.u32 %r70, [%rd21];
	// end inline asm
	mov.b32 	%f61, %r70;
	add.s64 	%rd22, %rd19, 6144;
	// begin inline asm
	ld.global.nc.u32 %r71, [%rd22];
	// end inline asm
	mov.b32 	%f62, %r71;
	add.s64 	%rd23, %rd19, 8192;
	// begin inline asm
	ld.global.nc.u32 %r72, [%rd23];
	// end inline asm
	mov.b32 	%f63, %r72;
	add.s64 	%rd24, %rd19, 10240;
	// begin inline asm
	ld.global.nc.u32 %r73, [%rd24];
	// end inline asm
	mov.b32 	%f64, %r73;
	add.s64 	%rd25, %rd19, 12288;
	// begin inline asm
	ld.global.nc.u32 %r74, [%rd25];
	// end inline asm
	mov.b32 	%f65, %r74;
	add.s64 	%rd26, %rd19, 14336;
	// begin inline asm
	ld.global.nc.u32 %r75, [%rd26];
	// end inline asm
	mov.b32 	%f66, %r75;
	add.s64 	%rd27, %rd19, 16384;
	// begin inline asm
	ld.global.nc.u32 %r76, [%rd27];
	// end inline asm
	mov.b32 	%f67, %r76;
	add.s64 	%rd28, %rd19, 18432;
	// begin inline asm
	ld.global.nc.u32 %r77, [%rd28];
	// end inline asm
	mov.b32 	%f68, %r77;
	add.s64 	%rd29, %rd19, 20480;
	// begin inline asm
	ld.global.nc.u32 %r78, [%rd29];
	// end inline asm
	mov.b32 	%f69, %r78;
	add.s64 	%rd30, %rd19, 22528;
	// begin inline asm
	ld.global.nc.u32 %r79, [%rd30];
	// end inline asm
	mov.b32 	%f70, %r79;
	add.s64 	%rd31, %rd19, 24576;
	// begin inline asm
	ld.global.nc.u32 %r80, [%rd31];
	// end inline asm
	mov.b32 	%f71, %r80;
	add.s64 	%rd32, %rd19, 26624;
	// begin inline asm
	ld.global.nc.u32 %r81, [%rd32];
	// end inline asm
	mov.b32 	%f72, %r81;
	add.s64 	%rd33, %rd19, 28672;
	// begin inline asm
	ld.global.nc.u32 %r82, [%rd33];
	// end inline asm
	mov.b32 	%f73, %r82;
	add.s64 	%rd34, %rd19, 30720;
	// begin inline asm
	ld.global.nc.u32 %r83, [%rd34];
	// end inline asm
	mov.b32 	%f74, %r83;
	add.f32 	%f75, %f59, %f60;
	add.f32 	%f76, %f61, %f62;
	add.f32 	%f77, %f63, %f64;
	add.f32 	%f78, %f65, %f66;
	add.f32 	%f79, %f67, %f68;
	add.f32 	%f80, %f69, %f70;
	add.f32 	%f81, %f71, %f72;
	add.f32 	%f82, %f73, %f74;
	add.f32 	%f83, %f75, %f76;
	add.f32 	%f84, %f77, %f78;
	add.f32 	%f85, %f79, %f80;
	add.f32 	%f86, %f81, %f82;
	add.f32 	%f87, %f83, %f84;
	add.f32 	%f88, %f85, %f86;
	add.f32 	%f529, %f87, %f88;
	setp.lt.u32 	%p4, %r67, 16384;
	mov.b32 	%r400, 8192;
	@%p4 bra 	$L__BB16_60;
	add.s32 	%r47, %r67, -8192;
	mov.b32 	%r400, 8192;
$L__BB16_58:
	mul.wide.s32 	%rd52, %r400, 4;
	add.s64 	%rd36, %rd19, %rd52;
	// begin inline asm
	ld.global.nc.u32 %r86, [%rd36];
	// end inline asm
	mov.b32 	%f89, %r86;
	add.s64 	%rd37, %rd36, 2048;
	// begin inline asm
	ld.global.nc.u32 %r87, [%rd37];
	// end inline asm
	mov.b32 	%f90, %r87;
	add.s64 	%rd38, %rd36, 4096;
	// begin inline asm
	ld.global.nc.u32 %r88, [%rd38];
	// end inline asm
	mov.b32 	%f91, %r88;
	add.s64 	%rd39, %rd36, 6144;
	// begin inline asm
	ld.global.nc.u32 %r89, [%rd39];
	// end inline asm
	mov.b32 	%f92, %r89;
	add.s64 	%rd40, %rd36, 8192;
	// begin inline asm
	ld.global.nc.u32 %r90, [%rd40];
	// end inline asm
	mov.b32 	%f93, %r90;
	add.s64 	%rd41, %rd36, 10240;
	// begin inline asm
	ld.global.nc.u32 %r91, [%rd41];
	// end inline asm
	mov.b32 	%f94, %r91;
	add.s64 	%rd42, %rd36, 12288;
	// begin inline asm
	ld.global.nc.u32 %r92, [%rd42];
	// end inline asm
	mov.b32 	%f95, %r92;
	add.s64 	%rd43, %rd36, 14336;
	// begin inline asm
	ld.global.nc.u32 %r93, [%rd43];
	// end inline asm
	mov.b32 	%f96, %r93;
	add.s64 	%rd44, %rd36, 16384;
	// begin inline asm
	ld.global.nc.u32 %r94, [%rd44];
	// end inline asm
	mov.b32 	%f97, %r94;
	add.s64 	%rd45, %rd36, 18432;
	// begin inline asm
	ld.global.nc.u32 %r95, [%rd45];
	// end inline asm
	mov.b32 	%f98, %r95;
	add.s64 	%rd46, %rd36, 20480;
	// begin inline asm
	ld.global.nc.u32 %r96, [%rd46];
	// end inline asm
	mov.b32 	%f99, %r96;
	add.s64 	%rd47, %rd36, 22528;
	// begin inline asm
	ld.global.nc.u32 %r97, [%rd47];
	// end inline asm
	mov.b32 	%f100, %r97;
	add.s64 	%rd48, %rd36, 24576;
	// begin inline asm
	ld.global.nc.u32 %r98, [%rd48];
	// end inline asm
	mov.b32 	%f101, %r98;
	add.s64 	%rd49, %rd36, 26624;
	// begin inline asm
	ld.global.nc.u32 %r99, [%rd49];
	// end inline asm
	mov.b32 	%f102, %r99;
	add.s64 	%rd50, %rd36, 28672;
	// begin inline asm
	ld.global.nc.u32 %r100, [%rd50];
	// end inline asm
	mov.b32 	%f103, %r100;
	add.s64 	%rd51, %rd36, 30720;
	// begin inline asm
	ld.global.nc.u32 %r101, [%rd51];
	// end inline asm
	mov.b32 	%f104, %r101;
	add.f32 	%f105, %f529, %f89;
	add.f32 	%f106, %f90, %f91;
	add.f32 	%f107, %f92, %f93;
	add.f32 	%f108, %f94, %f95;
	add.f32 	%f109, %f96, %f97;
	add.f32 	%f110, %f98, %f99;
	add.f32 	%f111, %f100, %f101;
	add.f32 	%f112, %f102, %f103;
	add.f32 	%f113, %f105, %f106;
	add.f32 	%f114, %f107, %f108;
	add.f32 	%f115, %f109, %f110;
	add.f32 	%f116, %f111, %f112;
	add.f32 	%f117, %f113, %f114;
	add.f32 	%f118, %f115, %f116;
	add.f32 	%f119, %f117, %f118;
	add.f32 	%f529, %f119, %f104;
	sub.s32 	%r102, %r67, %r400;
	setp.lt.s32 	%p5, %r102, 8192;
	@%p5 bra 	$L__BB16_68;
	add.s32 	%r400, %r400, 8192;
	setp.le.s32 	%p6, %r400, %r47;
	@%p6 bra 	$L__BB16_58;
$L__BB16_60:
	setp.le.s32 	%p7, %r67, %r400;
	@%p7 bra 	$L__BB16_68;
	sub.s32 	%r51, %r67, %r400;
	setp.ge.s32 	%p8, %r46, %r51;
	@%p8 bra 	$L__BB16_68;
	not.b32 	%r103, %r46;
	add.s32 	%r104, %r67, %r103;
	sub.s32 	%r52, %r104, %r400;
	and.b32  	%r105, %r52, 1536;
	setp.eq.s32 	%p9, %r105, 1536;
	mov.u32 	%r404, %r46;
	@%p9 bra 	$L__BB16_65;
	add.s32 	%r402, %r46, %r400;
	shr.u32 	%r106, %r52, 9;
	add.s32 	%r107, %r106, 1;
	and.b32  	%r108, %r107, 3;
	neg.s32 	%r401, %r108;
	mov.u32 	%r404, %r46;
$L__BB16_64:
	.pragma "nounroll";
	mul.wide.u32 	%rd54, %r402, 4;
	add.s64 	%rd53, %rd16, %rd54;
	// begin inline asm
	ld.global.nc.u32 %r109, [%rd53];
	// end inline asm
	mov.b32 	%f121, %r109;
	add.f32 	%f529, %f529, %f121;
	add.s32 	%r404, %r404, 512;
	add.s32 	%r402, %r402, 512;
	add.s32 	%r401, %r401, 1;
	setp.ne.s32 	%p10, %r401, 0;
	@%p10 bra 	$L__BB16_64;
$L__BB16_65:
	setp.lt.u32 	%p11, %r52, 1536;
	@%p11 bra 	$L__BB16_68;
	cvt.u64.u32 	%rd55, %r404;
	cvt.u64.u32 	%rd56, %r400;
	add.s64 	%rd57, %rd55, %rd56;
	shl.b64 	%rd58, %rd57, 2;
	add.s64 	%rd59, %rd58, %rd16;
	add.s64 	%rd132, %rd59, 4096;
	add.s32 	%r405, %r404, %r400;
$L__BB16_67:
	mul.wide.u32 	%rd64, %r405, 4;
	add.s64 	%rd60, %rd16, %rd64;
	// begin inline asm
	ld.global.nc.u32 %r110, [%rd60];
	// end inline asm
	mov.b32 	%f122, %r110;
	add.f32 	%f123, %f529, %f122;
	add.s64 	%rd61, %rd132, -2048;
	// begin inline asm
	ld.global.nc.u32 %r111, [%rd61];
	// end inline asm
	mov.b32 	%f124, %r111;
	add.f32 	%f125, %f123, %f124;
	// begin inline asm
	ld.global.nc.u32 %r112, [%rd132];
	// end inline asm
	mov.b32 	%f126, %r112;
	add.f32 	%f127, %f125, %f126;
	add.s64 	%rd63, %rd132, 2048;
	// begin inline asm
	ld.global.nc.u32 %r113, [%rd63];
	// end inline asm
	mov.b32 	%f128, %r113;
	add.f32 	%f529, %f127, %f128;
	add.s32 	%r404, %r404, 2048;
	add.s64 	%rd132, %rd132, 8192;
	add.s32 	%r405, %r405, 2048;
	setp.lt.s32 	%p12, %r404, %r51;
	@%p12 bra 	$L__BB16_67;
$L__BB16_68:
	// begin inline asm
	mov.u32 %r114, %laneid;
	// end inline asm
	mov.b32 	%r116, %f529;
	mov.b32 	%r117, 1;
	mov.b32 	%r138, 31;
	mov.b32 	%r139, -1;
	// begin inline asm
	shfl.sync.down.b32 %r115, %r116, %r117, %r138, %r139;
	// end inline asm
	setp.gt.s32 	%p13, %r114, 30;
	mov.b32 	%f129, %r115;
	add.f32 	%f130, %f529, %f129;
	selp.f32 	%f131, %f529, %f130, %p13;
	mov.b32 	%r121, %f131;
	mov.b32 	%r122, 2;
	// begin inline asm
	shfl.sync.down.b32 %r120, %r121, %r122, %r138, %r139;
	// end inline asm
	setp.gt.s32 	%p14, %r114, 29;
	mov.b32 	%f132, %r120;
	add.f32 	%f133, %f131, %f132;
	selp.f32 	%f134, %f131, %f133, %p14;
	mov.b32 	%r126, %f134;
	mov.b32 	%r127, 4;
	// begin inline asm
	shfl.sync.down.b32 %r125, %r126, %r127, %r138, %r139;
	// end inline asm
	setp.gt.s32 	%p15, %r114, 27;
	mov.b32 	%f135, %r125;
	add.f32 	%f136, %f134, %f135;
	selp.f32 	%f137, %f134, %f136, %p15;
	mov.b32 	%r131, %f137;
	mov.b32 	%r132, 8;
	// begin inline asm
	shfl.sync.down.b32 %r130, %r131, %r132, %r138, %r139;
	// end inline asm
	setp.gt.s32 	%p16, %r114, 23;
	mov.b32 	%f138, %r130;
	add.f32 	%f139, %f137, %f138;
	selp.f32 	%f140, %f137, %f139, %p16;
	mov.b32 	%r136, %f140;
	mov.b32 	%r137, 16;
	// begin inline asm
	shfl.sync.down.b32 %r135, %r136, %r137, %r138, %r139;
	// end inline asm
	setp.gt.s32 	%p17, %r114, 15;
	mov.b32 	%f141, %r135;
	add.f32 	%f54, %f140, %f141;
	selp.f32 	%f530, %f140, %f54, %p17;
	setp.ne.s32 	%p18, %r114, 0;
	@%p18 bra 	$L__BB16_70;
	shr.u32 	%r140, %r46, 3;
	and.b32  	%r141, %r140, 124;
	mov.u32 	%r142, _ZZN3cub18CUB_300001_SM_10006detail6reduce28DeviceReduceSingleTileKernelINS2_10policy_hubIfjN4cuda3std3__44plusIfEEE10Policy1000EPfSC_iS9_ffNS7_10__identityEEEvT0_T1_T2_T3_T4_T6_E12temp_storage;
	add.s32 	%r143, %r142, %r141;
	st.shared.f32 	[%r143+16], %f54;
$L__BB16_70:
	bar.sync 	0;
	setp.ne.s32 	%p19, %r46, 0;
	@%p19 bra 	$L__BB16_72;
	ld.shared.f32 	%f142, [_ZZN3cub18CUB_300001_SM_10006detail6reduce28DeviceReduceSingleTileKernelINS2_10policy_hubIfjN4cuda3std3__44plusIfEEE10Policy1000EPfSC_iS9_ffNS7_10__identityEEEvT0_T1_T2_T3_T4_T6_E12temp_storage+20];
	add.f32 	%f143, %f530, %f142;
	ld.shared.f32 	%f144, [_ZZN3cub18CUB_300001_SM_10006detail6reduce28DeviceReduceSingleTileKernelINS2_10policy_hubIfjN4cuda3std3__44plusIfEEE10Policy1000EPfSC_iS9_ffNS7_10__identityEEEvT0_T1_T2_T3_T4_T6_E12temp_storage+24];
	add.f32 	%f145, %f143, %f144;
	ld.shared.f32 	%f146, [_ZZN3cub18CUB_300001_SM_10006detail6reduce28DeviceReduceSingleTileKernelINS2_10policy_hubIfjN4cuda3std3__44plusIfEEE10Policy1000EPfSC_iS9_ffNS7_10__identityEEEvT0_T1_T2_T3_T4_T6_E12temp_storage+28];
	add.f32 	%f147, %f145, %f146;
	ld.shared.f32 	%f148, [_ZZN3cub18CUB_300001_SM_10006detail6reduce28DeviceReduceSingleTileKernelINS2_10policy_hubIfjN4cuda3std3__44plusIfEEE10Policy1000EPfSC_iS9_ffNS7_10__identityEEEvT0_T1_T2_T3_T4_T6_E12temp_storage+32];
	add.f32 	%f149, %f147, %f148;
	ld.shared.f32 	%f150, [_ZZN3cub18CUB_300001_SM_10006detail6reduce28DeviceReduceSingleTileKernelINS2_10policy_hubIfjN4cuda3std3__44plusIfEEE10Policy1000EPfSC_iS9_ffNS7_10__identityEEEvT0_T1_T2_T3_T4_T6_E12temp_storage+36];
	add.f32 	%f151, %f149, %f150;
	ld.shared.f32 	%f152, [_ZZN3cub18CUB_300001_SM_10006detail6reduce28DeviceReduceSingleTileKernelINS2_10policy_hubIfjN4cuda3std3__44plusIfEEE10Policy1000EPfSC_iS9_ffNS7_10__identityEEEvT0_T1_T2_T3_T4_T6_E12temp_storage+40];
	add.f32 	%f153, %f151, %f152;
	ld.shared.f32 	%f154, [_ZZN3cub18CUB_300001_SM_10006detail6reduce28DeviceReduceSingleTileKernelINS2_10policy_hubIfjN4cuda3std3__44plusIfEEE10Policy1000EPfSC_iS9_ffNS7_10__identityEEEvT0_T1_T2_T3_T4_T6_E12temp_storage+44];
	add.f32 	%f155, %f153, %f154;
	ld.shared.f32 	%f156, [_ZZN3cub18CUB_300001_SM_10006detail6reduce28DeviceReduceSingleTileKernelINS2_10policy_hubIfjN4cuda3std3__44plusIfEEE10Policy1000EPfSC_iS9_ffNS7_10__identityEEEvT0_T1_T2_T3_T4_T6_E12temp_storage+48];
	add.f32 	%f157, %f155, %f156;
	ld.shared.f32 	%f158, [_ZZN3cub18CUB_300001_SM_10006detail6reduce28DeviceReduceSingleTileKernelINS2_10policy_hubIfjN4cuda3std3__44plusIfEEE10Policy1000EPfSC_iS9_ffNS7_10__identityEEEvT0_T1_T2_T3_T4_T6_E12temp_storage+52];
	add.f32 	%f159, %f157, %f158;
	ld.shared.f32 	%f160, [_ZZN3cub18CUB_300001_SM_10006detail6reduce28DeviceReduceSingleTileKernelINS2_10policy_hubIfjN4cuda3std3__44plusIfEEE10Policy1000EPfSC_iS9_ffNS7_10__identityEEEvT0_T1_T2_T3_T4_T6_E12temp_storage+56];
	add.f32 	%f161, %f159, %f160;
	ld.shared.f32 	%f162, [_ZZN3cub18CUB_300001_SM_10006detail6reduce28DeviceReduceSingleTileKernelINS2_10policy_hubIfjN4cuda3std3__44plusIfEEE10Policy1000EPfSC_iS9_ffNS7_10__identityEEEvT0_T1_T2_T3_T4_T6_E12temp_storage+60];
	add.f32 	%f163, %f161, %f162;
	ld.shared.f32 	%f164, [_ZZN3cub18CUB_300001_SM_10006detail6reduce28DeviceReduceSingleTileKernelINS2_10policy_hubIfjN4cuda3std3__44plusIfEEE10Policy1000EPfSC_iS9_ffNS7_10__identityEEEvT0_T1_T2_T3_T4_T6_E12temp_storage+64];
	add.f32 	%f165, %f163, %f164;
	ld.shared.f32 	%f166, [_ZZN3cub18CUB_300001_SM_10006detail6reduce28DeviceReduceSingleTileKernelINS2_10policy_hubIfjN4cuda3std3__44plusIfEEE10Policy1000EPfSC_iS9_ffNS7_10__identityEEEvT0_T1_T2_T3_T4_T6_E12temp_storage+68];
	add.f32 	%f167, %f165, %f166;
	ld.shared.f32 	%f168, [_ZZN3cub18CUB_300001_SM_10006detail6reduce28DeviceReduceSingleTileKernelINS2_10policy_hubIfjN4cuda3std3__44plusIfEEE10Policy1000EPfSC_iS9_ffNS7_10__identityEEEvT0_T1_T2_T3_T4_T6_E12temp_storage+72];
	add.f32 	%f169, %f167, %f168;
	ld.shared.f32 	%f170, [_ZZN3cub18CUB_300001_SM_10006detail6reduce28DeviceReduceSingleTileKernelINS2_10policy_hubIfjN4cuda3std3__44plusIfEEE10Policy1000EPfSC_iS9_ffNS7_10__identityEEEvT0_T1_T2_T3_T4_T6_E12temp_storage+76];
	add.f32 	%f530, %f169, %f170;
$L__BB16_72:
	mov.u32 	%r379, %tid.x;
	setp.ne.s32 	%p111, %r379, 0;
	@%p111 bra 	$L__BB16_74;
	add.f32 	%f503, %f58, %f530;
	st.global.f32 	[%rd1], %f503;
$L__BB16_74:
	ret;

}
	// .globl	_ZN3cub18CUB_300001_SM_10006detail6reduce28DeviceReduceSingleTileKernelINS2_10policy_hubIfyN4cuda3std3__44plusIfEEE10Policy1000EN6thrust24THRUST_300001_SM_1000_NS12zip_iteratorINS7_5tupleIJNSD_6detail15normal_iteratorINSD_10device_ptrIfEEEESK_EEEEEPfyS9_ff4funcEEvT0_T1_T2_T3_T4_T6_
.visible .entry _ZN3cub18CUB_300001_SM_10006detail6reduce28DeviceReduceSingleTileKernelINS2_10policy_hubIfyN4cuda3std3__44plusIfEEE10Policy1000EN6thrust24THRUST_300001_SM_1000_NS12zip_iteratorINS7_5tupleIJNSD_6detail15normal_iteratorINSD_10device_ptrIfEEEESK_EEEEEPfyS9_ff4funcEEvT0_T1_T2_T3_T4_T6_(
	.param .align 8 .b8 _ZN3cub18CUB_300001_SM_10006detail6reduce28DeviceReduceSingleTileKernelINS2_10policy_hubIfyN4cuda3std3__44plusIfEEE10Policy1000EN6thrust24THRUST_300001_SM_1000_NS12zip_iteratorINS7_5tupleIJNSD_6detail15normal_iteratorINSD_10device_ptrIfEEEESK_EEEEEPfyS9_ff4funcEEvT0_T1_T2_T3_T4_T6__param_0[16],
	.param .u64 .ptr .align 1 _ZN3cub18CUB_300001_SM_10006detail6reduce28DeviceReduceSingleTileKernelINS2_10policy_hubIfyN4cuda3std3__44plusIfEEE10Policy1000EN6thrust24THRUST_300001_SM_1000_NS12zip_iteratorINS7_5tupleIJNSD_6detail15normal_iteratorINSD_10device_ptrIfEEEESK_EEEEEPfyS9_ff4funcEEvT0_T1_T2_T3_T4_T6__param_1,
	.param .u64 _ZN3cub18CUB_300001_SM_10006detail6reduce28DeviceReduceSingleTileKernelINS2_10policy_hubIfyN4cuda3std3__44plusIfEEE10Policy1000EN6thrust24THRUST_300001_SM_1000_NS12zip_iteratorINS7_5tupleIJNSD_6detail15normal_iteratorINSD_10device_ptrIfEEEESK_EEEEEPfyS9_ff4funcEEvT0_T1_T2_T3_T4_T6__param_2,
	.param .align 1 .b8 _ZN3cub18CUB_300001_SM_10006detail6reduce28DeviceReduceSingleTileKernelINS2_10policy_hubIfyN4cuda3std3__44plusIfEEE10Policy1000EN6thrust24THRUST_300001_SM_1000_NS12zip_iteratorINS7_5tupleIJNSD_6detail15normal_iteratorINSD_10device_ptrIfEEEESK_EEEEEPfyS9_ff4funcEEvT0_T1_T2_T3_T4_T6__param_3[1],
	.param .f32 _ZN3cub18CUB_300001_SM_10006detail6reduce28DeviceReduceSingleTileKernelINS2_10policy_hubIfyN4cuda3std3__44plusIfEEE10Policy1000EN6thrust24THRUST_300001_SM_1000_NS12zip_iteratorINS7_5tupleIJNSD_6detail15normal_iteratorINSD_10device_ptrIfEEEESK_EEEEEPfyS9_ff4funcEEvT0_T1_T2_T3_T4_T6__param_4,
	.param .align 1 .b8 _ZN3cub18CUB_300001_SM_10006detail6reduce28DeviceReduceSingleTileKernelINS2_10policy_hubIfyN4cuda3std3__44plusIfEEE10Policy1000EN6thrust24THRUST_300001_SM_1000_NS12zip_iteratorINS7_5tupleIJNSD_6detail15normal_iteratorINSD_10device_ptrIfEEEESK_EEEEEPfyS9_ff4funcEEvT0_T1_T2_T3_T4_T6__param_5[1]
)
.maxntid 256
.minnctapersm 1
{
	.reg .pred 	%p<59>;
	.reg .b32 	%r<171>;
	.reg .b32 	%f<601>;
	.reg .b64 	%rd<78>;
	// demoted variable
	.shared .align 4 .b8 _ZZN3cub18CUB_300001_SM_10006detail6reduce28DeviceReduceSingleTileKernelINS2_10policy_hubIfyN4cuda3std3__44plusIfEEE10Policy1000EN6thrust24THRUST_300001_SM_1000_NS12zip_iteratorINS7_5tupleIJNSD_6detail15normal_iteratorINSD_10device_ptrIfEEEESK_EEEEEPfyS9_ff4funcEEvT0_T1_T2_T3_T4_T6_E12temp_storage[44];
	ld.param.u64 	%rd30, [_ZN3cub18CUB_300001_SM_10006detail6reduce28DeviceReduceSingleTileKernelINS2_10policy_hubIfyN4cuda3std3__44plusIfEEE10Policy1000EN6thrust24THRUST_300001_SM_1000_NS12zip_iteratorINS7_5tupleIJNSD_6detail15normal_iteratorINSD_10device_ptrIfEEEESK_EEEEEPfyS9_ff4funcEEvT0_T1_T2_T3_T4_T6__param_0+8];
	ld.param.u64 	%rd29, [_ZN3cub18CUB_300001_SM_10006detail6reduce28DeviceReduceSingleTileKernelINS2_10policy_hubIfyN4cuda3std3__44plusIfEEE10Policy1000EN6thrust24THRUST_300001_SM_1000_NS12zip_iteratorINS7_5tupleIJNSD_6detail15normal_iteratorINSD_10device_ptrIfEEEESK_EEEEEPfyS9_ff4funcEEvT0_T1_T2_T3_T4_T6__param_0];
	ld.param.u64 	%rd32, [_ZN3cub18CUB_300001_SM_10006detail6reduce28DeviceReduceSingleTileKernelINS2_10policy_hubIfyN4cuda3std3__44plusIfEEE10Policy1000EN6thrust24THRUST_300001_SM_1000_NS12zip_iteratorINS7_5tupleIJNSD_6detail15normal_iteratorINSD_10device_ptrIfEEEESK_EEEEEPfyS9_ff4funcEEvT0_T1_T2_T3_T4_T6__param_1];
	ld.param.u64 	%rd31, [_ZN3cub18CUB_300001_SM_10006detail6reduce28DeviceReduceSingleTileKernelINS2_10policy_hubIfyN4cuda3std3__44plusIfEEE10Policy1000EN6thrust24THRUST_300001_SM_1000_NS12zip_iteratorINS7_5tupleIJNSD_6detail15normal_iteratorINSD_10device_ptrIfEEEESK_EEEEEPfyS9_ff4funcEEvT0_T1_T2_T3_T4_T6__param_2];
	ld.param.f32 	%f42, [_ZN3cub18CUB_300001_SM_10006detail6reduce28DeviceReduceSingleTileKernelINS2_10policy_hubIfyN4cuda3std3__44plusIfEEE10Policy1000EN6thrust24THRUST_300001_SM_1000_NS12zip_iteratorINS7_5tupleIJNSD_6detail15normal_iteratorINSD_10device_ptrIfEEEESK_EEEEEPfyS9_ff4funcEEvT0_T1_T2_T3_T4_T6__param_4];
	cvta.to.global.u64 	%rd1, %rd32;
	setp.ne.s64 	%p1, %rd31, 0;
	@%p1 bra 	$L__BB17_3;
	mov.u32 	%r156, %tid.x;
	setp.ne.s32 	%p58, %r156, 0;
	@%p58 bra 	$L__BB17_51;
	st.global.f32 	[%rd1], %f42;
	bra.uni 	$L__BB17_51;
$L__BB17_3:
	cvta.to.global.u64 	%rd2, %rd29;
	cvta.to.global.u64 	%rd3, %rd30;
	setp.gt.u64 	%p2, %rd31, 4095;
	@%p2 bra 	$L__BB17_28;
	cvt.u32.u64 	%r1, %rd31;
	mov.u32 	%r2, %tid.x;
	setp.ge.u32 	%p24, %r2, %r1;
	mov.f32 	%f588, 0f00000000;
	mov.u32 	%r160, %r2;
	@%p24 bra 	$L__BB17_6;
	mul.wide.u32 	%rd56, %r2, 4;
	add.s64 	%rd57, %rd2, %rd56;
	add.s64 	%rd58, %rd3, %rd56;
	ld.global.f32 	%f371, [%rd57];
	ld.global.f32 	%f372, [%rd58];
	sub.f32 	%f373, %f371, %f372;
	abs.f32 	%f588, %f373;
	add.s32 	%r160, %r2, 256;
$L__BB17_6:
	setp.ge.u32 	%p25, %r160, %r1;
	@%p25 bra 	$L__BB17_19;
	not.b32 	%r83, %r160;
	add.s32 	%r84, %r83, %r1;
	shr.u32 	%r85, %r84, 8;
	add.s32 	%r5, %r85, 1;
	and.b32  	%r6, %r5, 15;
	setp.lt.u32 	%p26, %r84, 3840;
	@%p26 bra 	$L__BB17_10;
	and.b32  	%r86, %r5, 33554416;
	neg.s32 	%r158, %r86;
	mul.wide.u32 	%rd59, %r160, 4;
	or.b64  	%rd60, %rd59, 8192;
	add.s64 	%rd71, %rd2, %rd60;
	add.s64 	%rd70, %rd3, %rd60;
$L__BB17_9:
	.pragma "nounroll";
	ld.global.f32 	%f375, [%rd71+-8192];
	ld.global.f32 	%f376, [%rd70+-8192];
	sub.f32 	%f377, %f375, %f376;
	abs.f32 	%f378, %f377;
	add.f32 	%f379, %f588, %f378;
	ld.global.f32 	%f380, [%rd71+-7168];
	ld.global.f32 	%f381, [%rd70+-7168];
	sub.f32 	%f382, %f380, %f381;
	abs.f32 	%f383, %f382;
	add.f32 	%f384, %f379, %f383;
	ld.global.f32 	%f385, [%rd71+-6144];
	ld.global.f32 	%f386, [%rd70+-6144];
	sub.f32 	%f387, %f385, %f386;
	abs.f32 	%f388, %f387;
	add.f32 	%f389, %f384, %f388;
	ld.global.f32 	%f390, [%rd71+-5120];
	ld.global.f32 	%f391, [%rd70+-5120];
	sub.f32 	%f392, %f390, %f391;
	abs.f32 	%f393, %f392;
	add.f32 	%f394, %f389, %f393;
	ld.global.f32 	%f395, [%rd71+-4096];
	ld.global.f32 	%f396, [%rd70+-4096];
	sub.f32 	%f397, %f395, %f396;
	abs.f32 	%f398, %f397;
	add.f32 	%f399, %f394, %f398;
	ld.global.f32 	%f400, [%rd71+-3072];
	ld.global.f32 	%f401, [%rd70+-3072];
	sub.f32 	%f402, %f400, %f401;
	abs.f32 	%f403, %f402;
	add.f32 	%f404, %f399, %f403;
	ld.global.f32 	%f405, [%rd71+-2048];
	ld.global.f32 	%f406, [%rd70+-2048];
	sub.f32 	%f407, %f405, %f406;
	abs.f32 	%f408, %f407;
	add.f32 	%f409, %f404, %f408;
	ld.global.f32 	%f410, [%rd71+-1024];
	ld.global.f32 	%f411, [%rd70+-1024];
	sub.f32 	%f412, %f410, %f411;
	abs.f32 	%f413, %f412;
	add.f32 	%f414, %f409, %f413;
	ld.global.f32 	%f415, [%rd71];
	ld.global.f32 	%f416, [%rd70];
	sub.f32 	%f417, %f415, %f416;
	abs.f32 	%f418, %f417;
	add.f32 	%f419, %f414, %f418;
	ld.global.f32 	%f420, [%rd71+1024];
	ld.global.f32 	%f421, [%rd70+1024];
	sub.f32 	%f422, %f420, %f421;
	abs.f32 	%f423, %f422;
	add.f32 	%f424, %f419, %f423;
	ld.global.f32 	%f425, [%rd71+2048];
	ld.global.f32 	%f426, [%rd70+2048];
	sub.f32 	%f427, %f425, %f426;
	abs.f32 	%f428, %f427;
	add.f32 	%f429, %f424, %f428;
	ld.global.f32 	%f430, [%rd71+3072];
	ld.global.f32 	%f431, [%rd70+3072];
	sub.f32 	%f432, %f430, %f431;
	abs.f32 	%f433, %f432;
	add.f32 	%f434, %f429, %f433;
	ld.global.f32 	%f435, [%rd71+4096];
	ld.global.f32 	%f436, [%rd70+4096];
	sub.f32 	%f437, %f435, %f436;
	abs.f32 	%f438, %f437;
	add.f32 	%f439, %f434, %f438;
	ld.global.f32 	%f440, [%rd71+5120];
	ld.global.f32 	%f441, [%rd70+5120];
	sub.f32 	%f442, %f440, %f441;
	abs.f32 	%f443, %f442;
	add.f32 	%f444, %f439, %f443;
	ld.global.f32 	%f445, [%rd71+6144];
	ld.global.f32 	%f446, [%rd70+6144];
	sub.f32 	%f447, %f445, %f446;
	abs.f32 	%f448, %f447;
	add.f32 	%f449, %f444, %f448;
	ld.global.f32 	%f450, [%rd71+7168];
	ld.global.f32 	%f451, [%rd70+7168];
	sub.f32 	%f452, %f450, %f451;
	abs.f32 	%f453, %f452;
	add.f32 	%f588, %f449, %f453;
	add.s32 	%r160, %r160, 4096;
	add.s32 	%r158, %r158, 16;
	add.s64 	%rd71, %rd71, 16384;
	add.s64 	%rd70, %rd70, 16384;
	setp.ne.s32 	%p27, %r158, 0;
	@%p27 bra 	$L__BB17_9;
$L__BB17_10:
	setp.eq.s32 	%p28, %r6, 0;
	@%p28 bra 	$L__BB17_19;
	and.b32  	%r13, %r5, 7;
	setp.lt.u32 	%p29, %r6, 8;
	@%p29 bra 	$L__BB17_13;
	mul.wide.s32 	%rd61, %r160, 4;
	add.s64 	%rd62, %rd2, %rd61;
	add.s64 	%rd63, %rd3, %rd61;
	ld.global.f32 	%f455, [%rd62];
	ld.global.f32 	%f456, [%rd63];
	sub.f32 	%f457, %f455, %f456;
	abs.f32 	%f458, %f457;
	add.f32 	%f459, %f588, %f458;
	ld.global.f32 	%f460, [%rd62+1024];
	ld.global.f32 	%f461, [%rd63+1024];
	sub.f32 	%f462, %f460, %f461;
	abs.f32 	%f463, %f462;
	add.f32 	%f464, %f459, %f463;
	ld.global.f32 	%f465, [%rd62+2048];
	ld.global.f32 	%f466, [%rd63+2048];
	sub.f32 	%f467, %f465, %f466;
	abs.f32 	%f468, %f467;
	add.f32 	%f469, %f464, %f468;
	ld.global.f32 	%f470, [%rd62+3072];
	ld.global.f32 	%f471, [%rd63+3072];
	sub.f32 	%f472, %f470, %f471;
	abs.f32 	%f473, %f472;
	add.f32 	%f474, %f469, %f473;
	ld.global.f32 	%f475, [%rd62+4096];
	ld.global.f32 	%f476, [%rd63+4096];
	sub.f32 	%f477, %f475, %f476;
	abs.f32 	%f478, %f477;
	add.f32 	%f479, %f474, %f478;
	ld.global.f32 	%f480, [%rd62+5120];
	ld.global.f32 	%f481, [%rd63+5120];
	sub.f32 	%f482, %f480, %f481;
	abs.f32 	%f483, %f482;
	add.f32 	%f484, %f479, %f483;
	ld.global.f32 	%f485, [%rd62+6144];
	ld.global.f32 	%f486, [%rd63+6144];
	sub.f32 	%f487, %f485, %f486;
	abs.f32 	%f488, %f487;
	add.f32 	%f489, %f484, %f488;
	ld.global.f32 	%f490, [%rd62+7168];
	ld.global.f32 	%f491, [%rd63+7168];
	sub.f32 	%f492, %f490, %f491;
	abs.f32 	%f493, %f492;
	add.f32 	%f588, %f489, %f493;
	add.s32 	%r160, %r160, 2048;
$L__BB17_13:
	setp.eq.s32 	%p30, %r13, 0;
	@%p30 bra 	$L__BB17_19;
	and.b32  	%r16, %r5, 3;
	setp.lt.u32 	%p31, %r13, 4;
	@%p31 bra 	$L__BB17_16;
	mul.wide.s32 	%rd64, %r160, 4;
	add.s64 	%rd65, %rd2, %rd64;
	add.s64 	%rd66, %rd3, %rd64;
	ld.global.f32 	%f495, [%rd65];
	ld.global.f32 	%f496, [%rd66];
	sub.f32 	%f497, %f495, %f496;
	abs.f32 	%f498, %f497;
	add.f32 	%f499, %f588, %f498;
	ld.global.f32 	%f500, [%rd65+1024];
	ld.global.f32 	%f501, [%rd66+1024];
	sub.f32 	%f502, %f500, %f501;
	abs.f32 	%f503, %f502;
	add.f32 	%f504, %f499, %f503;
	ld.global.f32 	%f505, [%rd65+2048];
	ld.global.f32 	%f506, [%rd66+2048];
	sub.f32 	%f507, %f505, %f506;
	abs.f32 	%f508, %f507;
	add.f32 	%f509, %f504, %f508;
	ld.global.f32 	%f510, [%rd65+3072];
	ld.global.f32 	%f511, [%rd66+3072];
	sub.f32 	%f512, %f510, %f511;
	abs.f32 	%f513, %f512;
	add.f32 	%f588, %f509, %f513;
	add.s32 	%r160, %r160, 1024;
$L__BB17_16:
	setp.eq.s32 	%p32, %r16, 0;
	@%p32 bra 	$L__BB17_19;
	neg.s32 	%r163, %r16;
$L__BB17_18:
	.pragma "nounroll";
	mul.wide.s32 	%rd67, %r160, 4;
	add.s64 	%rd68, %rd3, %rd67;
	add.s64 	%rd69, %rd2, %rd67;
	ld.global.f32 	%f514, [%rd69];
	ld.global.f32 	%f515, [%rd68];
	sub.f32 	%f516, %f514, %f515;
	abs.f32 	%f517, %f516;
	add.f32 	%f588, %f588, %f517;
	add.s32 	%r160, %r160, 256;
	add.s32 	%r163, %r163, 1;
	setp.ne.s32 	%p33, %r163, 0;
	@%p33 bra 	$L__BB17_18;
$L__BB17_19:
	setp.lt.u64 	%p34, %rd31, 256;
	@%p34 bra 	$L__BB17_24;
	// begin inline asm
	mov.u32 %r125, %laneid;
	// end inline asm
	mov.b32 	%r127, %f588;
	mov.b32 	%r128, 1;
	mov.b32 	%r149, 31;
	mov.b32 	%r150, -1;
	// begin inline asm
	shfl.sync.down.b32 %r126, %r127, %r128, %r149, %r150;
	// end inline asm
	setp.gt.s32 	%p50, %r125, 30;
	mov.b32 	%f552, %r126;
	add.f32 	%f553, %f588, %f552;
	selp.f32 	%f554, %f588, %f553, %p50;
	mov.b32 	%r132, %f554;
	mov.b32 	%r133, 2;
	// begin inline asm
	shfl.sync.down.b32 %r131, %r132, %r133, %r149, %r150;
	// end inline asm
	setp.gt.s32 	%p51, %r125, 29;
	mov.b32 	%f555, %r131;
	add.f32 	%f556, %f554, %f555;
	selp.f32 	%f557, %f554, %f556, %p51;
	mov.b32 	%r137, %f557;
	mov.b32 	%r138, 4;
	// begin inline asm
	shfl.sync.down.b32 %r136, %r137, %r138, %r149, %r150;
	// end inline asm
	setp.gt.s32 	%p52, %r125, 27;
	mov.b32 	%f558, %r136;
	add.f32 	%f559, %f557, %f558;
	selp.f32 	%f560, %f557, %f559, %p52;
	mov.b32 	%r142, %f560;
	mov.b32 	%r143, 8;
	// begin inline asm
	shfl.sync.down.b32 %r141, %r142, %r143, %r149, %r150;
	// end inline asm
	setp.gt.s32 	%p53, %r125, 23;
	mov.b32 	%f561, %r141;
	add.f32 	%f562, %f560, %f561;
	selp.f32 	%f563, %f560, %f562, %p53;
	mov.b32 	%r147, %f563;
	mov.b32 	%r148, 16;
	// begin inline asm
	shfl.sync.down.b32 %r146, %r147, %r148, %r149, %r150;
	// end inline asm
	setp.gt.s32 	%p54, %r125, 15;
	mov.b32 	%f564, %r146;
	add.f32 	%f16, %f563, %f564;
	selp.f32 	%f600, %f563, %f16, %p54;
	setp.ne.s32 	%p55, %r125, 0;
	@%p55 bra 	$L__BB17_22;
	shr.u32 	%r151, %r2, 3;
	and.b32  	%r152, %r151, 124;
	mov.u32 	%r153, _ZZN3cub18CUB_300001_SM_10006detail6reduce28DeviceReduceSingleTileKernelINS2_10policy_hubIfyN4cuda3std3__44plusIfEEE10Policy1000EN6thrust24THRUST_300001_SM_1000_NS12zip_iteratorINS7_5tupleIJNSD_6detail15normal_iteratorINSD_10device_ptrIfEEEESK_EEEEEPfyS9_ff4funcEEvT0_T1_T2_T3_T4_T6_E12temp_storage;
	add.s32 	%r154, %r153, %r152;
	st.shared.f32 	[%r154+8], %f16;
$L__BB17_22:
	bar.sync 	0;
	setp.ne.s32 	%p56, %r2, 0;
	@%p56 bra 	$L__BB17_49;
	ld.shared.f32 	%f565, [_ZZN3cub18CUB_300001_SM_10006detail6reduce28DeviceReduceSingleTileKernelINS2_10policy_hubIfyN4cuda3std3__44plusIfEEE10Policy1000EN6thrust24THRUST_300001_SM_1000_NS12zip_iteratorINS7_5tupleIJNSD_6detail15normal_iteratorINSD_10device_ptrIfEEEESK_EEEEEPfyS9_ff4funcEEvT0_T1_T2_T3_T4_T6_E12temp_storage+12];
	add.f32 	%f566, %f600, %f565;
	ld.shared.f32 	%f567, [_ZZN3cub18CUB_300001_SM_10006detail6reduce28DeviceReduceSingleTileKernelINS2_10policy_hubIfyN4cuda3std3__44plusIfEEE10Policy1000EN6thrust24THRUST_300001_SM_1000_NS12zip_iteratorINS7_5tupleIJNSD_6detail15normal_iteratorINSD_10device_ptrIfEEEESK_EEEEEPfyS9_ff4funcEEvT0_T1_T2_T3_T4_T6_E12temp_storage+16];
	add.f32 	%f568, %f566, %f567;
	ld.shared.f32 	%f569, [_ZZN3cub18CUB_300001_SM_10006detail6reduce28DeviceReduceSingleTileKernelINS2_10policy_hubIfyN4cuda3std3__44plusIfEEE10Policy1000EN6thrust24THRUST_300001_SM_1000_NS12zip_iteratorINS7_5tupleIJNSD_6detail15normal_iteratorINSD_10device_ptrIfEEEESK_EEEEEPfyS9_ff4funcEEvT0_T1_T2_T3_T4_T6_E12temp_storage+20];
	add.f32 	%f570, %f568, %f569;
	ld.shared.f32 	%f571, [_ZZN3cub18CUB_300001_SM_10006detail6reduce28DeviceReduceSingleTileKernelINS2_10policy_hubIfyN4cuda3std3__44plusIfEEE10Policy1000EN6thrust24THRUST_300001_SM_1000_NS12zip_iteratorINS7_5tupleIJNSD_6detail15normal_iteratorINSD_10device_ptrIfEEEESK_EEEEEPfyS9_ff4funcEEvT0_T1_T2_T3_T4_T6_E12temp_storage+24];
	add.f32 	%f572, %f570, %f571;
	ld.shared.f32 	%f573, [_ZZN3cub18CUB_300001_SM_10006detail6reduce28DeviceReduceSingleTileKernelINS2_10policy_hubIfyN4cuda3std3__44plusIfEEE10Policy1000EN6thrust24THRUST_300001_SM_1000_NS12zip_iteratorINS7_5tupleIJNSD_6detail15normal_iteratorINSD_10device_ptrIfEEEESK_EEEEEPfyS9_ff4funcEEvT0_T1_T2_T3_T4_T6_E12temp_storage+28];
	add.f32 	%f574, %f572, %f573;
	ld.shared.f32 	%f575, [_ZZN3cub18CUB_300001_SM_10006detail6reduce28DeviceReduceSingleTileKernelINS2_10policy_hubIfyN4cuda3std3__44plusIfEEE10Policy1000EN6thrust24THRUST_300001_SM_1000_NS12zip_iteratorINS7_5tupleIJNSD_6detail15normal_iteratorINSD_10device_ptrIfEEEESK_EEEEEPfyS9_ff4funcEEvT0_T1_T2_T3_T4_T6_E12temp_storage+32];
	add.f32 	%f576, %f574, %f575;
	ld.shared.f32 	%f577, [_ZZN3cub18CUB_300001_SM_10006detail6reduce28DeviceReduceSingleTileKernelINS2_10policy_hubIfyN4cuda3std3__44plusIfEEE10Policy1000EN6thrust24THRUST_300001_SM_1000_NS12zip_iteratorINS7_5tupleIJNSD_6detail15normal_iteratorINSD_10device_ptrIfEEEESK_EEEEEPfyS9_ff4funcEEvT0_T1_T2_T3_T4_T6_E12temp_storage+36];
	add.f32 	%f600, %f576, %f577;
	bra.uni 	$L__BB17_49;
$L__BB17_24:
	// begin inline asm
	mov.u32 %r87, %laneid;
	// end inline asm
	and.b32  	%r113, %r2, 992;
	add.s32 	%r114, %r113, 32;
	setp.gt.u32 	%p35, %r114, %r1;
	not.b32 	%r115, %r113;
	add.s32 	%r116, %r1, %r115;
	selp.b32 	%r111, %r116, 31, %p35;
	mov.b32 	%r89, %f588;
	mov.b32 	%r90, 1;
	mov.b32 	%r112, -1;
	// begin inline asm
	shfl.sync.down.b32 %r88, %r89, %r90, %r111, %r112;
	// end inline asm
	setp.lt.s32 	%p36, %r87, %r111;
	mov.b32 	%f518, %r88;
	add.f32 	%f519, %f588, %f518;
	selp.f32 	%f520, %f519, %f588, %p36;
	mov.b32 	%r94, %f520;
	mov.b32 	%r95, 2;
	// begin inline asm
	shfl.sync.down.b32 %r93, %r94, %r95, %r111, %r112;
	// end inline asm
	add.s32 	%r117, %r87, 2;
	setp.gt.s32 	%p37, %r117, %r111;
	mov.b32 	%f521, %r93;
	add.f32 	%f522, %f520, %f521;
	selp.f32 	%f523, %f520, %f522, %p37;
	mov.b32 	%r99, %f523;
	mov.b32 	%r100, 4;
	// begin inline asm
	shfl.sync.down.b32 %r98, %r99, %r100, %r111, %r112;
	// end inline asm
	add.s32 	%r118, %r87, 4;
	setp.gt.s32 	%p38, %r118, %r111;
	mov.b32 	%f524, %r98;
	add.f32 	%f525, %f523, %f524;
	selp.f32 	%f526, %f523, %f525, %p38;
	mov.b32 	%r104, %f526;
	mov.b32 	%r105, 8;
	// begin inline asm
	shfl.sync.down.b32 %r103, %r104, %r105, %r111, %r112;
	// end inline asm
	add.s32 	%r119, %r87, 8;
	setp.gt.s32 	%p39, %r119, %r111;
	mov.b32 	%f527, %r103;
	add.f32 	%f528, %f526, %f527;
	selp.f32 	%f529, %f526, %f528, %p39;
	mov.b32 	%r109, %f529;
	mov.b32 	%r110, 16;
	// begin inline asm
	shfl.sync.down.b32 %r108, %r109, %r110, %r111, %r112;
	// end inline asm
	add.s32 	%r120, %r87, 16;
	setp.gt.s32 	%p40, %r120, %r111;
	mov.b32 	%f530, %r108;
	add.f32 	%f531, %f529, %f530;
	selp.f32 	%f600, %f529, %f531, %p40;
	setp.ne.s32 	%p41, %r87, 0;
	@%p41 bra 	$L__BB17_26;
	shr.u32 	%r121, %r2, 3;
	and.b32  	%r122, %r121, 124;
	mov.u32 	%r123, _ZZN3cub18CUB_300001_SM_10006detail6reduce28DeviceReduceSingleTileKernelINS2_10policy_hubIfyN4cuda3std3__44plusIfEEE10Policy1000EN6thrust24THRUST_300001_SM_1000_NS12zip_iteratorINS7_5tupleIJNSD_6detail15normal_iteratorINSD_10device_ptrIfEEEESK_EEEEEPfyS9_ff4funcEEvT0_T1_T2_T3_T4_T6_E12temp_storage;
	add.s32 	%r124, %r123, %r122;
	st.shared.f32 	[%r124+8], %f600;
$L__BB17_26:
	bar.sync 	0;
	setp.ne.s32 	%p42, %r2, 0;
	@%p42 bra 	$L__BB17_49;
	setp.gt.u64 	%p43, %rd31, 32;
	ld.shared.f32 	%f532, [_ZZN3cub18CUB_300001_SM_10006detail6reduce28DeviceReduceSingleTileKernelINS2_10policy_hubIfyN4cuda3std3__44plusIfEEE10Policy1000EN6thrust24THRUST_300001_SM_1000_NS12zip_iteratorINS7_5tupleIJNSD_6detail15normal_iteratorINSD_10device_ptrIfEEEESK_EEEEEPfyS9_ff4funcEEvT0_T1_T2_T3_T4_T6_E12temp_storage+12];
	add.f32 	%f533, %f600, %f532;
	selp.f32 	%f534, %f533, %f600, %p43;
	setp.gt.u64 	%p44, %rd31, 64;
	ld.shared.f32 	%f535, [_ZZN3cub18CUB_300001_SM_10006detail6reduce28DeviceReduceSingleTileKernelINS2_10policy_hubIfyN4cuda3std3__44plusIfEEE10Policy1000EN6thrust24THRUST_300001_SM_1000_NS12zip_iteratorINS7_5tupleIJNSD_6detail15normal_iteratorINSD_10device_ptrIfEEEESK_EEEEEPfyS9_ff4funcEEvT0_T1_T2_T3_T4_T6_E12temp_storage+16];
	add.f32 	%f536, %f535, %f534;
	selp.f32 	%f537, %f536, %f534, %p44;
	setp.gt.u64 	%p45, %rd31, 96;
	ld.shared.f32 	%f538, [_ZZN3cub18CUB_300001_SM_10006detail6reduce28DeviceReduceSingleTileKernelINS2_10policy_hubIfyN4cuda3std3__44plusIfEEE10Policy1000EN6thrust24THRUST_300001_SM_1000_NS12zip_iteratorINS7_5tupleIJNSD_6detail15normal_iteratorINSD_10device_ptrIfEEEESK_EEEEEPfyS9_ff4funcEEvT0_T1_T2_T3_T4_T6_E12temp_storage+20];
	add.f32 	%f539, %f538, %f537;
	selp.f32 	%f540, %f539, %f537, %p45;
	setp.gt.u64 	%p46, %rd31, 128;
	ld.shared.f32 	%f541, [_ZZN3cub18CUB_300001_SM_10006detail6reduce28DeviceReduceSingleTileKernelINS2_10policy_hubIfyN4cuda3std3__44plusIfEEE10Policy1000EN6thrust24THRUST_300001_SM_1000_NS12zip_iteratorINS7_5tupleIJNSD_6detail15normal_iteratorINSD_10device_ptrIfEEEESK_EEEEEPfyS9_ff4funcEEvT0_T1_T2_T3_T4_T6_E12temp_storage+24];
	add.f32 	%f542, %f541, %f540;
	selp.f32 	%f543, %f542, %f540, %p46;
	setp.gt.u64 	%p47, %rd31, 160;
	ld.shared.f32 	%f544, [_ZZN3cub18CUB_300001_SM_10006detail6reduce28DeviceReduceSingleTileKernelINS2_10policy_hubIfyN4cuda3std3__44plusIfEEE10Policy1000EN6thrust24THRUST_300001_SM_1000_NS12zip_iteratorINS7_5tupleIJNSD_6detail15normal_iteratorINSD_10device_ptrIfEEEESK_EEEEEPfyS9_ff4funcEEvT0_T1_T2_T3_T4_T6_E12temp_storage+28];
	add.f32 	%f545, %f544, %f543;
	selp.f32 	%f546, %f545, %f543, %p47;
	setp.gt.u64 	%p48, %rd31, 192;
	ld.shared.f32 	%f547, [_ZZN3cub18CUB_300001_SM_10006detail6reduce28DeviceReduceSingleTileKernelINS2_10policy_hubIfyN4cuda3std3__44plusIfEEE10Policy1000EN6thrust24THRUST_300001_SM_1000_NS12zip_iteratorINS7_5tupleIJNSD_6detail15normal_iteratorINSD_10device_ptrIfEEEESK_EEEEEPfyS9_ff4funcEEvT0_T1_T2_T3_T4_T6_E12temp_storage+32];
	add.f32 	%f548, %f547, %f546;
	selp.f32 	%f549, %f548, %f546, %p48;
	setp.gt.u64 	%p49, %rd31, 224;
	ld.shared.f32 	%f550, [_ZZN3cub18CUB_300001_SM_10006detail6reduce28DeviceReduceSingleTileKernelINS2_10policy_hubIfyN4cuda3std3__44plusIfEEE10Policy1000EN6thrust24THRUST_300001_SM_1000_NS12zip_iteratorINS7_5tupleIJNSD_6detail15normal_iteratorINSD_10device_ptrIfEEEESK_EEEEEPfyS9_ff4funcEEvT0_T1_T2_T3_T4_T6_E12temp_storage+36];
	add.f32 	%f551, %f550, %f549;
	selp.f32 	%f600, %f551, %f549, %p49;
	bra.uni 	$L__BB17_49;
$L__BB17_28:
	mov.u32 	%r24, %tid.x;
	cvt.u64.u32 	%rd10, %r24;
	mul.wide.u32 	%rd34, %r24, 4;
	add.s64 	%rd11, %rd2, %rd34;
	add.s64 	%rd12, %rd3, %rd34;
	ld.global.f32 	%f43, [%rd11];
	ld.global.f32 	%f44, [%rd12];
	sub.f32 	%f45, %f43, %f44;
	abs.f32 	%f46, %f45;
	ld.global.f32 	%f47, [%rd11+1024];
	ld.global.f32 	%f48, [%rd12+1024];
	sub.f32 	%f49, %f47, %f48;
	abs.f32 	%f50, %f49;
	ld.global.f32 	%f51, [%rd11+2048];
	ld.global.f32 	%f52, [%rd12+2048];
	sub.f32 	%f53, %f51, %f52;
	abs.f32 	%f54, %f53;
	ld.global.f32 	%f55, [%rd11+3072];
	ld.global.f32 	%f56, [%rd12+3072];
	sub.f32 	%f57, %f55, %f56;
	abs.f32 	%f58, %f57;
	ld.global.f32 	%f59, [%rd11+4096];
	ld.global.f32 	%f60, [%rd12+4096];
	sub.f32 	%f61, %f59, %f60;
	abs.f32 	%f62, %f61;
	ld.global.f32 	%f63, [%rd11+5120];
	ld.global.f32 	%f64, [%rd12+5120];
	sub.f32 	%f65, %f63, %f64;
	abs.f32 	%f66, %f65;
	ld.global.f32 	%f67, [%rd11+6144];
	ld.global.f32 	%f68, [%rd12+6144];
	sub.f32 	%f69, %f67, %f68;
	abs.f32 	%f70, %f69;
	ld.global.f32 	%f71, [%rd11+7168];
	ld.global.f32 	%f72, [%rd12+7168];
	sub.f32 	%f73, %f71, %f72;
	abs.f32 	%f74, %f73;
	ld.global.f32 	%f75, [%rd11+8192];
	ld.global.f32 	%f76, [%rd12+8192];
	sub.f32 	%f77, %f75, %f76;
	abs.f32 	%f78, %f77;
	ld.global.f32 	%f79, [%rd11+9216];
	ld.global.f32 	%f80, [%rd12+9216];
	sub.f32 	%f81, %f79, %f80;
	abs.f32 	%f82, %f81;
	ld.global.f32 	%f83, [%rd11+10240];
	ld.global.f32 	%f84, [%rd12+10240];
	sub.f32 	%f85, %f83, %f84;
	abs.f32 	%f86, %f85;
	ld.global.f32 	%f87, [%rd11+11264];
	ld.global.f32 	%f88, [%rd12+11264];
	sub.f32 	%f89, %f87, %f88;
	abs.f32 	%f90, %f89;
	ld.global.f32 	%f91, [%rd11+12288];
	ld.global.f32 	%f92, [%rd12+12288];
	sub.f32 	%f93, %f91, %f92;
	abs.f32 	%f94, %f93;
	ld.global.f32 	%f95, [%rd11+13312];
	ld.global.f32 	%f96, [%rd12+13312];
	sub.f32 	%f97, %f95, %f96;
	abs.f32 	%f98, %f97;
	ld.global.f32 	%f99, [%rd11+14336];
	ld.global.f32 	%f100, [%rd12+14336];
	sub.f32 	%f101, %f99, %f100;
	abs.f32 	%f102, %f101;
	ld.global.f32 	%f103, [%rd11+15360];
	ld.global.f32 	%f104, [%rd12+15360];
	sub.f32 	%f105, %f103, %f104;
	abs.f32 	%f106, %f105;
	add.f32 	%f107, %f46, %f50;
	add.f32 	%f108, %f54, %f58;
	add.f32 	%f109, %f62, %f66;
	add.f32 	%f110, %f70, %f74;
	add.f32 	%f111, %f78, %f82;
	add.f32 	%f112, %f86, %f90;
	add.f32 	%f113, %f94, %f98;
	add.f32 	%f114, %f102, %f106;
	add.f32 	%f115, %f107, %f108;
	add.f32 	%f116, %f109, %f110;
	add.f32 	%f117, %f111, %f112;
	add.f32 	%f118, %f113, %f114;
	add.f32 	%f119, %f115, %f116;
	add.f32 	%f120, %f117, %f118;
	add.f32 	%f599, %f119, %f120;
	add.s64 	%rd13, %rd31, -4096;
	setp.lt.u64 	%p3, %rd13, 4096;
	mov.b64 	%rd73, 4096;
	@%p3 bra 	$L__BB17_32;
	mov.b64 	%rd73, 4096;
$L__BB17_30:
	shl.b64 	%rd36, %rd73, 2;
	add.s64 	%rd37, %rd11, %rd36;
	add.s64 	%rd38, %rd12, %rd36;
	ld.global.f32 	%f121, [%rd37];
	ld.global.f32 	%f122, [%rd38];
	sub.f32 	%f123, %f121, %f122;
	abs.f32 	%f124, %f123;
	ld.global.f32 	%f125, [%rd37+1024];
	ld.global.f32 	%f126, [%rd38+1024];
	sub.f32 	%f127, %f125, %f126;
	abs.f32 	%f128, %f127;
	ld.global.f32 	%f129, [%rd37+2048];
	ld.global.f32 	%f130, [%rd38+2048];
	sub.f32 	%f131, %f129, %f130;
	abs.f32 	%f132, %f131;
	ld.global.f32 	%f133, [%rd37+3072];
	ld.global.f32 	%f134, [%rd38+3072];
	sub.f32 	%f135, %f133, %f134;
	abs.f32 	%f136, %f135;
	ld.global.f32 	%f137, [%rd37+4096];
	ld.global.f32 	%f138, [%rd38+4096];
	sub.f32 	%f139, %f137, %f138;
	abs.f32 	%f140, %f139;
	ld.global.f32 	%f141, [%rd37+5120];
	ld.global.f32 	%f142, [%rd38+5120];
	sub.f32 	%f143, %f141, %f142;
	abs.f32 	%f144, %f143;
	ld.global.f32 	%f145, [%rd37+6144];
	ld.global.f32 	%f146, [%rd38+6144];
	sub.f32 	%f147, %f145, %f146;
	abs.f32 	%f148, %f147;
	ld.global.f32 	%f149, [%rd37+7168];
	ld.global.f32 	%f150, [%rd38+7168];
	sub.f32 	%f151, %f149, %f150;
	abs.f32 	%f152, %f151;
	ld.global.f32 	%f153, [%rd37+8192];
	ld.global.f32 	%f154, [%rd38+8192];
	sub.f32 	%f155, %f153, %f154;
	abs.f32 	%f156, %f155;
	ld.global.f32 	%f157, [%rd37+9216];
	ld.global.f32 	%f158, [%rd38+9216];
	sub.f32 	%f159, %f157, %f158;
	abs.f32 	%f160, %f159;
	ld.global.f32 	%f161, [%rd37+10240];
	ld.global.f32 	%f162, [%rd38+10240];
	sub.f32 	%f163, %f161, %f162;
	abs.f32 	%f164, %f163;
	ld.global.f32 	%f165, [%rd37+11264];
	ld.global.f32 	%f166, [%rd38+11264];
	sub.f32 	%f167, %f165, %f166;
	abs.f32 	%f168, %f167;
	ld.global.f32 	%f169, [%rd37+12288];
	ld.global.f32 	%f170, [%rd38+12288];
	sub.f32 	%f171, %f169, %f170;
	abs.f32 	%f172, %f171;
	ld.global.f32 	%f173, [%rd37+13312];
	ld.global.f32 	%f174, [%rd38+13312];
	sub.f32 	%f175, %f173, %f174;
	abs.f32 	%f176, %f175;
	ld.global.f32 	%f177, [%rd37+14336];
	ld.global.f32 	%f178, [%rd38+14336];
	sub.f32 	%f179, %f177, %f178;
	abs.f32 	%f180, %f179;
	ld.global.f32 	%f181, [%rd37+15360];
	ld.global.f32 	%f182, [%rd38+15360];
	sub.f32 	%f183, %f181, %f182;
	abs.f32 	%f184, %f183;
	add.f32 	%f185, %f599, %f124;
	add.f32 	%f186, %f128, %f132;
	add.f32 	%f187, %f136, %f140;
	add.f32 	%f188, %f144, %f148;
	add.f32 	%f189, %f152, %f156;
	add.f32 	%f190, %f160, %f164;
	add.f32 	%f191, %f168, %f172;
	add.f32 	%f192, %f176, %f180;
	add.f32 	%f193, %f185, %f186;
	add.f32 	%f194, %f187, %f188;
	add.f32 	%f195, %f189, %f190;
	add.f32 	%f196, %f191, %f192;
	add.f32 	%f197, %f193, %f194;
	add.f32 	%f198, %f195, %f196;
	add.f32 	%f199, %f197, %f198;
	add.f32 	%f599, %f199, %f184;
	sub.s64 	%rd39, %rd31, %rd73;
	setp.lt.u64 	%p4, %rd39, 4096;
	@%p4 bra 	$L__BB17_45;
	add.s64 	%rd73, %rd73, 4096;
	setp.le.u64 	%p5, %rd73, %rd13;
	@%p5 bra 	$L__BB17_30;
$L__BB17_32:
	setp.le.u64 	%p6, %rd31, %rd73;
	cvt.u32.u64 	%r42, %rd73;
	cvt.u32.u64 	%r43, %rd31;
	sub.s32 	%r44, %r43, %r42;
	setp.ge.s32 	%p7, %r24, %r44;
	or.pred  	%p8, %p6, %p7;
	@%p8 bra 	$L__BB17_45;
	not.b32 	%r47, %r24;
	add.s32 	%r48, %r47, %r43;
	sub.s32 	%r50, %r48, %r42;
	shr.u32 	%r51, %r50, 8;
	add.s32 	%r25, %r51, 1;
	and.b32  	%r26, %r25, 15;
	setp.lt.u32 	%p9, %r50, 3840;
	mov.u32 	%r167, %r24;
	@%p9 bra 	$L__BB17_36;
	and.b32  	%r52, %r25, 33554416;
	neg.s32 	%r165, %r52;
	add.s64 	%rd40, %rd73, %rd10;
	shl.b64 	%rd41, %rd40, 2;
	add.s64 	%rd42, %rd41, 8192;
	add.s64 	%rd75, %rd2, %rd42;
	add.s64 	%rd74, %rd3, %rd42;
	mov.u32 	%r167, %r24;
$L__BB17_35:
	.pragma "nounroll";
	ld.global.f32 	%f201, [%rd75+-8192];
	ld.global.f32 	%f202, [%rd74+-8192];
	sub.f32 	%f203, %f201, %f202;
	abs.f32 	%f204, %f203;
	add.f32 	%f205, %f599, %f204;
	ld.global.f32 	%f206, [%rd75+-7168];
	ld.global.f32 	%f207, [%rd74+-7168];
	sub.f32 	%f208, %f206, %f207;
	abs.f32 	%f209, %f208;
	add.f32 	%f210, %f205, %f209;
	ld.global.f32 	%f211, [%rd75+-6144];
	ld.global.f32 	%f212, [%rd74+-6144];
	sub.f32 	%f213, %f211, %f212;
	abs.f32 	%f214, %f213;
	add.f32 	%f215, %f210, %f214;
	ld.global.f32 	%f216, [%rd75+-5120];
	ld.global.f32 	%f217, [%rd74+-5120];
	sub.f32 	%f218, %f216, %f217;
	abs.f32 	%f219, %f218;
	add.f32 	%f220, %f215, %f219;
	ld.global.f32 	%f221, [%rd75+-4096];
	ld.global.f32 	%f222, [%rd74+-4096];
	sub.f32 	%f223, %f221, %f222;
	abs.f32 	%f224, %f223;
	add.f32 	%f225, %f220, %f224;
	ld.global.f32 	%f226, [%rd75+-3072];
	ld.global.f32 	%f227, [%rd74+-3072];
	sub.f32 	%f228, %f226, %f227;
	abs.f32 	%f229, %f228;
	add.f32 	%f230, %f225, %f229;
	ld.global.f32 	%f231, [%rd75+-2048];
	ld.global.f32 	%f232, [%rd74+-2048];
	sub.f32 	%f233, %f231, %f232;
	abs.f32 	%f234, %f233;
	add.f32 	%f235, %f230, %f234;
	ld.global.f32 	%f236, [%rd75+-1024];
	ld.global.f32 	%f237, [%rd74+-1024];
	sub.f32 	%f238, %f236, %f237;
	abs.f32 	%f239, %f238;
	add.f32 	%f240, %f235, %f239;
	ld.global.f32 	%f241, [%rd75];
	ld.global.f32 	%f242, [%rd74];
	sub.f32 	%f243, %f241, %f242;
	abs.f32 	%f244, %f243;
	add.f32 	%f245, %f240, %f244;
	ld.global.f32 	%f246, [%rd75+1024];
	ld.global.f32 	%f247, [%rd74+1024];
	sub.f32 	%f248, %f246, %f247;
	abs.f32 	%f249, %f248;
	add.f32 	%f250, %f245, %f249;
	ld.global.f32 	%f251, [%rd75+2048];
	ld.global.f32 	%f252, [%rd74+2048];
	sub.f32 	%f253, %f251, %f252;
	abs.f32 	%f254, %f253;
	add.f32 	%f255, %f250, %f254;
	ld.global.f32 	%f256, [%rd75+3072];
	ld.global.f32 	%f257, [%rd74+3072];
	sub.f32 	%f258, %f256, %f257;
	abs.f32 	%f259, %f258;
	add.f32 	%f260, %f255, %f259;
	ld.global.f32 	%f261, [%rd75+4096];
	ld.global.f32 	%f262, [%rd74+4096];
	sub.f32 	%f263, %f261, %f262;
	abs.f32 	%f264, %f263;
	add.f32 	%f265, %f260, %f264;
	ld.global.f32 	%f266, [%rd75+5120];
	ld.global.f32 	%f267, [%rd74+5120];
	sub.f32 	%f268, %f266, %f267;
	abs.f32 	%f269, %f268;
	add.f32 	%f270, %f265, %f269;
	ld.global.f32 	%f271, [%rd75+6144];
	ld.global.f32 	%f272, [%rd74+6144];
	sub.f32 	%f273, %f271, %f272;
	abs.f32 	%f274, %f273;
	add.f32 	%f275, %f270, %f274;
	ld.global.f32 	%f276, [%rd75+7168];
	ld.global.f32 	%f277, [%rd74+7168];
	sub.f32 	%f278, %f276, %f277;
	abs.f32 	%f279, %f278;
	add.f32 	%f599, %f275, %f279;
	add.s32 	%r167, %r167, 4096;
	add.s32 	%r165, %r165, 16;
	add.s64 	%rd75, %rd75, 16384;
	add.s64 	%rd74, %rd74, 16384;
	setp.ne.s32 	%p10, %r165, 0;
	@%p10 bra 	$L__BB17_35;
$L__BB17_36:
	setp.eq.s32 	%p11, %r26, 0;
	@%p11 bra 	$L__BB17_45;
	and.b32  	%r33, %r25, 7;
	setp.lt.u32 	%p12, %r26, 8;
	@%p12 bra 	$L__BB17_39;
	cvt.u64.u32 	%rd43, %r167;
	add.s64 	%rd44, %rd73, %rd43;
	shl.b64 	%rd45, %rd44, 2;
	add.s64 	%rd46, %rd2, %rd45;
	add.s64 	%rd47, %rd3, %rd45;
	ld.global.f32 	%f281, [%rd46];
	ld.global.f32 	%f282, [%rd47];
	sub.f32 	%f283, %f281, %f282;
	abs.f32 	%f284, %f283;
	add.f32 	%f285, %f599, %f284;
	ld.global.f32 	%f286, [%rd46+1024];
	ld.global.f32 	%f287, [%rd47+1024];
	sub.f32 	%f288, %f286, %f287;
	abs.f32 	%f289, %f288;
	add.f32 	%f290, %f285, %f289;
	ld.global.f32 	%f291, [%rd46+2048];
	ld.global.f32 	%f292, [%rd47+2048];
	sub.f32 	%f293, %f291, %f292;
	abs.f32 	%f294, %f293;
	add.f32 	%f295, %f290, %f294;
	ld.global.f32 	%f296, [%rd46+3072];
	ld.global.f32 	%f297, [%rd47+3072];
	sub.f32 	%f298, %f296, %f297;
	abs.f32 	%f299, %f298;
	add.f32 	%f300, %f295, %f299;
	ld.global.f32 	%f301, [%rd46+4096];
	ld.global.f32 	%f302, [%rd47+4096];
	sub.f32 	%f303, %f301, %f302;
	abs.f32 	%f304, %f303;
	add.f32 	%f305, %f300, %f304;
	ld.global.f32 	%f306, [%rd46+5120];
	ld.global.f32 	%f307, [%rd47+5120];
	sub.f32 	%f308, %f306, %f307;
	abs.f32 	%f309, %f308;
	add.f32 	%f310, %f305, %f309;
	ld.global.f32 	%f311, [%rd46+6144];
	ld.global.f32 	%f312, [%rd47+6144];
	sub.f32 	%f313, %f311, %f312;
	abs.f32 	%f314, %f313;
	add.f32 	%f315, %f310, %f314;
	ld.global.f32 	%f316, [%rd46+7168];
	ld.global.f32 	%f317, [%rd47+7168];
	sub.f32 	%f318, %f316, %f317;
	abs.f32 	%f319, %f318;
	add.f32 	%f599, %f315, %f319;
	add.s32 	%r167, %r167, 2048;
$L__BB17_39:
	setp.eq.s32 	%p13, %r33, 0;
	@%p13 bra 	$L__BB17_45;
	and.b32  	%r36, %r25, 3;
	setp.lt.u32 	%p14, %r33, 4;
	@%p14 bra 	$L__BB17_42;
	cvt.u64.u32 	%rd48, %r167;
	add.s64 	%rd49, %rd73, %rd48;
	shl.b64 	%rd50, %rd49, 2;
	add.s64 	%rd51, %rd2, %rd50;
	add.s64 	%rd52, %rd3, %rd50;
	ld.global.f32 	%f321, [%rd51];
	ld.global.f32 	%f322, [%rd52];
	sub.f32 	%f323, %f321, %f322;
	abs.f32 	%f324, %f323;
	add.f32 	%f325, %f599, %f324;
	ld.global.f32 	%f326, [%rd51+1024];
	ld.global.f32 	%f327, [%rd52+1024];
	sub.f32 	%f328, %f326, %f327;
	abs.f32 	%f329, %f328;
	add.f32 	%f330, %f325, %f329;
	ld.global.f32 	%f331, [%rd51+2048];
	ld.global.f32 	%f332, [%rd52+2048];
	sub.f32 	%f333, %f331, %f332;
	abs.f32 	%f334, %f333;
	add.f32 	%f335, %f330, %f334;
	ld.global.f32 	%f336, [%rd51+3072];
	ld.global.f32 	%f337, [%rd52+3072];
	sub.f32 	%f338, %f336, %f337;
	abs.f32 	%f339, %f338;
	add.f32 	%f599, %f335, %f339;
	add.s32 	%r167, %r167, 1024;
$L__BB17_42:
	setp.eq.s32 	%p15, %r36, 0;
	@%p15 bra 	$L__BB17_45;
	cvt.u64.u32 	%rd53, %r167;
	add.s64 	%rd54, %rd73, %rd53;
	shl.b64 	%rd55, %rd54, 2;
	add.s64 	%rd77, %rd3, %rd55;
	add.s64 	%rd76, %rd2, %rd55;
	neg.s32 	%r170, %r36;
$L__BB17_44:
	.pragma "nounroll";
	ld.global.f32 	%f340, [%rd76];
	ld.global.f32 	%f341, [%rd77];
	sub.f32 	%f342, %f340, %f341;
	abs.f32 	%f343, %f342;
	add.f32 	%f599, %f599, %f343;
	add.s64 	%rd77, %rd77, 1024;
	add.s64 	%rd76, %rd76, 1024;
	add.s32 	%r170, %r170, 1;
	setp.ne.s32 	%p16, %r170, 0;
	@%p16 bra 	$L__BB17_44;
$L__BB17_45:
	// begin inline asm
	mov.u32 %r53, %laneid;
	// end inline asm
	mov.b32 	%r55, %f599;
	mov.b32 	%r56, 1;
	mov.b32 	%r77, 31;
	mov.b32 	%r78, -1;
	// begin inline asm
	shfl.sync.down.b32 %r54, %r55, %r56, %r77, %r78;
	// end inline asm
	setp.gt.s32 	%p17, %r53, 30;
	mov.b32 	%f344, %r54;
	add.f32 	%f345, %f599, %f344;
	selp.f32 	%f346, %f599, %f345, %p17;
	mov.b32 	%r60, %f346;
	mov.b32 	%r61, 2;
	// begin inline asm
	shfl.sync.down.b32 %r59, %r60, %r61, %r77, %r78;
	// end inline asm
	setp.gt.s32 	%p18, %r53, 29;
	mov.b32 	%f347, %r59;
	add.f32 	%f348, %f346, %f347;
	selp.f32 	%f349, %f346, %f348, %p18;
	mov.b32 	%r65, %f349;
	mov.b32 	%r66, 4;
	// begin inline asm
	shfl.sync.down.b32 %r64, %r65, %r66, %r77, %r78;
	// end inline asm
	setp.gt.s32 	%p19, %r53, 27;
	mov.b32 	%f350, %r64;
	add.f32 	%f351, %f349, %f350;
	selp.f32 	%f352, %f349, %f351, %p19;
	mov.b32 	%r70, %f352;
	mov.b32 	%r71, 8;
	// begin inline asm
	shfl.sync.down.b32 %r69, %r70, %r71, %r77, %r78;
	// end inline asm
	setp.gt.s32 	%p20, %r53, 23;
	mov.b32 	%f353, %r69;
	add.f32 	%f354, %f352, %f353;
	selp.f32 	%f355, %f352, %f354, %p20;
	mov.b32 	%r75, %f355;
	mov.b32 	%r76, 16;
	// begin inline asm
	shfl.sync.down.b32 %r74, %r75, %r76, %r77, %r78;
	// end inline asm
	setp.gt.s32 	%p21, %r53, 15;
	mov.b32 	%f356, %r74;
	add.f32 	%f38, %f355, %f356;
	selp.f32 	%f600, %f355, %f38, %p21;
	setp.ne.s32 	%p22, %r53, 0;
	@%p22 bra 	$L__BB17_47;
	shr.u32 	%r79, %r24, 3;
	and.b32  	%r80, %r79, 124;
	mov.u32 	%r81, _ZZN3cub18CUB_300001_SM_10006detail6reduce28DeviceReduceSingleTileKernelINS2_10policy_hubIfyN4cuda3std3__44plusIfEEE10Policy1000EN6thrust24THRUST_300001_SM_1000_NS12zip_iteratorINS7_5tupleIJNSD_6detail15normal_iteratorINSD_10device_ptrIfEEEESK_EEEEEPfyS9_ff4funcEEvT0_T1_T2_T3_T4_T6_E12temp_storage;
	add.s32 	%r82, %r81, %r80;
	st.shared.f32 	[%r82+8], %f38;
$L__BB17_47:
	bar.sync 	0;
	setp.ne.s32 	%p23, %r24, 0;
	@%p23 bra 	$L__BB17_49;
	ld.shared.f32 	%f357, [_ZZN3cub18CUB_300001_SM_10006detail6reduce28DeviceReduceSingleTileKernelINS2_10policy_hubIfyN4cuda3std3__44plusIfEEE10Policy1000EN6thrust24THRUST_300001_SM_1000_NS12zip_iteratorINS7_5tupleIJNSD_6detail15normal_iteratorINSD_10device_ptrIfEEEESK_EEEEEPfyS9_ff4funcEEvT0_T1_T2_T3_T4_T6_E12temp_storage+12];
	add.f32 	%f358, %f600, %f357;
	ld.shared.f32 	%f359, [_ZZN3cub18CUB_300001_SM_10006detail6reduce28DeviceReduceSingleTileKernelINS2_10policy_hubIfyN4cuda3std3__44plusIfEEE10Policy1000EN6thrust24THRUST_300001_SM_1000_NS12zip_iteratorINS7_5tupleIJNSD_6detail15normal_iteratorINSD_10device_ptrIfEEEESK_EEEEEPfyS9_ff4funcEEvT0_T1_T2_T3_T4_T6_E12temp_storage+16];
	add.f32 	%f360, %f358, %f359;
	ld.shared.f32 	%f361, [_ZZN3cub18CUB_300001_SM_10006detail6reduce28DeviceReduceSingleTileKernelINS2_10policy_hubIfyN4cuda3std3__44plusIfEEE10Policy1000EN6thrust24THRUST_300001_SM_1000_NS12zip_iteratorINS7_5tupleIJNSD_6detail15normal_iteratorINSD_10device_ptrIfEEEESK_EEEEEPfyS9_ff4funcEEvT0_T1_T2_T3_T4_T6_E12temp_storage+20];
	add.f32 	%f362, %f360, %f361;
	ld.shared.f32 	%f363, [_ZZN3cub18CUB_300001_SM_10006detail6reduce28DeviceReduceSingleTileKernelINS2_10policy_hubIfyN4cuda3std3__44plusIfEEE10Policy1000EN6thrust24THRUST_300001_SM_1000_NS12zip_iteratorINS7_5tupleIJNSD_6detail15normal_iteratorINSD_10device_ptrIfEEEESK_EEEEEPfyS9_ff4funcEEvT0_T1_T2_T3_T4_T6_E12temp_storage+24];
	add.f32 	%f364, %f362, %f363;
	ld.shared.f32 	%f365, [_ZZN3cub18CUB_300001_SM_10006detail6reduce28DeviceReduceSingleTileKernelINS2_10policy_hubIfyN4cuda3std3__44plusIfEEE10Policy1000EN6thrust24THRUST_300001_SM_1000_NS12zip_iteratorINS7_5tupleIJNSD_6detail15normal_iteratorINSD_10device_ptrIfEEEESK_EEEEEPfyS9_ff4funcEEvT0_T1_T2_T3_T4_T6_E12temp_storage+28];
	add.f32 	%f366, %f364, %f365;
	ld.shared.f32 	%f367, [_ZZN3cub18CUB_300001_SM_10006detail6reduce28DeviceReduceSingleTileKernelINS2_10policy_hubIfyN4cuda3std3__44plusIfEEE10Policy1000EN6thrust24THRUST_300001_SM_1000_NS12zip_iteratorINS7_5tupleIJNSD_6detail15normal_iteratorINSD_10device_ptrIfEEEESK_EEEEEPfyS9_ff4funcEEvT0_T1_T2_T3_T4_T6_E12temp_storage+32];
	add.f32 	%f368, %f366, %f367;
	ld.shared.f32 	%f369, [_ZZN3cub18CUB_300001_SM_10006detail6reduce28DeviceReduceSingleTileKernelINS2_10policy_hubIfyN4cuda3std3__44plusIfEEE10Policy1000EN6thrust24THRUST_300001_SM_1000_NS12zip_iteratorINS7_5tupleIJNSD_6detail15normal_iteratorINSD_10device_ptrIfEEEESK_EEEEEPfyS9_ff4funcEEvT0_T1_T2_T3_T4_T6_E12temp_storage+36];
	add.f32 	%f600, %f368, %f369;
$L__BB17_49:
	mov.u32 	%r155, %tid.x;
	setp.ne.s32 	%p57, %r155, 0;
	@%p57 bra 	$L__BB17_51;
	add.f32 	%f578, %f42, %f600;
	st.global.f32 	[%rd1], %f578;
$L__BB17_51:
	ret;

}
	// .globl	_ZN3cub18CUB_300001_SM_10006detail6reduce18DeviceReduceKernelINS2_10policy_hubIfyN4cuda3std3__44plusIfEEE10Policy1000EN6thrust24THRUST_300001_SM_1000_NS12zip_iteratorINS7_5tupleIJNSD_6detail15normal_iteratorINSD_10device_ptrIfEEEESK_EEEEEyS9_f4funcEEvT0_PT3_T1_NS0_13GridEvenShareISR_EET2_T4_
.visible .entry _ZN3cub18CUB_300001_SM_10006detail6reduce18DeviceReduceKernelINS2_10policy_hubIfyN4cuda3std3__44plusIfEEE10Policy1000EN6thrust24THRUST_300001_SM_1000_NS12zip_iteratorINS7_5tupleIJNSD_6detail15normal_iteratorINSD_10device_ptrIfEEEESK_EEEEEyS9_f4funcEEvT0_PT3_T1_NS0_13GridEvenShareISR_EET2_T4_(
	.param .align 8 .b8 _ZN3cub18CUB_300001_SM_10006detail6reduce18DeviceReduceKernelINS2_10policy_hubIfyN4cuda3std3__44plusIfEEE10Policy1000EN6thrust24THRUST_300001_SM_1000_NS12zip_iteratorINS7_5tupleIJNSD_6detail15normal_iteratorINSD_10device_ptrIfEEEESK_EEEEEyS9_f4funcEEvT0_PT3_T1_NS0_13GridEvenShareISR_EET2_T4__param_0[16],
	.param .u64 .ptr .align 1 _ZN3cub18CUB_300001_SM_10006detail6reduce18DeviceReduceKernelINS2_10policy_hubIfyN4cuda3std3__44plusIfEEE10Policy1000EN6thrust24THRUST_300001_SM_1000_NS12zip_iteratorINS7_5tupleIJNSD_6detail15normal_iteratorINSD_10device_ptrIfEEEESK_EEEEEyS9_f4funcEEvT0_PT3_T1_NS0_13GridEvenShareISR_EET2_T4__param_1,
	.param .u64 _ZN3cub18CUB_300001_SM_10006detail6reduce18DeviceReduceKernelINS2_10policy_hubIfyN4cuda3std3__44plusIfEEE10Policy1000EN6thrust24THRUST_300001_SM_1000_NS12zip_iteratorINS7_5tupleIJNSD_6detail15normal_iteratorINSD_10device_ptrIfEEEESK_EEEEEyS9_f4funcEEvT0_PT3_T1_NS0_13GridEvenShareISR_EET2_T4__param_2,
	.param .align 8 .b8 _ZN3cub18CUB_300001_SM_10006detail6reduce18DeviceReduceKernelINS2_10policy_hubIfyN4cuda3std3__44plusIfEEE10Policy1000EN6thrust24THRUST_300001_SM_1000_NS12zip_iteratorINS7_5tupleIJNSD_6detail15normal_iteratorINSD_10device_ptrIfEEEESK_EEEEEyS9_f4funcEEvT0_PT3_T1_NS0_13GridEvenShareISR_EET2_T4__param_3[72],
	.param .align 1 .b8 _ZN3cub18CUB_300001_SM_10006detail6reduce18DeviceReduceKernelINS2_10policy_hubIfyN4cuda3std3__44plusIfEEE10Policy1000EN6thrust24THRUST_300001_SM_1000_NS12zip_iteratorINS7_5tupleIJNSD_6detail15normal_iteratorINSD_10device_ptrIfEEEESK_EEEEEyS9_f4funcEEvT0_PT3_T1_NS0_13GridEvenShareISR_EET2_T4__param_4[1],
	.param .align 1 .b8 _ZN3cub18CUB_300001_SM_10006detail6reduce18DeviceReduceKernelINS2_10policy_hubIfyN4cuda3std3__44plusIfEEE10Policy1000EN6thrust24THRUST_300001_SM_1000_NS12zip_iteratorINS7_5tupleIJNSD_6detail15normal_iteratorINSD_10device_ptrIfEEEESK_EEEEEyS9_f4funcEEvT0_PT3_T1_NS0_13GridEvenShareISR_EET2_T4__param_5[1]
)
.maxntid 256
{
	.reg .pred 	%p<57>;
	.reg .b16 	%rs<4>;
	.reg .b32 	%r<204>;
	.reg .b32 	%f<597>;
	.reg .b64 	%rd<106>;
	// demoted variable
	.shared .align 4 .b8 _ZZN3cub18CUB_300001_SM_10006detail6reduce18DeviceReduceKernelINS2_10policy_hubIfyN4cuda3std3__44plusIfEEE10Policy1000EN6thrust24THRUST_300001_SM_1000_NS12zip_iteratorINS7_5tupleIJNSD_6detail15normal_iteratorINSD_10device_ptrIfEEEESK_EEEEEyS9_f4funcEEvT0_PT3_T1_NS0_13GridEvenShareISR_EET2_T4_E12temp_storage[44];
	ld.param.u64 	%rd1, [_ZN3cub18CUB_300001_SM_10006detail6reduce18DeviceReduceKernelINS2_10policy_hubIfyN4cuda3std3__44plusIfEEE10Policy1000EN6thrust24THRUST_300001_SM_1000_NS12zip_iteratorINS7_5tupleIJNSD_6detail15normal_iteratorINSD_10device_ptrIfEEEESK_EEEEEyS9_f4funcEEvT0_PT3_T1_NS0_13GridEvenShareISR_EET2_T4__param_3+32];
	ld.param.u32 	%r1, [_ZN3cub18CUB_300001_SM_10006detail6reduce18DeviceReduceKernelINS2_10policy_hubIfyN4cuda3std3__44plusIfEEE10Policy1000EN6thrust24THRUST_300001_SM_1000_NS12zip_iteratorINS7_5tupleIJNSD_6detail15normal_iteratorINSD_10device_ptrIfEEEESK_EEEEEyS9_f4funcEEvT0_PT3_T1_NS0_13GridEvenShareISR_EET2_T4__param_3+40];
	ld.param.u64 	%rd40, [_ZN3cub18CUB_300001_SM_10006detail6reduce18DeviceReduceKernelINS2_10policy_hubIfyN4cuda3std3__44plusIfEEE10Policy1000EN6thrust24THRUST_300001_SM_1000_NS12zip_iteratorINS7_5tupleIJNSD_6detail15normal_iteratorINSD_10device_ptrIfEEEESK_EEEEEyS9_f4funcEEvT0_PT3_T1_NS0_13GridEvenShareISR_EET2_T4__param_0+8];
	ld.param.u64 	%rd39, [_ZN3cub18CUB_300001_SM_10006detail6reduce18DeviceReduceKernelINS2_10policy_hubIfyN4cuda3std3__44plusIfEEE10Policy1000EN6thrust24THRUST_300001_SM_1000_NS12zip_iteratorINS7_5tupleIJNSD_6detail15normal_iteratorINSD_10device_ptrIfEEEESK_EEEEEyS9_f4funcEEvT0_PT3_T1_NS0_13GridEvenShareISR_EET2_T4__param_0];
	cvta.to.global.u64 	%rd2, %rd39;
	cvta.to.global.u64 	%rd3, %rd40;
	mov.u32 	%r2, %ctaid.x;
	shl.b32 	%r50, %r1, 12;
	cvt.s64.s32 	%rd4, %r50;
	shl.b32 	%r51, %r2, 12;
	cvt.u64.u32 	%rd5, %r51;
	sub.s64 	%rd6, %rd1, %rd5;
	setp.gt.u64 	%p1, %rd6, 4095;
	@%p1 bra 	$L__BB18_25;
	cvt.u32.u64 	%r110, %rd5;
	cvt.u32.u64 	%r3, %rd1;
	sub.s32 	%r4, %r3, %r110;
	mov.u32 	%r5, %tid.x;
	setp.ge.s32 	%p23, %r5, %r4;
	mov.f32 	%f585, 0f00000000;
	mov.u32 	%r191, %r5;
	@%p23 bra 	$L__BB18_3;
	add.s32 	%r112, %r110, %r5;
	mul.wide.u32 	%rd71, %r112, 4;
	add.s64 	%rd72, %rd2, %rd71;
	add.s64 	%rd73, %rd3, %rd71;
	ld.global.f32 	%f369, [%rd72];
	ld.global.f32 	%f370, [%rd73];
	sub.f32 	%f371, %f369, %f370;
	abs.f32 	%f585, %f371;
	add.s32 	%r191, %r5, 256;
$L__BB18_3:
	setp.ge.s32 	%p24, %r191, %r4;
	@%p24 bra 	$L__BB18_16;
	not.b32 	%r114, %r191;
	add.s32 	%r115, %r114, %r3;
	sub.s32 	%r116, %r115, %r110;
	shr.u32 	%r117, %r116, 8;
	add.s32 	%r8, %r117, 1;
	and.b32  	%r9, %r8, 15;
	setp.lt.u32 	%p25, %r116, 3840;
	@%p25 bra 	$L__BB18_7;
	and.b32  	%r118, %r8, 33554416;
	neg.s32 	%r189, %r118;
	mul.wide.u32 	%rd74, %r2, 16384;
	mul.wide.u32 	%rd75, %r191, 4;
	or.b64  	%rd76, %rd74, %rd75;
	or.b64  	%rd77, %rd76, 8192;
	add.s64 	%rd97, %rd2, %rd77;
	add.s64 	%rd96, %rd3, %rd77;
$L__BB18_6:
	.pragma "nounroll";
	ld.global.f32 	%f373, [%rd97+-8192];
	ld.global.f32 	%f374, [%rd96+-8192];
	sub.f32 	%f375, %f373, %f374;
	abs.f32 	%f376, %f375;
	add.f32 	%f377, %f585, %f376;
	ld.global.f32 	%f378, [%rd97+-7168];
	ld.global.f32 	%f379, [%rd96+-7168];
	sub.f32 	%f380, %f378, %f379;
	abs.f32 	%f381, %f380;
	add.f32 	%f382, %f377, %f381;
	ld.global.f32 	%f383, [%rd97+-6144];
	ld.global.f32 	%f384, [%rd96+-6144];
	sub.f32 	%f385, %f383, %f384;
	abs.f32 	%f386, %f385;
	add.f32 	%f387, %f382, %f386;
	ld.global.f32 	%f388, [%rd97+-5120];
	ld.global.f32 	%f389, [%rd96+-5120];
	sub.f32 	%f390, %f388, %f389;
	abs.f32 	%f391, %f390;
	add.f32 	%f392, %f387, %f391;
	ld.global.f32 	%f393, [%rd97+-4096];
	ld.global.f32 	%f394, [%rd96+-4096];
	sub.f32 	%f395, %f393, %f394;
	abs.f32 	%f396, %f395;
	add.f32 	%f397, %f392, %f396;
	ld.global.f32 	%f398, [%rd97+-3072];
	ld.global.f32 	%f399, [%rd96+-3072];
	sub.f32 	%f400, %f398, %f399;
	abs.f32 	%f401, %f400;
	add.f32 	%f402, %f397, %f401;
	ld.global.f32 	%f403, [%rd97+-2048];
	ld.global.f32 	%f404, [%rd96+-2048];
	sub.f32 	%f405, %f403, %f404;
	abs.f32 	%f406, %f405;
	add.f32 	%f407, %f402, %f406;
	ld.global.f32 	%f408, [%rd97+-1024];
	ld.global.f32 	%f409, [%rd96+-1024];
	sub.f32 	%f410, %f408, %f409;
	abs.f32 	%f411, %f410;
	add.f32 	%f412, %f407, %f411;
	ld.global.f32 	%f413, [%rd97];
	ld.global.f32 	%f414, [%rd96];
	sub.f32 	%f415, %f413, %f414;
	abs.f32 	%f416, %f415;
	add.f32 	%f417, %f412, %f416;
	ld.global.f32 	%f418, [%rd97+1024];
	ld.global.f32 	%f419, [%rd96+1024];
	sub.f32 	%f420, %f418, %f419;
	abs.f32 	%f421, %f420;
	add.f32 	%f422, %f417, %f421;
	ld.global.f32 	%f423, [%rd97+2048];
	ld.global.f32 	%f424, [%rd96+2048];
	sub.f32 	%f425, %f423, %f424;
	abs.f32 	%f426, %f425;
	add.f32 	%f427, %f422, %f426;
	ld.global.f32 	%f428, [%rd97+3072];
	ld.global.f32 	%f429, [%rd96+3072];
	sub.f32 	%f430, %f428, %f429;
	abs.f32 	%f431, %f430;
	add.f32 	%f432, %f427, %f431;
	ld.global.f32 	%f433, [%rd97+4096];
	ld.global.f32 	%f434, [%rd96+4096];
	sub.f32 	%f435, %f433, %f434;
	abs.f32 	%f436, %f435;
	add.f32 	%f437, %f432, %f436;
	ld.global.f32 	%f438, [%rd97+5120];
	ld.global.f32 	%f439, [%rd96+5120];
	sub.f32 	%f440, %f438, %f439;
	abs.f32 	%f441, %f440;
	add.f32 	%f442, %f437, %f441;
	ld.global.f32 	%f443, [%rd97+6144];
	ld.global.f32 	%f444, [%rd96+6144];
	sub.f32 	%f445, %f443, %f444;
	abs.f32 	%f446, %f445;
	add.f32 	%f447, %f442, %f446;
	ld.global.f32 	%f448, [%rd97+7168];
	ld.global.f32 	%f449, [%rd96+7168];
	sub.f32 	%f450, %f448, %f449;
	abs.f32 	%f451, %f450;
	add.f32 	%f585, %f447, %f451;
	add.s32 	%r191, %r191, 4096;
	add.s32 	%r189, %r189, 16;
	add.s64 	%rd97, %rd97, 16384;
	add.s64 	%rd96, %rd96, 16384;
	setp.ne.s32 	%p26, %r189, 0;
	@%p26 bra 	$L__BB18_6;
$L__BB18_7:
	setp.eq.s32 	%p27, %r9, 0;
	@%p27 bra 	$L__BB18_16;
	and.b32  	%r16, %r8, 7;
	setp.lt.u32 	%p28, %r9, 8;
	@%p28 bra 	$L__BB18_10;
	cvt.s64.s32 	%rd78, %r191;
	add.s64 	%rd79, %rd78, %rd5;
	shl.b64 	%rd80, %rd79, 2;
	add.s64 	%rd81, %rd2, %rd80;
	add.s64 	%rd82, %rd3, %rd80;
	ld.global.f32 	%f453, [%rd81];
	ld.global.f32 	%f454, [%rd82];
	sub.f32 	%f455, %f453, %f454;
	abs.f32 	%f456, %f455;
	add.f32 	%f457, %f585, %f456;
	ld.global.f32 	%f458, [%rd81+1024];
	ld.global.f32 	%f459, [%rd82+1024];
	sub.f32 	%f460, %f458, %f459;
	abs.f32 	%f461, %f460;
	add.f32 	%f462, %f457, %f461;
	ld.global.f32 	%f463, [%rd81+2048];
	ld.global.f32 	%f464, [%rd82+2048];
	sub.f32 	%f465, %f463, %f464;
	abs.f32 	%f466, %f465;
	add.f32 	%f467, %f462, %f466;
	ld.global.f32 	%f468, [%rd81+3072];
	ld.global.f32 	%f469, [%rd82+3072];
	sub.f32 	%f470, %f468, %f469;
	abs.f32 	%f471, %f470;
	add.f32 	%f472, %f467, %f471;
	ld.global.f32 	%f473, [%rd81+4096];
	ld.global.f32 	%f474, [%rd82+4096];
	sub.f32 	%f475, %f473, %f474;
	abs.f32 	%f476, %f475;
	add.f32 	%f477, %f472, %f476;
	ld.global.f32 	%f478, [%rd81+5120];
	ld.global.f32 	%f479, [%rd82+5120];
	sub.f32 	%f480, %f478, %f479;
	abs.f32 	%f481, %f480;
	add.f32 	%f482, %f477, %f481;
	ld.global.f32 	%f483, [%rd81+6144];
	ld.global.f32 	%f484, [%rd82+6144];
	sub.f32 	%f485, %f483, %f484;
	abs.f32 	%f486, %f485;
	add.f32 	%f487, %f482, %f486;
	ld.global.f32 	%f488, [%rd81+7168];
	ld.global.f32 	%f489, [%rd82+7168];
	sub.f32 	%f490, %f488, %f489;
	abs.f32 	%f491, %f490;
	add.f32 	%f585, %f487, %f491;
	add.s32 	%r191, %r191, 2048;
$L__BB18_10:
	setp.eq.s32 	%p29, %r16, 0;
	@%p29 bra 	$L__BB18_16;
	and.b32  	%r19, %r8, 3;
	setp.lt.u32 	%p30, %r16, 4;
	@%p30 bra 	$L__BB18_13;
	cvt.s64.s32 	%rd83, %r191;
	add.s64 	%rd84, %rd83, %rd5;
	shl.b64 	%rd85, %rd84, 2;
	add.s64 	%rd86, %rd2, %rd85;
	add.s64 	%rd87, %rd3, %rd85;
	ld.global.f32 	%f493, [%rd86];
	ld.global.f32 	%f494, [%rd87];
	sub.f32 	%f495, %f493, %f494;
	abs.f32 	%f496, %f495;
	add.f32 	%f497, %f585, %f496;
	ld.global.f32 	%f498, [%rd86+1024];
	ld.global.f32 	%f499, [%rd87+1024];
	sub.f32 	%f500, %f498, %f499;
	abs.f32 	%f501, %f500;
	add.f32 	%f502, %f497, %f501;
	ld.global.f32 	%f503, [%rd86+2048];
	ld.global.f32 	%f504, [%rd87+2048];
	sub.f32 	%f505, %f503, %f504;
	abs.f32 	%f506, %f505;
	add.f32 	%f507, %f502, %f506;
	ld.global.f32 	%f508, [%rd86+3072];
	ld.global.f32 	%f509, [%rd87+3072];
	sub.f32 	%f510, %f508, %f509;
	abs.f32 	%f511, %f510;
	add.f32 	%f585, %f507, %f511;
	add.s32 	%r191, %r191, 1024;
$L__BB18_13:
	setp.eq.s32 	%p31, %r19, 0;
	@%p31 bra 	$L__BB18_16;
	mul.wide.u32 	%rd88, %r2, 16384;
	add.s64 	%rd13, %rd3, %rd88;
	add.s64 	%rd14, %rd2, %rd88;
	neg.s32 	%r194, %r19;
$L__BB18_15:
	.pragma "nounroll";
	mul.wide.s32 	%rd89, %r191, 4;
	add.s64 	%rd90, %rd13, %rd89;
	add.s64 	%rd91, %rd14, %rd89;
	ld.global.f32 	%f512, [%rd91];
	ld.global.f32 	%f513, [%rd90];
	sub.f32 	%f514, %f512, %f513;
	abs.f32 	%f515, %f514;
	add.f32 	%f585, %f585, %f515;
	add.s32 	%r191, %r191, 256;
	add.s32 	%r194, %r194, 1;
	setp.ne.s32 	%p32, %r194, 0;
	@%p32 bra 	$L__BB18_15;
$L__BB18_16:
	setp.lt.s32 	%p33, %r4, 256;
	@%p33 bra 	$L__BB18_21;
	// begin inline asm
	mov.u32 %r157, %laneid;
	// end inline asm
	mov.b32 	%r159, %f585;
	mov.b32 	%r160, 1;
	mov.b32 	%r181, 31;
	mov.b32 	%r182, -1;
	// begin inline asm
	shfl.sync.down.b32 %r158, %r159, %r160, %r181, %r182;
	// end inline asm
	setp.gt.s32 	%p49, %r157, 30;
	mov.b32 	%f550, %r158;
	add.f32 	%f551, %f585, %f550;
	selp.f32 	%f552, %f585, %f551, %p49;
	mov.b32 	%r164, %f552;
	mov.b32 	%r165, 2;
	// begin inline asm
	shfl.sync.down.b32 %r163, %r164, %r165, %r181, %r182;
	// end inline asm
	setp.gt.s32 	%p50, %r157, 29;
	mov.b32 	%f553, %r163;
	add.f32 	%f554, %f552, %f553;
	selp.f32 	%f555, %f552, %f554, %p50;
	mov.b32 	%r169, %f555;
	mov.b32 	%r170, 4;
	// begin inline asm
	shfl.sync.down.b32 %r168, %r169, %r170, %r181, %r182;
	// end inline asm
	setp.gt.s32 	%p51, %r157, 27;
	mov.b32 	%f556, %r168;
	add.f32 	%f557, %f555, %f556;
	selp.f32 	%f558, %f555, %f557, %p51;
	mov.b32 	%r174, %f558;
	mov.b32 	%r175, 8;
	// begin inline asm
	shfl.sync.down.b32 %r173, %r174, %r175, %r181, %r182;
	// end inline asm
	setp.gt.s32 	%p52, %r157, 23;
	mov.b32 	%f559, %r173;
	add.f32 	%f560, %f558, %f559;
	selp.f32 	%f561, %f558, %f560, %p52;
	mov.b32 	%r179, %f561;
	mov.b32 	%r180, 16;
	// begin inline asm
	shfl.sync.down.b32 %r178, %r179, %r180, %r181, %r182;
	// end inline asm
	setp.gt.s32 	%p53, %r157, 15;
	mov.b32 	%f562, %r178;
	add.f32 	%f16, %f561, %f562;
	selp.f32 	%f596, %f561, %f16, %p53;
	setp.ne.s32 	%p54, %r157, 0;
	@%p54 bra 	$L__BB18_19;
	shr.u32 	%r183, %r5, 3;
	and.b32  	%r184, %r183, 124;
	mov.u32 	%r185, _ZZN3cub18CUB_300001_SM_10006detail6reduce18DeviceReduceKernelINS2_10policy_hubIfyN4cuda3std3__44plusIfEEE10Policy1000EN6thrust24THRUST_300001_SM_1000_NS12zip_iteratorINS7_5tupleIJNSD_6detail15normal_iteratorINSD_10device_ptrIfEEEESK_EEEEEyS9_f4funcEEvT0_PT3_T1_NS0_13GridEvenShareISR_EET2_T4_E12temp_storage;
	add.s32 	%r186, %r185, %r184;
	st.shared.f32 	[%r186+8], %f16;
$L__BB18_19:
	bar.sync 	0;
	setp.ne.s32 	%p55, %r5, 0;
	@%p55 bra 	$L__BB18_46;
	ld.shared.f32 	%f563, [_ZZN3cub18CUB_300001_SM_10006detail6reduce18DeviceReduceKernelINS2_10policy_hubIfyN4cuda3std3__44plusIfEEE10Policy1000EN6thrust24THRUST_300001_SM_1000_NS12zip_iteratorINS7_5tupleIJNSD_6detail15normal_iteratorINSD_10device_ptrIfEEEESK_EEEEEyS9_f4funcEEvT0_PT3_T1_NS0_13GridEvenShareISR_EET2_T4_E12temp_storage+12];
	add.f32 	%f564, %f596, %f563;
	ld.shared.f32 	%f565, [_ZZN3cub18CUB_300001_SM_10006detail6reduce18DeviceReduceKernelINS2_10policy_hubIfyN4cuda3std3__44plusIfEEE10Policy1000EN6thrust24THRUST_300001_SM_1000_NS12zip_iteratorINS7_5tupleIJNSD_6detail15normal_iteratorINSD_10device_ptrIfEEEESK_EEEEEyS9_f4funcEEvT0_PT3_T1_NS0_13GridEvenShareISR_EET2_T4_E12temp_storage+16];
	add.f32 	%f566, %f564, %f565;
	ld.shared.f32 	%f567, [_ZZN3cub18CUB_300001_SM_10006detail6reduce18DeviceReduceKernelINS2_10policy_hubIfyN4cuda3std3__44plusIfEEE10Policy1000EN6thrust24THRUST_300001_SM_1000_NS12zip_iteratorINS7_5tupleIJNSD_6detail15normal_iteratorINSD_10device_ptrIfEEEESK_EEEEEyS9_f4funcEEvT0_PT3_T1_NS0_13GridEvenShareISR_EET2_T4_E12temp_storage+20];
	add.f32 	%f568, %f566, %f567;
	ld.shared.f32 	%f569, [_ZZN3cub18CUB_300001_SM_10006detail6reduce18DeviceReduceKernelINS2_10policy_hubIfyN4cuda3std3__44plusIfEEE10Policy1000EN6thrust24THRUST_300001_SM_1000_NS12zip_iteratorINS7_5tupleIJNSD_6detail15normal_iteratorINSD_10device_ptrIfEEEESK_EEEEEyS9_f4funcEEvT0_PT3_T1_NS0_13GridEvenShareISR_EET2_T4_E12temp_storage+24];
	add.f32 	%f570, %f568, %f569;
	ld.shared.f32 	%f571, [_ZZN3cub18CUB_300001_SM_10006detail6reduce18DeviceReduceKernelINS2_10policy_hubIfyN4cuda3std3__44plusIfEEE10Policy1000EN6thrust24THRUST_300001_SM_1000_NS12zip_iteratorINS7_5tupleIJNSD_6detail15normal_iteratorINSD_10device_ptrIfEEEESK_EEEEEyS9_f4funcEEvT0_PT3_T1_NS0_13GridEvenShareISR_EET2_T4_E12temp_storage+28];
	add.f32 	%f572, %f570, %f571;
	ld.shared.f32 	%f573, [_ZZN3cub18CUB_300001_SM_10006detail6reduce18DeviceReduceKernelINS2_10policy_hubIfyN4cuda3std3__44plusIfEEE10Policy1000EN6thrust24THRUST_300001_SM_1000_NS12zip_iteratorINS7_5tupleIJNSD_6detail15normal_iteratorINSD_10device_ptrIfEEEESK_EEEEEyS9_f4funcEEvT0_PT3_T1_NS0_13GridEvenShareISR_EET2_T4_E12temp_storage+32];
	add.f32 	%f574, %f572, %f573;
	ld.shared.f32 	%f575, [_ZZN3cub18CUB_300001_SM_10006detail6reduce18DeviceReduceKernelINS2_10policy_hubIfyN4cuda3std3__44plusIfEEE10Policy1000EN6thrust24THRUST_300001_SM_1000_NS12zip_iteratorINS7_5tupleIJNSD_6detail15normal_iteratorINSD_10device_ptrIfEEEESK_EEEEEyS9_f4funcEEvT0_PT3_T1_NS0_13GridEvenShareISR_EET2_T4_E12temp_storage+36];
	add.f32 	%f596, %f574, %f575;
	bra.uni 	$L__BB18_46;
$L__BB18_21:
	// begin inline asm
	mov.u32 %r119, %laneid;
	// end inline asm
	and.b32  	%r145, %r5, 992;
	add.s32 	%r146, %r145, 32;
	setp.gt.s32 	%p34, %r146, %r4;
	not.b32 	%r147, %r145;
	add.s32 	%r148, %r4, %r147;
	selp.b32 	%r143, %r148, 31, %p34;
	mov.b32 	%r121, %f585;
	mov.b32 	%r122, 1;
	mov.b32 	%r144, -1;
	// begin inline asm
	shfl.sync.down.b32 %r120, %r121, %r122, %r143, %r144;
	// end inline asm
	setp.lt.s32 	%p35, %r119, %r143;
	mov.b32 	%f516, %r120;
	add.f32 	%f517, %f585, %f516;
	selp.f32 	%f518, %f517, %f585, %p35;
	mov.b32 	%r126, %f518;
	mov.b32 	%r127, 2;
	// begin inline asm
	shfl.sync.down.b32 %r125, %r126, %r127, %r143, %r144;
	// end inline asm
	add.s32 	%r149, %r119, 2;
	setp.gt.s32 	%p36, %r149, %r143;
	mov.b32 	%f519, %r125;
	add.f32 	%f520, %f518, %f519;
	selp.f32 	%f521, %f518, %f520, %p36;
	mov.b32 	%r131, %f521;
	mov.b32 	%r132, 4;
	// begin inline asm
	shfl.sync.down.b32 %r130, %r131, %r132, %r143, %r144;
	// end inline asm
	add.s32 	%r150, %r119, 4;
	setp.gt.s32 	%p37, %r150, %r143;
	mov.b32 	%f522, %r130;
	add.f32 	%f523, %f521, %f522;
	selp.f32 	%f524, %f521, %f523, %p37;
	mov.b32 	%r136, %f524;
	mov.b32 	%r137, 8;
	// begin inline asm
	shfl.sync.down.b32 %r135, %r136, %r137, %r143, %r144;
	// end inline asm
	add.s32 	%r151, %r119, 8;
	setp.gt.s32 	%p38, %r151, %r143;
	mov.b32 	%f525, %r135;
	add.f32 	%f526, %f524, %f525;
	selp.f32 	%f527, %f524, %f526, %p38;
	mov.b32 	%r141, %f527;
	mov.b32 	%r142, 16;
	// begin inline asm
	shfl.sync.down.b32 %r140, %r141, %r142, %r143, %r144;
	// end inline asm
	add.s32 	%r152, %r119, 16;
	setp.gt.s32 	%p39, %r152, %r143;
	mov.b32 	%f528, %r140;
	add.f32 	%f529, %f527, %f528;
	selp.f32 	%f596, %f527, %f529, %p39;
	setp.ne.s32 	%p40, %r119, 0;
	@%p40 bra 	$L__BB18_23;
	shr.u32 	%r153, %r5, 3;
	and.b32  	%r154, %r153, 124;
	mov.u32 	%r155, _ZZN3cub18CUB_300001_SM_10006detail6reduce18DeviceReduceKernelINS2_10policy_hubIfyN4cuda3std3__44plusIfEEE10Policy1000EN6thrust24THRUST_300001_SM_1000_NS12zip_iteratorINS7_5tupleIJNSD_6detail15normal_iteratorINSD_10device_ptrIfEEEESK_EEEEEyS9_f4funcEEvT0_PT3_T1_NS0_13GridEvenShareISR_EET2_T4_E12temp_storage;
	add.s32 	%r156, %r155, %r154;
	st.shared.f32 	[%r156+8], %f596;
$L__BB18_23:
	bar.sync 	0;
	setp.ne.s32 	%p41, %r5, 0;
	@%p41 bra 	$L__BB18_46;
	setp.gt.s32 	%p42, %r4, 32;
	ld.shared.f32 	%f530, [_ZZN3cub18CUB_300001_SM_10006detail6reduce18DeviceReduceKernelINS2_10policy_hubIfyN4cuda3std3__44plusIfEEE10Policy1000EN6thrust24THRUST_300001_SM_1000_NS12zip_iteratorINS7_5tupleIJNSD_6detail15normal_iteratorINSD_10device_ptrIfEEEESK_EEEEEyS9_f4funcEEvT0_PT3_T1_NS0_13GridEvenShareISR_EET2_T4_E12temp_storage+12];
	add.f32 	%f531, %f596, %f530;
	selp.f32 	%f532, %f531, %f596, %p42;
	setp.gt.s32 	%p43, %r4, 64;
	ld.shared.f32 	%f533, [_ZZN3cub18CUB_300001_SM_10006detail6reduce18DeviceReduceKernelINS2_10policy_hubIfyN4cuda3std3__44plusIfEEE10Policy1000EN6thrust24THRUST_300001_SM_1000_NS12zip_iteratorINS7_5tupleIJNSD_6detail15normal_iteratorINSD_10device_ptrIfEEEESK_EEEEEyS9_f4funcEEvT0_PT3_T1_NS0_13GridEvenShareISR_EET2_T4_E12temp_storage+16];
	add.f32 	%f534, %f533, %f532;
	selp.f32 	%f535, %f534, %f532, %p43;
	setp.gt.s32 	%p44, %r4, 96;
	ld.shared.f32 	%f536, [_ZZN3cub18CUB_300001_SM_10006detail6reduce18DeviceReduceKernelINS2_10policy_hubIfyN4cuda3std3__44plusIfEEE10Policy1000EN6thrust24THRUST_300001_SM_1000_NS12zip_iteratorINS7_5tupleIJNSD_6detail15normal_iteratorINSD_10device_ptrIfEEEESK_EEEEEyS9_f4funcEEvT0_PT3_T1_NS0_13GridEvenShareISR_EET2_T4_E12temp_storage+20];
	add.f32 	%f537, %f536, %f535;
	selp.f32 	%f538, %f537, %f535, %p44;
	setp.gt.s32 	%p45, %r4, 128;
	ld.shared.f32 	%f539, [_ZZN3cub18CUB_300001_SM_10006detail6reduce18DeviceReduceKernelINS2_10policy_hubIfyN4cuda3std3__44plusIfEEE10Policy1000EN6thrust24THRUST_300001_SM_1000_NS12zip_iteratorINS7_5tupleIJNSD_6detail15normal_iteratorINSD_10device_ptrIfEEEESK_EEEEEyS9_f4funcEEvT0_PT3_T1_NS0_13GridEvenShareISR_EET2_T4_E12temp_storage+24];
	add.f32 	%f540, %f539, %f538;
	selp.f32 	%f541, %f540, %f538, %p45;
	setp.gt.s32 	%p46, %r4, 160;
	ld.shared.f32 	%f542, [_ZZN3cub18CUB_300001_SM_10006detail6reduce18DeviceReduceKernelINS2_10policy_hubIfyN4cuda3std3__44plusIfEEE10Policy1000EN6thrust24THRUST_300001_SM_1000_NS12zip_iteratorINS7_5tupleIJNSD_6detail15normal_iteratorINSD_10device_ptrIfEEEESK_EEEEEyS9_f4funcEEvT0_PT3_T1_NS0_13GridEvenShareISR_EET2_T4_E12temp_storage+28];
	add.f32 	%f543, %f542, %f541;
	selp.f32 	%f544, %f543, %f541, %p46;
	setp.gt.s32 	%p47, %r4, 192;
	ld.shared.f32 	%f545, [_ZZN3cub18CUB_300001_SM_10006detail6reduce18DeviceReduceKernelINS2_10policy_hubIfyN4cuda3std3__44plusIfEEE10Policy1000EN6thrust24THRUST_300001_SM_1000_NS12zip_iteratorINS7_5tupleIJNSD_6detail15normal_iteratorINSD_10device_ptrIfEEEESK_EEEEEyS9_f4funcEEvT0_PT3_T1_NS0_13GridEvenShareISR_EET2_T4_E12temp_storage+32];
	add.f32 	%f546, %f545, %f544;
	selp.f32 	%f547, %f546, %f544, %p47;
	setp.gt.s32 	%p48, %r4, 224;
	ld.shared.f32 	%f548, [_ZZN3cub18CUB_300001_SM_10006detail6reduce18DeviceReduceKernelINS2_10policy_hubIfyN4cuda3std3__44plusIfEEE10Policy1000EN6thrust24THRUST_300001_SM_1000_NS12zip_iteratorINS7_5tupleIJNSD_6detail15normal_iteratorINSD_10device_ptrIfEEEESK_EEEEEyS9_f4funcEEvT0_PT3_T1_NS0_13GridEvenShareISR_EET2_T4_E12temp_storage+36];
	add.f32 	%f549, %f548, %f547;
	selp.f32 	%f596, %f549, %f547, %p48;
	bra.uni 	$L__BB18_46;
$L__BB18_25:
	mov.u32 	%r27, %tid.x;
	cvt.u64.u32 	%rd15, %r27;
	add.s64 	%rd42, %rd15, %rd5;
	shl.b64 	%rd43, %rd42, 2;
	add.s64 	%rd44, %rd2, %rd43;
	add.s64 	%rd45, %rd3, %rd43;
	ld.global.f32 	%f41, [%rd44];
	ld.global.f32 	%f42, [%rd45];
	sub.f32 	%f43, %f41, %f42;
	abs.f32 	%f44, %f43;
	ld.global.f32 	%f45, [%rd44+1024];
	ld.global.f32 	%f46, [%rd45+1024];
	sub.f32 	%f47, %f45, %f46;
	abs.f32 	%f48, %f47;
	ld.global.f32 	%f49, [%rd44+2048];
	ld.global.f32 	%f50, [%rd45+2048];
	sub.f32 	%f51, %f49, %f50;
	abs.f32 	%f52, %f51;
	ld.global.f32 	%f53, [%rd44+3072];
	ld.global.f32 	%f54, [%rd45+3072];
	sub.f32 	%f55, %f53, %f54;
	abs.f32 	%f56, %f55;
	ld.global.f32 	%f57, [%rd44+4096];
	ld.global.f32 	%f58, [%rd45+4096];
	sub.f32 	%f59, %f57, %f58;
	abs.f32 	%f60, %f59;
	ld.global.f32 	%f61, [%rd44+5120];
	ld.global.f32 	%f62, [%rd45+5120];
	sub.f32 	%f63, %f61, %f62;
	abs.f32 	%f64, %f63;
	ld.global.f32 	%f65, [%rd44+6144];
	ld.global.f32 	%f66, [%rd45+6144];
	sub.f32 	%f67, %f65, %f66;
	abs.f32 	%f68, %f67;
	ld.global.f32 	%f69, [%rd44+7168];
	ld.global.f32 	%f70, [%rd45+7168];
	sub.f32 	%f71, %f69, %f70;
	abs.f32 	%f72, %f71;
	ld.global.f32 	%f73, [%rd44+8192];
	ld.global.f32 	%f74, [%rd45+8192];
	sub.f32 	%f75, %f73, %f74;
	abs.f32 	%f76, %f75;
	ld.global.f32 	%f77, [%rd44+9216];
	ld.global.f32 	%f78, [%rd45+9216];
	sub.f32 	%f79, %f77, %f78;
	abs.f32 	%f80, %f79;
	ld.global.f32 	%f81, [%rd44+10240];
	ld.global.f32 	%f82, [%rd45+10240];
	sub.f32 	%f83, %f81, %f82;
	abs.f32 	%f84, %f83;
	ld.global.f32 	%f85, [%rd44+11264];
	ld.global.f32 	%f86, [%rd45+11264];
	sub.f32 	%f87, %f85, %f86;
	abs.f32 	%f88, %f87;
	ld.global.f32 	%f89, [%rd44+12288];
	ld.global.f32 	%f90, [%rd45+12288];
	sub.f32 	%f91, %f89, %f90;
	abs.f32 	%f92, %f91;
	ld.global.f32 	%f93, [%rd44+13312];
	ld.global.f32 	%f94, [%rd45+13312];
	sub.f32 	%f95, %f93, %f94;
	abs.f32 	%f96, %f95;
	ld.global.f32 	%f97, [%rd44+14336];
	ld.global.f32 	%f98, [%rd45+14336];
	sub.f32 	%f99, %f97, %f98;
	abs.f32 	%f100, %f99;
	ld.global.f32 	%f101, [%rd44+15360];
	ld.global.f32 	%f102, [%rd45+15360];
	sub.f32 	%f103, %f101, %f102;
	abs.f32 	%f104, %f103;
	add.f32 	%f105, %f44, %f48;
	add.f32 	%f106, %f52, %f56;
	add.f32 	%f107, %f60, %f64;
	add.f32 	%f108, %f68, %f72;
	add.f32 	%f109, %f76, %f80;
	add.f32 	%f110, %f84, %f88;
	add.f32 	%f111, %f92, %f96;
	add.f32 	%f112, %f100, %f104;
	add.f32 	%f113, %f105, %f106;
	add.f32 	%f114, %f107, %f108;
	add.f32 	%f115, %f109, %f110;
	add.f32 	%f116, %f111, %f112;
	add.f32 	%f117, %f113, %f114;
	add.f32 	%f118, %f115, %f116;
	add.f32 	%f595, %f117, %f118;
	setp.lt.u64 	%p2, %rd6, %rd4;
	@%p2 bra 	$L__BB18_42;
	cvt.u32.u64 	%r53, %rd4;
	cvt.u32.u64 	%r54, %rd5;
	add.s64 	%rd100, %rd5, %rd4;
	cvt.u32.u64 	%r28, %rd1;
	not.b32 	%r55, %r27;
	add.s32 	%r56, %r55, %r28;
	sub.s32 	%r57, %r56, %r53;
	sub.s32 	%r196, %r57, %r54;
	add.s64 	%rd46, %rd100, %rd15;
	shl.b64 	%rd47, %rd46, 2;
	add.s64 	%rd48, %rd47, 8192;
	add.s64 	%rd99, %rd2, %rd48;
	add.s64 	%rd98, %rd3, %rd48;
	mov.b32 	%r197, 0;
	mov.u64 	%rd101, %rd5;
$L__BB18_27:
	cvt.s64.s32 	%rd23, %r50;
	add.s64 	%rd101, %rd101, %rd23;
	add.s64 	%rd49, %rd1, -4096;
	setp.gt.u64 	%p3, %rd101, %rd49;
	@%p3 bra 	$L__BB18_29;
	shl.b32 	%r59, %r1, 12;
	cvt.s64.s32 	%rd50, %r59;
	add.s64 	%rd51, %rd101, %rd15;
	cvta.to.global.u64 	%rd52, %rd39;
	shl.b64 	%rd53, %rd51, 2;
	add.s64 	%rd54, %rd52, %rd53;
	add.s64 	%rd55, %rd3, %rd53;
	ld.global.f32 	%f119, [%rd54];
	ld.global.f32 	%f120, [%rd55];
	sub.f32 	%f121, %f119, %f120;
	abs.f32 	%f122, %f121;
	ld.global.f32 	%f123, [%rd54+1024];
	ld.global.f32 	%f124, [%rd55+1024];
	sub.f32 	%f125, %f123, %f124;
	abs.f32 	%f126, %f125;
	ld.global.f32 	%f127, [%rd54+2048];
	ld.global.f32 	%f128, [%rd55+2048];
	sub.f32 	%f129, %f127, %f128;
	abs.f32 	%f130, %f129;
	ld.global.f32 	%f131, [%rd54+3072];
	ld.global.f32 	%f132, [%rd55+3072];
	sub.f32 	%f133, %f131, %f132;
	abs.f32 	%f134, %f133;
	ld.global.f32 	%f135, [%rd54+4096];
	ld.global.f32 	%f136, [%rd55+4096];
	sub.f32 	%f137, %f135, %f136;
	abs.f32 	%f138, %f137;
	ld.global.f32 	%f139, [%rd54+5120];
	ld.global.f32 	%f140, [%rd55+5120];
	sub.f32 	%f141, %f139, %f140;
	abs.f32 	%f142, %f141;
	ld.global.f32 	%f143, [%rd54+6144];
	ld.global.f32 	%f144, [%rd55+6144];
	sub.f32 	%f145, %f143, %f144;
	abs.f32 	%f146, %f145;
	ld.global.f32 	%f147, [%rd54+7168];
	ld.global.f32 	%f148, [%rd55+7168];
	sub.f32 	%f149, %f147, %f148;
	abs.f32 	%f150, %f149;
	ld.global.f32 	%f151, [%rd54+8192];
	ld.global.f32 	%f152, [%rd55+8192];
	sub.f32 	%f153, %f151, %f152;
	abs.f32 	%f154, %f153;
	ld.global.f32 	%f155, [%rd54+9216];
	ld.global.f32 	%f156, [%rd55+9216];
	sub.f32 	%f157, %f155, %f156;
	abs.f32 	%f158, %f157;
	ld.global.f32 	%f159, [%rd54+10240];
	ld.global.f32 	%f160, [%rd55+10240];
	sub.f32 	%f161, %f159, %f160;
	abs.f32 	%f162, %f161;
	ld.global.f32 	%f163, [%rd54+11264];
	ld.global.f32 	%f164, [%rd55+11264];
	sub.f32 	%f165, %f163, %f164;
	abs.f32 	%f166, %f165;
	ld.global.f32 	%f167, [%rd54+12288];
	ld.global.f32 	%f168, [%rd55+12288];
	sub.f32 	%f169, %f167, %f168;
	abs.f32 	%f170, %f169;
	ld.global.f32 	%f171, [%rd54+13312];
	ld.global.f32 	%f172, [%rd55+13312];
	sub.f32 	%f173, %f171, %f172;
	abs.f32 	%f174, %f173;
	ld.global.f32 	%f175, [%rd54+14336];
	ld.global.f32 	%f176, [%rd55+14336];
	sub.f32 	%f177, %f175, %f176;
	abs.f32 	%f178, %f177;
	ld.global.f32 	%f179, [%rd54+15360];
	ld.global.f32 	%f180, [%rd55+15360];
	sub.f32 	%f181, %f179, %f180;
	abs.f32 	%f182, %f181;
	add.f32 	%f183, %f595, %f122;
	add.f32 	%f184, %f126, %f130;
	add.f32 	%f185, %f134, %f138;
	add.f32 	%f186, %f142, %f146;
	add.f32 	%f187, %f150, %f154;
	add.f32 	%f188, %f158, %f162;
	add.f32 	%f189, %f166, %f170;
	add.f32 	%f190, %f174, %f178;
	add.f32 	%f191, %f183, %f184;
	add.f32 	%f192, %f185, %f186;
	add.f32 	%f193, %f187, %f188;
	add.f32 	%f194, %f189, %f190;
	add.f32 	%f195, %f191, %f192;
	add.f32 	%f196, %f193, %f194;
	add.f32 	%f197, %f195, %f196;
	add.f32 	%f595, %f197, %f182;
	sub.s64 	%rd56, %rd1, %rd101;
	setp.lt.u64 	%p4, %rd56, %rd50;
	add.s32 	%r197, %r197, 1;
	add.s64 	%rd100, %rd100, %rd50;
	sub.s32 	%r196, %r196, %r59;
	mul.wide.s32 	%rd57, %r59, 4;
	add.s64 	%rd99, %rd99, %rd57;
	add.s64 	%rd98, %rd98, %rd57;
	@%p4 bra 	$L__BB18_42;
	bra.uni 	$L__BB18_27;
$L__BB18_29:
	setp.le.u64 	%p5, %rd1, %rd101;
	cvt.u32.u64 	%r60, %rd101;
	cvt.u32.u64 	%r61, %rd1;
	sub.s32 	%r62, %r61, %r60;
	setp.ge.s32 	%p6, %r27, %r62;
	or.pred  	%p7, %p5, %p6;
	@%p7 bra 	$L__BB18_42;
	cvt.u32.u64 	%r64, %rd23;
	cvt.u32.u64 	%r65, %rd5;
	not.b32 	%r66, %r27;
	add.s32 	%r67, %r66, %r28;
	add.s32 	%r68, %r64, %r65;
	sub.s32 	%r69, %r67, %r68;
	mul.lo.s32 	%r70, %r1, %r197;
	shl.b32 	%r71, %r70, 12;
	sub.s32 	%r72, %r69, %r71;
	shr.u32 	%r73, %r72, 8;
	add.s32 	%r34, %r73, 1;
	and.b32  	%r35, %r34, 15;
	setp.lt.u32 	%p8, %r72, 3840;
	mov.u32 	%r200, %r27;
	@%p8 bra 	$L__BB18_33;
	shr.u32 	%r74, %r196, 8;
	add.s32 	%r75, %r74, 1;
	and.b32  	%r76, %r75, 33554416;
	neg.s32 	%r198, %r76;
	mov.u32 	%r200, %r27;
$L__BB18_32:
	.pragma "nounroll";
	ld.global.f32 	%f199, [%rd99+-8192];
	ld.global.f32 	%f200, [%rd98+-8192];
	sub.f32 	%f201, %f199, %f200;
	abs.f32 	%f202, %f201;
	add.f32 	%f203, %f595, %f202;
	ld.global.f32 	%f204, [%rd99+-7168];
	ld.global.f32 	%f205, [%rd98+-7168];
	sub.f32 	%f206, %f204, %f205;
	abs.f32 	%f207, %f206;
	add.f32 	%f208, %f203, %f207;
	ld.global.f32 	%f209, [%rd99+-6144];
	ld.global.f32 	%f210, [%rd98+-6144];
	sub.f32 	%f211, %f209, %f210;
	abs.f32 	%f212, %f211;
	add.f32 	%f213, %f208, %f212;
	ld.global.f32 	%f214, [%rd99+-5120];
	ld.global.f32 	%f215, [%rd98+-5120];
	sub.f32 	%f216, %f214, %f215;
	abs.f32 	%f217, %f216;
	add.f32 	%f218, %f213, %f217;
	ld.global.f32 	%f219, [%rd99+-4096];
	ld.global.f32 	%f220, [%rd98+-4096];
	sub.f32 	%f221, %f219, %f220;
	abs.f32 	%f222, %f221;
	add.f32 	%f223, %f218, %f222;
	ld.global.f32 	%f224, [%rd99+-3072];
	ld.global.f32 	%f225, [%rd98+-3072];
	sub.f32 	%f226, %f224, %f225;
	abs.f32 	%f227, %f226;
	add.f32 	%f228, %f223, %f227;
	ld.global.f32 	%f229, [%rd99+-2048];
	ld.global.f32 	%f230, [%rd98+-2048];
	sub.f32 	%f231, %f229, %f230;
	abs.f32 	%f232, %f231;
	add.f32 	%f233, %f228, %f232;
	ld.global.f32 	%f234, [%rd99+-1024];
	ld.global.f32 	%f235, [%rd98+-1024];
	sub.f32 	%f236, %f234, %f235;
	abs.f32 	%f237, %f236;
	add.f32 	%f238, %f233, %f237;
	ld.global.f32 	%f239, [%rd99];
	ld.global.f32 	%f240, [%rd98];
	sub.f32 	%f241, %f239, %f240;
	abs.f32 	%f242, %f241;
	add.f32 	%f243, %f238, %f242;
	ld.global.f32 	%f244, [%rd99+1024];
	ld.global.f32 	%f245, [%rd98+1024];
	sub.f32 	%f246, %f244, %f245;
	abs.f32 	%f247, %f246;
	add.f32 	%f248, %f243, %f247;
	ld.global.f32 	%f249, [%rd99+2048];
	ld.global.f32 	%f250, [%rd98+2048];
	sub.f32 	%f251, %f249, %f250;
	abs.f32 	%f252, %f251;
	add.f32 	%f253, %f248, %f252;
	ld.global.f32 	%f254, [%rd99+3072];
	ld.global.f32 	%f255, [%rd98+3072];
	sub.f32 	%f256, %f254, %f255;
	abs.f32 	%f257, %f256;
	add.f32 	%f258, %f253, %f257;
	ld.global.f32 	%f259, [%rd99+4096];
	ld.global.f32 	%f260, [%rd98+4096];
	sub.f32 	%f261, %f259, %f260;
	abs.f32 	%f262, %f261;
	add.f32 	%f263, %f258, %f262;
	ld.global.f32 	%f264, [%rd99+5120];
	ld.global.f32 	%f265, [%rd98+5120];
	sub.f32 	%f266, %f264, %f265;
	abs.f32 	%f267, %f266;
	add.f32 	%f268, %f263, %f267;
	ld.global.f32 	%f269, [%rd99+6144];
	ld.global.f32 	%f270, [%rd98+6144];
	sub.f32 	%f271, %f269, %f270;
	abs.f32 	%f272, %f271;
	add.f32 	%f273, %f268, %f272;
	ld.global.f32 	%f274, [%rd99+7168];
	ld.global.f32 	%f275, [%rd98+7168];
	sub.f32 	%f276, %f274, %f275;
	abs.f32 	%f277, %f276;
	add.f32 	%f595, %f273, %f277;
	add.s32 	%r200, %r200, 4096;
	add.s32 	%r198, %r198, 16;
	add.s64 	%rd99, %rd99, 16384;
	add.s64 	%rd98, %rd98, 16384;
	setp.ne.s32 	%p9, %r198, 0;
	@%p9 bra 	$L__BB18_32;
$L__BB18_33:
	setp.eq.s32 	%p10, %r35, 0;
	@%p10 bra 	$L__BB18_42;
	cvta.to.global.u64 	%rd32, %rd39;
	and.b32  	%r42, %r34, 7;
	setp.lt.u32 	%p11, %r35, 8;
	@%p11 bra 	$L__BB18_36;
	cvt.u64.u32 	%rd58, %r200;
	add.s64 	%rd59, %rd101, %rd58;
	shl.b64 	%rd60, %rd59, 2;
	add.s64 	%rd61, %rd32, %rd60;
	add.s64 	%rd62, %rd3, %rd60;
	ld.global.f32 	%f279, [%rd61];
	ld.global.f32 	%f280, [%rd62];
	sub.f32 	%f281, %f279, %f280;
	abs.f32 	%f282, %f281;
	add.f32 	%f283, %f595, %f282;
	ld.global.f32 	%f284, [%rd61+1024];
	ld.global.f32 	%f285, [%rd62+1024];
	sub.f32 	%f286, %f284, %f285;
	abs.f32 	%f287, %f286;
	add.f32 	%f288, %f283, %f287;
	ld.global.f32 	%f289, [%rd61+2048];
	ld.global.f32 	%f290, [%rd62+2048];
	sub.f32 	%f291, %f289, %f290;
	abs.f32 	%f292, %f291;
	add.f32 	%f293, %f288, %f292;
	ld.global.f32 	%f294, [%rd61+3072];
	ld.global.f32 	%f295, [%rd62+3072];
	sub.f32 	%f296, %f294, %f295;
	abs.f32 	%f297, %f296;
	add.f32 	%f298, %f293, %f297;
	ld.global.f32 	%f299, [%rd61+4096];
	ld.global.f32 	%f300, [%rd62+4096];
	sub.f32 	%f301, %f299, %f300;
	abs.f32 	%f302, %f301;
	add.f32 	%f303, %f298, %f302;
	ld.global.f32 	%f304, [%rd61+5120];
	ld.global.f32 	%f305, [%rd62+5120];
	sub.f32 	%f306, %f304, %f305;
	abs.f32 	%f307, %f306;
	add.f32 	%f308, %f303, %f307;
	ld.global.f32 	%f309, [%rd61+6144];
	ld.global.f32 	%f310, [%rd62+6144];
	sub.f32 	%f311, %f309, %f310;
	abs.f32 	%f312, %f311;
	add.f32 	%f313, %f308, %f312;
	ld.global.f32 	%f314, [%rd61+7168];
	ld.global.f32 	%f315, [%rd62+7168];
	sub.f32 	%f316, %f314, %f315;
	abs.f32 	%f317, %f316;
	add.f32 	%f595, %f313, %f317;
	add.s32 	%r200, %r200, 2048;
$L__BB18_36:
	setp.eq.s32 	%p12, %r42, 0;
	@%p12 bra 	$L__BB18_42;
	setp.lt.u32 	%p13, %r42, 4;
	@%p13 bra 	$L__BB18_39;
	cvt.u64.u32 	%rd63, %r200;
	add.s64 	%rd64, %rd101, %rd63;
	shl.b64 	%rd65, %rd64, 2;
	add.s64 	%rd66, %rd32, %rd65;
	add.s64 	%rd67, %rd3, %rd65;
	ld.global.f32 	%f319, [%rd66];
	ld.global.f32 	%f320, [%rd67];
	sub.f32 	%f321, %f319, %f320;
	abs.f32 	%f322, %f321;
	add.f32 	%f323, %f595, %f322;
	ld.global.f32 	%f324, [%rd66+1024];
	ld.global.f32 	%f325, [%rd67+1024];
	sub.f32 	%f326, %f324, %f325;
	abs.f32 	%f327, %f326;
	add.f32 	%f328, %f323, %f327;
	ld.global.f32 	%f329, [%rd66+2048];
	ld.global.f32 	%f330, [%rd67+2048];
	sub.f32 	%f331, %f329, %f330;
	abs.f32 	%f332, %f331;
	add.f32 	%f333, %f328, %f332;
	ld.global.f32 	%f334, [%rd66+3072];
	ld.global.f32 	%f335, [%rd67+3072];
	sub.f32 	%f336, %f334, %f335;
	abs.f32 	%f337, %f336;
	add.f32 	%f595, %f333, %f337;
	add.s32 	%r200, %r200, 1024;
$L__BB18_39:
	and.b32  	%r77, %r34, 3;
	setp.eq.s32 	%p14, %r77, 0;
	@%p14 bra 	$L__BB18_42;
	cvt.u64.u32 	%rd68, %r200;
	add.s64 	%rd69, %rd68, %rd100;
	shl.b64 	%rd70, %rd69, 2;
	add.s64 	%rd105, %rd3, %rd70;
	add.s64 	%rd104, %rd32, %rd70;
	cvt.u16.u32 	%rs1, %r196;
	shr.u16 	%rs2, %rs1, 8;
	add.s16 	%rs3, %rs2, 1;
	cvt.u32.u16 	%r78, %rs3;
	and.b32  	%r79, %r78, 3;
	neg.s32 	%r203, %r79;
$L__BB18_41:
	.pragma "nounroll";
	ld.global.f32 	%f338, [%rd104];
	ld.global.f32 	%f339, [%rd105];
	sub.f32 	%f340, %f338, %f339;
	abs.f32 	%f341, %f340;
	add.f32 	%f595, %f595, %f341;
	add.s64 	%rd105, %rd105, 1024;
	add.s64 	%rd104, %rd104, 1024;
	add.s32 	%r203, %r203, 1;
	setp.ne.s32 	%p15, %r203, 0;
	@%p15 bra 	$L__BB18_41;
$L__BB18_42:
	// begin inline asm
	mov.u32 %r80, %laneid;
	// end inline asm
	mov.b32 	%r82, %f595;
	mov.b32 	%r83, 1;
	mov.b32 	%r104, 31;
	mov.b32 	%r105, -1;
	// begin inline asm
	shfl.sync.down.b32 %r81, %r82, %r83, %r104, %r105;
	// end inline asm
	setp.gt.s32 	%p16, %r80, 30;
	mov.b32 	%f342, %r81;
	add.f32 	%f343, %f595, %f342;
	selp.f32 	%f344, %f595, %f343, %p16;
	mov.b32 	%r87, %f344;
	mov.b32 	%r88, 2;
	// begin inline asm
	shfl.sync.down.b32 %r86, %r87, %r88, %r104, %r105;
	// end inline asm
	setp.gt.s32 	%p17, %r80, 29;
	mov.b32 	%f345, %r86;
	add.f32 	%f346, %f344, %f345;
	selp.f32 	%f347, %f344, %f346, %p17;
	mov.b32 	%r92, %f347;
	mov.b32 	%r93, 4;
	// begin inline asm
	shfl.sync.down.b32 %r91, %r92, %r93, %r104, %r105;
	// end inline asm
	setp.gt.s32 	%p18, %r80, 27;
	mov.b32 	%f348, %r91;
	add.f32 	%f349, %f347, %f348;
	selp.f32 	%f350, %f347, %f349, %p18;
	mov.b32 	%r97, %f350;
	mov.b32 	%r98, 8;
	// begin inline asm
	shfl.sync.down.b32 %r96, %r97, %r98, %r104, %r105;
	// end inline asm
	setp.gt.s32 	%p19, %r80, 23;
	mov.b32 	%f351, %r96;
	add.f32 	%f352, %f350, %f351;
	selp.f32 	%f353, %f350, %f352, %p19;
	mov.b32 	%r102, %f353;
	mov.b32 	%r103, 16;
	// begin inline asm
	shfl.sync.down.b32 %r101, %r102, %r103, %r104, %r105;
	// end inline asm
	setp.gt.s32 	%p20, %r80, 15;
	mov.b32 	%f354, %r101;
	add.f32 	%f37, %f353, %f354;
	selp.f32 	%f596, %f353, %f37, %p20;
	setp.ne.s32 	%p21, %r80, 0;
	@%p21 bra 	$L__BB18_44;
	shr.u32 	%r106, %r27, 3;
	and.b32  	%r107, %r106, 124;
	mov.u32 	%r108, _ZZN3cub18CUB_300001_SM_10006detail6reduce18DeviceReduceKernelINS2_10policy_hubIfyN4cuda3std3__44plusIfEEE10Policy1000EN6thrust24THRUST_300001_SM_1000_NS12zip_iteratorINS7_5tupleIJNSD_6detail15normal_iteratorINSD_10device_ptrIfEEEESK_EEEEEyS9_f4funcEEvT0_PT3_T1_NS0_13GridEvenShareISR_EET2_T4_E12temp_storage;
	add.s32 	%r109, %r108, %r107;
	st.shared.f32 	[%r109+8], %f37;
$L__BB18_44:
	bar.sync 	0;
	setp.ne.s32 	%p22, %r27, 0;
	@%p22 bra 	$L__BB18_46;
	ld.shared.f32 	%f355, [_ZZN3cub18CUB_300001_SM_10006detail6reduce18DeviceReduceKernelINS2_10policy_hubIfyN4cuda3std3__44plusIfEEE10Policy1000EN6thrust24THRUST_300001_SM_1000_NS12zip_iteratorINS7_5tupleIJNSD_6detail15normal_iteratorINSD_10device_ptrIfEEEESK_EEEEEyS9_f4funcEEvT0_PT3_T1_NS0_13GridEvenShareISR_EET2_T4_E12temp_storage+12];
	add.f32 	%f356, %f596, %f355;
	ld.shared.f32 	%f357, [_ZZN3cub18CUB_300001_SM_10006detail6reduce18DeviceReduceKernelINS2_10policy_hubIfyN4cuda3std3__44plusIfEEE10Policy1000EN6thrust24THRUST_300001_SM_1000_NS12zip_iteratorINS7_5tupleIJNSD_6detail15normal_iteratorINSD_10device_ptrIfEEEESK_EEEEEyS9_f4funcEEvT0_PT3_T1_NS0_13GridEvenShareISR_EET2_T4_E12temp_storage+16];
	add.f32 	%f358, %f356, %f357;
	ld.shared.f32 	%f359, [_ZZN3cub18CUB_300001_SM_10006detail6reduce18DeviceReduceKernelINS2_10policy_hubIfyN4cuda3std3__44plusIfEEE10Policy1000EN6thrust24THRUST_300001_SM_1000_NS12zip_iteratorINS7_5tupleIJNSD_6detail15normal_iteratorINSD_10device_ptrIfEEEESK_EEEEEyS9_f4funcEEvT0_PT3_T1_NS0_13GridEvenShareISR_EET2_T4_E12temp_storage+20];
	add.f32 	%f360, %f358, %f359;
	ld.shared.f32 	%f361, [_ZZN3cub18CUB_300001_SM_10006detail6reduce18DeviceReduceKernelINS2_10policy_hubIfyN4cuda3std3__44plusIfEEE10Policy1000EN6thrust24THRUST_300001_SM_1000_NS12zip_iteratorINS7_5tupleIJNSD_6detail15normal_iteratorINSD_10device_ptrIfEEEESK_EEEEEyS9_f4funcEEvT0_PT3_T1_NS0_13GridEvenShareISR_EET2_T4_E12temp_storage+24];
	add.f32 	%f362, %f360, %f361;
	ld.shared.f32 	%f363, [_ZZN3cub18CUB_300001_SM_10006detail6reduce18DeviceReduceKernelINS2_10policy_hubIfyN4cuda3std3__44plusIfEEE10Policy1000EN6thrust24THRUST_300001_SM_1000_NS12zip_iteratorINS7_5tupleIJNSD_6detail15normal_iteratorINSD_10device_ptrIfEEEESK_EEEEEyS9_f4funcEEvT0_PT3_T1_NS0_13GridEvenShareISR_EET2_T4_E12temp_storage+28];
	add.f32 	%f364, %f362, %f363;
	ld.shared.f32 	%f365, [_ZZN3cub18CUB_300001_SM_10006detail6reduce18DeviceReduceKernelINS2_10policy_hubIfyN4cuda3std3__44plusIfEEE10Policy1000EN6thrust24THRUST_300001_SM_1000_NS12zip_iteratorINS7_5tupleIJNSD_6detail15normal_iteratorINSD_10device_ptrIfEEEESK_EEEEEyS9_f4funcEEvT0_PT3_T1_NS0_13GridEvenShareISR_EET2_T4_E12temp_storage+32];
	add.f32 	%f366, %f364, %f365;
	ld.shared.f32 	%f367, [_ZZN3cub18CUB_300001_SM_10006detail6reduce18DeviceReduceKernelINS2_10policy_hubIfyN4cuda3std3__44plusIfEEE10Policy1000EN6thrust24THRUST_300001_SM_1000_NS12zip_iteratorINS7_5tupleIJNSD_6detail15normal_iteratorINSD_10device_ptrIfEEEESK_EEEEEyS9_f4funcEEvT0_PT3_T1_NS0_13GridEvenShareISR_EET2_T4_E12temp_storage+36];
	add.f32 	%f596, %f366, %f367;
$L__BB18_46:
	mov.u32 	%r187, %tid.x;
	setp.ne.s32 	%p56, %r187, 0;
	@%p56 bra 	$L__BB18_48;
	ld.param.u64 	%rd95, [_ZN3cub18CUB_300001_SM_10006detail6reduce18DeviceReduceKernelINS2_10policy_hubIfyN4cuda3std3__44plusIfEEE10Policy1000EN6thrust24THRUST_300001_SM_1000_NS12zip_iteratorINS7_5tupleIJNSD_6detail15normal_iteratorINSD_10device_ptrIfEEEESK_EEEEEyS9_f4funcEEvT0_PT3_T1_NS0_13GridEvenShareISR_EET2_T4__param_1];
	cvta.to.global.u64 	%rd92, %rd95;
	mul.wide.u32 	%rd93, %r2, 4;
	add.s64 	%rd94, %rd92, %rd93;
	st.global.f32 	[%rd94], %f596;
$L__BB18_48:
	ret;

}
	// .globl	_ZN3cub18CUB_300001_SM_10006detail6reduce28DeviceReduceSingleTileKernelINS2_10policy_hubIfyN4cuda3std3__44plusIfEEE10Policy1000EPfSC_iS9_ffNS7_10__identityEEEvT0_T1_T2_T3_T4_T6_
.visible .entry _ZN3cub18CUB_300001_SM_10006detail6reduce28DeviceReduceSingleTileKernelINS2_10policy_hubIfyN4cuda3std3__44plusIfEEE10Policy1000EPfSC_iS9_ffNS7_10__identityEEEvT0_T1_T2_T3_T4_T6_(
	.param .u64 .ptr .align 1 _ZN3cub18CUB_300001_SM_10006detail6reduce28DeviceReduceSingleTileKernelINS2_10policy_hubIfyN4cuda3std3__44plusIfEEE10Policy1000EPfSC_iS9_ffNS7_10__identityEEEvT0_T1_T2_T3_T4_T6__param_0,
	.param .u64 .ptr .align 1 _ZN3cub18CUB_300001_SM_10006detail6reduce28DeviceReduceSingleTileKernelINS2_10policy_hubIfyN4cuda3std3__44plusIfEEE10Policy1000EPfSC_iS9_ffNS7_10__identityEEEvT0_T1_T2_T3_T4_T6__param_1,
	.param .u32 _ZN3cub18CUB_300001_SM_10006detail6reduce28DeviceReduceSingleTileKernelINS2_10policy_hubIfyN4cuda3std3__44plusIfEEE10Policy1000EPfSC_iS9_ffNS7_10__identityEEEvT0_T1_T2_T3_T4_T6__param_2,
	.param .align 1 .b8 _ZN3cub18CUB_300001_SM_10006detail6reduce28DeviceReduceSingleTileKernelINS2_10policy_hubIfyN4cuda3std3__44plusIfEEE10Policy1000EPfSC_iS9_ffNS7_10__identityEEEvT0_T1_T2_T3_T4_T6__param_3[1],
	.param .f32 _ZN3cub18CUB_300001_SM_10006detail6reduce28DeviceReduceSingleTileKernelINS2_10policy_hubIfyN4cuda3std3__44plusIfEEE10Policy1000EPfSC_iS9_ffNS7_10__identityEEEvT0_T1_T2_T3_T4_T6__param_4,
	.param .align 1 .b8 _ZN3cub18CUB_300001_SM_10006detail6reduce28DeviceReduceSingleTileKernelINS2_10policy_hubIfyN4cuda3std3__44plusIfEEE10Policy1000EPfSC_iS9_ffNS7_10__identityEEEvT0_T1_T2_T3_T4_T6__param_5[1]
)
.maxntid 256
.minnctapersm 1
{
	.reg .pred 	%p<97>;
	.reg .b32 	%r<407>;
	.reg .b32 	%f<419>;
	.reg .b64 	%rd<125>;
	// demoted variable
	.shared .align 4 .b8 _ZZN3cub18CUB_300001_SM_10006detail6reduce28DeviceReduceSingleTileKernelINS2_10policy_hubIfyN4cuda3std3__44plusIfEEE10Policy1000EPfSC_iS9_ffNS7_10__identityEEEvT0_T1_T2_T3_T4_T6_E12temp_storage[44];
	ld.param.u64 	%rd16, [_ZN3cub18CUB_300001_SM_10006detail6reduce28DeviceReduceSingleTileKernelINS2_10policy_hubIfyN4cuda3std3__44plusIfEEE10Policy1000EPfSC_iS9_ffNS7_10__identityEEEvT0_T1_T2_T3_T4_T6__param_0];
	ld.param.u64 	%rd17, [_ZN3cub18CUB_300001_SM_10006detail6reduce28DeviceReduceSingleTileKernelINS2_10policy_hubIfyN4cuda3std3__44plusIfEEE10Policy1000EPfSC_iS9_ffNS7_10__identityEEEvT0_T1_T2_T3_T4_T6__param_1];
	ld.param.u32 	%r67, [_ZN3cub18CUB_300001_SM_10006detail6reduce28DeviceReduceSingleTileKernelINS2_10policy_hubIfyN4cuda3std3__44plusIfEEE10Policy1000EPfSC_iS9_ffNS7_10__identityEEEvT0_T1_T2_T3_T4_T6__param_2];
	ld.param.f32 	%f58, [_ZN3cub18CUB_300001_SM_10006detail6reduce28DeviceReduceSingleTileKernelINS2_10policy_hubIfyN4cuda3std3__44plusIfEEE10Policy1000EPfSC_iS9_ffNS7_10__identityEEEvT0_T1_T2_T3_T4_T6__param_4];
	cvta.to.global.u64 	%rd1, %rd17;
	setp.ne.s32 	%p1, %r67, 0;
	@%p1 bra 	$L__BB19_3;
	mov.u32 	%r380, %tid.x;
	setp.ne.s32 	%p96, %r380, 0;
	@%p96 bra 	$L__BB19_74;
	st.global.f32 	[%rd1], %f58;
	bra.uni 	$L__BB19_74;
$L__BB19_3:
	and.b64  	%rd18, %rd16, 15;
	setp.ne.s64 	%p2, %rd18, 0;
	@%p2 bra 	$L__BB19_38;
	setp.gt.s32 	%p49, %r67, 4095;
	@%p49 bra 	$L__BB19_22;
	mov.u32 	%r1, %tid.x;
	setp.ge.s32 	%p66, %r1, %r67;
	mov.f32 	%f397, 0f00000000;
	mov.u32 	%r384, %r1;
	@%p66 bra 	$L__BB19_7;
	mul.wide.u32 	%rd113, %r1, 4;
	add.s64 	%rd112, %rd16, %rd113;
	// begin inline asm
	ld.global.nc.u32 %r300, [%rd112];
	// end inline asm
	mov.b32 	%f397, %r300;
	add.s32 	%r384, %r1, 256;
$L__BB19_7:
	setp.ge.s32 	%p67, %r384, %r67;
	@%p67 bra 	$L__BB19_13;
	not.b32 	%r301, %r384;
	add.s32 	%r4, %r67, %r301;
	and.b32  	%r302, %r4, 768;
	setp.eq.s32 	%p68, %r302, 768;
	@%p68 bra 	$L__BB19_11;
	mul.wide.u32 	%rd114, %r384, 4;
	add.s64 	%rd121, %rd16, %rd114;
	shr.u32 	%r303, %r4, 8;
	add.s32 	%r304, %r303, 1;
	and.b32  	%r305, %r304, 3;
	neg.s32 	%r382, %r305;
$L__BB19_10:
	.pragma "nounroll";
	// begin inline asm
	ld.global.nc.u32 %r306, [%rd121];
	// end inline asm
	mov.b32 	%f323, %r306;
	add.f32 	%f397, %f397, %f323;
	add.s32 	%r384, %r384, 256;
	add.s64 	%rd121, %rd121, 1024;
	add.s32 	%r382, %r382, 1;
	setp.ne.s32 	%p69, %r382, 0;
	@%p69 bra 	$L__BB19_10;
$L__BB19_11:
	setp.lt.u32 	%p70, %r4, 768;
	@%p70 bra 	$L__BB19_13;
$L__BB19_12:
	mul.wide.s32 	%rd120, %r384, 4;
	add.s64 	%rd116, %rd16, %rd120;
	// begin inline asm
	ld.global.nc.u32 %r307, [%rd116];
	// end inline asm
	mov.b32 	%f324, %r307;
	add.f32 	%f325, %f397, %f324;
	add.s64 	%rd117, %rd116, 1024;
	// begin inline asm
	ld.global.nc.u32 %r308, [%rd117];
	// end inline asm
	mov.b32 	%f326, %r308;
	add.f32 	%f327, %f325, %f326;
	add.s64 	%rd118, %rd116, 2048;
	// begin inline asm
	ld.global.nc.u32 %r309, [%rd118];
	// end inline asm
	mov.b32 	%f328, %r309;
	add.f32 	%f329, %f327, %f328;
	add.s64 	%rd119, %rd116, 3072;
	// begin inline asm
	ld.global.nc.u32 %r310, [%rd119];
	// end inline asm
	mov.b32 	%f330, %r310;
	add.f32 	%f397, %f329, %f330;
	add.s32 	%r384, %r384, 1024;
	setp.lt.s32 	%p71, %r384, %r67;
	@%p71 bra 	$L__BB19_12;
$L__BB19_13:
	setp.lt.s32 	%p72, %r67, 256;
	@%p72 bra 	$L__BB19_18;
	// begin inline asm
	mov.u32 %r349, %laneid;
	// end inline asm
	mov.b32 	%r351, %f397;
	mov.b32 	%r352, 1;
	mov.b32 	%r373, 31;
	mov.b32 	%r374, -1;
	// begin inline asm
	shfl.sync.down.b32 %r350, %r351, %r352, %r373, %r374;
	// end inline asm
	setp.gt.s32 	%p88, %r349, 30;
	mov.b32 	%f365, %r350;
	add.f32 	%f366, %f397, %f365;
	selp.f32 	%f367, %f397, %f366, %p88;
	mov.b32 	%r356, %f367;
	mov.b32 	%r357, 2;
	// begin inline asm
	shfl.sync.down.b32 %r355, %r356, %r357, %r373, %r374;
	// end inline asm
	setp.gt.s32 	%p89, %r349, 29;
	mov.b32 	%f368, %r355;
	add.f32 	%f369, %f367, %f368;
	selp.f32 	%f370, %f367, %f369, %p89;
	mov.b32 	%r361, %f370;
	mov.b32 	%r362, 4;
	// begin inline asm
	shfl.sync.down.b32 %r360, %r361, %r362, %r373, %r374;
	// end inline asm
	setp.gt.s32 	%p90, %r349, 27;
	mov.b32 	%f371, %r360;
	add.f32 	%f372, %f370, %f371;
	selp.f32 	%f373, %f370, %f372, %p90;
	mov.b32 	%r366, %f373;
	mov.b32 	%r367, 8;
	// begin inline asm
	shfl.sync.down.b32 %r365, %r366, %r367, %r373, %r374;
	// end inline asm
	setp.gt.s32 	%p91, %r349, 23;
	mov.b32 	%f374, %r365;
	add.f32 	%f375, %f373, %f374;
	selp.f32 	%f376, %f373, %f375, %p91;
	mov.b32 	%r371, %f376;
	mov.b32 	%r372, 16;
	// begin inline asm
	shfl.sync.down.b32 %r370, %r371, %r372, %r373, %r374;
	// end inline asm
	setp.gt.s32 	%p92, %r349, 15;
	mov.b32 	%f377, %r370;
	add.f32 	%f10, %f376, %f377;
	selp.f32 	%f418, %f376, %f10, %p92;
	setp.ne.s32 	%p93, %r349, 0;
	@%p93 bra 	$L__BB19_16;
	shr.u32 	%r375, %r1, 3;
	and.b32  	%r376, %r375, 124;
	mov.u32 	%r377, _ZZN3cub18CUB_300001_SM_10006detail6reduce28DeviceReduceSingleTileKernelINS2_10policy_hubIfyN4cuda3std3__44plusIfEEE10Policy1000EPfSC_iS9_ffNS7_10__identityEEEvT0_T1_T2_T3_T4_T6_E12temp_storage;
	add.s32 	%r378, %r377, %r376;
	st.shared.f32 	[%r378+8], %f10;
$L__BB19_16:
	bar.sync 	0;
	setp.ne.s32 	%p94, %r1, 0;
	@%p94 bra 	$L__BB19_72;
	ld.shared.f32 	%f378, [_ZZN3cub18CUB_300001_SM_10006detail6reduce28DeviceReduceSingleTileKernelINS2_10policy_hubIfyN4cuda3std3__44plusIfEEE10Policy1000EPfSC_iS9_ffNS7_10__identityEEEvT0_T1_T2_T3_T4_T6_E12temp_storage+12];
	add.f32 	%f379, %f418, %f378;
	ld.shared.f32 	%f380, [_ZZN3cub18CUB_300001_SM_10006detail6reduce28DeviceReduceSingleTileKernelINS2_10policy_hubIfyN4cuda3std3__44plusIfEEE10Policy1000EPfSC_iS9_ffNS7_10__identityEEEvT0_T1_T2_T3_T4_T6_E12temp_storage+16];
	add.f32 	%f381, %f379, %f380;
	ld.shared.f32 	%f382, [_ZZN3cub18CUB_300001_SM_10006detail6reduce28DeviceReduceSingleTileKernelINS2_10policy_hubIfyN4cuda3std3__44plusIfEEE10Policy1000EPfSC_iS9_ffNS7_10__identityEEEvT0_T1_T2_T3_T4_T6_E12temp_storage+20];
	add.f32 	%f383, %f381, %f382;
	ld.shared.f32 	%f384, [_ZZN3cub18CUB_300001_SM_10006detail6reduce28DeviceReduceSingleTileKernelINS2_10policy_hubIfyN4cuda3std3__44plusIfEEE10Policy1000EPfSC_iS9_ffNS7_10__identityEEEvT0_T1_T2_T3_T4_T6_E12temp_storage+24];
	add.f32 	%f385, %f383, %f384;
	ld.shared.f32 	%f386, [_ZZN3cub18CUB_300001_SM_10006detail6reduce28DeviceReduceSingleTileKernelINS2_10policy_hubIfyN4cuda3std3__44plusIfEEE10Policy1000EPfSC_iS9_ffNS7_10__identityEEEvT0_T1_T2_T3_T4_T6_E12temp_storage+28];
	add.f32 	%f387, %f385, %f386;
	ld.shared.f32 	%f388, [_ZZN3cub18CUB_300001_SM_10006detail6reduce28DeviceReduceSingleTileKernelINS2_10policy_hubIfyN4cuda3std3__44plusIfEEE10Policy1000EPfSC_iS9_ffNS7_10__identityEEEvT0_T1_T2_T3_T4_T6_E12temp_storage+32];
	add.f32 	%f389, %f387, %f388;
	ld.shared.f32 	%f390, [_ZZN3cub18CUB_300001_SM_10006detail6reduce28DeviceReduceSingleTileKernelINS2_10policy_hubIfyN4cuda3std3__44plusIfEEE10Policy1000EPfSC_iS9_ffNS7_10__identityEEEvT0_T1_T2_T3_T4_T6_E12temp_storage+36];
	add.f32 	%f418, %f389, %f390;
	bra.uni 	$L__BB19_72;
$L__BB19_18:
	// begin inline asm
	mov.u32 %r311, %laneid;
	// end inline asm
	and.b32  	%r337, %r1, 992;
	add.s32 	%r338, %r337, 32;
	setp.gt.s32 	%p73, %r338, %r67;
	not.b32 	%r339, %r337;
	add.s32 	%r340, %r67, %r339;
	selp.b32 	%r335, %r340, 31, %p73;
	mov.b32 	%r313, %f397;
	mov.b32 	%r314, 1;
	mov.b32 	%r336, -1;
	// begin inline asm
	shfl.sync.down.b32 %r312, %r313, %r314, %r335, %r336;
	// end inline asm
	setp.lt.s32 	%p74, %r311, %r335;
	mov.b32 	%f331, %r312;
	add.f32 	%f332, %f397, %f331;
	selp.f32 	%f333, %f332, %f397, %p74;
	mov.b32 	%r318, %f333;
	mov.b32 	%r319, 2;
	// begin inline asm
	shfl.sync.down.b32 %r317, %r318, %r319, %r335, %r336;
	// end inline asm
	add.s32 	%r341, %r311, 2;
	setp.gt.s32 	%p75, %r341, %r335;
	mov.b32 	%f334, %r317;
	add.f32 	%f335, %f333, %f334;
	selp.f32 	%f336, %f333, %f335, %p75;
	mov.b32 	%r323, %f336;
	mov.b32 	%r324, 4;
	// begin inline asm
	shfl.sync.down.b32 %r322, %r323, %r324, %r335, %r336;
	// end inline asm
	add.s32 	%r342, %r311, 4;
	setp.gt.s32 	%p76, %r342, %r335;
	mov.b32 	%f337, %r322;
	add.f32 	%f338, %f336, %f337;
	selp.f32 	%f339, %f336, %f338, %p76;
	mov.b32 	%r328, %f339;
	mov.b32 	%r329, 8;
	// begin inline asm
	shfl.sync.down.b32 %r327, %r328, %r329, %r335, %r336;
	// end inline asm
	add.s32 	%r343, %r311, 8;
	setp.gt.s32 	%p77, %r343, %r335;
	mov.b32 	%f340, %r327;
	add.f32 	%f341, %f339, %f340;
	selp.f32 	%f342, %f339, %f341, %p77;
	mov.b32 	%r333, %f342;
	mov.b32 	%r334, 16;
	// begin inline asm
	shfl.sync.down.b32 %r332, %r333, %r334, %r335, %r336;
	// end inline asm
	add.s32 	%r344, %r311, 16;
	setp.gt.s32 	%p78, %r344, %r335;
	mov.b32 	%f343, %r332;
	add.f32 	%f344, %f342, %f343;
	selp.f32 	%f418, %f342, %f344, %p78;
	setp.ne.s32 	%p79, %r311, 0;
	@%p79 bra 	$L__BB19_20;
	shr.u32 	%r345, %r1, 3;
	and.b32  	%r346, %r345, 124;
	mov.u32 	%r347, _ZZN3cub18CUB_300001_SM_10006detail6reduce28DeviceReduceSingleTileKernelINS2_10policy_hubIfyN4cuda3std3__44plusIfEEE10Policy1000EPfSC_iS9_ffNS7_10__identityEEEvT0_T1_T2_T3_T4_T6_E12temp_storage;
	add.s32 	%r348, %r347, %r346;
	st.shared.f32 	[%r348+8], %f418;
$L__BB19_20:
	bar.sync 	0;
	setp.ne.s32 	%p80, %r1, 0;
	@%p80 bra 	$L__BB19_72;
	setp.gt.s32 	%p81, %r67, 32;
	ld.shared.f32 	%f345, [_ZZN3cub18CUB_300001_SM_10006detail6reduce28DeviceReduceSingleTileKernelINS2_10policy_hubIfyN4cuda3std3__44plusIfEEE10Policy1000EPfSC_iS9_ffNS7_10__identityEEEvT0_T1_T2_T3_T4_T6_E12temp_storage+12];
	add.f32 	%f346, %f418, %f345;
	selp.f32 	%f347, %f346, %f418, %p81;
	setp.gt.s32 	%p82, %r67, 64;
	ld.shared.f32 	%f348, [_ZZN3cub18CUB_300001_SM_10006detail6reduce28DeviceReduceSingleTileKernelINS2_10policy_hubIfyN4cuda3std3__44plusIfEEE10Policy1000EPfSC_iS9_ffNS7_10__identityEEEvT0_T1_T2_T3_T4_T6_E12temp_storage+16];
	add.f32 	%f349, %f348, %f347;
	selp.f32 	%f350, %f349, %f347, %p82;
	setp.gt.s32 	%p83, %r67, 96;
	ld.shared.f32 	%f351, [_ZZN3cub18CUB_300001_SM_10006detail6reduce28DeviceReduceSingleTileKernelINS2_10policy_hubIfyN4cuda3std3__44plusIfEEE10Policy1000EPfSC_iS9_ffNS7_10__identityEEEvT0_T1_T2_T3_T4_T6_E12temp_storage+20];
	add.f32 	%f352, %f351, %f350;
	selp.f32 	%f353, %f352, %f350, %p83;
	setp.gt.s32 	%p84, %r67, 128;
	ld.shared.f32 	%f354, [_ZZN3cub18CUB_300001_SM_10006detail6reduce28DeviceReduceSingleTileKernelINS2_10policy_hubIfyN4cuda3std3__44plusIfEEE10Policy1000EPfSC_iS9_ffNS7_10__identityEEEvT0_T1_T2_T3_T4_T6_E12temp_storage+24];
	add.f32 	%f355, %f354, %f353;
	selp.f32 	%f356, %f355, %f353, %p84;
	setp.gt.s32 	%p85, %r67, 160;
	ld.shared.f32 	%f357, [_ZZN3cub18CUB_300001_SM_10006detail6reduce28DeviceReduceSingleTileKernelINS2_10policy_hubIfyN4cuda3std3__44plusIfEEE10Policy1000EPfSC_iS9_ffNS7_10__identityEEEvT0_T1_T2_T3_T4_T6_E12temp_storage+28];
	add.f32 	%f358, %f357, %f356;
	selp.f32 	%f359, %f358, %f356, %p85;
	setp.gt.s32 	%p86, %r67, 192;
	ld.shared.f32 	%f360, [_ZZN3cub18CUB_300001_SM_10006detail6reduce28DeviceReduceSingleTileKernelINS2_10policy_hubIfyN4cuda3std3__44plusIfEEE10Policy1000EPfSC_iS9_ffNS7_10__identityEEEvT0_T1_T2_T3_T4_T6_E12temp_storage+32];
	add.f32 	%f361, %f360, %f359;
	selp.f32 	%f362, %f361, %f359, %p86;
	setp.gt.s32 	%p87, %r67, 224;
	ld.shared.f32 	%f363, [_ZZN3cub18CUB_300001_SM_10006detail6reduce28DeviceReduceSingleTileKernelINS2_10policy_hubIfyN4cuda3std3__44plusIfEEE10Policy1000EPfSC_iS9_ffNS7_10__identityEEEvT0_T1_T2_T3_T4_T6_E12temp_storage+36];
	add.f32 	%f364, %f363, %f362;
	selp.f32 	%f418, %f364, %f362, %p87;
	bra.uni 	$L__BB19_72;
$L__BB19_22:
	mov.u32 	%r13, %tid.x;
	shl.b32 	%r224, %r13, 2;
	mul.wide.u32 	%rd86, %r224, 4;
	add.s64 	%rd76, %rd16, %rd86;
	// begin inline asm
	ld.global.nc.v2.u64 {%rd74, %rd75}, [%rd76];
	// end inline asm
	mov.b64 	{%r225, %r226}, %rd75;
	mov.b64 	{%r227, %r228}, %rd74;
	mov.b32 	%f225, %r228;
	mov.b32 	%f226, %r227;
	mov.b32 	%f227, %r226;
	mov.b32 	%f228, %r225;
	add.s64 	%rd79, %rd76, 4096;
	// begin inline asm
	ld.global.nc.v2.u64 {%rd77, %rd78}, [%rd79];
	// end inline asm
	mov.b64 	{%r229, %r230}, %rd78;
	mov.b64 	{%r231, %r232}, %rd77;
	mov.b32 	%f229, %r232;
	mov.b32 	%f230, %r231;
	mov.b32 	%f231, %r230;
	mov.b32 	%f232, %r229;
	add.s64 	%rd82, %rd76, 8192;
	// begin inline asm
	ld.global.nc.v2.u64 {%rd80, %rd81}, [%rd82];
	// end inline asm
	mov.b64 	{%r233, %r234}, %rd81;
	mov.b64 	{%r235, %r236}, %rd80;
	mov.b32 	%f233, %r236;
	mov.b32 	%f234, %r235;
	mov.b32 	%f235, %r234;
	mov.b32 	%f236, %r233;
	add.s64 	%rd85, %rd76, 12288;
	// begin inline asm
	ld.global.nc.v2.u64 {%rd83, %rd84}, [%rd85];
	// end inline asm
	mov.b64 	{%r237, %r238}, %rd84;
	mov.b64 	{%r239, %r240}, %rd83;
	mov.b32 	%f237, %r240;
	mov.b32 	%f238, %r239;
	mov.b32 	%f239, %r238;
	mov.b32 	%f240, %r237;
	add.f32 	%f241, %f226, %f225;
	add.f32 	%f242, %f228, %f227;
	add.f32 	%f243, %f230, %f229;
	add.f32 	%f244, %f232, %f231;
	add.f32 	%f245, %f234, %f233;
	add.f32 	%f246, %f236, %f235;
	add.f32 	%f247, %f238, %f237;
	add.f32 	%f248, %f240, %f239;
	add.f32 	%f249, %f241, %f242;
	add.f32 	%f250, %f243, %f244;
	add.f32 	%f251, %f245, %f246;
	add.f32 	%f252, %f247, %f248;
	add.f32 	%f253, %f249, %f250;
	add.f32 	%f254, %f251, %f252;
	add.f32 	%f404, %f253, %f254;
	setp.lt.u32 	%p50, %r67, 8192;
	mov.b32 	%r387, 4096;
	@%p50 bra 	$L__BB19_26;
	add.s32 	%r14, %r67, -4096;
	mov.b32 	%r387, 4096;
$L__BB19_24:
	mul.wide.s32 	%rd99, %r387, 4;
	add.s64 	%rd89, %rd76, %rd99;
	// begin inline asm
	ld.global.nc.v2.u64 {%rd87, %rd88}, [%rd89];
	// end inline asm
	mov.b64 	{%r242, %r243}, %rd88;
	mov.b64 	{%r244, %r245}, %rd87;
	mov.b32 	%f255, %r245;
	mov.b32 	%f256, %r244;
	mov.b32 	%f257, %r243;
	mov.b32 	%f258, %r242;
	add.s64 	%rd92, %rd89, 4096;
	// begin inline asm
	ld.global.nc.v2.u64 {%rd90, %rd91}, [%rd92];
	// end inline asm
	mov.b64 	{%r246, %r247}, %rd91;
	mov.b64 	{%r248, %r249}, %rd90;
	mov.b32 	%f259, %r249;
	mov.b32 	%f260, %r248;
	mov.b32 	%f261, %r247;
	mov.b32 	%f262, %r246;
	add.s64 	%rd95, %rd89, 8192;
	// begin inline asm
	ld.global.nc.v2.u64 {%rd93, %rd94}, [%rd95];
	// end inline asm
	mov.b64 	{%r250, %r251}, %rd94;
	mov.b64 	{%r252, %r253}, %rd93;
	mov.b32 	%f263, %r253;
	mov.b32 	%f264, %r252;
	mov.b32 	%f265, %r251;
	mov.b32 	%f266, %r250;
	add.s64 	%rd98, %rd89, 12288;
	// begin inline asm
	ld.global.nc.v2.u64 {%rd96, %rd97}, [%rd98];
	// end inline asm
	mov.b64 	{%r254, %r255}, %rd97;
	mov.b64 	{%r256, %r257}, %rd96;
	mov.b32 	%f267, %r257;
	mov.b32 	%f268, %r256;
	mov.b32 	%f269, %r255;
	mov.b32 	%f270, %r254;
	add.f32 	%f271, %f404, %f256;
	add.f32 	%f272, %f255, %f258;
	add.f32 	%f273, %f257, %f260;
	add.f32 	%f274, %f259, %f262;
	add.f32 	%f275, %f261, %f264;
	add.f32 	%f276, %f263, %f266;
	add.f32 	%f277, %f265, %f268;
	add.f32 	%f278, %f267, %f270;
	add.f32 	%f279, %f271, %f272;
	add.f32 	%f280, %f273, %f274;
	add.f32 	%f281, %f275, %f276;
	add.f32 	%f282, %f277, %f278;
	add.f32 	%f283, %f279, %f280;
	add.f32 	%f284, %f281, %f282;
	add.f32 	%f285, %f283, %f284;
	add.f32 	%f404, %f285, %f269;
	sub.s32 	%r258, %r67, %r387;
	setp.lt.s32 	%p51, %r258, 4096;
	@%p51 bra 	$L__BB19_34;
	add.s32 	%r387, %r387, 4096;
	setp.le.s32 	%p52, %r387, %r14;
	@%p52 bra 	$L__BB19_24;
$L__BB19_26:
	setp.le.s32 	%p53, %r67, %r387;
	@%p53 bra 	$L__BB19_34;
	sub.s32 	%r18, %r67, %r387;
	setp.ge.s32 	%p54, %r13, %r18;
	@%p54 bra 	$L__BB19_34;
	not.b32 	%r259, %r13;
	add.s32 	%r260, %r67, %r259;
	sub.s32 	%r19, %r260, %r387;
	and.b32  	%r261, %r19, 768;
	setp.eq.s32 	%p55, %r261, 768;
	mov.u32 	%r391, %r13;
	@%p55 bra 	$L__BB19_31;
	add.s32 	%r389, %r13, %r387;
	shr.u32 	%r262, %r19, 8;
	add.s32 	%r263, %r262, 1;
	and.b32  	%r264, %r263, 3;
	neg.s32 	%r388, %r264;
	mov.u32 	%r391, %r13;
$L__BB19_30:
	.pragma "nounroll";
	mul.wide.u32 	%rd101, %r389, 4;
	add.s64 	%rd100, %rd16, %rd101;
	// begin inline asm
	ld.global.nc.u32 %r265, [%rd100];
	// end inline asm
	mov.b32 	%f287, %r265;
	add.f32 	%f404, %f404, %f287;
	add.s32 	%r391, %r391, 256;
	add.s32 	%r389, %r389, 256;
	add.s32 	%r388, %r388, 1;
	setp.ne.s32 	%p56, %r388, 0;
	@%p56 bra 	$L__BB19_30;
$L__BB19_31:
	setp.lt.u32 	%p57, %r19, 768;
	@%p57 bra 	$L__BB19_34;
	cvt.u64.u32 	%rd102, %r391;
	cvt.u64.u32 	%rd103, %r387;
	add.s64 	%rd104, %rd102, %rd103;
	shl.b64 	%rd105, %rd104, 2;
	add.s64 	%rd106, %rd105, %rd16;
	add.s64 	%rd122, %rd106, 2048;
	add.s32 	%r392, %r391, %r387;
$L__BB19_33:
	mul.wide.u32 	%rd111, %r392, 4;
	add.s64 	%rd107, %rd16, %rd111;
	// begin inline asm
	ld.global.nc.u32 %r266, [%rd107];
	// end inline asm
	mov.b32 	%f288, %r266;
	add.f32 	%f289, %f404, %f288;
	add.s64 	%rd108, %rd122, -1024;
	// begin inline asm
	ld.global.nc.u32 %r267, [%rd108];
	// end inline asm
	mov.b32 	%f290, %r267;
	add.f32 	%f291, %f289, %f290;
	// begin inline asm
	ld.global.nc.u32 %r268, [%rd122];
	// end inline asm
	mov.b32 	%f292, %r268;
	add.f32 	%f293, %f291, %f292;
	add.s64 	%rd110, %rd122, 1024;
	// begin inline asm
	ld.global.nc.u32 %r269, [%rd110];
	// end inline asm
	mov.b32 	%f294, %r269;
	add.f32 	%f404, %f293, %f294;
	add.s32 	%r391, %r391, 1024;
	add.s64 	%rd122, %rd122, 4096;
	add.s32 	%r392, %r392, 1024;
	setp.lt.s32 	%p58, %r391, %r18;
	@%p58 bra 	$L__BB19_33;
$L__BB19_34:
	// begin inline asm
	mov.u32 %r270, %laneid;
	// end inline asm
	mov.b32 	%r272, %f404;
	mov.b32 	%r273, 1;
	mov.b32 	%r294, 31;
	mov.b32 	%r295, -1;
	// begin inline asm
	shfl.sync.down.b32 %r271, %r272, %r273, %r294, %r295;
	// end inline asm
	setp.gt.s32 	%p59, %r270, 30;
	mov.b32 	%f295, %r271;
	add.f32 	%f296, %f404, %f295;
	selp.f32 	%f297, %f404, %f296, %p59;
	mov.b32 	%r277, %f297;
	mov.b32 	%r278, 2;
	// begin inline asm
	shfl.sync.down.b32 %r276, %r277, %r278, %r294, %r295;
	// end inline asm
	setp.gt.s32 	%p60, %r270, 29;
	mov.b32 	%f298, %r276;
	add.f32 	%f299, %f297, %f298;
	selp.f32 	%f300, %f297, %f299, %p60;
	mov.b32 	%r282, %f300;
	mov.b32 	%r283, 4;
	// begin inline asm
	shfl.sync.down.b32 %r281, %r282, %r283, %r294, %r295;
	// end inline asm
	setp.gt.s32 	%p61, %r270, 27;
	mov.b32 	%f301, %r281;
	add.f32 	%f302, %f300, %f301;
	selp.f32 	%f303, %f300, %f302, %p61;
	mov.b32 	%r287, %f303;
	mov.b32 	%r288, 8;
	// begin inline asm
	shfl.sync.down.b32 %r286, %r287, %r288, %r294, %r295;
	// end inline asm
	setp.gt.s32 	%p62, %r270, 23;
	mov.b32 	%f304, %r286;
	add.f32 	%f305, %f303, %f304;
	selp.f32 	%f306, %f303, %f305, %p62;
	mov.b32 	%r292, %f306;
	mov.b32 	%r293, 16;
	// begin inline asm
	shfl.sync.down.b32 %r291, %r292, %r293, %r294, %r295;
	// end inline asm
	setp.gt.s32 	%p63, %r270, 15;
	mov.b32 	%f307, %r291;
	add.f32 	%f26, %f306, %f307;
	selp.f32 	%f418, %f306, %f26, %p63;
	setp.ne.s32 	%p64, %r270, 0;
	@%p64 bra 	$L__BB19_36;
	shr.u32 	%r296, %r13, 3;
	and.b32  	%r297, %r296, 124;
	mov.u32 	%r298, _ZZN3cub18CUB_300001_SM_10006detail6reduce28DeviceReduceSingleTileKernelINS2_10policy_hubIfyN4cuda3std3__44plusIfEEE10Policy1000EPfSC_iS9_ffNS7_10__identityEEEvT0_T1_T2_T3_T4_T6_E12temp_storage;
	add.s32 	%r299, %r298, %r297;
	st.shared.f32 	[%r299+8], %f26;
$L__BB19_36:
	bar.sync 	0;
	setp.ne.s32 	%p65, %r13, 0;
	@%p65 bra 	$L__BB19_72;
	ld.shared.f32 	%f308, [_ZZN3cub18CUB_300001_SM_10006detail6reduce28DeviceReduceSingleTileKernelINS2_10policy_hubIfyN4cuda3std3__44plusIfEEE10Policy1000EPfSC_iS9_ffNS7_10__identityEEEvT0_T1_T2_T3_T4_T6_E12temp_storage+12];
	add.f32 	%f309, %f418, %f308;
	ld.shared.f32 	%f310, [_ZZN3cub18CUB_300001_SM_10006detail6reduce28DeviceReduceSingleTileKernelINS2_10policy_hubIfyN4cuda3std3__44plusIfEEE10Policy1000EPfSC_iS9_ffNS7_10__identityEEEvT0_T1_T2_T3_T4_T6_E12temp_storage+16];
	add.f32 	%f311, %f309, %f310;
	ld.shared.f32 	%f312, [_ZZN3cub18CUB_300001_SM_10006detail6reduce28DeviceReduceSingleTileKernelINS2_10policy_hubIfyN4cuda3std3__44plusIfEEE10Policy1000EPfSC_iS9_ffNS7_10__identityEEEvT0_T1_T2_T3_T4_T6_E12temp_storage+20];
	add.f32 	%f313, %f311, %f312;
	ld.shared.f32 	%f314, [_ZZN3cub18CUB_300001_SM_10006detail6reduce28DeviceReduceSingleTileKernelINS2_10policy_hubIfyN4cuda3std3__44plusIfEEE10Policy1000EPfSC_iS9_ffNS7_10__identityEEEvT0_T1_T2_T3_T4_T6_E12temp_storage+24];
	add.f32 	%f315, %f313, %f314;
	ld.shared.f32 	%f316, [_ZZN3cub18CUB_300001_SM_10006detail6reduce28DeviceReduceSingleTileKernelINS2_10policy_hubIfyN4cuda3std3__44plusIfEEE10Policy1000EPfSC_iS9_ffNS7_10__identityEEEvT0_T1_T2_T3_T4_T6_E12temp_storage+28];
	add.f32 	%f317, %f315, %f316;
	ld.shared.f32 	%f318, [_ZZN3cub18CUB_300001_SM_10006detail6reduce28DeviceReduceSingleTileKernelINS2_10policy_hubIfyN4cuda3std3__44plusIfEEE10Policy1000EPfSC_iS9_ffNS7_10__identityEEEvT0_T1_T2_T3_T4_T6_E12temp_storage+32];
	add.f32 	%f319, %f317, %f318;
	ld.shared.f32 	%f320, [_ZZN3cub18CUB_300001_SM_10006detail6reduce28DeviceReduceSingleTileKernelINS2_10policy_hubIfyN4cuda3std3__44plusIfEEE10Policy1000EPfSC_iS9_ffNS7_10__identityEEEvT0_T1_T2_T3_T4_T6_E12temp_storage+36];
	add.f32 	%f418, %f319, %f320;
	bra.uni 	$L__BB19_72;
$L__BB19_38:
	setp.gt.s32 	%p3, %r67, 4095;
	@%p3 bra 	$L__BB19_56;
	mov.u32 	%r34, %tid.x;
	setp.ge.s32 	%p20, %r34, %r67;
	mov.f32 	%f410, 0f00000000;
	mov.u32 	%r397, %r34;
	@%p20 bra 	$L__BB19_41;
	mul.wide.u32 	%rd66, %r34, 4;
	add.s64 	%rd65, %rd16, %rd66;
	// begin inline asm
	ld.global.nc.u32 %r144, [%rd65];
	// end inline asm
	mov.b32 	%f410, %r144;
	add.s32 	%r397, %r34, 256;
$L__BB19_41:
	setp.ge.s32 	%p21, %r397, %r67;
	@%p21 bra 	$L__BB19_47;
	not.b32 	%r145, %r397;
	add.s32 	%r37, %r67, %r145;
	and.b32  	%r146, %r37, 768;
	setp.eq.s32 	%p22, %r146, 768;
	@%p22 bra 	$L__BB19_45;
	mul.wide.u32 	%rd67, %r397, 4;
	add.s64 	%rd123, %rd16, %rd67;
	shr.u32 	%r147, %r37, 8;
	add.s32 	%r148, %r147, 1;
	and.b32  	%r149, %r148, 3;
	neg.s32 	%r395, %r149;
$L__BB19_44:
	.pragma "nounroll";
	// begin inline asm
	ld.global.nc.u32 %r150, [%rd123];
	// end inline asm
	mov.b32 	%f157, %r150;
	add.f32 	%f410, %f410, %f157;
	add.s32 	%r397, %r397, 256;
	add.s64 	%rd123, %rd123, 1024;
	add.s32 	%r395, %r395, 1;
	setp.ne.s32 	%p23, %r395, 0;
	@%p23 bra 	$L__BB19_44;
$L__BB19_45:
	setp.lt.u32 	%p24, %r37, 768;
	@%p24 bra 	$L__BB19_47;
$L__BB19_46:
	mul.wide.s32 	%rd73, %r397, 4;
	add.s64 	%rd69, %rd16, %rd73;
	// begin inline asm
	ld.global.nc.u32 %r151, [%rd69];
	// end inline asm
	mov.b32 	%f158, %r151;
	add.f32 	%f159, %f410, %f158;
	add.s64 	%rd70, %rd69, 1024;
	// begin inline asm
	ld.global.nc.u32 %r152, [%rd70];
	// end inline asm
	mov.b32 	%f160, %r152;
	add.f32 	%f161, %f159, %f160;
	add.s64 	%rd71, %rd69, 2048;
	// begin inline asm
	ld.global.nc.u32 %r153, [%rd71];
	// end inline asm
	mov.b32 	%f162, %r153;
	add.f32 	%f163, %f161, %f162;
	add.s64 	%rd72, %rd69, 3072;
	// begin inline asm
	ld.global.nc.u32 %r154, [%rd72];
	// end inline asm
	mov.b32 	%f164, %r154;
	add.f32 	%f410, %f163, %f164;
	add.s32 	%r397, %r397, 1024;
	setp.lt.s32 	%p25, %r397, %r67;
	@%p25 bra 	$L__BB19_46;
$L__BB19_47:
	setp.lt.s32 	%p26, %r67, 256;
	@%p26 bra 	$L__BB19_52;
	// begin inline asm
	mov.u32 %r193, %laneid;
	// end inline asm
	mov.b32 	%r195, %f410;
	mov.b32 	%r196, 1;
	mov.b32 	%r217, 31;
	mov.b32 	%r218, -1;
	// begin inline asm
	shfl.sync.down.b32 %r194, %r195, %r196, %r217, %r218;
	// end inline asm
	setp.gt.s32 	%p42, %r193, 30;
	mov.b32 	%f199, %r194;
	add.f32 	%f200, %f410, %f199;
	selp.f32 	%f201, %f410, %f200, %p42;
	mov.b32 	%r200, %f201;
	mov.b32 	%r201, 2;
	// begin inline asm
	shfl.sync.down.b32 %r199, %r200, %r201, %r217, %r218;
	// end inline asm
	setp.gt.s32 	%p43, %r193, 29;
	mov.b32 	%f202, %r199;
	add.f32 	%f203, %f201, %f202;
	selp.f32 	%f204, %f201, %f203, %p43;
	mov.b32 	%r205, %f204;
	mov.b32 	%r206, 4;
	// begin inline asm
	shfl.sync.down.b32 %r204, %r205, %r206, %r217, %r218;
	// end inline asm
	setp.gt.s32 	%p44, %r193, 27;
	mov.b32 	%f205, %r204;
	add.f32 	%f206, %f204, %f205;
	selp.f32 	%f207, %f204, %f206, %p44;
	mov.b32 	%r210, %f207;
	mov.b32 	%r211, 8;
	// begin inline asm
	shfl.sync.down.b32 %r209, %r210, %r211, %r217, %r218;
	// end inline asm
	setp.gt.s32 	%p45, %r193, 23;
	mov.b32 	%f208, %r209;
	add.f32 	%f209, %f207, %f208;
	selp.f32 	%f210, %f207, %f209, %p45;
	mov.b32 	%r215, %f210;
	mov.b32 	%r216, 16;
	// begin inline asm
	shfl.sync.down.b32 %r214, %r215, %r216, %r217, %r218;
	// end inline asm
	setp.gt.s32 	%p46, %r193, 15;
	mov.b32 	%f211, %r214;
	add.f32 	%f38, %f210, %f211;
	selp.f32 	%f418, %f210, %f38, %p46;
	setp.ne.s32 	%p47, %r193, 0;
	@%p47 bra 	$L__BB19_50;
	shr.u32 	%r219, %r34, 3;
	and.b32  	%r220, %r219, 124;
	mov.u32 	%r221, _ZZN3cub18CUB_300001_SM_10006detail6reduce28DeviceReduceSingleTileKernelINS2_10policy_hubIfyN4cuda3std3__44plusIfEEE10Policy1000EPfSC_iS9_ffNS7_10__identityEEEvT0_T1_T2_T3_T4_T6_E12temp_storage;
	add.s32 	%r222, %r221, %r220;
	st.shared.f32 	[%r222+8], %f38;
$L__BB19_50:
	bar.sync 	0;
	setp.ne.s32 	%p48, %r34, 0;
	@%p48 bra 	$L__BB19_72;
	ld.shared.f32 	%f212, [_ZZN3cub18CUB_300001_SM_10006detail6reduce28DeviceReduceSingleTileKernelINS2_10policy_hubIfyN4cuda3std3__44plusIfEEE10Policy1000EPfSC_iS9_ffNS7_10__identityEEEvT0_T1_T2_T3_T4_T6_E12temp_storage+12];
	add.f32 	%f213, %f418, %f212;
	ld.shared.f32 	%f214, [_ZZN3cub18CUB_300001_SM_10006detail6reduce28DeviceReduceSingleTileKernelINS2_10policy_hubIfyN4cuda3std3__44plusIfEEE10Policy1000EPfSC_iS9_ffNS7_10__identityEEEvT0_T1_T2_T3_T4_T6_E12temp_storage+16];
	add.f32 	%f215, %f213, %f214;
	ld.shared.f32 	%f216, [_ZZN3cub18CUB_300001_SM_10006detail6reduce28DeviceReduceSingleTileKernelINS2_10policy_hubIfyN4cuda3std3__44plusIfEEE10Policy1000EPfSC_iS9_ffNS7_10__identityEEEvT0_T1_T2_T3_T4_T6_E12temp_storage+20];
	add.f32 	%f217, %f215, %f216;
	ld.shared.f32 	%f218, [_ZZN3cub18CUB_300001_SM_10006detail6reduce28DeviceReduceSingleTileKernelINS2_10policy_hubIfyN4cuda3std3__44plusIfEEE10Policy1000EPfSC_iS9_ffNS7_10__identityEEEvT0_T1_T2_T3_T4_T6_E12temp_storage+24];
	add.f32 	%f219, %f217, %f218;
	ld.shared.f32 	%f220, [_ZZN3cub18CUB_300001_SM_10006detail6reduce28DeviceReduceSingleTileKernelINS2_10policy_hubIfyN4cuda3std3__44plusIfEEE10Policy1000EPfSC_iS9_ffNS7_10__identityEEEvT0_T1_T2_T3_T4_T6_E12temp_storage+28];
	add.f32 	%f221, %f219, %f220;
	ld.shared.f32 	%f222, [_ZZN3cub18CUB_300001_SM_10006detail6reduce28DeviceReduceSingleTileKernelINS2_10policy_hubIfyN4cuda3std3__44plusIfEEE10Policy1000EPfSC_iS9_ffNS7_10__identityEEEvT0_T1_T2_T3_T4_T6_E12temp_storage+32];
	add.f32 	%f223, %f221, %f222;
	ld.shared.f32 	%f224, [_ZZN3cub18CUB_300001_SM_10006detail6reduce28DeviceReduceSingleTileKernelINS2_10policy_hubIfyN4cuda3std3__44plusIfEEE10Policy1000EPfSC_iS9_ffNS7_10__identityEEEvT0_T1_T2_T3_T4_T6_E12temp_storage+36];
	add.f32 	%f418, %f223, %f224;
	bra.uni 	$L__BB19_72;
$L__BB19_52:
	// begin inline asm
	mov.u32 %r155, %laneid;
	// end inline asm
	and.b32  	%r181, %r34, 992;
	add.s32 	%r182, %r181, 32;
	setp.gt.s32 	%p27, %r182, %r67;
	not.b32 	%r183, %r181;
	add.s32 	%r184, %r67, %r183;
	selp.b32 	%r179, %r184, 31, %p27;
	mov.b32 	%r157, %f410;
	mov.b32 	%r158, 1;
	mov.b32 	%r180, -1;
	// begin inline asm
	shfl.sync.down.b32 %r156, %r157, %r158, %r179, %r180;
	// end inline asm
	setp.lt.s32 	%p28, %r155, %r179;
	mov.b32 	%f165, %r156;
	add.f32 	%f166, %f410, %f165;
	selp.f32 	%f167, %f166, %f410, %p28;
	mov.b32 	%r162, %f167;
	mov.b32 	%r163, 2;
	// begin inline asm
	shfl.sync.down.b32 %r161, %r162, %r163, %r179, %r180;
	// end inline asm
	add.s32 	%r185, %r155, 2;
	setp.gt.s32 	%p29, %r185, %r179;
	mov.b32 	%f168, %r161;
	add.f32 	%f169, %f167, %f168;
	selp.f32 	%f170, %f167, %f169, %p29;
	mov.b32 	%r167, %f170;
	mov.b32 	%r168, 4;
	// begin inline asm
	shfl.sync.down.b32 %r166, %r167, %r168, %r179, %r180;
	// end inline asm
	add.s32 	%r186, %r155, 4;
	setp.gt.s32 	%p30, %r186, %r179;
	mov.b32 	%f171, %r166;
	add.f32 	%f172, %f170, %f171;
	selp.f32 	%f173, %f170, %f172, %p30;
	mov.b32 	%r172, %f173;
	mov.b32 	%r173, 8;
	// begin inline asm
	shfl.sync.down.b32 %r171, %r172, %r173, %r179, %r180;
	// end inline asm
	add.s32 	%r187, %r155, 8;
	setp.gt.s32 	%p31, %r187, %r179;
	mov.b32 	%f174, %r171;
	add.f32 	%f175, %f173, %f174;
	selp.f32 	%f176, %f173, %f175, %p31;
	mov.b32 	%r177, %f176;
	mov.b32 	%r178, 16;
	// begin inline asm
	shfl.sync.down.b32 %r176, %r177, %r178, %r179, %r180;
	// end inline asm
	add.s32 	%r188, %r155, 16;
	setp.gt.s32 	%p32, %r188, %r179;
	mov.b32 	%f177, %r176;
	add.f32 	%f178, %f176, %f177;
	selp.f32 	%f418, %f176, %f178, %p32;
	setp.ne.s32 	%p33, %r155, 0;
	@%p33 bra 	$L__BB19_54;
	shr.u32 	%r189, %r34, 3;
	and.b32  	%r190, %r189, 124;
	mov.u32 	%r191, _ZZN3cub18CUB_300001_SM_10006detail6reduce28DeviceReduceSingleTileKernelINS2_10policy_hubIfyN4cuda3std3__44plusIfEEE10Policy1000EPfSC_iS9_ffNS7_10__identityEEEvT0_T1_T2_T3_T4_T6_E12temp_storage;
	add.s32 	%r192, %r191, %r190;
	st.shared.f32 	[%r192+8], %f418;
$L__BB19_54:
	bar.sync 	0;
	setp.ne.s32 	%p34, %r34, 0;
	@%p34 bra 	$L__BB19_72;
	setp.gt.s32 	%p35, %r67, 32;
	ld.shared.f32 	%f179, [_ZZN3cub18CUB_300001_SM_10006detail6reduce28DeviceReduceSingleTileKernelINS2_10policy_hubIfyN4cuda3std3__44plusIfEEE10Policy1000EPfSC_iS9_ffNS7_10__identityEEEvT0_T1_T2_T3_T4_T6_E12temp_storage+12];
	add.f32 	%f180, %f418, %f179;
	selp.f32 	%f181, %f180, %f418, %p35;
	setp.gt.s32 	%p36, %r67, 64;
	ld.shared.f32 	%f182, [_ZZN3cub18CUB_300001_SM_10006detail6reduce28DeviceReduceSingleTileKernelINS2_10policy_hubIfyN4cuda3std3__44plusIfEEE10Policy1000EPfSC_iS9_ffNS7_10__identityEEEvT0_T1_T2_T3_T4_T6_E12temp_storage+16];
	add.f32 	%f183, %f182, %f181;
	selp.f32 	%f184, %f183, %f181, %p36;
	setp.gt.s32 	%p37, %r67, 96;
	ld.shared.f32 	%f185, [_ZZN3cub18CUB_300001_SM_10006detail6reduce28DeviceReduceSingleTileKernelINS2_10policy_hubIfyN4cuda3std3__44plusIfEEE10Policy1000EPfSC_iS9_ffNS7_10__identityEEEvT0_T1_T2_T3_T4_T6_E12temp_storage+20];
	add.f32 	%f186, %f185, %f184;
	selp.f32 	%f187, %f186, %f184, %p37;
	setp.gt.s32 	%p38, %r67, 128;
	ld.shared.f32 	%f188, [_ZZN3cub18CUB_300001_SM_10006detail6reduce28DeviceReduceSingleTileKernelINS2_10policy_hubIfyN4cuda3std3__44plusIfEEE10Policy1000EPfSC_iS9_ffNS7_10__identityEEEvT0_T1_T2_T3_T4_T6_E12temp_storage+24];
	add.f32 	%f189, %f188, %f187;
	selp.f32 	%f190, %f189, %f187, %p38;
	setp.gt.s32 	%p39, %r67, 160;
	ld.shared.f32 	%f191, [_ZZN3cub18CUB_300001_SM_10006detail6reduce28DeviceReduceSingleTileKernelINS2_10policy_hubIfyN4cuda3std3__44plusIfEEE10Policy1000EPfSC_iS9_ffNS7_10__identityEEEvT0_T1_T2_T3_T4_T6_E12temp_storage+28];
	add.f32 	%f192, %f191, %f190;
	selp.f32 	%f193, %f192, %f190, %p39;
	setp.gt.s32 	%p40, %r67, 192;
	ld.shared.f32 	%f194, [_ZZN3cub18CUB_300001_SM_10006detail6reduce28DeviceReduceSingleTileKernelINS2_10policy_hubIfyN4cuda3std3__44plusIfEEE10Policy1000EPfSC_iS9_ffNS7_10__identityEEEvT0_T1_T2_T3_T4_T6_E12temp_storage+32];
	add.f32 	%f195, %f194, %f193;
	selp.f32 	%f196, %f195, %f193, %p40;
	setp.gt.s32 	%p41, %r67, 224;
	ld.shared.f32 	%f197, [_ZZN3cub18CUB_300001_SM_10006detail6reduce28DeviceReduceSingleTileKernelINS2_10policy_hubIfyN4cuda3std3__44plusIfEEE10Policy1000EPfSC_iS9_ffNS7_10__identityEEEvT0_T1_T2_T3_T4_T6_E12temp_storage+36];
	add.f32 	%f198, %f197, %f196;
	selp.f32 	%f418, %f198, %f196, %p41;
	bra.uni 	$L__BB19_72;
$L__BB19_56:
	mov.u32 	%r46, %tid.x;
	mul.wide.u32 	%rd35, %r46, 4;
	add.s64 	%rd19, %rd16, %rd35;
	// begin inline asm
	ld.global.nc.u32 %r68, [%rd19];
	// end inline asm
	mov.b32 	%f59, %r68;
	add.s64 	%rd20, %rd19, 1024;
	// begin inline asm
	ld.global.nc.u32 %r69, [%rd20];
	// end inline asm
	mov.b32 	%f60, %r69;
	add.s64 	%rd21, %rd19, 2048;
	// begin inline asm
	ld.global.nc.u32 %r70, [%rd21];
	// end inline asm
	mov.b32 	%f61, %r70;
	add.s64 	%rd22, %rd19, 3072;
	// begin inline asm
	ld.global.nc.u32 %r71, [%rd22];
	// end inline asm
	mov.b32 	%f62, %r71;
	add.s64 	%rd23, %rd19, 4096;
	// begin inline asm
	ld.global.nc.u32 %r72, [%rd23];
	// end inline asm
	mov.b32 	%f63, %r72;
	add.s64 	%rd24, %rd19, 5120;
	// begin inline asm
	ld.global.nc.u32 %r73, [%rd24];
	// end inline asm
	mov.b32 	%f64, %r73;
	add.s64 	%rd25, %rd19, 6144;
	// begin inline asm
	ld.global.nc.u32 %r74, [%rd25];
	// end inline asm
	mov.b32 	%f65, %r74;
	add.s64 	%rd26, %rd19, 7168;
	// begin inline asm
	ld.global.nc.u32 %r75, [%rd26];
	// end inline asm
	mov.b32 	%f66, %r75;
	add.s64 	%rd27, %rd19, 8192;
	// begin inline asm
	ld.global.nc.u32 %r76, [%rd27];
	// end inline asm
	mov.b32 	%f67, %r76;
	add.s64 	%rd28, %rd19, 9216;
	// begin inline asm
	ld.global.nc.u32 %r77, [%rd28];
	// end inline asm
	mov.b32 	%f68, %r77;
	add.s64 	%rd29, %rd19, 10240;
	// begin inline asm
	ld.global.nc.u32 %r78, [%rd29];
	// end inline asm
	mov.b32 	%f69, %r78;
	add.s64 	%rd30, %rd19, 11264;
	// begin inline asm
	ld.global.nc.u32 %r79, [%rd30];
	// end inline asm
	mov.b32 	%f70, %r79;
	add.s64 	%rd31, %rd19, 12288;
	// begin inline asm
	ld.global.nc.u32 %r80, [%rd31];
	// end inline asm
	mov.b32 	%f71, %r80;
	add.s64 	%rd32, %rd19, 13312;
	// begin inline asm
	ld.global.nc.u32 %r81, [%rd32];
	// end inline asm
	mov.b32 	%f72, %r81;
	add.s64 	%rd33, %rd19, 14336;
	// begin inline asm
	ld.global.nc.u32 %r82, [%rd33];
	// end inline asm
	mov.b32 	%f73, %r82;
	add.s64 	%rd34, %rd19, 15360;
	// begin inline asm
	ld.global.nc.u32 %r83, [%rd34];
	// end inline asm
	mov.b32 	%f74, %r83;
	add.f32 	%f75, %f59, %f60;
	add.f32 	%f76, %f61, %f62;
	add.f32 	%f77, %f63, %f64;
	add.f32 	%f78, %f65, %f66;
	add.f32 	%f79, %f67, %f68;
	add.f32 	%f80, %f69, %f70;
	add.f32 	%f81, %f71, %f72;
	add.f32 	%f82, %f73, %f74;
	add.f32 	%f83, %f75, %f76;
	add.f32 	%f84, %f77, %f78;
	add.f32 	%f85, %f79, %f80;
	add.f32 	%f86, %f81, %f82;
	add.f32 	%f87, %f83, %f84;
	add.f32 	%f88, %f85, %f86;
	add.f32 	%f417, %f87, %f88;
	setp.lt.u32 	%p4, %r67, 8192;
	mov.b32 	%r400, 4096;
	@%p4 bra 	$L__BB19_60;
	add.s32 	%r47, %r67, -4096;
	mov.b32 	%r400, 4096;
$L__BB19_58:
	mul.wide.s32 	%rd52, %r400, 4;
	add.s64 	%rd36, %rd19, %rd52;
	// begin inline asm
	ld.global.nc.u32 %r86, [%rd36];
	// end inline asm
	mov.b32 	%f89, %r86;
	add.s64 	%rd37, %rd36, 1024;
	// begin inline asm
	ld.global.nc.u32 %r87, [%rd37];
	// end inline asm
	mov.b32 	%f90, %r87;
	add.s64 	%rd38, %rd36, 2048;
	// begin inline asm
	ld.global.nc.u32 %r88, [%rd38];
	// end inline asm
	mov.b32 	%f91, %r88;
	add.s64 	%rd39, %rd36, 3072;
	// begin inline asm
	ld.global.nc.u32 %r89, [%rd39];
	// end inline asm
	mov.b32 	%f92, %r89;
	add.s64 	%rd40, %rd36, 4096;
	// begin inline asm
	ld.global.nc.u32 %r90, [%rd40];
	// end inline asm
	mov.b32 	%f93, %r90;
	add.s64 	%rd41, %rd36, 5120;
	// begin inline asm
	ld.global.nc.u32 %r91, [%rd41];
	// end inline asm
	mov.b32 	%f94, %r91;
	add.s64 	%rd42, %rd36, 6144;
	// begin inline asm
	ld.global.nc.u32 %r92, [%rd42];
	// end inline asm
	mov.b32 	%f95, %r92;
	add.s64 	%rd43, %rd36, 7168;
	// begin inline asm
	ld.global.nc.u32 %r93, [%rd43];
	// end inline asm
	mov.b32 	%f96, %r93;
	add.s64 	%rd44, %rd36, 8192;
	// begin inline asm
	ld.global.nc.u32 %r94, [%rd44];
	// end inline asm
	mov.b32 	%f97, %r94;
	add.s64 	%rd45, %rd36, 9216;
	// begin inline asm
	ld.global.nc.u32 %r95, [%rd45];
	// end inline asm
	mov.b32 	%f98, %r95;
	add.s64 	%rd46, %rd36, 10240;
	// begin inline asm
	ld.global.nc.u32 %r96, [%rd46];
	// end inline asm
	mov.b32 	%f99, %r96;
	add.s64 	%rd47, %rd36, 11264;
	// begin inline asm
	ld.global.nc.u32 %r97, [%rd47];
	// end inline asm
	mov.b32 	%f100, %r97;
	add.s64 	%rd48, %rd36, 12288;
	// begin inline asm
	ld.global.nc.u32 %r98, [%rd48];
	// end inline asm
	mov.b32 	%f101, %r98;
	add.s64 	%rd49, %rd36, 13312;
	// begin inline asm
	ld.global.nc.u32 %r99, [%rd49];
	// end inline asm
	mov.b32 	%f102, %r99;
	add.s64 	%rd50, %rd36, 14336;
	// begin inline asm
	ld.global.nc.u32 %r100, [%rd50];
	// end inline asm
	mov.b32 	%f103, %r100;
	add.s64 	%rd51, %rd36, 15360;
	// begin inline asm
	ld.global.nc.u32 %r101, [%rd51];
	// end inline asm
	mov.b32 	%f104, %r101;
	add.f32 	%f105, %f417, %f89;
	add.f32 	%f106, %f90, %f91;
	add.f32 	%f107, %f92, %f93;
	add.f32 	%f108, %f94, %f95;
	add.f32 	%f109, %f96, %f97;
	add.f32 	%f110, %f98, %f99;
	add.f32 	%f111, %f100, %f101;
	add.f32 	%f112, %f102, %f103;
	add.f32 	%f113, %f105, %f106;
	add.f32 	%f114, %f107, %f108;
	add.f32 	%f115, %f109, %f110;
	add.f32 	%f116, %f111, %f112;
	add.f32 	%f117, %f113, %f114;
	add.f32 	%f118, %f115, %f116;
	add.f32 	%f119, %f117, %f118;
	add.f32 	%f417, %f119, %f104;
	sub.s32 	%r102, %r67, %r400;
	setp.lt.s32 	%p5, %r102, 4096;
	@%p5 bra 	$L__BB19_68;
	add.s32 	%r400, %r400, 4096;
	setp.le.s32 	%p6, %r400, %r47;
	@%p6 bra 	$L__BB19_58;
$L__BB19_60:
	setp.le.s32 	%p7, %r67, %r400;
	@%p7 bra 	$L__BB19_68;
	sub.s32 	%r51, %r67, %r400;
	setp.ge.s32 	%p8, %r46, %r51;
	@%p8 bra 	$L__BB19_68;
	not.b32 	%r103, %r46;
	add.s32 	%r104, %r67, %r103;
	sub.s32 	%r52, %r104, %r400;
	and.b32  	%r105, %r52, 768;
	setp.eq.s32 	%p9, %r105, 768;
	mov.u32 	%r404, %r46;
	@%p9 bra 	$L__BB19_65;
	add.s32 	%r402, %r46, %r400;
	shr.u32 	%r106, %r52, 8;
	add.s32 	%r107, %r106, 1;
	and.b32  	%r108, %r107, 3;
	neg.s32 	%r401, %r108;
	mov.u32 	%r404, %r46;
$L__BB19_64:
	.pragma "nounroll";
	mul.wide.u32 	%rd54, %r402, 4;
	add.s64 	%rd53, %rd16, %rd54;
	// begin inline asm
	ld.global.nc.u32 %r109, [%rd53];
	// end inline asm
	mov.b32 	%f121, %r109;
	add.f32 	%f417, %f417, %f121;
	add.s32 	%r404, %r404, 256;
	add.s32 	%r402, %r402, 256;
	add.s32 	%r401, %r401, 1;
	setp.ne.s32 	%p10, %r401, 0;
	@%p10 bra 	$L__BB19_64;
$L__BB19_65:
	setp.lt.u32 	%p11, %r52, 768;
	@%p11 bra 	$L__BB19_68;
	cvt.u64.u32 	%rd55, %r404;
	cvt.u64.u32 	%rd56, %r400;
	add.s64 	%rd57, %rd55, %rd56;
	shl.b64 	%rd58, %rd57, 2;
	add.s64 	%rd59, %rd58, %rd16;
	add.s64 	%rd124, %rd59, 2048;
	add.s32 	%r405, %r404, %r400;
$L__BB19_67:
	mul.wide.u32 	%rd64, %r405, 4;
	add.s64 	%rd60, %rd16, %rd64;
	// begin inline asm
	ld.global.nc.u32 %r110, [%rd60];
	// end inline asm
	mov.b32 	%f122, %r110;
	add.f32 	%f123, %f417, %f122;
	add.s64 	%rd61, %rd124, -1024;
	// begin inline asm
	ld.global.nc.u32 %r111, [%rd61];
	// end inline asm
	mov.b32 	%f124, %r111;
	add.f32 	%f125, %f123, %f124;
	// begin inline asm
	ld.global.nc.u32 %r112, [%rd124];
	// end inline asm
	mov.b32 	%f126, %r112;
	add.f32 	%f127, %f125, %f126;
	add.s64 	%rd63, %rd124, 1024;
	// begin inline asm
	ld.global.nc.u32 %r113, [%rd63];
	// end inline asm
	mov.b32 	%f128, %r113;
	add.f32 	%f417, %f127, %f128;
	add.s32 	%r404, %r404, 1024;
	add.s64 	%rd124, %rd124, 4096;
	add.s32 	%r405, %r405, 1024;
	setp.lt.s32 	%p12, %r404, %r51;
	@%p12 bra 	$L__BB19_67;
$L__BB19_68:
	// begin inline asm
	mov.u32 %r114, %laneid;
	// end inline asm
	mov.b32 	%r116, %f417;
	mov.b32 	%r117, 1;
	mov.b32 	%r138, 31;
	mov.b32 	%r139, -1;
	// begin inline asm
	shfl.sync.down.b32 %r115, %r116, %r117, %r138, %r139;
	// end inline asm
	setp.gt.s32 	%p13, %r114, 30;
	mov.b32 	%f129, %r115;
	add.f32 	%f130, %f417, %f129;
	selp.f32 	%f131, %f417, %f130, %p13;
	mov.b32 	%r121, %f131;
	mov.b32 	%r122, 2;
	// begin inline asm
	shfl.sync.down.b32 %r120, %r121, %r122, %r138, %r139;
	// end inline asm
	setp.gt.s32 	%p14, %r114, 29;
	mov.b32 	%f132, %r120;
	add.f32 	%f133, %f131, %f132;
	selp.f32 	%f134, %f131, %f133, %p14;
	mov.b32 	%r126, %f134;
	mov.b32 	%r127, 4;
	// begin inline asm
	shfl.sync.down.b32 %r125, %r126, %r127, %r138, %r139;
	// end inline asm
	setp.gt.s32 	%p15, %r114, 27;
	mov.b32 	%f135, %r125;
	add.f32 	%f136, %f134, %f135;
	selp.f32 	%f137, %f134, %f136, %p15;
	mov.b32 	%r131, %f137;
	mov.b32 	%r132, 8;
	// begin inline asm
	shfl.sync.down.b32 %r130, %r131, %r132, %r138, %r139;
	// end inline asm
	setp.gt.s32 	%p16, %r114, 23;
	mov.b32 	%f138, %r130;
	add.f32 	%f139, %f137, %f138;
	selp.f32 	%f140, %f137, %f139, %p16;
	mov.b32 	%r136, %f140;
	mov.b32 	%r137, 16;
	// begin inline asm
	shfl.sync.down.b32 %r135, %r136, %r137, %r138, %r139;
	// end inline asm
	setp.gt.s32 	%p17, %r114, 15;
	mov.b32 	%f141, %r135;
	add.f32 	%f54, %f140, %f141;
	selp.f32 	%f418, %f140, %f54, %p17;
	setp.ne.s32 	%p18, %r114, 0;
	@%p18 bra 	$L__BB19_70;
	shr.u32 	%r140, %r46, 3;
	and.b32  	%r141, %r140, 124;
	mov.u32 	%r142, _ZZN3cub18CUB_300001_SM_10006detail6reduce28DeviceReduceSingleTileKernelINS2_10policy_hubIfyN4cuda3std3__44plusIfEEE10Policy1000EPfSC_iS9_ffNS7_10__identityEEEvT0_T1_T2_T3_T4_T6_E12temp_storage;
	add.s32 	%r143, %r142, %r141;
	st.shared.f32 	[%r143+8], %f54;
$L__BB19_70:
	bar.sync 	0;
	setp.ne.s32 	%p19, %r46, 0;
	@%p19 bra 	$L__BB19_72;
	ld.shared.f32 	%f142, [_ZZN3cub18CUB_300001_SM_10006detail6reduce28DeviceReduceSingleTileKernelINS2_10policy_hubIfyN4cuda3std3__44plusIfEEE10Policy1000EPfSC_iS9_ffNS7_10__identityEEEvT0_T1_T2_T3_T4_T6_E12temp_storage+12];
	add.f32 	%f143, %f418, %f142;
	ld.shared.f32 	%f144, [_ZZN3cub18CUB_300001_SM_10006detail6reduce28DeviceReduceSingleTileKernelINS2_10policy_hubIfyN4cuda3std3__44plusIfEEE10Policy1000EPfSC_iS9_ffNS7_10__identityEEEvT0_T1_T2_T3_T4_T6_E12temp_storage+16];
	add.f32 	%f145, %f143, %f144;
	ld.shared.f32 	%f146, [_ZZN3cub18CUB_300001_SM_10006detail6reduce28DeviceReduceSingleTileKernelINS2_10policy_hubIfyN4cuda3std3__44plusIfEEE10Policy1000EPfSC_iS9_ffNS7_10__identityEEEvT0_T1_T2_T3_T4_T6_E12temp_storage+20];
	add.f32 	%f147, %f145, %f146;
	ld.shared.f32 	%f148, [_ZZN3cub18CUB_300001_SM_10006detail6reduce28DeviceReduceSingleTileKernelINS2_10policy_hubIfyN4cuda3std3__44plusIfEEE10Policy1000EPfSC_iS9_ffNS7_10__identityEEEvT0_T1_T2_T3_T4_T6_E12temp_storage+24];
	add.f32 	%f149, %f147, %f148;
	ld.shared.f32 	%f150, [_ZZN3cub18CUB_300001_SM_10006detail6reduce28DeviceReduceSingleTileKernelINS2_10policy_hubIfyN4cuda3std3__44plusIfEEE10Policy1000EPfSC_iS9_ffNS7_10__identityEEEvT0_T1_T2_T3_T4_T6_E12temp_storage+28];
	add.f32 	%f151, %f149, %f150;
	ld.shared.f32 	%f152, [_ZZN3cub18CUB_300001_SM_10006detail6reduce28DeviceReduceSingleTileKernelINS2_10policy_hubIfyN4cuda3std3__44plusIfEEE10Policy1000EPfSC_iS9_ffNS7_10__identityEEEvT0_T1_T2_T3_T4_T6_E12temp_storage+32];
	add.f32 	%f153, %f151, %f152;
	ld.shared.f32 	%f154, [_ZZN3cub18CUB_300001_SM_10006detail6reduce28DeviceReduceSingleTileKernelINS2_10policy_hubIfyN4cuda3std3__44plusIfEEE10Policy1000EPfSC_iS9_ffNS7_10__identityEEEvT0_T1_T2_T3_T4_T6_E12temp_storage+36];
	add.f32 	%f418, %f153, %f154;
$L__BB19_72:
	mov.u32 	%r379, %tid.x;
	setp.ne.s32 	%p95, %r379, 0;
	@%p95 bra 	$L__BB19_74;
	add.f32 	%f391, %f58, %f418;
	st.global.f32 	[%rd1], %f391;
$L__BB19_74:
	ret;

}
	// .globl	_ZN3cub18CUB_300001_SM_10006detail10radix_sort31DeviceRadixSortSingleTileKernelINS1_5radix10policy_hubIfiyE10Policy1000ELNS0_9SortOrderE0EfiyNS1_21identity_decomposer_tEEEvPKT1_PSA_PKT2_PSE_T3_iiT4_
.visible .entry _ZN3cub18CUB_300001_SM_10006detail10radix_sort31DeviceRadixSortSingleTileKernelINS1_5radix10policy_hubIfiyE10Policy1000ELNS0_9SortOrderE0EfiyNS1_21identity_decomposer_tEEEvPKT1_PSA_PKT2_PSE_T3_iiT4_(
	.param .u64 .ptr .align 1 _ZN3cub18CUB_300001_SM_10006detail10radix_sort31DeviceRadixSortSingleTileKernelINS1_5radix10policy_hubIfiyE10Policy1000ELNS0_9SortOrderE0EfiyNS1_21identity_decomposer_tEEEvPKT1_PSA_PKT2_PSE_T3_iiT4__param_0,
	.param .u64 .ptr .align 1 _ZN3cub18CUB_300001_SM_10006detail10radix_sort31DeviceRadixSortSingleTileKernelINS1_5radix10policy_hubIfiyE10Policy1000ELNS0_9SortOrderE0EfiyNS1_21identity_decomposer_tEEEvPKT1_PSA_PKT2_PSE_T3_iiT4__param_1,
	.param .u64 .ptr .align 1 _ZN3cub18CUB_300001_SM_10006detail10radix_sort31DeviceRadixSortSingleTileKernelINS1_5radix10policy_hubIfiyE10Policy1000ELNS0_9SortOrderE0EfiyNS1_21identity_decomposer_tEEEvPKT1_PSA_PKT2_PSE_T3_iiT4__param_2,
	.param .u64 .ptr .align 1 _ZN3cub18CUB_300001_SM_10006detail10radix_sort31DeviceRadixSortSingleTileKernelINS1_5radix10policy_hubIfiyE10Policy1000ELNS0_9SortOrderE0EfiyNS1_21identity_decomposer_tEEEvPKT1_PSA_PKT2_PSE_T3_iiT4__param_3,
	.param .u64 _ZN3cub18CUB_300001_SM_10006detail10radix_sort31DeviceRadixSortSingleTileKernelINS1_5radix10policy_hubIfiyE10Policy1000ELNS0_9SortOrderE0EfiyNS1_21identity_decomposer_tEEEvPKT1_PSA_PKT2_PSE_T3_iiT4__param_4,
	.param .u32 _ZN3cub18CUB_300001_SM_10006detail10radix_sort31DeviceRadixSortSingleTileKernelINS1_5radix10policy_hubIfiyE10Policy1000ELNS0_9SortOrderE0EfiyNS1_21identity_decomposer_tEEEvPKT1_PSA_PKT2_PSE_T3_iiT4__param_5,
	.param .u32 _ZN3cub18CUB_300001_SM_10006detail10radix_sort31DeviceRadixSortSingleTileKernelINS1_5radix10policy_hubIfiyE10Policy1000ELNS0_9SortOrderE0EfiyNS1_21identity_decomposer_tEEEvPKT1_PSA_PKT2_PSE_T3_iiT4__param_6,
	.param .align 1 .b8 _ZN3cub18CUB_300001_SM_10006detail10radix_sort31DeviceRadixSortSingleTileKernelINS1_5radix10policy_hubIfiyE10Policy1000ELNS0_9SortOrderE0EfiyNS1_21identity_decomposer_tEEEvPKT1_PSA_PKT2_PSE_T3_iiT4__param_7[1]
)
.maxntid 256
.minnctapersm 1
{
	.reg .pred 	%p<130>;
	.reg .b16 	%rs<39>;
	.reg .b32 	%r<938>;
	.reg .b64 	%rd<37>;
	// demoted variable
	.shared .align 16 .b8 _ZZN3cub18CUB_300001_SM_10006detail10radix_sort31DeviceRadixSortSingleTileKernelINS1_5radix10policy_hubIfiyE10Policy1000ELNS0_9SortOrderE0EfiyNS1_21identity_decomposer_tEEEvPKT1_PSA_PKT2_PSE_T3_iiT4_E12temp_storage[33856];
	ld.param.u64 	%rd10, [_ZN3cub18CUB_300001_SM_10006detail10radix_sort31DeviceRadixSortSingleTileKernelINS1_5radix10policy_hubIfiyE10Policy1000ELNS0_9SortOrderE0EfiyNS1_21identity_decomposer_tEEEvPKT1_PSA_PKT2_PSE_T3_iiT4__param_0];
	ld.param.u64 	%rd6, [_ZN3cub18CUB_300001_SM_10006detail10radix_sort31DeviceRadixSortSingleTileKernelINS1_5radix10policy_hubIfiyE10Policy1000ELNS0_9SortOrderE0EfiyNS1_21identity_decomposer_tEEEvPKT1_PSA_PKT2_PSE_T3_iiT4__param_1];
	ld.param.u64 	%rd7, [_ZN3cub18CUB_300001_SM_10006detail10radix_sort31DeviceRadixSortSingleTileKernelINS1_5radix10policy_hubIfiyE10Policy1000ELNS0_9SortOrderE0EfiyNS1_21identity_decomposer_tEEEvPKT1_PSA_PKT2_PSE_T3_iiT4__param_2];
	ld.param.u64 	%rd8, [_ZN3cub18CUB_300001_SM_10006detail10radix_sort31DeviceRadixSortSingleTileKernelINS1_5radix10policy_hubIfiyE10Policy1000ELNS0_9SortOrderE0EfiyNS1_21identity_decomposer_tEEEvPKT1_PSA_PKT2_PSE_T3_iiT4__param_3];
	ld.param.u64 	%rd9, [_ZN3cub18CUB_300001_SM_10006detail10radix_sort31DeviceRadixSortSingleTileKernelINS1_5radix10policy_hubIfiyE10Policy1000ELNS0_9SortOrderE0EfiyNS1_21identity_decomposer_tEEEvPKT1_PSA_PKT2_PSE_T3_iiT4__param_4];
	ld.param.u32 	%r322, [_ZN3cub18CUB_300001_SM_10006detail10radix_sort31DeviceRadixSortSingleTileKernelINS1_5radix10policy_hubIfiyE10Policy1000ELNS0_9SortOrderE0EfiyNS1_21identity_decomposer_tEEEvPKT1_PSA_PKT2_PSE_T3_iiT4__param_5];
	ld.param.u32 	%r323, [_ZN3cub18CUB_300001_SM_10006detail10radix_sort31DeviceRadixSortSingleTileKernelINS1_5radix10policy_hubIfiyE10Policy1000ELNS0_9SortOrderE0EfiyNS1_21identity_decomposer_tEEEvPKT1_PSA_PKT2_PSE_T3_iiT4__param_6];
	cvta.to.global.u64 	%rd11, %rd10;
	cvt.u32.u64 	%r1, %rd9;
	mov.u32 	%r2, %tid.x;
	mul.lo.s32 	%r3, %r2, 19;
	setp.ge.s32 	%p1, %r3, %r1;
	mul.wide.u32 	%rd12, %r3, 4;
	add.s64 	%rd1, %rd11, %rd12;
	mov.b32 	%r858, 2147483647;
	@%p1 bra 	$L__BB20_2;
	ld.global.u32 	%r858, [%rd1];
$L__BB20_2:
	add.s32 	%r6, %r3, 1;
	setp.ge.s32 	%p2, %r6, %r1;
	mov.b32 	%r859, 2147483647;
	@%p2 bra 	$L__BB20_4;
	ld.global.u32 	%r859, [%rd1+4];
$L__BB20_4:
	add.s32 	%r9, %r3, 2;
	setp.ge.s32 	%p3, %r9, %r1;
	mov.b32 	%r860, 2147483647;
	@%p3 bra 	$L__BB20_6;
	ld.global.u32 	%r860, [%rd1+8];
$L__BB20_6:
	add.s32 	%r12, %r3, 3;
	setp.ge.s32 	%p4, %r12, %r1;
	mov.b32 	%r861, 2147483647;
	@%p4 bra 	$L__BB20_8;
	ld.global.u32 	%r861, [%rd1+12];
$L__BB20_8:
	add.s32 	%r15, %r3, 4;
	setp.ge.s32 	%p5, %r15, %r1;
	mov.b32 	%r862, 2147483647;
	@%p5 bra 	$L__BB20_10;
	ld.global.u32 	%r862, [%rd1+16];
$L__BB20_10:
	add.s32 	%r18, %r3, 5;
	setp.ge.s32 	%p6, %r18, %r1;
	mov.b32 	%r863, 2147483647;
	@%p6 bra 	$L__BB20_12;
	ld.global.u32 	%r863, [%rd1+20];
$L__BB20_12:
	add.s32 	%r21, %r3, 6;
	setp.ge.s32 	%p7, %r21, %r1;
	mov.b32 	%r864, 2147483647;
	@%p7 bra 	$L__BB20_14;
	ld.global.u32 	%r864, [%rd1+24];
$L__BB20_14:
	add.s32 	%r24, %r3, 7;
	setp.ge.s32 	%p8, %r24, %r1;
	mov.b32 	%r865, 2147483647;
	@%p8 bra 	$L__BB20_16;
	ld.global.u32 	%r865, [%rd1+28];
$L__BB20_16:
	add.s32 	%r27, %r3, 8;
	setp.ge.s32 	%p9, %r27, %r1;
	mov.b32 	%r866, 2147483647;
	@%p9 bra 	$L__BB20_18;
	ld.global.u32 	%r866, [%rd1+32];
$L__BB20_18:
	add.s32 	%r30, %r3, 9;
	setp.ge.s32 	%p10, %r30, %r1;
	mov.b32 	%r867, 2147483647;
	@%p10 bra 	$L__BB20_20;
	ld.global.u32 	%r867, [%rd1+36];
$L__BB20_20:
	add.s32 	%r33, %r3, 10;
	setp.ge.s32 	%p11, %r33, %r1;
	mov.b32 	%r868, 2147483647;
	@%p11 bra 	$L__BB20_22;
	ld.global.u32 	%r868, [%rd1+40];
$L__BB20_22:
	add.s32 	%r36, %r3, 11;
	setp.ge.s32 	%p12, %r36, %r1;
	mov.b32 	%r869, 2147483647;
	@%p12 bra 	$L__BB20_24;
	ld.global.u32 	%r869, [%rd1+44];
$L__BB20_24:
	add.s32 	%r39, %r3, 12;
	setp.ge.s32 	%p13, %r39, %r1;
	mov.b32 	%r870, 2147483647;
	@%p13 bra 	$L__BB20_26;
	ld.global.u32 	%r870, [%rd1+48];
$L__BB20_26:
	add.s32 	%r42, %r3, 13;
	setp.ge.s32 	%p14, %r42, %r1;
	mov.b32 	%r871, 2147483647;
	@%p14 bra 	$L__BB20_28;
	ld.global.u32 	%r871, [%rd1+52];
$L__BB20_28:
	add.s32 	%r45, %r3, 14;
	setp.ge.s32 	%p15, %r45, %r1;
	mov.b32 	%r872, 2147483647;
	@%p15 bra 	$L__BB20_30;
	ld.global.u32 	%r872, [%rd1+56];
$L__BB20_30:
	add.s32 	%r48, %r3, 15;
	setp.ge.s32 	%p16, %r48, %r1;
	mov.b32 	%r873, 2147483647;
	@%p16 bra 	$L__BB20_32;
	ld.global.u32 	%r873, [%rd1+60];
$L__BB20_32:
	add.s32 	%r51, %r3, 16;
	setp.ge.s32 	%p17, %r51, %r1;
	mov.b32 	%r874, 2147483647;
	@%p17 bra 	$L__BB20_34;
	ld.global.u32 	%r874, [%rd1+64];
$L__BB20_34:
	add.s32 	%r54, %r3, 17;
	setp.ge.s32 	%p18, %r54, %r1;
	mov.b32 	%r875, 2147483647;
	@%p18 bra 	$L__BB20_36;
	ld.global.u32 	%r875, [%rd1+68];
$L__BB20_36:
	add.s32 	%r57, %r3, 18;
	setp.ge.s32 	%p19, %r57, %r1;
	mov.b32 	%r876, 2147483647;
	@%p19 bra 	$L__BB20_38;
	ld.global.u32 	%r876, [%rd1+72];
$L__BB20_38:
	bar.sync 	0;
	mov.b64 	{%r344, %r345}, %rd9;
	shfl.sync.idx.b32	%r60|%p20, %r344, 0, 31, -1;
	shfl.sync.idx.b32	%r346|%p21, %r345, 0, 31, -1;
	mov.b64 	%rd2, {%r60, %r346};
	setp.ge.s32 	%p22, %r3, %r60;
	cvta.to.global.u64 	%rd13, %rd7;
	add.s64 	%rd3, %rd13, %rd12;
	@%p22 bra 	$L__BB20_40;
	ld.global.u32 	%r935, [%rd3];
$L__BB20_40:
	setp.ge.s32 	%p23, %r6, %r60;
	@%p23 bra 	$L__BB20_42;
	ld.global.u32 	%r934, [%rd3+4];
$L__BB20_42:
	setp.ge.s32 	%p24, %r9, %r60;
	@%p24 bra 	$L__BB20_44;
	ld.global.u32 	%r933, [%rd3+8];
$L__BB20_44:
	setp.ge.s32 	%p25, %r12, %r60;
	@%p25 bra 	$L__BB20_46;
	ld.global.u32 	%r932, [%rd3+12];
$L__BB20_46:
	setp.ge.s32 	%p26, %r15, %r60;
	@%p26 bra 	$L__BB20_48;
	ld.global.u32 	%r931, [%rd3+16];
$L__BB20_48:
	setp.ge.s32 	%p27, %r18, %r60;
	@%p27 bra 	$L__BB20_50;
	ld.global.u32 	%r930, [%rd3+20];
$L__BB20_50:
	setp.ge.s32 	%p28, %r21, %r60;
	@%p28 bra 	$L__BB20_52;
	ld.global.u32 	%r929, [%rd3+24];
$L__BB20_52:
	setp.ge.s32 	%p29, %r24, %r60;
	@%p29 bra 	$L__BB20_54;
	ld.global.u32 	%r928, [%rd3+28];
$L__BB20_54:
	setp.ge.s32 	%p30, %r27, %r60;
	@%p30 bra 	$L__BB20_56;
	ld.global.u32 	%r927, [%rd3+32];
$L__BB20_56:
	setp.ge.s32 	%p31, %r30, %r60;
	@%p31 bra 	$L__BB20_58;
	ld.global.u32 	%r926, [%rd3+36];
$L__BB20_58:
	setp.ge.s32 	%p32, %r33, %r60;
	@%p32 bra 	$L__BB20_60;
	ld.global.u32 	%r925, [%rd3+40];
$L__BB20_60:
	setp.ge.s32 	%p33, %r36, %r60;
	@%p33 bra 	$L__BB20_62;
	ld.global.u32 	%r924, [%rd3+44];
$L__BB20_62:
	setp.ge.s32 	%p34, %r39, %r60;
	@%p34 bra 	$L__BB20_64;
	ld.global.u32 	%r923, [%rd3+48];
$L__BB20_64:
	setp.ge.s32 	%p35, %r42, %r60;
	@%p35 bra 	$L__BB20_66;
	ld.global.u32 	%r922, [%rd3+52];
$L__BB20_66:
	setp.ge.s32 	%p36, %r45, %r60;
	@%p36 bra 	$L__BB20_68;
	ld.global.u32 	%r921, [%rd3+56];
$L__BB20_68:
	setp.ge.s32 	%p37, %r48, %r60;
	@%p37 bra 	$L__BB20_70;
	ld.global.u32 	%r920, [%rd3+60];
$L__BB20_70:
	setp.ge.s32 	%p38, %r51, %r60;
	@%p38 bra 	$L__BB20_72;
	ld.global.u32 	%r919, [%rd3+64];
$L__BB20_72:
	setp.ge.s32 	%p39, %r54, %r60;
	@%p39 bra 	$L__BB20_74;
	ld.global.u32 	%r918, [%rd3+68];
$L__BB20_74:
	setp.ge.s32 	%p40, %r57, %r60;
	@%p40 bra 	$L__BB20_76;
	ld.global.u32 	%r917, [%rd3+72];
$L__BB20_76:
	bar.sync 	0;
	setp.gt.s32 	%p41, %r858, -1;
	selp.b32 	%r366, -2147483648, -1, %p41;
	xor.b32  	%r916, %r366, %r858;
	setp.gt.s32 	%p42, %r859, -1;
	selp.b32 	%r367, -2147483648, -1, %p42;
	xor.b32  	%r915, %r367, %r859;
	setp.gt.s32 	%p43, %r860, -1;
	selp.b32 	%r368, -2147483648, -1, %p43;
	xor.b32  	%r914, %r368, %r860;
	setp.gt.s32 	%p44, %r861, -1;
	selp.b32 	%r369, -2147483648, -1, %p44;
	xor.b32  	%r913, %r369, %r861;
	setp.gt.s32 	%p45, %r862, -1;
	selp.b32 	%r370, -2147483648, -1, %p45;
	xor.b32  	%r912, %r370, %r862;
	setp.gt.s32 	%p46, %r863, -1;
	selp.b32 	%r371, -2147483648, -1, %p46;
	xor.b32  	%r911, %r371, %r863;
	setp.gt.s32 	%p47, %r864, -1;
	selp.b32 	%r372, -2147483648, -1, %p47;
	xor.b32  	%r910, %r372, %r864;
	setp.gt.s32 	%p48, %r865, -1;
	selp.b32 	%r373, -2147483648, -1, %p48;
	xor.b32  	%r909, %r373, %r865;
	setp.gt.s32 	%p49, %r866, -1;
	selp.b32 	%r374, -2147483648, -1, %p49;
	xor.b32  	%r908, %r374, %r866;
	setp.gt.s32 	%p50, %r867, -1;
	selp.b32 	%r375, -2147483648, -1, %p50;
	xor.b32  	%r907, %r375, %r867;
	setp.gt.s32 	%p51, %r868, -1;
	selp.b32 	%r376, -2147483648, -1, %p51;
	xor.b32  	%r906, %r376, %r868;
	setp.gt.s32 	%p52, %r869, -1;
	selp.b32 	%r377, -2147483648, -1, %p52;
	xor.b32  	%r905, %r377, %r869;
	setp.gt.s32 	%p53, %r870, -1;
	selp.b32 	%r378, -2147483648, -1, %p53;
	xor.b32  	%r904, %r378, %r870;
	setp.gt.s32 	%p54, %r871, -1;
	selp.b32 	%r379, -2147483648, -1, %p54;
	xor.b32  	%r903, %r379, %r871;
	setp.gt.s32 	%p55, %r872, -1;
	selp.b32 	%r380, -2147483648, -1, %p55;
	xor.b32  	%r902, %r380, %r872;
	setp.gt.s32 	%p56, %r873, -1;
	selp.b32 	%r381, -2147483648, -1, %p56;
	xor.b32  	%r901, %r381, %r873;
	setp.gt.s32 	%p57, %r874, -1;
	selp.b32 	%r382, -2147483648, -1, %p57;
	xor.b32  	%r900, %r382, %r874;
	setp.gt.s32 	%p58, %r875, -1;
	selp.b32 	%r383, -2147483648, -1, %p58;
	xor.b32  	%r899, %r383, %r875;
	setp.gt.s32 	%p59, %r876, -1;
	selp.b32 	%r384, -2147483648, -1, %p59;
	xor.b32  	%r898, %r384, %r876;
	shr.u32 	%r118, %r2, 5;
	shl.b32 	%r385, %r2, 2;
	mov.u32 	%r386, _ZZN3cub18CUB_300001_SM_10006detail10radix_sort31DeviceRadixSortSingleTileKernelINS1_5radix10policy_hubIfiyE10Policy1000ELNS0_9SortOrderE0EfiyNS1_21identity_decomposer_tEEEvPKT1_PSA_PKT2_PSE_T3_iiT4_E12temp_storage;
	add.s32 	%r119, %r386, %r385;
	shl.b32 	%r387, %r2, 7;
	add.s32 	%r120, %r119, %r387;
	shl.b32 	%r388, %r118, 2;
	add.s32 	%r389, %r386, %r388;
	add.s32 	%r121, %r389, 33792;
	mad.lo.s32 	%r122, %r2, -56, %r120;
	add.s32 	%r897, %r322, 6;
	sub.s32 	%r896, %r323, %r322;
$L__BB20_77:
	add.s32 	%r449, %r897, -6;
	min.s32 	%r392, %r896, 6;
	mov.b32 	%r478, 0;
	st.shared.u32 	[%r119], %r478;
	st.shared.u32 	[%r119+1024], %r478;
	st.shared.u32 	[%r119+2048], %r478;
	st.shared.u32 	[%r119+3072], %r478;
	st.shared.u32 	[%r119+4096], %r478;
	st.shared.u32 	[%r119+5120], %r478;
	st.shared.u32 	[%r119+6144], %r478;
	st.shared.u32 	[%r119+7168], %r478;
	st.shared.u32 	[%r119+8192], %r478;
	st.shared.u32 	[%r119+9216], %r478;
	st.shared.u32 	[%r119+10240], %r478;
	st.shared.u32 	[%r119+11264], %r478;
	st.shared.u32 	[%r119+12288], %r478;
	st.shared.u32 	[%r119+13312], %r478;
	st.shared.u32 	[%r119+14336], %r478;
	st.shared.u32 	[%r119+15360], %r478;
	st.shared.u32 	[%r119+16384], %r478;
	st.shared.u32 	[%r119+17408], %r478;
	st.shared.u32 	[%r119+18432], %r478;
	st.shared.u32 	[%r119+19456], %r478;
	st.shared.u32 	[%r119+20480], %r478;
	st.shared.u32 	[%r119+21504], %r478;
	st.shared.u32 	[%r119+22528], %r478;
	st.shared.u32 	[%r119+23552], %r478;
	st.shared.u32 	[%r119+24576], %r478;
	st.shared.u32 	[%r119+25600], %r478;
	st.shared.u32 	[%r119+26624], %r478;
	st.shared.u32 	[%r119+27648], %r478;
	st.shared.u32 	[%r119+28672], %r478;
	st.shared.u32 	[%r119+29696], %r478;
	st.shared.u32 	[%r119+30720], %r478;
	st.shared.u32 	[%r119+31744], %r478;
	st.shared.u32 	[%r119+32768], %r478;
	// begin inline asm
	bmsk.clamp.b32 %r390, %r478, %r392;
	// end inline asm
	setp.eq.s32 	%p60, %r916, 2147483647;
	selp.b32 	%r394, -2147483648, %r916, %p60;
	// begin inline asm
	shr.b32 %r393, %r394, %r449;
	// end inline asm
	and.b32  	%r481, %r390, %r393;
	shl.b32 	%r482, %r481, 10;
	and.b32  	%r483, %r482, 31744;
	add.s32 	%r484, %r119, %r483;
	shr.u32 	%r485, %r481, 4;
	and.b32  	%r486, %r485, 268435454;
	add.s32 	%r166, %r484, %r486;
	ld.shared.u16 	%rs1, [%r166];
	add.s16 	%rs20, %rs1, 1;
	st.shared.u16 	[%r166], %rs20;
	setp.eq.s32 	%p61, %r915, 2147483647;
	selp.b32 	%r397, -2147483648, %r915, %p61;
	// begin inline asm
	shr.b32 %r396, %r397, %r449;
	// end inline asm
	and.b32  	%r487, %r390, %r396;
	shl.b32 	%r488, %r487, 10;
	and.b32  	%r489, %r488, 31744;
	add.s32 	%r490, %r119, %r489;
	shr.u32 	%r491, %r487, 4;
	and.b32  	%r492, %r491, 268435454;
	add.s32 	%r167, %r490, %r492;
	ld.shared.u16 	%rs2, [%r167];
	add.s16 	%rs21, %rs2, 1;
	st.shared.u16 	[%r167], %rs21;
	setp.eq.s32 	%p62, %r914, 2147483647;
	selp.b32 	%r400, -2147483648, %r914, %p62;
	// begin inline asm
	shr.b32 %r399, %r400, %r449;
	// end inline asm
	and.b32  	%r493, %r390, %r399;
	shl.b32 	%r494, %r493, 10;
	and.b32  	%r495, %r494, 31744;
	add.s32 	%r496, %r119, %r495;
	shr.u32 	%r497, %r493, 4;
	and.b32  	%r498, %r497, 268435454;
	add.s32 	%r168, %r496, %r498;
	ld.shared.u16 	%rs3, [%r168];
	add.s16 	%rs22, %rs3, 1;
	st.shared.u16 	[%r168], %rs22;
	setp.eq.s32 	%p63, %r913, 2147483647;
	selp.b32 	%r403, -2147483648, %r913, %p63;
	// begin inline asm
	shr.b32 %r402, %r403, %r449;
	// end inline asm
	and.b32  	%r499, %r390, %r402;
	shl.b32 	%r500, %r499, 10;
	and.b32  	%r501, %r500, 31744;
	add.s32 	%r502, %r119, %r501;
	shr.u32 	%r503, %r499, 4;
	and.b32  	%r504, %r503, 268435454;
	add.s32 	%r169, %r502, %r504;
	ld.shared.u16 	%rs4, [%r169];
	add.s16 	%rs23, %rs4, 1;
	st.shared.u16 	[%r169], %rs23;
	setp.eq.s32 	%p64, %r912, 2147483647;
	selp.b32 	%r406, -2147483648, %r912, %p64;
	// begin inline asm
	shr.b32 %r405, %r406, %r449;
	// end inline asm
	and.b32  	%r505, %r390, %r405;
	shl.b32 	%r506, %r505, 10;
	and.b32  	%r507, %r506, 31744;
	add.s32 	%r508, %r119, %r507;
	shr.u32 	%r509, %r505, 4;
	and.b32  	%r510, %r509, 268435454;
	add.s32 	%r170, %r508, %r510;
	ld.shared.u16 	%rs5, [%r170];
	add.s16 	%rs24, %rs5, 1;
	st.shared.u16 	[%r170], %rs24;
	setp.eq.s32 	%p65, %r911, 2147483647;
	selp.b32 	%r409, -2147483648, %r911, %p65;
	// begin inline asm
	shr.b32 %r408, %r409, %r449;
	// end inline asm
	and.b32  	%r511, %r390, %r408;
	shl.b32 	%r512, %r511, 10;
	and.b32  	%r513, %r512, 31744;
	add.s32 	%r514, %r119, %r513;
	shr.u32 	%r515, %r511, 4;
	and.b32  	%r516, %r515, 268435454;
	add.s32 	%r171, %r514, %r516;
	ld.shared.u16 	%rs6, [%r171];
	add.s16 	%rs25, %rs6, 1;
	st.shared.u16 	[%r171], %rs25;
	setp.eq.s32 	%p66, %r910, 2147483647;
	selp.b32 	%r412, -2147483648, %r910, %p66;
	// begin inline asm
	shr.b32 %r411, %r412, %r449;
	// end inline asm
	and.b32  	%r517, %r390, %r411;
	shl.b32 	%r518, %r517, 10;
	and.b32  	%r519, %r518, 31744;
	add.s32 	%r520, %r119, %r519;
	shr.u32 	%r521, %r517, 4;
	and.b32  	%r522, %r521, 268435454;
	add.s32 	%r172, %r520, %r522;
	ld.shared.u16 	%rs7, [%r172];
	add.s16 	%rs26, %rs7, 1;
	st.shared.u16 	[%r172], %rs26;
	setp.eq.s32 	%p67, %r909, 2147483647;
	selp.b32 	%r415, -2147483648, %r909, %p67;
	// begin inline asm
	shr.b32 %r414, %r415, %r449;
	// end inline asm
	and.b32  	%r523, %r390, %r414;
	shl.b32 	%r524, %r523, 10;
	and.b32  	%r525, %r524, 31744;
	add.s32 	%r526, %r119, %r525;
	shr.u32 	%r527, %r523, 4;
	and.b32  	%r528, %r527, 268435454;
	add.s32 	%r173, %r526, %r528;
	ld.shared.u16 	%rs8, [%r173];
	add.s16 	%rs27, %rs8, 1;
	st.shared.u16 	[%r173], %rs27;
	setp.eq.s32 	%p68, %r908, 2147483647;
	selp.b32 	%r418, -2147483648, %r908, %p68;
	// begin inline asm
	shr.b32 %r417, %r418, %r449;
	// end inline asm
	and.b32  	%r529, %r390, %r417;
	shl.b32 	%r530, %r529, 10;
	and.b32  	%r531, %r530, 31744;
	add.s32 	%r532, %r119, %r531;
	shr.u32 	%r533, %r529, 4;
	and.b32  	%r534, %r533, 268435454;
	add.s32 	%r174, %r532, %r534;
	ld.shared.u16 	%rs9, [%r174];
	add.s16 	%rs28, %rs9, 1;
	st.shared.u16 	[%r174], %rs28;
	setp.eq.s32 	%p69, %r907, 2147483647;
	selp.b32 	%r421, -2147483648, %r907, %p69;
	// begin inline asm
	shr.b32 %r420, %r421, %r449;
	// end inline asm
	and.b32  	%r535, %r390, %r420;
	shl.b32 	%r536, %r535, 10;
	and.b32  	%r537, %r536, 31744;
	add.s32 	%r538, %r119, %r537;
	shr.u32 	%r539, %r535, 4;
	and.b32  	%r540, %r539, 268435454;
	add.s32 	%r175, %r538, %r540;
	ld.shared.u16 	%rs10, [%r175];
	add.s16 	%rs29, %rs10, 1;
	st.shared.u16 	[%r175], %rs29;
	setp.eq.s32 	%p70, %r906, 2147483647;
	selp.b32 	%r424, -2147483648, %r906, %p70;
	// begin inline asm
	shr.b32 %r423, %r424, %r449;
	// end inline asm
	and.b32  	%r541, %r390, %r423;
	shl.b32 	%r542, %r541, 10;
	and.b32  	%r543, %r542, 31744;
	add.s32 	%r544, %r119, %r543;
	shr.u32 	%r545, %r541, 4;
	and.b32  	%r546, %r545, 268435454;
	add.s32 	%r176, %r544, %r546;
	ld.shared.u16 	%rs11, [%r176];
	add.s16 	%rs30, %rs11, 1;
	st.shared.u16 	[%r176], %rs30;
	setp.eq.s32 	%p71, %r905, 2147483647;
	selp.b32 	%r427, -2147483648, %r905, %p71;
	// begin inline asm
	shr.b32 %r426, %r427, %r449;
	// end inline asm
	and.b32  	%r547, %r390, %r426;
	shl.b32 	%r548, %r547, 10;
	and.b32  	%r549, %r548, 31744;
	add.s32 	%r550, %r119, %r549;
	shr.u32 	%r551, %r547, 4;
	and.b32  	%r552, %r551, 268435454;
	add.s32 	%r177, %r550, %r552;
	ld.shared.u16 	%rs12, [%r177];
	add.s16 	%rs31, %rs12, 1;
	st.shared.u16 	[%r177], %rs31;
	setp.eq.s32 	%p72, %r904, 2147483647;
	selp.b32 	%r430, -2147483648, %r904, %p72;
	// begin inline asm
	shr.b32 %r429, %r430, %r449;
	// end inline asm
	and.b32  	%r553, %r390, %r429;
	shl.b32 	%r554, %r553, 10;
	and.b32  	%r555, %r554, 31744;
	add.s32 	%r556, %r119, %r555;
	shr.u32 	%r557, %r553, 4;
	and.b32  	%r558, %r557, 268435454;
	add.s32 	%r178, %r556, %r558;
	ld.shared.u16 	%rs13, [%r178];
	add.s16 	%rs32, %rs13, 1;
	st.shared.u16 	[%r178], %rs32;
	setp.eq.s32 	%p73, %r903, 2147483647;
	selp.b32 	%r433, -2147483648, %r903, %p73;
	// begin inline asm
	shr.b32 %r432, %r433, %r449;
	// end inline asm
	and.b32  	%r559, %r390, %r432;
	shl.b32 	%r560, %r559, 10;
	and.b32  	%r561, %r560, 31744;
	add.s32 	%r562, %r119, %r561;
	shr.u32 	%r563, %r559, 4;
	and.b32  	%r564, %r563, 268435454;
	add.s32 	%r179, %r562, %r564;
	ld.shared.u16 	%rs14, [%r179];
	add.s16 	%rs33, %rs14, 1;
	st.shared.u16 	[%r179], %rs33;
	setp.eq.s32 	%p74, %r902, 2147483647;
	selp.b32 	%r436, -2147483648, %r902, %p74;
	// begin inline asm
	shr.b32 %r435, %r436, %r449;
	// end inline asm
	and.b32  	%r565, %r390, %r435;
	shl.b32 	%r566, %r565, 10;
	and.b32  	%r567, %r566, 31744;
	add.s32 	%r568, %r119, %r567;
	shr.u32 	%r569, %r565, 4;
	and.b32  	%r570, %r569, 268435454;
	add.s32 	%r180, %r568, %r570;
	ld.shared.u16 	%rs15, [%r180];
	add.s16 	%rs34, %rs15, 1;
	st.shared.u16 	[%r180], %rs34;
	setp.eq.s32 	%p75, %r901, 2147483647;
	selp.b32 	%r439, -2147483648, %r901, %p75;
	// begin inline asm
	shr.b32 %r438, %r439, %r449;
	// end inline asm
	and.b32  	%r571, %r390, %r438;
	shl.b32 	%r572, %r571, 10;
	and.b32  	%r573, %r572, 31744;
	add.s32 	%r574, %r119, %r573;
	shr.u32 	%r575, %r571, 4;
	and.b32  	%r576, %r575, 268435454;
	add.s32 	%r181, %r574, %r576;
	ld.shared.u16 	%rs16, [%r181];
	add.s16 	%rs35, %rs16, 1;
	st.shared.u16 	[%r181], %rs35;
	setp.eq.s32 	%p76, %r900, 2147483647;
	selp.b32 	%r442, -2147483648, %r900, %p76;
	// begin inline asm
	shr.b32 %r441, %r442, %r449;
	// end inline asm
	and.b32  	%r577, %r390, %r441;
	shl.b32 	%r578, %r577, 10;
	and.b32  	%r579, %r578, 31744;
	add.s32 	%r580, %r119, %r579;
	shr.u32 	%r581, %r577, 4;
	and.b32  	%r582, %r581, 268435454;
	add.s32 	%r182, %r580, %r582;
	ld.shared.u16 	%rs17, [%r182];
	add.s16 	%rs36, %rs17, 1;
	st.shared.u16 	[%r182], %rs36;
	setp.eq.s32 	%p77, %r899, 2147483647;
	selp.b32 	%r445, -2147483648, %r899, %p77;
	// begin inline asm
	shr.b32 %r444, %r445, %r449;
	// end inline asm
	and.b32  	%r583, %r390, %r444;
	shl.b32 	%r584, %r583, 10;
	and.b32  	%r585, %r584, 31744;
	add.s32 	%r586, %r119, %r585;
	shr.u32 	%r587, %r583, 4;
	and.b32  	%r588, %r587, 268435454;
	add.s32 	%r183, %r586, %r588;
	ld.shared.u16 	%rs18, [%r183];
	add.s16 	%rs37, %rs18, 1;
	st.shared.u16 	[%r183], %rs37;
	setp.eq.s32 	%p78, %r898, 2147483647;
	selp.b32 	%r448, -2147483648, %r898, %p78;
	// begin inline asm
	shr.b32 %r447, %r448, %r449;
	// end inline asm
	and.b32  	%r589, %r390, %r447;
	shl.b32 	%r590, %r589, 10;
	and.b32  	%r591, %r590, 31744;
	add.s32 	%r592, %r119, %r591;
	shr.u32 	%r593, %r589, 4;
	and.b32  	%r594, %r593, 268435454;
	add.s32 	%r184, %r592, %r594;
	ld.shared.u16 	%rs19, [%r184];
	add.s16 	%rs38, %rs19, 1;
	st.shared.u16 	[%r184], %rs38;
	bar.sync 	0;
	ld.shared.u32 	%r185, [%r120];
	ld.shared.u32 	%r595, [%r120+4];
	ld.shared.u32 	%r596, [%r120+8];
	ld.shared.u32 	%r597, [%r120+12];
	ld.shared.u32 	%r598, [%r120+16];
	ld.shared.u32 	%r599, [%r120+20];
	ld.shared.u32 	%r600, [%r120+24];
	ld.shared.u32 	%r601, [%r120+28];
	ld.shared.u32 	%r602, [%r120+32];
	ld.shared.u32 	%r603, [%r120+36];
	ld.shared.u32 	%r604, [%r120+40];
	ld.shared.u32 	%r605, [%r120+44];
	ld.shared.u32 	%r606, [%r120+48];
	ld.shared.u32 	%r607, [%r120+52];
	ld.shared.u32 	%r608, [%r120+56];
	ld.shared.u32 	%r609, [%r120+60];
	ld.shared.u32 	%r610, [%r120+64];
	ld.shared.u32 	%r611, [%r120+68];
	ld.shared.u32 	%r612, [%r120+72];
	ld.shared.u32 	%r613, [%r120+76];
	ld.shared.u32 	%r614, [%r120+80];
	ld.shared.u32 	%r615, [%r120+84];
	ld.shared.u32 	%r616, [%r120+88];
	ld.shared.u32 	%r617, [%r120+92];
	ld.shared.u32 	%r618, [%r120+96];
	ld.shared.u32 	%r619, [%r120+100];
	ld.shared.u32 	%r620, [%r120+104];
	ld.shared.u32 	%r621, [%r120+108];
	ld.shared.u32 	%r622, [%r120+112];
	ld.shared.u32 	%r623, [%r120+116];
	ld.shared.u32 	%r624, [%r120+120];
	ld.shared.u32 	%r625, [%r120+124];
	ld.shared.u32 	%r626, [%r120+128];
	add.s32 	%r186, %r595, %r185;
	add.s32 	%r187, %r596, %r186;
	add.s32 	%r188, %r597, %r187;
	add.s32 	%r189, %r598, %r188;
	add.s32 	%r190, %r599, %r189;
	add.s32 	%r191, %r600, %r190;
	add.s32 	%r192, %r601, %r191;
	add.s32 	%r193, %r602, %r192;
	add.s32 	%r194, %r603, %r193;
	add.s32 	%r195, %r604, %r194;
	add.s32 	%r196, %r605, %r195;
	add.s32 	%r197, %r606, %r196;
	add.s32 	%r198, %r607, %r197;
	add.s32 	%r199, %r608, %r198;
	add.s32 	%r200, %r609, %r199;
	add.s32 	%r201, %r610, %r200;
	add.s32 	%r202, %r611, %r201;
	add.s32 	%r203, %r612, %r202;
	add.s32 	%r204, %r613, %r203;
	add.s32 	%r205, %r614, %r204;
	add.s32 	%r206, %r615, %r205;
	add.s32 	%r207, %r616, %r206;
	add.s32 	%r208, %r617, %r207;
	add.s32 	%r209, %r618, %r208;
	add.s32 	%r210, %r619, %r209;
	add.s32 	%r211, %r620, %r210;
	add.s32 	%r212, %r621, %r211;
	add.s32 	%r213, %r622, %r212;
	add.s32 	%r214, %r623, %r213;
	add.s32 	%r215, %r624, %r214;
	add.s32 	%r216, %r625, %r215;
	add.s32 	%r455, %r626, %r216;
	// begin inline asm
	mov.u32 %r450, %laneid;
	// end inline asm
	mov.b32 	%r453, 1;
	mov.b32 	%r480, -1;
	// begin inline asm
	{  .reg .u32 r0;  .reg .pred p;  shfl.sync.up.b32 r0|p, %r455, %r453, %r478, %r480;  @p add.u32 r0, r0, %r455;  mov.u32 %r451, r0;}
	// end inline asm
	mov.b32 	%r459, 2;
	// begin inline asm
	{  .reg .u32 r0;  .reg .pred p;  shfl.sync.up.b32 r0|p, %r451, %r459, %r478, %r480;  @p add.u32 r0, r0, %r451;  mov.u32 %r457, r0;}
	// end inline asm
	mov.b32 	%r465, 4;
	// begin inline asm
	{  .reg .u32 r0;  .reg .pred p;  shfl.sync.up.b32 r0|p, %r457, %r465, %r478, %r480;  @p add.u32 r0, r0, %r457;  mov.u32 %r463, r0;}
	// end inline asm
	mov.b32 	%r471, 8;
	// begin inline asm
	{  .reg .u32 r0;  .reg .pred p;  shfl.sync.up.b32 r0|p, %r463, %r471, %r478, %r480;  @p add.u32 r0, r0, %r463;  mov.u32 %r469, r0;}
	// end inline asm
	mov.b32 	%r477, 16;
	// begin inline asm
	{  .reg .u32 r0;  .reg .pred p;  shfl.sync.up.b32 r0|p, %r469, %r477, %r478, %r480;  @p add.u32 r0, r0, %r469;  mov.u32 %r475, r0;}
	// end inline asm
	setp.ne.s32 	%p79, %r450, 31;
	@%p79 bra 	$L__BB20_79;
	st.shared.u32 	[%r121], %r475;
$L__BB20_79:
	sub.s32 	%r627, %r475, %r455;
	setp.gt.u32 	%p80, %r2, 31;
	setp.eq.s32 	%p81, %r118, 7;
	setp.eq.s32 	%p82, %r118, 6;
	setp.eq.s32 	%p83, %r118, 5;
	setp.eq.s32 	%p84, %r118, 4;
	setp.eq.s32 	%p85, %r118, 3;
	setp.eq.s32 	%p86, %r118, 2;
	setp.eq.s32 	%p87, %r118, 1;
	bar.sync 	0;
	ld.shared.v4.u32 	{%r628, %r629, %r630, %r631}, [_ZZN3cub18CUB_300001_SM_10006detail10radix_sort31DeviceRadixSortSingleTileKernelINS1_5radix10policy_hubIfiyE10Policy1000ELNS0_9SortOrderE0EfiyNS1_21identity_decomposer_tEEEvPKT1_PSA_PKT2_PSE_T3_iiT4_E12temp_storage+33792];
	selp.b32 	%r632, %r628, %r936, %p87;
	add.s32 	%r633, %r629, %r628;
	selp.b32 	%r634, %r633, %r632, %p86;
	add.s32 	%r635, %r633, %r630;
	selp.b32 	%r636, %r635, %r634, %p85;
	add.s32 	%r637, %r635, %r631;
	selp.b32 	%r638, %r637, %r636, %p84;
	ld.shared.v4.u32 	{%r639, %r640, %r641, %r642}, [_ZZN3cub18CUB_300001_SM_10006detail10radix_sort31DeviceRadixSortSingleTileKernelINS1_5radix10policy_hubIfiyE10Policy1000ELNS0_9SortOrderE0EfiyNS1_21identity_decomposer_tEEEvPKT1_PSA_PKT2_PSE_T3_iiT4_E12temp_storage+33808];
	add.s32 	%r643, %r637, %r639;
	selp.b32 	%r644, %r643, %r638, %p83;
	add.s32 	%r645, %r643, %r640;
	selp.b32 	%r646, %r645, %r644, %p82;
	add.s32 	%r647, %r645, %r641;
	selp.b32 	%r936, %r647, %r646, %p81;
	add.s32 	%r221, %r647, %r642;
	setp.ne.s32 	%p88, %r450, 0;
	selp.b32 	%r648, %r627, 0, %p88;
	add.s32 	%r649, %r936, %r648;
	or.pred  	%p89, %p80, %p88;
	selp.b32 	%r937, %r649, %r627, %p80;
	@%p89 bra 	$L__BB20_81;
	shl.b32 	%r937, %r221, 16;
	st.shared.u32 	[_ZZN3cub18CUB_300001_SM_10006detail10radix_sort31DeviceRadixSortSingleTileKernelINS1_5radix10policy_hubIfiyE10Policy1000ELNS0_9SortOrderE0EfiyNS1_21identity_decomposer_tEEEvPKT1_PSA_PKT2_PSE_T3_iiT4_E12temp_storage+33832], %r937;
$L__BB20_81:
	setp.eq.s32 	%p90, %r2, 0;
	bar.sync 	0;
	ld.shared.u32 	%r650, [_ZZN3cub18CUB_300001_SM_10006detail10radix_sort31DeviceRadixSortSingleTileKernelINS1_5radix10policy_hubIfiyE10Policy1000ELNS0_9SortOrderE0EfiyNS1_21identity_decomposer_tEEEvPKT1_PSA_PKT2_PSE_T3_iiT4_E12temp_storage+33832];
	selp.b32 	%r651, 0, %r650, %p90;
	add.s32 	%r652, %r937, %r651;
	add.s32 	%r653, %r185, %r652;
	add.s32 	%r654, %r186, %r652;
	add.s32 	%r655, %r187, %r652;
	add.s32 	%r656, %r188, %r652;
	add.s32 	%r657, %r189, %r652;
	add.s32 	%r658, %r190, %r652;
	add.s32 	%r659, %r191, %r652;
	add.s32 	%r660, %r192, %r652;
	add.s32 	%r661, %r193, %r652;
	add.s32 	%r662, %r194, %r652;
	add.s32 	%r663, %r195, %r652;
	add.s32 	%r664, %r196, %r652;
	add.s32 	%r665, %r197, %r652;
	add.s32 	%r666, %r198, %r652;
	add.s32 	%r667, %r199, %r652;
	add.s32 	%r668, %r200, %r652;
	add.s32 	%r669, %r201, %r652;
	add.s32 	%r670, %r202, %r652;
	add.s32 	%r671, %r203, %r652;
	add.s32 	%r672, %r204, %r652;
	add.s32 	%r673, %r205, %r652;
	add.s32 	%r674, %r206, %r652;
	add.s32 	%r675, %r207, %r652;
	add.s32 	%r676, %r208, %r652;
	add.s32 	%r677, %r209, %r652;
	add.s32 	%r678, %r210, %r652;
	add.s32 	%r679, %r211, %r652;
	add.s32 	%r680, %r212, %r652;
	add.s32 	%r681, %r213, %r652;
	add.s32 	%r682, %r214, %r652;
	add.s32 	%r683, %r215, %r652;
	add.s32 	%r684, %r216, %r652;
	st.shared.u32 	[%r120], %r652;
	st.shared.u32 	[%r120+4], %r653;
	st.shared.u32 	[%r120+8], %r654;
	st.shared.u32 	[%r120+12], %r655;
	st.shared.u32 	[%r120+16], %r656;
	st.shared.u32 	[%r120+20], %r657;
	st.shared.u32 	[%r120+24], %r658;
	st.shared.u32 	[%r120+28], %r659;
	st.shared.u32 	[%r120+32], %r660;
	st.shared.u32 	[%r120+36], %r661;
	st.shared.u32 	[%r120+40], %r662;
	st.shared.u32 	[%r120+44], %r663;
	st.shared.u32 	[%r120+48], %r664;
	st.shared.u32 	[%r120+52], %r665;
	st.shared.u32 	[%r120+56], %r666;
	st.shared.u32 	[%r120+60], %r667;
	st.shared.u32 	[%r120+64], %r668;
	st.shared.u32 	[%r120+68], %r669;
	st.shared.u32 	[%r120+72], %r670;
	st.shared.u32 	[%r120+76], %r671;
	st.shared.u32 	[%r120+80], %r672;
	st.shared.u32 	[%r120+84], %r673;
	st.shared.u32 	[%r120+88], %r674;
	st.shared.u32 	[%r120+92], %r675;
	st.shared.u32 	[%r120+96], %r676;
	st.shared.u32 	[%r120+100], %r677;
	st.shared.u32 	[%r120+104], %r678;
	st.shared.u32 	[%r120+108], %r679;
	st.shared.u32 	[%r120+112], %r680;
	st.shared.u32 	[%r120+116], %r681;
	st.shared.u32 	[%r120+120], %r682;
	st.shared.u32 	[%r120+124], %r683;
	st.shared.u32 	[%r120+128], %r684;
	bar.sync 	0;
	cvt.u32.u16 	%r685, %rs1;
	ld.shared.u16 	%r686, [%r166];
	add.s32 	%r225, %r686, %r685;
	cvt.u32.u16 	%r687, %rs2;
	ld.shared.u16 	%r688, [%r167];
	add.s32 	%r226, %r688, %r687;
	cvt.u32.u16 	%r689, %rs3;
	ld.shared.u16 	%r690, [%r168];
	add.s32 	%r227, %r690, %r689;
	cvt.u32.u16 	%r691, %rs4;
	ld.shared.u16 	%r692, [%r169];
	add.s32 	%r228, %r692, %r691;
	cvt.u32.u16 	%r693, %rs5;
	ld.shared.u16 	%r694, [%r170];
	add.s32 	%r229, %r694, %r693;
	cvt.u32.u16 	%r695, %rs6;
	ld.shared.u16 	%r696, [%r171];
	add.s32 	%r230, %r696, %r695;
	cvt.u32.u16 	%r697, %rs7;
	ld.shared.u16 	%r698, [%r172];
	add.s32 	%r231, %r698, %r697;
	cvt.u32.u16 	%r699, %rs8;
	ld.shared.u16 	%r700, [%r173];
	add.s32 	%r232, %r700, %r699;
	cvt.u32.u16 	%r701, %rs9;
	ld.shared.u16 	%r702, [%r174];
	add.s32 	%r233, %r702, %r701;
	cvt.u32.u16 	%r703, %rs10;
	ld.shared.u16 	%r704, [%r175];
	add.s32 	%r234, %r704, %r703;
	cvt.u32.u16 	%r705, %rs11;
	ld.shared.u16 	%r706, [%r176];
	add.s32 	%r235, %r706, %r705;
	cvt.u32.u16 	%r707, %rs12;
	ld.shared.u16 	%r708, [%r177];
	add.s32 	%r236, %r708, %r707;
	cvt.u32.u16 	%r709, %rs13;
	ld.shared.u16 	%r710, [%r178];
	add.s32 	%r237, %r710, %r709;
	cvt.u32.u16 	%r711, %rs14;
	ld.shared.u16 	%r712, [%r179];
	add.s32 	%r238, %r712, %r711;
	cvt.u32.u16 	%r713, %rs15;
	ld.shared.u16 	%r714, [%r180];
	add.s32 	%r239, %r714, %r713;
	cvt.u32.u16 	%r715, %rs16;
	ld.shared.u16 	%r716, [%r181];
	add.s32 	%r240, %r716, %r715;
	cvt.u32.u16 	%r717, %rs17;
	ld.shared.u16 	%r718, [%r182];
	add.s32 	%r241, %r718, %r717;
	cvt.u32.u16 	%r719, %rs18;
	ld.shared.u16 	%r720, [%r183];
	add.s32 	%r242, %r720, %r719;
	cvt.u32.u16 	%r721, %rs19;
	ld.shared.u16 	%r722, [%r184];
	add.s32 	%r243, %r722, %r721;
	bar.sync 	0;
	setp.lt.s32 	%p91, %r897, %r323;
	@%p91 bra 	$L__BB20_121;
	cvt.u64.u32 	%rd15, %r2;
	shl.b32 	%r723, %r225, 2;
	mov.u32 	%r724, _ZZN3cub18CUB_300001_SM_10006detail10radix_sort31DeviceRadixSortSingleTileKernelINS1_5radix10policy_hubIfiyE10Policy1000ELNS0_9SortOrderE0EfiyNS1_21identity_decomposer_tEEEvPKT1_PSA_PKT2_PSE_T3_iiT4_E12temp_storage;
	add.s32 	%r725, %r724, %r723;
	st.shared.u32 	[%r725], %r916;
	shl.b32 	%r726, %r226, 2;
	add.s32 	%r727, %r724, %r726;
	st.shared.u32 	[%r727], %r915;
	shl.b32 	%r728, %r227, 2;
	add.s32 	%r729, %r724, %r728;
	st.shared.u32 	[%r729], %r914;
	shl.b32 	%r730, %r228, 2;
	add.s32 	%r731, %r724, %r730;
	st.shared.u32 	[%r731], %r913;
	shl.b32 	%r732, %r229, 2;
	add.s32 	%r733, %r724, %r732;
	st.shared.u32 	[%r733], %r912;
	shl.b32 	%r734, %r230, 2;
	add.s32 	%r735, %r724, %r734;
	st.shared.u32 	[%r735], %r911;
	shl.b32 	%r736, %r231, 2;
	add.s32 	%r737, %r724, %r736;
	st.shared.u32 	[%r737], %r910;
	shl.b32 	%r738, %r232, 2;
	add.s32 	%r739, %r724, %r738;
	st.shared.u32 	[%r739], %r909;
	shl.b32 	%r740, %r233, 2;
	add.s32 	%r741, %r724, %r740;
	st.shared.u32 	[%r741], %r908;
	shl.b32 	%r742, %r234, 2;
	add.s32 	%r743, %r724, %r742;
	st.shared.u32 	[%r743], %r907;
	shl.b32 	%r744, %r235, 2;
	add.s32 	%r745, %r724, %r744;
	st.shared.u32 	[%r745], %r906;
	shl.b32 	%r746, %r236, 2;
	add.s32 	%r747, %r724, %r746;
	st.shared.u32 	[%r747], %r905;
	shl.b32 	%r748, %r237, 2;
	add.s32 	%r749, %r724, %r748;
	st.shared.u32 	[%r749], %r904;
	shl.b32 	%r750, %r238, 2;
	add.s32 	%r751, %r724, %r750;
	st.shared.u32 	[%r751], %r903;
	shl.b32 	%r752, %r239, 2;
	add.s32 	%r753, %r724, %r752;
	st.shared.u32 	[%r753], %r902;
	shl.b32 	%r754, %r240, 2;
	add.s32 	%r755, %r724, %r754;
	st.shared.u32 	[%r755], %r901;
	shl.b32 	%r756, %r241, 2;
	add.s32 	%r757, %r724, %r756;
	st.shared.u32 	[%r757], %r900;
	shl.b32 	%r758, %r242, 2;
	add.s32 	%r759, %r724, %r758;
	st.shared.u32 	[%r759], %r899;
	shl.b32 	%r760, %r243, 2;
	add.s32 	%r761, %r724, %r760;
	st.shared.u32 	[%r761], %r898;
	bar.sync 	0;
	mad.lo.s32 	%r244, %r2, -72, %r122;
	ld.shared.u32 	%r245, [%r244];
	ld.shared.u32 	%r246, [%r244+1024];
	ld.shared.u32 	%r247, [%r244+2048];
	ld.shared.u32 	%r248, [%r244+3072];
	ld.shared.u32 	%r249, [%r244+4096];
	ld.shared.u32 	%r250, [%r244+5120];
	ld.shared.u32 	%r251, [%r244+6144];
	ld.shared.u32 	%r252, [%r244+7168];
	ld.shared.u32 	%r253, [%r244+8192];
	ld.shared.u32 	%r254, [%r244+9216];
	ld.shared.u32 	%r255, [%r244+10240];
	ld.shared.u32 	%r256, [%r244+11264];
	ld.shared.u32 	%r257, [%r244+12288];
	ld.shared.u32 	%r258, [%r244+13312];
	ld.shared.u32 	%r259, [%r244+14336];
	ld.shared.u32 	%r260, [%r244+15360];
	ld.shared.u32 	%r261, [%r244+16384];
	ld.shared.u32 	%r262, [%r244+17408];
	ld.shared.u32 	%r263, [%r244+18432];
	bar.sync 	0;
	st.shared.u32 	[%r725], %r935;
	st.shared.u32 	[%r727], %r934;
	st.shared.u32 	[%r729], %r933;
	st.shared.u32 	[%r731], %r932;
	st.shared.u32 	[%r733], %r931;
	st.shared.u32 	[%r735], %r930;
	st.shared.u32 	[%r737], %r929;
	st.shared.u32 	[%r739], %r928;
	st.shared.u32 	[%r741], %r927;
	st.shared.u32 	[%r743], %r926;
	st.shared.u32 	[%r745], %r925;
	st.shared.u32 	[%r747], %r924;
	st.shared.u32 	[%r749], %r923;
	st.shared.u32 	[%r751], %r922;
	st.shared.u32 	[%r753], %r921;
	st.shared.u32 	[%r755], %r920;
	st.shared.u32 	[%r757], %r919;
	st.shared.u32 	[%r759], %r918;
	st.shared.u32 	[%r761], %r917;
	bar.sync 	0;
	ld.shared.u32 	%r264, [%r244+1024];
	ld.shared.u32 	%r265, [%r244+2048];
	ld.shared.u32 	%r266, [%r244+3072];
	ld.shared.u32 	%r267, [%r244+4096];
	ld.shared.u32 	%r268, [%r244+5120];
	ld.shared.u32 	%r269, [%r244+6144];
	ld.shared.u32 	%r270, [%r244+7168];
	ld.shared.u32 	%r271, [%r244+8192];
	ld.shared.u32 	%r272, [%r244+9216];
	ld.shared.u32 	%r273, [%r244+10240];
	ld.shared.u32 	%r274, [%r244+11264];
	ld.shared.u32 	%r275, [%r244+12288];
	ld.shared.u32 	%r276, [%r244+13312];
	ld.shared.u32 	%r277, [%r244+14336];
	ld.shared.u32 	%r278, [%r244+15360];
	ld.shared.u32 	%r279, [%r244+16384];
	ld.shared.u32 	%r280, [%r244+17408];
	ld.shared.u32 	%r281, [%r244+18432];
	setp.gt.u64 	%p92, %rd2, %rd15;
	cvta.to.global.u64 	%rd16, %rd6;
	mul.wide.u32 	%rd17, %r2, 4;
	add.s64 	%rd4, %rd16, %rd17;
	cvta.to.global.u64 	%rd18, %rd8;
	add.s64 	%rd5, %rd18, %rd17;
	@%p92 bra 	$L__BB20_83;
	bra.uni 	$L__BB20_84;
$L__BB20_83:
	ld.shared.u32 	%r762, [%r244];
	setp.gt.s32 	%p93, %r245, -1;
	selp.b32 	%r763, -1, -2147483648, %p93;
	xor.b32  	%r764, %r763, %r245;
	st.global.u32 	[%rd4], %r764;
	st.global.u32 	[%rd5], %r762;
$L__BB20_84:
	add.s32 	%r765, %r2, 256;
	cvt.u64.u32 	%rd19, %r765;
	setp.le.u64 	%p94, %rd2, %rd19;
	@%p94 bra 	$L__BB20_86;
	setp.gt.s32 	%p95, %r246, -1;
	selp.b32 	%r766, -1, -2147483648, %p95;
	xor.b32  	%r767, %r766, %r246;
	st.global.u32 	[%rd4+1024], %r767;
	st.global.u32 	[%rd5+1024], %r264;
$L__BB20_86:
	add.s32 	%r768, %r2, 512;
	cvt.u64.u32 	%rd20, %r768;
	setp.le.u64 	%p96, %rd2, %rd20;
	@%p96 bra 	$L__BB20_88;
	setp.gt.s32 	%p97, %r247, -1;
	selp.b32 	%r769, -1, -2147483648, %p97;
	xor.b32  	%r770, %r769, %r247;
	st.global.u32 	[%rd4+2048], %r770;
	st.global.u32 	[%rd5+2048], %r265;
$L__BB20_88:
	add.s32 	%r771, %r2, 768;
	cvt.u64.u32 	%rd21, %r771;
	setp.le.u64 	%p98, %rd2, %rd21;
	@%p98 bra 	$L__BB20_90;
	setp.gt.s32 	%p99, %r248, -1;
	selp.b32 	%r772, -1, -2147483648, %p99;
	xor.b32  	%r773, %r772, %r248;
	st.global.u32 	[%rd4+3072], %r773;
	st.global.u32 	[%rd5+3072], %r266;
$L__BB20_90:
	or.b32  	%r774, %r2, 1024;
	cvt.u64.u32 	%rd22, %r774;
	setp.le.u64 	%p100, %rd2, %rd22;
	@%p100 bra 	$L__BB20_92;
	setp.gt.s32 	%p101, %r249, -1;
	selp.b32 	%r775, -1, -2147483648, %p101;
	xor.b32  	%r776, %r775, %r249;
	st.global.u32 	[%rd4+4096], %r776;
	st.global.u32 	[%rd5+4096], %r267;
$L__BB20_92:
	add.s32 	%r777, %r2, 1280;
	cvt.u64.u32 	%rd23, %r777;
	setp.le.u64 	%p102, %rd2, %rd23;
	@%p102 bra 	$L__BB20_94;
	setp.gt.s32 	%p103, %r250, -1;
	selp.b32 	%r778, -1, -2147483648, %p103;
	xor.b32  	%r779, %r778, %r250;
	st.global.u32 	[%rd4+5120], %r779;
	st.global.u32 	[%rd5+5120], %r268;
$L__BB20_94:
	add.s32 	%r780, %r2, 1536;
	cvt.u64.u32 	%rd24, %r780;
	setp.le.u64 	%p104, %rd2, %rd24;
	@%p104 bra 	$L__BB20_96;
	setp.gt.s32 	%p105, %r251, -1;
	selp.b32 	%r781, -1, -2147483648, %p105;
	xor.b32  	%r782, %r781, %r251;
	st.global.u32 	[%rd4+6144], %r782;
	st.global.u32 	[%rd5+6144], %r269;
$L__BB20_96:
	add.s32 	%r783, %r2, 1792;
	cvt.u64.u32 	%rd25, %r783;
	setp.le.u64 	%p106, %rd2, %rd25;
	@%p106 bra 	$L__BB20_98;
	setp.gt.s32 	%p107, %r252, -1;
	selp.b32 	%r784, -1, -2147483648, %p107;
	xor.b32  	%r785, %r784, %r252;
	st.global.u32 	[%rd4+7168], %r785;
	st.global.u32 	[%rd5+7168], %r270;
$L__BB20_98:
	or.b32  	%r786, %r2, 2048;
	cvt.u64.u32 	%rd26, %r786;
	setp.le.u64 	%p108, %rd2, %rd26;
	@%p108 bra 	$L__BB20_100;
	setp.gt.s32 	%p109, %r253, -1;
	selp.b32 	%r787, -1, -2147483648, %p109;
	xor.b32  	%r788, %r787, %r253;
	st.global.u32 	[%rd4+8192], %r788;
	st.global.u32 	[%rd5+8192], %r271;
$L__BB20_100:
	add.s32 	%r789, %r2, 2304;
	cvt.u64.u32 	%rd27, %r789;
	setp.le.u64 	%p110, %rd2, %rd27;
	@%p110 bra 	$L__BB20_102;
	setp.gt.s32 	%p111, %r254, -1;
	selp.b32 	%r790, -1, -2147483648, %p111;
	xor.b32  	%r791, %r790, %r254;
	st.global.u32 	[%rd4+9216], %r791;
	st.global.u32 	[%rd5+9216], %r272;
$L__BB20_102:
	add.s32 	%r792, %r2, 2560;
	cvt.u64.u32 	%rd28, %r792;
	setp.le.u64 	%p112, %rd2, %rd28;
	@%p112 bra 	$L__BB20_104;
	setp.gt.s32 	%p113, %r255, -1;
	selp.b32 	%r793, -1, -2147483648, %p113;
	xor.b32  	%r794, %r793, %r255;
	st.global.u32 	[%rd4+10240], %r794;
	st.global.u32 	[%rd5+10240], %r273;
$L__BB20_104:
	add.s32 	%r795, %r2, 2816;
	cvt.u64.u32 	%rd29, %r795;
	setp.le.u64 	%p114, %rd2, %rd29;
	@%p114 bra 	$L__BB20_106;
	setp.gt.s32 	%p115, %r256, -1;
	selp.b32 	%r796, -1, -2147483648, %p115;
	xor.b32  	%r797, %r796, %r256;
	st.global.u32 	[%rd4+11264], %r797;
	st.global.u32 	[%rd5+11264], %r274;
$L__BB20_106:
	or.b32  	%r798, %r2, 3072;
	cvt.u64.u32 	%rd30, %r798;
	setp.le.u64 	%p116, %rd2, %rd30;
	@%p116 bra 	$L__BB20_108;
	setp.gt.s32 	%p117, %r257, -1;
	selp.b32 	%r799, -1, -2147483648, %p117;
	xor.b32  	%r800, %r799, %r257;
	st.global.u32 	[%rd4+12288], %r800;
	st.global.u32 	[%rd5+12288], %r275;
$L__BB20_108:
	add.s32 	%r801, %r2, 3328;
	cvt.u64.u32 	%rd31, %r801;
	setp.le.u64 	%p118, %rd2, %rd31;
	@%p118 bra 	$L__BB20_110;
	setp.gt.s32 	%p119, %r258, -1;
	selp.b32 	%r802, -1, -2147483648, %p119;
	xor.b32  	%r803, %r802, %r258;
	st.global.u32 	[%rd4+13312], %r803;
	st.global.u32 	[%rd5+13312], %r276;
$L__BB20_110:
	add.s32 	%r804, %r2, 3584;
	cvt.u64.u32 	%rd32, %r804;
	setp.le.u64 	%p120, %rd2, %rd32;
	@%p120 bra 	$L__BB20_112;
	setp.gt.s32 	%p121, %r259, -1;
	selp.b32 	%r805, -1, -2147483648, %p121;
	xor.b32  	%r806, %r805, %r259;
	st.global.u32 	[%rd4+14336], %r806;
	st.global.u32 	[%rd5+14336], %r277;
$L__BB20_112:
	add.s32 	%r807, %r2, 3840;
	cvt.u64.u32 	%rd33, %r807;
	setp.le.u64 	%p122, %rd2, %rd33;
	@%p122 bra 	$L__BB20_114;
	setp.gt.s32 	%p123, %r260, -1;
	selp.b32 	%r808, -1, -2147483648, %p123;
	xor.b32  	%r809, %r808, %r260;
	st.global.u32 	[%rd4+15360], %r809;
	st.global.u32 	[%rd5+15360], %r278;
$L__BB20_114:
	or.b32  	%r810, %r2, 4096;
	cvt.u64.u32 	%rd34, %r810;
	setp.le.u64 	%p124, %rd2, %rd34;
	@%p124 bra 	$L__BB20_116;
	setp.gt.s32 	%p125, %r261, -1;
	selp.b32 	%r811, -1, -2147483648, %p125;
	xor.b32  	%r812, %r811, %r261;
	st.global.u32 	[%rd4+16384], %r812;
	st.global.u32 	[%rd5+16384], %r279;
$L__BB20_116:
	add.s32 	%r813, %r2, 4352;
	cvt.u64.u32 	%rd35, %r813;
	setp.le.u64 	%p126, %rd2, %rd35;
	@%p126 bra 	$L__BB20_118;
	setp.gt.s32 	%p127, %r262, -1;
	selp.b32 	%r814, -1, -2147483648, %p127;
	xor.b32  	%r815, %r814, %r262;
	st.global.u32 	[%rd4+17408], %r815;
	st.global.u32 	[%rd5+17408], %r280;
$L__BB20_118:
	add.s32 	%r816, %r2, 4608;
	cvt.u64.u32 	%rd36, %r816;
	setp.le.u64 	%p128, %rd2, %rd36;
	@%p128 bra 	$L__BB20_120;
	setp.gt.s32 	%p129, %r263, -1;
	selp.b32 	%r817, -1, -2147483648, %p129;
	xor.b32  	%r818, %r817, %r263;
	st.global.u32 	[%rd4+18432], %r818;
	st.global.u32 	[%rd5+18432], %r281;
$L__BB20_120:
	ret;
$L__BB20_121:
	shl.b32 	%r819, %r225, 2;
	mov.u32 	%r820, _ZZN3cub18CUB_300001_SM_10006detail10radix_sort31DeviceRadixSortSingleTileKernelINS1_5radix10policy_hubIfiyE10Policy1000ELNS0_9SortOrderE0EfiyNS1_21identity_decomposer_tEEEvPKT1_PSA_PKT2_PSE_T3_iiT4_E12temp_storage;
	add.s32 	%r821, %r820, %r819;
	st.shared.u32 	[%r821], %r916;
	shl.b32 	%r822, %r226, 2;
	add.s32 	%r823, %r820, %r822;
	st.shared.u32 	[%r823], %r915;
	shl.b32 	%r824, %r227, 2;
	add.s32 	%r825, %r820, %r824;
	st.shared.u32 	[%r825], %r914;
	shl.b32 	%r826, %r228, 2;
	add.s32 	%r827, %r820, %r826;
	st.shared.u32 	[%r827], %r913;
	shl.b32 	%r828, %r229, 2;
	add.s32 	%r829, %r820, %r828;
	st.shared.u32 	[%r829], %r912;
	shl.b32 	%r830, %r230, 2;
	add.s32 	%r831, %r820, %r830;
	st.shared.u32 	[%r831], %r911;
	shl.b32 	%r832, %r231, 2;
	add.s32 	%r833, %r820, %r832;
	st.shared.u32 	[%r833], %r910;
	shl.b32 	%r834, %r232, 2;
	add.s32 	%r835, %r820, %r834;
	st.shared.u32 	[%r835], %r909;
	shl.b32 	%r836, %r233, 2;
	add.s32 	%r837, %r820, %r836;
	st.shared.u32 	[%r837], %r908;
	shl.b32 	%r838, %r234, 2;
	add.s32 	%r839, %r820, %r838;
	st.shared.u32 	[%r839], %r907;
	shl.b32 	%r840, %r235, 2;
	add.s32 	%r841, %r820, %r840;
	st.shared.u32 	[%r841], %r906;
	shl.b32 	%r842, %r236, 2;
	add.s32 	%r843, %r820, %r842;
	st.shared.u32 	[%r843], %r905;
	shl.b32 	%r844, %r237, 2;
	add.s32 	%r845, %r820, %r844;
	st.shared.u32 	[%r845], %r904;
	shl.b32 	%r846, %r238, 2;
	add.s32 	%r847, %r820, %r846;
	st.shared.u32 	[%r847], %r903;
	shl.b32 	%r848, %r239, 2;
	add.s32 	%r849, %r820, %r848;
	st.shared.u32 	[%r849], %r902;
	shl.b32 	%r850, %r240, 2;
	add.s32 	%r851, %r820, %r850;
	st.shared.u32 	[%r851], %r901;
	shl.b32 	%r852, %r241, 2;
	add.s32 	%r853, %r820, %r852;
	st.shared.u32 	[%r853], %r900;
	shl.b32 	%r854, %r242, 2;
	add.s32 	%r855, %r820, %r854;
	st.shared.u32 	[%r855], %r899;
	shl.b32 	%r856, %r243, 2;
	add.s32 	%r857, %r820, %r856;
	st.shared.u32 	[%r857], %r898;
	bar.sync 	0;
	ld.shared.u32 	%r916, [%r122];
	ld.shared.u32 	%r915, [%r122+4];
	ld.shared.u32 	%r914, [%r122+8];
	ld.shared.u32 	%r913, [%r122+12];
	ld.shared.u32 	%r912, [%r122+16];
	ld.shared.u32 	%r911, [%r122+20];
	ld.shared.u32 	%r910, [%r122+24];
	ld.shared.u32 	%r909, [%r122+28];
	ld.shared.u32 	%r908, [%r122+32];
	ld.shared.u32 	%r907, [%r122+36];
	ld.shared.u32 	%r906, [%r122+40];
	ld.shared.u32 	%r905, [%r122+44];
	ld.shared.u32 	%r904, [%r122+48];
	ld.shared.u32 	%r903, [%r122+52];
	ld.shared.u32 	%r902, [%r122+56];
	ld.shared.u32 	%r901, [%r122+60];
	ld.shared.u32 	%r900, [%r122+64];
	ld.shared.u32 	%r899, [%r122+68];
	ld.shared.u32 	%r898, [%r122+72];
	bar.sync 	0;
	st.shared.u32 	[%r821], %r935;
	st.shared.u32 	[%r823], %r934;
	st.shared.u32 	[%r825], %r933;
	st.shared.u32 	[%r827], %r932;
	st.shared.u32 	[%r829], %r931;
	st.shared.u32 	[%r831], %r930;
	st.shared.u32 	[%r833], %r929;
	st.shared.u32 	[%r835], %r928;
	st.shared.u32 	[%r837], %r927;
	st.shared.u32 	[%r839], %r926;
	st.shared.u32 	[%r841], %r925;
	st.shared.u32 	[%r843], %r924;
	st.shared.u32 	[%r845], %r923;
	st.shared.u32 	[%r847], %r922;
	st.shared.u32 	[%r849], %r921;
	st.shared.u32 	[%r851], %r920;
	st.shared.u32 	[%r853], %r919;
	st.shared.u32 	[%r855], %r918;
	st.shared.u32 	[%r857], %r917;
	bar.sync 	0;
	ld.shared.u32 	%r935, [%r122];
	ld.shared.u32 	%r934, [%r122+4];
	ld.shared.u32 	%r933, [%r122+8];
	ld.shared.u32 	%r932, [%r122+12];
	ld.shared.u32 	%r931, [%r122+16];
	ld.shared.u32 	%r930, [%r122+20];
	ld.shared.u32 	%r929, [%r122+24];
	ld.shared.u32 	%r928, [%r122+28];
	ld.shared.u32 	%r927, [%r122+32];
	ld.shared.u32 	%r926, [%r122+36];
	ld.shared.u32 	%r925, [%r122+40];
	ld.shared.u32 	%r924, [%r122+44];
	ld.shared.u32 	%r923, [%r122+48];
	ld.shared.u32 	%r922, [%r122+52];
	ld.shared.u32 	%r921, [%r122+56];
	ld.shared.u32 	%r920, [%r122+60];
	ld.shared.u32 	%r919, [%r122+64];
	ld.shared.u32 	%r918, [%r122+68];
	ld.shared.u32 	%r917, [%r122+72];
	bar.sync 	0;
	add.s32 	%r897, %r897, 6;
	add.s32 	%r896, %r896, -6;
	bra.uni 	$L__BB20_77;

}
	// .globl	_ZN3cub18CUB_300001_SM_10006detail10radix_sort30DeviceRadixSortHistogramKernelINS1_5radix10policy_hubIfiyE10Policy1000ELNS0_9SortOrderE0EfyNS1_21identity_decomposer_tEEEvPT2_PKT1_SA_iiT3_
.visible .entry _ZN3cub18CUB_300001_SM_10006detail10radix_sort30DeviceRadixSortHistogramKernelINS1_5radix10policy_hubIfiyE10Policy1000ELNS0_9SortOrderE0EfyNS1_21identity_decomposer_tEEEvPT2_PKT1_SA_iiT3_(
	.param .u64 .ptr .align 1 _ZN3cub18CUB_300001_SM_10006detail10radix_sort30DeviceRadixSortHistogramKernelINS1_5radix10policy_hubIfiyE10Policy1000ELNS0_9SortOrderE0EfyNS1_21identity_decomposer_tEEEvPT2_PKT1_SA_iiT3__param_0,
	.param .u64 .ptr .align 1 _ZN3cub18CUB_300001_SM_10006detail10radix_sort30DeviceRadixSortHistogramKernelINS1_5radix10policy_hubIfiyE10Policy1000ELNS0_9SortOrderE0EfyNS1_21identity_decomposer_tEEEvPT2_PKT1_SA_iiT3__param_1,
	.param .u64 _ZN3cub18CUB_300001_SM_10006detail10radix_sort30DeviceRadixSortHistogramKernelINS1_5radix10policy_hubIfiyE10Policy1000ELNS0_9SortOrderE0EfyNS1_21identity_decomposer_tEEEvPT2_PKT1_SA_iiT3__param_2,
	.param .u32 _ZN3cub18CUB_300001_SM_10006detail10radix_sort30DeviceRadixSortHistogramKernelINS1_5radix10policy_hubIfiyE10Policy1000ELNS0_9SortOrderE0EfyNS1_21identity_decomposer_tEEEvPT2_PKT1_SA_iiT3__param_3,
	.param .u32 _ZN3cub18CUB_300001_SM_10006detail10radix_sort30DeviceRadixSortHistogramKernelINS1_5radix10policy_hubIfiyE10Policy1000ELNS0_9SortOrderE0EfyNS1_21identity_decomposer_tEEEvPT2_PKT1_SA_iiT3__param_4,
	.param .align 1 .b8 _ZN3cub18CUB_300001_SM_10006detail10radix_sort30DeviceRadixSortHistogramKernelINS1_5radix10policy_hubIfiyE10Policy1000ELNS0_9SortOrderE0EfyNS1_21identity_decomposer_tEEEvPT2_PKT1_SA_iiT3__param_5[1]
)
.maxntid 128
{
	.reg .pred 	%p<123>;
	.reg .b32 	%r<518>;
	.reg .b64 	%rd<137>;
	// demoted variable
	.shared .align 4 .b8 _ZZN3cub18CUB_300001_SM_10006detail10radix_sort30DeviceRadixSortHistogramKernelINS1_5radix10policy_hubIfiyE10Policy1000ELNS0_9SortOrderE0EfyNS1_21identity_decomposer_tEEEvPT2_PKT1_SA_iiT3_E12temp_storage[4096];
	ld.param.u64 	%rd18, [_ZN3cub18CUB_300001_SM_10006detail10radix_sort30DeviceRadixSortHistogramKernelINS1_5radix10policy_hubIfiyE10Policy1000ELNS0_9SortOrderE0EfyNS1_21identity_decomposer_tEEEvPT2_PKT1_SA_iiT3__param_0];
	ld.param.u64 	%rd19, [_ZN3cub18CUB_300001_SM_10006detail10radix_sort30DeviceRadixSortHistogramKernelINS1_5radix10policy_hubIfiyE10Policy1000ELNS0_9SortOrderE0EfyNS1_21identity_decomposer_tEEEvPT2_PKT1_SA_iiT3__param_1];
	ld.param.u64 	%rd17, [_ZN3cub18CUB_300001_SM_10006detail10radix_sort30DeviceRadixSortHistogramKernelINS1_5radix10policy_hubIfiyE10Policy1000ELNS0_9SortOrderE0EfyNS1_21identity_decomposer_tEEEvPT2_PKT1_SA_iiT3__param_2];
	ld.param.u32 	%r174, [_ZN3cub18CUB_300001_SM_10006detail10radix_sort30DeviceRadixSortHistogramKernelINS1_5radix10policy_hubIfiyE10Policy1000ELNS0_9SortOrderE0EfyNS1_21identity_decomposer_tEEEvPT2_PKT1_SA_iiT3__param_3];
	ld.param.u32 	%r175, [_ZN3cub18CUB_300001_SM_10006detail10radix_sort30DeviceRadixSortHistogramKernelINS1_5radix10policy_hubIfiyE10Policy1000ELNS0_9SortOrderE0EfyNS1_21identity_decomposer_tEEEvPT2_PKT1_SA_iiT3__param_4];
	cvta.to.global.u64 	%rd1, %rd19;
	cvta.to.global.u64 	%rd2, %rd18;
	setp.eq.s64 	%p2, %rd17, 0;
	@%p2 bra 	$L__BB21_153;
	sub.s32 	%r176, %r175, %r174;
	add.s32 	%r177, %r176, 7;
	shr.s32 	%r178, %r177, 31;
	shr.u32 	%r179, %r178, 29;
	add.s32 	%r180, %r177, %r179;
	shr.s32 	%r181, %r180, 3;
	mov.u32 	%r182, %tid.x;
	setp.gt.u32 	%p3, %r182, 255;
	setp.lt.s32 	%p4, %r177, 8;
	mov.u32 	%r183, %ctaid.x;
	shl.b32 	%r184, %r183, 11;
	cvt.u64.u32 	%rd3, %r184;
	mov.u32 	%r185, %nctaid.x;
	shl.b32 	%r186, %r185, 11;
	cvt.u64.u32 	%rd4, %r186;
	add.s32 	%r1, %r181, -1;
	and.b32  	%r2, %r181, 15;
	and.b32  	%r3, %r181, 7;
	add.s32 	%r4, %r3, -1;
	and.b32  	%r5, %r181, 3;
	or.pred  	%p1, %p3, %p4;
	shl.b32 	%r187, %r182, 2;
	mov.u32 	%r188, _ZZN3cub18CUB_300001_SM_10006detail10radix_sort30DeviceRadixSortHistogramKernelINS1_5radix10policy_hubIfiyE10Policy1000ELNS0_9SortOrderE0EfyNS1_21identity_decomposer_tEEEvPT2_PKT1_SA_iiT3_E12temp_storage;
	add.s32 	%r6, %r188, %r187;
	and.b32  	%r7, %r181, 268435440;
	cvt.u64.u32 	%rd5, %r182;
	add.s32 	%r8, %r182, 128;
	add.s32 	%r9, %r182, 256;
	add.s32 	%r10, %r182, 384;
	add.s32 	%r11, %r182, 512;
	add.s32 	%r12, %r182, 640;
	add.s32 	%r13, %r182, 768;
	or.b32  	%r14, %r182, 1024;
	add.s32 	%r15, %r182, 1920;
	and.b32  	%r16, %r181, 268435448;
	and.b32  	%r17, %r181, 1;
	neg.s32 	%r18, %r7;
	add.s32 	%r19, %r6, 8192;
	add.s64 	%rd21, %rd17, -1;
	shr.u64 	%rd22, %rd21, 30;
	add.s64 	%rd23, %rd22, 1;
	min.u64 	%rd6, %rd23, %rd17;
	mov.b64 	%rd135, 0;
$L__BB21_2:
	@%p1 bra 	$L__BB21_30;
	setp.lt.u32 	%p5, %r1, 15;
	mov.b32 	%r471, 0;
	@%p5 bra 	$L__BB21_6;
	mov.u32 	%r468, %r19;
	mov.u32 	%r469, %r18;
$L__BB21_5:
	.pragma "nounroll";
	mov.b32 	%r190, 0;
	st.shared.u32 	[%r468+-8192], %r190;
	st.shared.u32 	[%r468+-7168], %r190;
	st.shared.u32 	[%r468+-6144], %r190;
	st.shared.u32 	[%r468+-5120], %r190;
	st.shared.u32 	[%r468+-4096], %r190;
	st.shared.u32 	[%r468+-3072], %r190;
	st.shared.u32 	[%r468+-2048], %r190;
	st.shared.u32 	[%r468+-1024], %r190;
	st.shared.u32 	[%r468], %r190;
	st.shared.u32 	[%r468+1024], %r190;
	st.shared.u32 	[%r468+2048], %r190;
	st.shared.u32 	[%r468+3072], %r190;
	st.shared.u32 	[%r468+4096], %r190;
	st.shared.u32 	[%r468+5120], %r190;
	st.shared.u32 	[%r468+6144], %r190;
	st.shared.u32 	[%r468+7168], %r190;
	add.s32 	%r469, %r469, 16;
	add.s32 	%r468, %r468, 16384;
	setp.ne.s32 	%p6, %r469, 0;
	mov.u32 	%r471, %r7;
	@%p6 bra 	$L__BB21_5;
$L__BB21_6:
	add.s32 	%r25, %r2, -1;
	setp.eq.s32 	%p7, %r2, 0;
	@%p7 bra 	$L__BB21_16;
	setp.lt.u32 	%p8, %r25, 7;
	@%p8 bra 	$L__BB21_9;
	shl.b32 	%r191, %r471, 10;
	add.s32 	%r192, %r6, %r191;
	mov.b32 	%r193, 0;
	st.shared.u32 	[%r192], %r193;
	st.shared.u32 	[%r192+1024], %r193;
	st.shared.u32 	[%r192+2048], %r193;
	st.shared.u32 	[%r192+3072], %r193;
	st.shared.u32 	[%r192+4096], %r193;
	st.shared.u32 	[%r192+5120], %r193;
	st.shared.u32 	[%r192+6144], %r193;
	st.shared.u32 	[%r192+7168], %r193;
	add.s32 	%r471, %r471, 8;
$L__BB21_9:
	setp.eq.s32 	%p9, %r3, 0;
	@%p9 bra 	$L__BB21_16;
	setp.lt.u32 	%p10, %r4, 3;
	@%p10 bra 	$L__BB21_12;
	shl.b32 	%r194, %r471, 10;
	add.s32 	%r195, %r6, %r194;
	mov.b32 	%r196, 0;
	st.shared.u32 	[%r195], %r196;
	st.shared.u32 	[%r195+1024], %r196;
	st.shared.u32 	[%r195+2048], %r196;
	st.shared.u32 	[%r195+3072], %r196;
	add.s32 	%r471, %r471, 4;
$L__BB21_12:
	setp.eq.s32 	%p11, %r5, 0;
	@%p11 bra 	$L__BB21_16;
	setp.eq.s32 	%p12, %r5, 1;
	shl.b32 	%r197, %r471, 10;
	add.s32 	%r30, %r6, %r197;
	mov.b32 	%r198, 0;
	st.shared.u32 	[%r30], %r198;
	@%p12 bra 	$L__BB21_16;
	setp.eq.s32 	%p13, %r5, 2;
	mov.b32 	%r199, 0;
	st.shared.u32 	[%r30+1024], %r199;
	@%p13 bra 	$L__BB21_16;
	mov.b32 	%r200, 0;
	st.shared.u32 	[%r30+2048], %r200;
$L__BB21_16:
	cvt.u32.u64 	%r201, %rd5;
	setp.gt.u32 	%p14, %r201, 127;
	@%p14 bra 	$L__BB21_30;
	setp.lt.u32 	%p15, %r1, 15;
	mov.b32 	%r475, 0;
	@%p15 bra 	$L__BB21_20;
	mov.b32 	%r473, 0;
$L__BB21_19:
	.pragma "nounroll";
	shl.b32 	%r204, %r473, 10;
	add.s32 	%r205, %r6, %r204;
	mov.b32 	%r206, 0;
	st.shared.u32 	[%r205+512], %r206;
	st.shared.u32 	[%r205+1536], %r206;
	st.shared.u32 	[%r205+2560], %r206;
	st.shared.u32 	[%r205+3584], %r206;
	st.shared.u32 	[%r205+4608], %r206;
	st.shared.u32 	[%r205+5632], %r206;
	st.shared.u32 	[%r205+6656], %r206;
	st.shared.u32 	[%r205+7680], %r206;
	st.shared.u32 	[%r205+8704], %r206;
	st.shared.u32 	[%r205+9728], %r206;
	st.shared.u32 	[%r205+10752], %r206;
	st.shared.u32 	[%r205+11776], %r206;
	st.shared.u32 	[%r205+12800], %r206;
	st.shared.u32 	[%r205+13824], %r206;
	st.shared.u32 	[%r205+14848], %r206;
	st.shared.u32 	[%r205+15872], %r206;
	add.s32 	%r473, %r473, 16;
	setp.ne.s32 	%p16, %r473, %r7;
	mov.u32 	%r475, %r7;
	@%p16 bra 	$L__BB21_19;
$L__BB21_20:
	setp.eq.s32 	%p17, %r2, 0;
	@%p17 bra 	$L__BB21_30;
	setp.lt.u32 	%p18, %r25, 7;
	@%p18 bra 	$L__BB21_23;
	shl.b32 	%r207, %r475, 10;
	add.s32 	%r208, %r6, %r207;
	mov.b32 	%r209, 0;
	st.shared.u32 	[%r208+512], %r209;
	st.shared.u32 	[%r208+1536], %r209;
	st.shared.u32 	[%r208+2560], %r209;
	st.shared.u32 	[%r208+3584], %r209;
	st.shared.u32 	[%r208+4608], %r209;
	st.shared.u32 	[%r208+5632], %r209;
	st.shared.u32 	[%r208+6656], %r209;
	st.shared.u32 	[%r208+7680], %r209;
	add.s32 	%r475, %r475, 8;
$L__BB21_23:
	setp.eq.s32 	%p19, %r3, 0;
	@%p19 bra 	$L__BB21_30;
	setp.lt.u32 	%p20, %r4, 3;
	@%p20 bra 	$L__BB21_26;
	shl.b32 	%r210, %r475, 10;
	add.s32 	%r211, %r6, %r210;
	mov.b32 	%r212, 0;
	st.shared.u32 	[%r211+512], %r212;
	st.shared.u32 	[%r211+1536], %r212;
	st.shared.u32 	[%r211+2560], %r212;
	st.shared.u32 	[%r211+3584], %r212;
	add.s32 	%r475, %r475, 4;
$L__BB21_26:
	setp.eq.s32 	%p21, %r5, 0;
	@%p21 bra 	$L__BB21_30;
	setp.eq.s32 	%p22, %r5, 1;
	shl.b32 	%r213, %r475, 10;
	add.s32 	%r38, %r6, %r213;
	mov.b32 	%r214, 0;
	st.shared.u32 	[%r38+512], %r214;
	@%p22 bra 	$L__BB21_30;
	setp.eq.s32 	%p23, %r5, 2;
	mov.b32 	%r215, 0;
	st.shared.u32 	[%r38+1536], %r215;
	@%p23 bra 	$L__BB21_30;
	mov.b32 	%r216, 0;
	st.shared.u32 	[%r38+2560], %r216;
$L__BB21_30:
	bar.sync 	0;
	bar.sync 	0;
	shl.b64 	%rd8, %rd135, 30;
	sub.s64 	%rd24, %rd17, %rd8;
	min.u64 	%rd9, %rd24, 1073741824;
	setp.le.u64 	%p24, %rd9, %rd3;
	@%p24 bra 	$L__BB21_70;
	mov.u64 	%rd136, %rd3;
$L__BB21_32:
	add.s64 	%rd11, %rd136, %rd8;
	sub.s64 	%rd12, %rd17, %rd11;
	setp.lt.u64 	%p25, %rd12, 2048;
	@%p25 bra 	$L__BB21_34;
	add.s64 	%rd27, %rd11, %rd5;
	shl.b64 	%rd28, %rd27, 2;
	add.s64 	%rd29, %rd1, %rd28;
	ld.global.u32 	%r507, [%rd29];
	ld.global.u32 	%r506, [%rd29+512];
	ld.global.u32 	%r505, [%rd29+1024];
	ld.global.u32 	%r504, [%rd29+1536];
	ld.global.u32 	%r503, [%rd29+2048];
	ld.global.u32 	%r502, [%rd29+2560];
	ld.global.u32 	%r501, [%rd29+3072];
	ld.global.u32 	%r500, [%rd29+3584];
	ld.global.u32 	%r499, [%rd29+4096];
	ld.global.u32 	%r498, [%rd29+4608];
	ld.global.u32 	%r497, [%rd29+5120];
	ld.global.u32 	%r496, [%rd29+5632];
	ld.global.u32 	%r495, [%rd29+6144];
	ld.global.u32 	%r494, [%rd29+6656];
	ld.global.u32 	%r493, [%rd29+7168];
	ld.global.u32 	%r492, [%rd29+7680];
	bra.uni 	$L__BB21_66;
$L__BB21_34:
	cvt.u32.u64 	%r218, %rd5;
	cvt.u32.u64 	%r55, %rd12;
	setp.ge.s32 	%p26, %r218, %r55;
	add.s64 	%rd25, %rd11, %rd5;
	shl.b64 	%rd26, %rd25, 2;
	add.s64 	%rd13, %rd1, %rd26;
	mov.b32 	%r507, 2147483647;
	@%p26 bra 	$L__BB21_36;
	ld.global.u32 	%r507, [%rd13];
$L__BB21_36:
	setp.ge.s32 	%p27, %r8, %r55;
	mov.b32 	%r506, 2147483647;
	@%p27 bra 	$L__BB21_38;
	ld.global.u32 	%r506, [%rd13+512];
$L__BB21_38:
	setp.ge.s32 	%p28, %r9, %r55;
	mov.b32 	%r505, 2147483647;
	@%p28 bra 	$L__BB21_40;
	ld.global.u32 	%r505, [%rd13+1024];
$L__BB21_40:
	setp.ge.s32 	%p29, %r10, %r55;
	mov.b32 	%r504, 2147483647;
	@%p29 bra 	$L__BB21_42;
	ld.global.u32 	%r504, [%rd13+1536];
$L__BB21_42:
	setp.ge.s32 	%p30, %r11, %r55;
	mov.b32 	%r503, 2147483647;
	@%p30 bra 	$L__BB21_44;
	ld.global.u32 	%r503, [%rd13+2048];
$L__BB21_44:
	setp.ge.s32 	%p31, %r12, %r55;
	mov.b32 	%r502, 2147483647;
	@%p31 bra 	$L__BB21_46;
	ld.global.u32 	%r502, [%rd13+2560];
$L__BB21_46:
	setp.ge.s32 	%p32, %r13, %r55;
	mov.b32 	%r501, 2147483647;
	@%p32 bra 	$L__BB21_48;
	ld.global.u32 	%r501, [%rd13+3072];
$L__BB21_48:
	mov.u32 	%r226, %tid.x;
	add.s32 	%r227, %r226, 896;
	setp.ge.s32 	%p33, %r227, %r55;
	mov.b32 	%r500, 2147483647;
	@%p33 bra 	$L__BB21_50;
	ld.global.u32 	%r500, [%rd13+3584];
$L__BB21_50:
	setp.ge.s32 	%p34, %r14, %r55;
	mov.b32 	%r499, 2147483647;
	@%p34 bra 	$L__BB21_52;
	ld.global.u32 	%r499, [%rd13+4096];
$L__BB21_52:
	add.s32 	%r231, %r226, 1152;
	setp.ge.s32 	%p35, %r231, %r55;
	mov.b32 	%r498, 2147483647;
	@%p35 bra 	$L__BB21_54;
	ld.global.u32 	%r498, [%rd13+4608];
$L__BB21_54:
	add.s32 	%r234, %r226, 1280;
	setp.ge.s32 	%p36, %r234, %r55;
	mov.b32 	%r497, 2147483647;
	@%p36 bra 	$L__BB21_56;
	ld.global.u32 	%r497, [%rd13+5120];
$L__BB21_56:
	add.s32 	%r237, %r226, 1408;
	setp.ge.s32 	%p37, %r237, %r55;
	mov.b32 	%r496, 2147483647;
	@%p37 bra 	$L__BB21_58;
	ld.global.u32 	%r496, [%rd13+5632];
$L__BB21_58:
	add.s32 	%r240, %r226, 1536;
	setp.ge.s32 	%p38, %r240, %r55;
	mov.b32 	%r495, 2147483647;
	@%p38 bra 	$L__BB21_60;
	ld.global.u32 	%r495, [%rd13+6144];
$L__BB21_60:
	add.s32 	%r243, %r226, 1664;
	setp.ge.s32 	%p39, %r243, %r55;
	mov.b32 	%r494, 2147483647;
	@%p39 bra 	$L__BB21_62;
	ld.global.u32 	%r494, [%rd13+6656];
$L__BB21_62:
	add.s32 	%r246, %r226, 1792;
	setp.ge.s32 	%p40, %r246, %r55;
	mov.b32 	%r493, 2147483647;
	@%p40 bra 	$L__BB21_64;
	ld.global.u32 	%r493, [%rd13+7168];
$L__BB21_64:
	setp.ge.s32 	%p41, %r15, %r55;
	mov.b32 	%r492, 2147483647;
	@%p41 bra 	$L__BB21_66;
	ld.global.u32 	%r492, [%rd13+7680];
$L__BB21_66:
	setp.le.s32 	%p42, %r175, %r174;
	@%p42 bra 	$L__BB21_69;
	setp.gt.s32 	%p43, %r507, -1;
	selp.b32 	%r249, -2147483648, -1, %p43;
	xor.b32  	%r250, %r249, %r507;
	setp.gt.s32 	%p44, %r506, -1;
	selp.b32 	%r251, -2147483648, -1, %p44;
	xor.b32  	%r252, %r251, %r506;
	setp.gt.s32 	%p45, %r505, -1;
	selp.b32 	%r253, -2147483648, -1, %p45;
	xor.b32  	%r254, %r253, %r505;
	setp.gt.s32 	%p46, %r504, -1;
	selp.b32 	%r255, -2147483648, -1, %p46;
	xor.b32  	%r256, %r255, %r504;
	setp.gt.s32 	%p47, %r503, -1;
	selp.b32 	%r257, -2147483648, -1, %p47;
	xor.b32  	%r258, %r257, %r503;
	setp.gt.s32 	%p48, %r502, -1;
	selp.b32 	%r259, -2147483648, -1, %p48;
	xor.b32  	%r260, %r259, %r502;
	setp.gt.s32 	%p49, %r501, -1;
	selp.b32 	%r261, -2147483648, -1, %p49;
	xor.b32  	%r262, %r261, %r501;
	setp.gt.s32 	%p50, %r500, -1;
	selp.b32 	%r263, -2147483648, -1, %p50;
	xor.b32  	%r264, %r263, %r500;
	setp.gt.s32 	%p51, %r499, -1;
	selp.b32 	%r265, -2147483648, -1, %p51;
	xor.b32  	%r266, %r265, %r499;
	setp.gt.s32 	%p52, %r498, -1;
	selp.b32 	%r267, -2147483648, -1, %p52;
	xor.b32  	%r268, %r267, %r498;
	setp.gt.s32 	%p53, %r497, -1;
	selp.b32 	%r269, -2147483648, -1, %p53;
	xor.b32  	%r270, %r269, %r497;
	setp.gt.s32 	%p54, %r496, -1;
	selp.b32 	%r271, -2147483648, -1, %p54;
	xor.b32  	%r272, %r271, %r496;
	setp.gt.s32 	%p55, %r495, -1;
	selp.b32 	%r273, -2147483648, -1, %p55;
	xor.b32  	%r274, %r273, %r495;
	setp.gt.s32 	%p56, %r494, -1;
	selp.b32 	%r275, -2147483648, -1, %p56;
	xor.b32  	%r276, %r275, %r494;
	setp.gt.s32 	%p57, %r493, -1;
	selp.b32 	%r277, -2147483648, -1, %p57;
	xor.b32  	%r278, %r277, %r493;
	setp.gt.s32 	%p58, %r492, -1;
	selp.b32 	%r279, -2147483648, -1, %p58;
	xor.b32  	%r280, %r279, %r492;
	setp.eq.s32 	%p59, %r250, 2147483647;
	selp.b32 	%r103, -2147483648, %r250, %p59;
	setp.eq.s32 	%p60, %r252, 2147483647;
	selp.b32 	%r104, -2147483648, %r252, %p60;
	setp.eq.s32 	%p61, %r254, 2147483647;
	selp.b32 	%r105, -2147483648, %r254, %p61;
	setp.eq.s32 	%p62, %r256, 2147483647;
	selp.b32 	%r106, -2147483648, %r256, %p62;
	setp.eq.s32 	%p63, %r258, 2147483647;
	selp.b32 	%r107, -2147483648, %r258, %p63;
	setp.eq.s32 	%p64, %r260, 2147483647;
	selp.b32 	%r108, -2147483648, %r260, %p64;
	setp.eq.s32 	%p65, %r262, 2147483647;
	selp.b32 	%r109, -2147483648, %r262, %p65;
	setp.eq.s32 	%p66, %r264, 2147483647;
	selp.b32 	%r110, -2147483648, %r264, %p66;
	setp.eq.s32 	%p67, %r266, 2147483647;
	selp.b32 	%r111, -2147483648, %r266, %p67;
	setp.eq.s32 	%p68, %r268, 2147483647;
	selp.b32 	%r112, -2147483648, %r268, %p68;
	setp.eq.s32 	%p69, %r270, 2147483647;
	selp.b32 	%r113, -2147483648, %r270, %p69;
	setp.eq.s32 	%p70, %r272, 2147483647;
	selp.b32 	%r114, -2147483648, %r272, %p70;
	setp.eq.s32 	%p71, %r274, 2147483647;
	selp.b32 	%r115, -2147483648, %r274, %p71;
	setp.eq.s32 	%p72, %r276, 2147483647;
	selp.b32 	%r116, -2147483648, %r276, %p72;
	setp.eq.s32 	%p73, %r278, 2147483647;
	selp.b32 	%r117, -2147483648, %r278, %p73;
	setp.eq.s32 	%p74, %r280, 2147483647;
	selp.b32 	%r118, -2147483648, %r280, %p74;
	mov.b32 	%r508, 0;
	mov.u32 	%r509, %r174;
$L__BB21_68:
	sub.s32 	%r281, %r175, %r509;
	shl.b32 	%r282, %r508, 10;
	mov.u32 	%r283, _ZZN3cub18CUB_300001_SM_10006detail10radix_sort30DeviceRadixSortHistogramKernelINS1_5radix10policy_hubIfiyE10Policy1000ELNS0_9SortOrderE0EfyNS1_21identity_decomposer_tEEEvPT2_PKT1_SA_iiT3_E12temp_storage;
	add.s32 	%r284, %r283, %r282;
	min.s32 	%r285, %r281, 8;
	mov.b32 	%r286, -1;
	shl.b32 	%r287, %r286, %r285;
	not.b32 	%r288, %r287;
	shr.u32 	%r289, %r103, %r509;
	and.b32  	%r290, %r289, %r288;
	shl.b32 	%r291, %r290, 2;
	add.s32 	%r292, %r284, %r291;
	atom.shared.add.u32 	%r293, [%r292], 1;
	shr.u32 	%r294, %r104, %r509;
	and.b32  	%r295, %r294, %r288;
	shl.b32 	%r296, %r295, 2;
	add.s32 	%r297, %r284, %r296;
	atom.shared.add.u32 	%r298, [%r297], 1;
	shr.u32 	%r299, %r105, %r509;
	and.b32  	%r300, %r299, %r288;
	shl.b32 	%r301, %r300, 2;
	add.s32 	%r302, %r284, %r301;
	atom.shared.add.u32 	%r303, [%r302], 1;
	shr.u32 	%r304, %r106, %r509;
	and.b32  	%r305, %r304, %r288;
	shl.b32 	%r306, %r305, 2;
	add.s32 	%r307, %r284, %r306;
	atom.shared.add.u32 	%r308, [%r307], 1;
	shr.u32 	%r309, %r107, %r509;
	and.b32  	%r310, %r309, %r288;
	shl.b32 	%r311, %r310, 2;
	add.s32 	%r312, %r284, %r311;
	atom.shared.add.u32 	%r313, [%r312], 1;
	shr.u32 	%r314, %r108, %r509;
	and.b32  	%r315, %r314, %r288;
	shl.b32 	%r316, %r315, 2;
	add.s32 	%r317, %r284, %r316;
	atom.shared.add.u32 	%r318, [%r317], 1;
	shr.u32 	%r319, %r109, %r509;
	and.b32  	%r320, %r319, %r288;
	shl.b32 	%r321, %r320, 2;
	add.s32 	%r322, %r284, %r321;
	atom.shared.add.u32 	%r323, [%r322], 1;
	shr.u32 	%r324, %r110, %r509;
	and.b32  	%r325, %r324, %r288;
	shl.b32 	%r326, %r325, 2;
	add.s32 	%r327, %r284, %r326;
	atom.shared.add.u32 	%r328, [%r327], 1;
	shr.u32 	%r329, %r111, %r509;
	and.b32  	%r330, %r329, %r288;
	shl.b32 	%r331, %r330, 2;
	add.s32 	%r332, %r284, %r331;
	atom.shared.add.u32 	%r333, [%r332], 1;
	shr.u32 	%r334, %r112, %r509;
	and.b32  	%r335, %r334, %r288;
	shl.b32 	%r336, %r335, 2;
	add.s32 	%r337, %r284, %r336;
	atom.shared.add.u32 	%r338, [%r337], 1;
	shr.u32 	%r339, %r113, %r509;
	and.b32  	%r340, %r339, %r288;
	shl.b32 	%r341, %r340, 2;
	add.s32 	%r342, %r284, %r341;
	atom.shared.add.u32 	%r343, [%r342], 1;
	shr.u32 	%r344, %r114, %r509;
	and.b32  	%r345, %r344, %r288;
	shl.b32 	%r346, %r345, 2;
	add.s32 	%r347, %r284, %r346;
	atom.shared.add.u32 	%r348, [%r347], 1;
	shr.u32 	%r349, %r115, %r509;
	and.b32  	%r350, %r349, %r288;
	shl.b32 	%r351, %r350, 2;
	add.s32 	%r352, %r284, %r351;
	atom.shared.add.u32 	%r353, [%r352], 1;
	shr.u32 	%r354, %r116, %r509;
	and.b32  	%r355, %r354, %r288;
	shl.b32 	%r356, %r355, 2;
	add.s32 	%r357, %r284, %r356;
	atom.shared.add.u32 	%r358, [%r357], 1;
	shr.u32 	%r359, %r117, %r509;
	and.b32  	%r360, %r359, %r288;
	shl.b32 	%r361, %r360, 2;
	add.s32 	%r362, %r284, %r361;
	atom.shared.add.u32 	%r363, [%r362], 1;
	shr.u32 	%r364, %r118, %r509;
	and.b32  	%r365, %r364, %r288;
	shl.b32 	%r366, %r365, 2;
	add.s32 	%r367, %r284, %r366;
	atom.shared.add.u32 	%r368, [%r367], 1;
	add.s32 	%r509, %r509, 8;
	add.s32 	%r508, %r508, 1;
	setp.lt.s32 	%p75, %r509, %r175;
	@%p75 bra 	$L__BB21_68;
$L__BB21_69:
	add.s64 	%rd136, %rd136, %rd4;
	setp.lt.u64 	%p76, %rd136, %rd9;
	@%p76 bra 	$L__BB21_32;
$L__BB21_70:
	bar.sync 	0;
	@%p1 bra 	$L__BB21_152;
	setp.lt.u32 	%p77, %r1, 7;
	mov.b32 	%r512, 0;
	@%p77 bra 	$L__BB21_90;
	mov.b32 	%r510, 0;
$L__BB21_73:
	.pragma "nounroll";
	shl.b32 	%r371, %r510, 10;
	add.s32 	%r124, %r6, %r371;
	ld.shared.u32 	%r125, [%r124];
	setp.eq.s32 	%p78, %r125, 0;
	@%p78 bra 	$L__BB21_75;
	cvt.u32.u64 	%r372, %rd5;
	shl.b32 	%r373, %r510, 8;
	add.s32 	%r374, %r373, %r372;
	mul.wide.u32 	%rd30, %r374, 8;
	add.s64 	%rd31, %rd2, %rd30;
	cvt.u64.u32 	%rd32, %r125;
	atom.global.add.u64 	%rd33, [%rd31], %rd32;
$L__BB21_75:
	ld.shared.u32 	%r126, [%r124+1024];
	setp.eq.s32 	%p79, %r126, 0;
	@%p79 bra 	$L__BB21_77;
	cvt.u32.u64 	%r375, %rd5;
	shl.b32 	%r376, %r510, 8;
	add.s32 	%r377, %r376, %r375;
	add.s32 	%r378, %r377, 256;
	mul.wide.u32 	%rd34, %r378, 8;
	add.s64 	%rd35, %rd2, %rd34;
	cvt.u64.u32 	%rd36, %r126;
	atom.global.add.u64 	%rd37, [%rd35], %rd36;
$L__BB21_77:
	ld.shared.u32 	%r127, [%r124+2048];
	setp.eq.s32 	%p80, %r127, 0;
	@%p80 bra 	$L__BB21_79;
	cvt.u32.u64 	%r379, %rd5;
	shl.b32 	%r380, %r510, 8;
	add.s32 	%r381, %r380, %r379;
	add.s32 	%r382, %r381, 512;
	mul.wide.u32 	%rd38, %r382, 8;
	add.s64 	%rd39, %rd2, %rd38;
	cvt.u64.u32 	%rd40, %r127;
	atom.global.add.u64 	%rd41, [%rd39], %rd40;
$L__BB21_79:
	ld.shared.u32 	%r128, [%r124+3072];
	setp.eq.s32 	%p81, %r128, 0;
	@%p81 bra 	$L__BB21_81;
	cvt.u32.u64 	%r383, %rd5;
	shl.b32 	%r384, %r510, 8;
	add.s32 	%r385, %r384, %r383;
	add.s32 	%r386, %r385, 768;
	mul.wide.u32 	%rd42, %r386, 8;
	add.s64 	%rd43, %rd2, %rd42;
	cvt.u64.u32 	%rd44, %r128;
	atom.global.add.u64 	%rd45, [%rd43], %rd44;
$L__BB21_81:
	ld.shared.u32 	%r129, [%r124+4096];
	setp.eq.s32 	%p82, %r129, 0;
	@%p82 bra 	$L__BB21_83;
	cvt.u32.u64 	%r387, %rd5;
	shl.b32 	%r388, %r510, 8;
	add.s32 	%r389, %r388, %r387;
	add.s32 	%r390, %r389, 1024;
	mul.wide.u32 	%rd46, %r390, 8;
	add.s64 	%rd47, %rd2, %rd46;
	cvt.u64.u32 	%rd48, %r129;
	atom.global.add.u64 	%rd49, [%rd47], %rd48;
$L__BB21_83:
	ld.shared.u32 	%r130, [%r124+5120];
	setp.eq.s32 	%p83, %r130, 0;
	@%p83 bra 	$L__BB21_85;
	cvt.u32.u64 	%r391, %rd5;
	shl.b32 	%r392, %r510, 8;
	add.s32 	%r393, %r392, %r391;
	add.s32 	%r394, %r393, 1280;
	mul.wide.u32 	%rd50, %r394, 8;
	add.s64 	%rd51, %rd2, %rd50;
	cvt.u64.u32 	%rd52, %r130;
	atom.global.add.u64 	%rd53, [%rd51], %rd52;
$L__BB21_85:
	ld.shared.u32 	%r131, [%r124+6144];
	setp.eq.s32 	%p84, %r131, 0;
	@%p84 bra 	$L__BB21_87;
	cvt.u32.u64 	%r395, %rd5;
	shl.b32 	%r396, %r510, 8;
	add.s32 	%r397, %r396, %r395;
	add.s32 	%r398, %r397, 1536;
	mul.wide.u32 	%rd54, %r398, 8;
	add.s64 	%rd55, %rd2, %rd54;
	cvt.u64.u32 	%rd56, %r131;
	atom.global.add.u64 	%rd57, [%rd55], %rd56;
$L__BB21_87:
	ld.shared.u32 	%r132, [%r124+7168];
	setp.eq.s32 	%p85, %r132, 0;
	@%p85 bra 	$L__BB21_89;
	cvt.u32.u64 	%r399, %rd5;
	shl.b32 	%r400, %r510, 8;
	add.s32 	%r401, %r400, %r399;
	add.s32 	%r402, %r401, 1792;
	mul.wide.u32 	%rd58, %r402, 8;
	add.s64 	%rd59, %rd2, %rd58;
	cvt.u64.u32 	%rd60, %r132;
	atom.global.add.u64 	%rd61, [%rd59], %rd60;
$L__BB21_89:
	add.s32 	%r510, %r510, 8;
	setp.ne.s32 	%p86, %r510, %r16;
	mov.u32 	%r512, %r16;
	@%p86 bra 	$L__BB21_73;
$L__BB21_90:
	add.s32 	%r135, %r5, -1;
	setp.eq.s32 	%p87, %r3, 0;
	@%p87 bra 	$L__BB21_111;
	setp.lt.u32 	%p88, %r4, 3;
	@%p88 bra 	$L__BB21_101;
	shl.b32 	%r403, %r512, 10;
	add.s32 	%r136, %r6, %r403;
	ld.shared.u32 	%r137, [%r136];
	setp.eq.s32 	%p89, %r137, 0;
	@%p89 bra 	$L__BB21_94;
	cvt.u32.u64 	%r404, %rd5;
	shl.b32 	%r405, %r512, 8;
	add.s32 	%r406, %r405, %r404;
	mul.wide.u32 	%rd62, %r406, 8;
	add.s64 	%rd63, %rd2, %rd62;
	cvt.u64.u32 	%rd64, %r137;
	atom.global.add.u64 	%rd65, [%rd63], %rd64;
$L__BB21_94:
	ld.shared.u32 	%r138, [%r136+1024];
	setp.eq.s32 	%p90, %r138, 0;
	@%p90 bra 	$L__BB21_96;
	cvt.u32.u64 	%r407, %rd5;
	shl.b32 	%r408, %r512, 8;
	add.s32 	%r409, %r408, %r407;
	add.s32 	%r410, %r409, 256;
	mul.wide.u32 	%rd66, %r410, 8;
	add.s64 	%rd67, %rd2, %rd66;
	cvt.u64.u32 	%rd68, %r138;
	atom.global.add.u64 	%rd69, [%rd67], %rd68;
$L__BB21_96:
	ld.shared.u32 	%r139, [%r136+2048];
	setp.eq.s32 	%p91, %r139, 0;
	@%p91 bra 	$L__BB21_98;
	cvt.u32.u64 	%r411, %rd5;
	shl.b32 	%r412, %r512, 8;
	add.s32 	%r413, %r412, %r411;
	add.s32 	%r414, %r413, 512;
	mul.wide.u32 	%rd70, %r414, 8;
	add.s64 	%rd71, %rd2, %rd70;
	cvt.u64.u32 	%rd72, %r139;
	atom.global.add.u64 	%rd73, [%rd71], %rd72;
$L__BB21_98:
	ld.shared.u32 	%r140, [%r136+3072];
	setp.eq.s32 	%p92, %r140, 0;
	@%p92 bra 	$L__BB21_100;
	cvt.u32.u64 	%r415, %rd5;
	shl.b32 	%r416, %r512, 8;
	add.s32 	%r417, %r416, %r415;
	add.s32 	%r418, %r417, 768;
	mul.wide.u32 	%rd74, %r418, 8;
	add.s64 	%rd75, %rd2, %rd74;
	cvt.u64.u32 	%rd76, %r140;
	atom.global.add.u64 	%rd77, [%rd75], %rd76;
$L__BB21_100:
	add.s32 	%r512, %r512, 4;
$L__BB21_101:
	setp.eq.s32 	%p93, %r5, 0;
	@%p93 bra 	$L__BB21_111;
	setp.eq.s32 	%p94, %r135, 0;
	@%p94 bra 	$L__BB21_108;
	shl.b32 	%r419, %r512, 10;
	add.s32 	%r143, %r6, %r419;
	ld.shared.u32 	%r144, [%r143];
	setp.eq.s32 	%p95, %r144, 0;
	@%p95 bra 	$L__BB21_105;
	cvt.u32.u64 	%r420, %rd5;
	shl.b32 	%r421, %r512, 8;
	add.s32 	%r422, %r421, %r420;
	mul.wide.u32 	%rd78, %r422, 8;
	add.s64 	%rd79, %rd2, %rd78;
	cvt.u64.u32 	%rd80, %r144;
	atom.global.add.u64 	%rd81, [%rd79], %rd80;
$L__BB21_105:
	ld.shared.u32 	%r145, [%r143+1024];
	setp.eq.s32 	%p96, %r145, 0;
	@%p96 bra 	$L__BB21_107;
	cvt.u32.u64 	%r423, %rd5;
	shl.b32 	%r424, %r512, 8;
	add.s32 	%r425, %r424, %r423;
	add.s32 	%r426, %r425, 256;
	mul.wide.u32 	%rd82, %r426, 8;
	add.s64 	%rd83, %rd2, %rd82;
	cvt.u64.u32 	%rd84, %r145;
	atom.global.add.u64 	%rd85, [%rd83], %rd84;
$L__BB21_107:
	add.s32 	%r512, %r512, 2;
$L__BB21_108:
	setp.eq.s32 	%p97, %r17, 0;
	@%p97 bra 	$L__BB21_111;
	shl.b32 	%r427, %r512, 10;
	add.s32 	%r428, %r6, %r427;
	ld.shared.u32 	%r148, [%r428];
	setp.eq.s32 	%p98, %r148, 0;
	@%p98 bra 	$L__BB21_111;
	cvt.u32.u64 	%r429, %rd5;
	shl.b32 	%r430, %r512, 8;
	add.s32 	%r431, %r430, %r429;
	mul.wide.u32 	%rd86, %r431, 8;
	add.s64 	%rd87, %rd2, %rd86;
	cvt.u64.u32 	%rd88, %r148;
	atom.global.add.u64 	%rd89, [%rd87], %rd88;
$L__BB21_111:
	cvt.u32.u64 	%r432, %rd5;
	setp.gt.u32 	%p99, %r432, 127;
	@%p99 bra 	$L__BB21_152;
	setp.lt.u32 	%p100, %r1, 7;
	mov.b32 	%r516, 0;
	@%p100 bra 	$L__BB21_131;
	mov.b32 	%r514, 0;
$L__BB21_114:
	.pragma "nounroll";
	shl.b32 	%r436, %r514, 10;
	add.s32 	%r150, %r6, %r436;
	ld.shared.u32 	%r151, [%r150+512];
	setp.eq.s32 	%p101, %r151, 0;
	shl.b32 	%r437, %r514, 8;
	add.s32 	%r438, %r437, %r432;
	mul.wide.u32 	%rd90, %r438, 8;
	add.s64 	%rd15, %rd2, %rd90;
	@%p101 bra 	$L__BB21_116;
	cvt.u64.u32 	%rd91, %r151;
	atom.global.add.u64 	%rd92, [%rd15+1024], %rd91;
$L__BB21_116:
	ld.shared.u32 	%r152, [%r150+1536];
	setp.eq.s32 	%p102, %r152, 0;
	@%p102 bra 	$L__BB21_118;
	cvt.u64.u32 	%rd93, %r152;
	atom.global.add.u64 	%rd94, [%rd15+3072], %rd93;
$L__BB21_118:
	ld.shared.u32 	%r153, [%r150+2560];
	setp.eq.s32 	%p103, %r153, 0;
	@%p103 bra 	$L__BB21_120;
	cvt.u64.u32 	%rd95, %r153;
	atom.global.add.u64 	%rd96, [%rd15+5120], %rd95;
$L__BB21_120:
	ld.shared.u32 	%r154, [%r150+3584];
	setp.eq.s32 	%p104, %r154, 0;
	@%p104 bra 	$L__BB21_122;
	cvt.u64.u32 	%rd97, %r154;
	atom.global.add.u64 	%rd98, [%rd15+7168], %rd97;
$L__BB21_122:
	ld.shared.u32 	%r155, [%r150+4608];
	setp.eq.s32 	%p105, %r155, 0;
	@%p105 bra 	$L__BB21_124;
	cvt.u64.u32 	%rd99, %r155;
	atom.global.add.u64 	%rd100, [%rd15+9216], %rd99;
$L__BB21_124:
	ld.shared.u32 	%r156, [%r150+5632];
	setp.eq.s32 	%p106, %r156, 0;
	@%p106 bra 	$L__BB21_126;
	cvt.u64.u32 	%rd101, %r156;
	atom.global.add.u64 	%rd102, [%rd15+11264], %rd101;
$L__BB21_126:
	ld.shared.u32 	%r157, [%r150+6656];
	setp.eq.s32 	%p107, %r157, 0;
	@%p107 bra 	$L__BB21_128;
	cvt.u64.u32 	%rd103, %r157;
	atom.global.add.u64 	%rd104, [%rd15+13312], %rd103;
$L__BB21_128:
	ld.shared.u32 	%r158, [%r150+7680];
	setp.eq.s32 	%p108, %r158, 0;
	@%p108 bra 	$L__BB21_130;
	cvt.u64.u32 	%rd105, %r158;
	atom.global.add.u64 	%rd106, [%rd15+15360], %rd105;
$L__BB21_130:
	add.s32 	%r514, %r514, 8;
	setp.ne.s32 	%p109, %r514, %r16;
	mov.u32 	%r516, %r16;
	@%p109 bra 	$L__BB21_114;
$L__BB21_131:
	setp.eq.s32 	%p110, %r3, 0;
	@%p110 bra 	$L__BB21_152;
	setp.lt.u32 	%p111, %r4, 3;
	@%p111 bra 	$L__BB21_142;
	shl.b32 	%r439, %r516, 10;
	add.s32 	%r161, %r6, %r439;
	ld.shared.u32 	%r162, [%r161+512];
	setp.eq.s32 	%p112, %r162, 0;
	@%p112 bra 	$L__BB21_135;
	shl.b32 	%r441, %r516, 8;
	add.s32 	%r442, %r441, %r432;
	mul.wide.u32 	%rd107, %r442, 8;
	add.s64 	%rd108, %rd2, %rd107;
	cvt.u64.u32 	%rd109, %r162;
	atom.global.add.u64 	%rd110, [%rd108+1024], %rd109;
$L__BB21_135:
	ld.shared.u32 	%r163, [%r161+1536];
	setp.eq.s32 	%p113, %r163, 0;
	@%p113 bra 	$L__BB21_137;
	shl.b32 	%r444, %r516, 8;
	add.s32 	%r445, %r444, %r432;
	add.s32 	%r446, %r445, 256;
	mul.wide.u32 	%rd111, %r446, 8;
	add.s64 	%rd112, %rd2, %rd111;
	cvt.u64.u32 	%rd113, %r163;
	atom.global.add.u64 	%rd114, [%rd112+1024], %rd113;
$L__BB21_137:
	ld.shared.u32 	%r164, [%r161+2560];
	setp.eq.s32 	%p114, %r164, 0;
	@%p114 bra 	$L__BB21_139;
	shl.b32 	%r448, %r516, 8;
	add.s32 	%r449, %r448, %r432;
	add.s32 	%r450, %r449, 512;
	mul.wide.u32 	%rd115, %r450, 8;
	add.s64 	%rd116, %rd2, %rd115;
	cvt.u64.u32 	%rd117, %r164;
	atom.global.add.u64 	%rd118, [%rd116+1024], %rd117;
$L__BB21_139:
	ld.shared.u32 	%r165, [%r161+3584];
	setp.eq.s32 	%p115, %r165, 0;
	@%p115 bra 	$L__BB21_141;
	shl.b32 	%r452, %r516, 8;
	add.s32 	%r453, %r452, %r432;
	add.s32 	%r454, %r453, 768;
	mul.wide.u32 	%rd119, %r454, 8;
	add.s64 	%rd120, %rd2, %rd119;
	cvt.u64.u32 	%rd121, %r165;
	atom.global.add.u64 	%rd122, [%rd120+1024], %rd121;
$L__BB21_141:
	add.s32 	%r516, %r516, 4;
$L__BB21_142:
	setp.eq.s32 	%p116, %r5, 0;
	@%p116 bra 	$L__BB21_152;
	setp.eq.s32 	%p117, %r135, 0;
	@%p117 bra 	$L__BB21_149;
	shl.b32 	%r455, %r516, 10;
	add.s32 	%r168, %r6, %r455;
	ld.shared.u32 	%r169, [%r168+512];
	setp.eq.s32 	%p118, %r169, 0;
	@%p118 bra 	$L__BB21_146;
	shl.b32 	%r457, %r516, 8;
	add.s32 	%r458, %r457, %r432;
	mul.wide.u32 	%rd123, %r458, 8;
	add.s64 	%rd124, %rd2, %rd123;
	cvt.u64.u32 	%rd125, %r169;
	atom.global.add.u64 	%rd126, [%rd124+1024], %rd125;
$L__BB21_146:
	ld.shared.u32 	%r170, [%r168+1536];
	setp.eq.s32 	%p119, %r170, 0;
	@%p119 bra 	$L__BB21_148;
	shl.b32 	%r460, %r516, 8;
	add.s32 	%r461, %r460, %r432;
	add.s32 	%r462, %r461, 256;
	mul.wide.u32 	%rd127, %r462, 8;
	add.s64 	%rd128, %rd2, %rd127;
	cvt.u64.u32 	%rd129, %r170;
	atom.global.add.u64 	%rd130, [%rd128+1024], %rd129;
$L__BB21_148:
	add.s32 	%r516, %r516, 2;
$L__BB21_149:
	setp.eq.s32 	%p120, %r17, 0;
	@%p120 bra 	$L__BB21_152;
	shl.b32 	%r463, %r516, 10;
	add.s32 	%r464, %r6, %r463;
	ld.shared.u32 	%r173, [%r464+512];
	setp.eq.s32 	%p121, %r173, 0;
	@%p121 bra 	$L__BB21_152;
	shl.b32 	%r466, %r516, 8;
	add.s32 	%r467, %r466, %r432;
	mul.wide.u32 	%rd131, %r467, 8;
	add.s64 	%rd132, %rd2, %rd131;
	cvt.u64.u32 	%rd133, %r173;
	atom.global.add.u64 	%rd134, [%rd132+1024], %rd133;
$L__BB21_152:
	bar.sync 	0;
	add.s64 	%rd135, %rd135, 1;
	setp.ne.s64 	%p122, %rd135, %rd6;
	@%p122 bra 	$L__BB21_2;
$L__BB21_153:
	ret;

}
	// .globl	_ZN3cub18CUB_300001_SM_10006detail10radix_sort33DeviceRadixSortExclusiveSumKernelINS1_5radix10policy_hubIfiyE10Policy1000EyEEvPT0_
.visible .entry _ZN3cub18CUB_300001_SM_10006detail10radix_sort33DeviceRadixSortExclusiveSumKernelINS1_5radix10policy_hubIfiyE10Policy1000EyEEvPT0_(
	.param .u64 .ptr .align 1 _ZN3cub18CUB_300001_SM_10006detail10radix_sort33DeviceRadixSortExclusiveSumKernelINS1_5radix10policy_hubIfiyE10Policy1000EyEEvPT0__param_0
)
{
	.reg .pred 	%p<4>;
	.reg .b32 	%r<28>;
	.reg .b64 	%rd<54>;
	// demoted variable
	.shared .align 16 .b8 _ZZN3cub18CUB_300001_SM_10006detail10radix_sort33DeviceRadixSortExclusiveSumKernelINS1_5radix10policy_hubIfiyE10Policy1000EyEEvPT0_E12temp_storage[2336];
	ld.param.u64 	%rd5, [_ZN3cub18CUB_300001_SM_10006detail10radix_sort33DeviceRadixSortExclusiveSumKernelINS1_5radix10policy_hubIfiyE10Policy1000EyEEvPT0__param_0];
	cvta.to.global.u64 	%rd6, %rd5;
	mov.u32 	%r3, %ctaid.x;
	shl.b32 	%r4, %r3, 8;
	mov.u32 	%r1, %tid.x;
	setp.gt.u32 	%p1, %r1, 255;
	add.s32 	%r5, %r4, %r1;
	mul.wide.s32 	%rd7, %r5, 8;
	add.s64 	%rd1, %rd6, %rd7;
	@%p1 bra 	$L__BB22_2;
	ld.global.u64 	%rd53, [%rd1];
$L__BB22_2:
	shr.u32 	%r6, %r1, 3;
	add.s32 	%r7, %r6, %r1;
	shl.b32 	%r8, %r7, 3;
	mov.u32 	%r9, _ZZN3cub18CUB_300001_SM_10006detail10radix_sort33DeviceRadixSortExclusiveSumKernelINS1_5radix10policy_hubIfiyE10Policy1000EyEEvPT0_E12temp_storage;
	add.s32 	%r10, %r9, %r8;
	add.s32 	%r2, %r10, 16;
	st.shared.u64 	[%r10+16], %rd53;
	bar.sync 	0;
	setp.gt.u32 	%p2, %r1, 31;
	@%p2 bra 	$L__BB22_4;
	mad.lo.s32 	%r27, %r1, 72, %r9;
	ld.shared.u64 	%rd23, [%r27+16];
	ld.shared.u64 	%rd24, [%r27+24];
	ld.shared.u64 	%rd25, [%r27+32];
	ld.shared.u64 	%rd26, [%r27+40];
	ld.shared.u64 	%rd27, [%r27+48];
	ld.shared.u64 	%rd28, [%r27+56];
	ld.shared.u64 	%rd29, [%r27+64];
	ld.shared.u64 	%rd30, [%r27+72];
	add.s64 	%rd31, %rd24, %rd23;
	add.s64 	%rd32, %rd31, %rd25;
	add.s64 	%rd33, %rd32, %rd26;
	add.s64 	%rd34, %rd33, %rd27;
	add.s64 	%rd35, %rd34, %rd28;
	add.s64 	%rd36, %rd35, %rd29;
	add.s64 	%rd10, %rd36, %rd30;
	mov.b32 	%r11, 1;
	mov.b32 	%r24, 0;
	mov.b32 	%r25, -1;
	// begin inline asm
	{  .reg .u64 r0;  .reg .u32 lo;  .reg .u32 hi;  .reg .pred p;  mov.b64 {lo, hi}, %rd10;  shfl.sync.up.b32 lo|p, lo, %r11, %r24, %r25;  shfl.sync.up.b32 hi|p, hi, %r11, %r24, %r25;  mov.b64 r0, {lo, hi};  @p add.u64 r0, r0, %rd10;  mov.u64 %rd8, r0;}
	// end inline asm
	mov.b32 	%r14, 2;
	// begin inline asm
	{  .reg .u64 r0;  .reg .u32 lo;  .reg .u32 hi;  .reg .pred p;  mov.b64 {lo, hi}, %rd8;  shfl.sync.up.b32 lo|p, lo, %r14, %r24, %r25;  shfl.sync.up.b32 hi|p, hi, %r14, %r24, %r25;  mov.b64 r0, {lo, hi};  @p add.u64 r0, r0, %rd8;  mov.u64 %rd11, r0;}
	// end inline asm
	mov.b32 	%r17, 4;
	// begin inline asm
	{  .reg .u64 r0;  .reg .u32 lo;  .reg .u32 hi;  .reg .pred p;  mov.b64 {lo, hi}, %rd11;  shfl.sync.up.b32 lo|p, lo, %r17, %r24, %r25;  shfl.sync.up.b32 hi|p, hi, %r17, %r24, %r25;  mov.b64 r0, {lo, hi};  @p add.u64 r0, r0, %rd11;  mov.u64 %rd14, r0;}
	// end inline asm
	mov.b32 	%r20, 8;
	// begin inline asm
	{  .reg .u64 r0;  .reg .u32 lo;  .reg .u32 hi;  .reg .pred p;  mov.b64 {lo, hi}, %rd14;  shfl.sync.up.b32 lo|p, lo, %r20, %r24, %r25;  shfl.sync.up.b32 hi|p, hi, %r20, %r24, %r25;  mov.b64 r0, {lo, hi};  @p add.u64 r0, r0, %rd14;  mov.u64 %rd17, r0;}
	// end inline asm
	mov.b32 	%r23, 16;
	// begin inline asm
	{  .reg .u64 r0;  .reg .u32 lo;  .reg .u32 hi;  .reg .pred p;  mov.b64 {lo, hi}, %rd17;  shfl.sync.up.b32 lo|p, lo, %r23, %r24, %r25;  shfl.sync.up.b32 hi|p, hi, %r23, %r24, %r25;  mov.b64 r0, {lo, hi};  @p add.u64 r0, r0, %rd17;  mov.u64 %rd20, r0;}
	// end inline asm
	sub.s64 	%rd37, %rd20, %rd10;
	ld.shared.u64 	%rd38, [%r27+16];
	ld.shared.u64 	%rd39, [%r27+24];
	ld.shared.u64 	%rd40, [%r27+32];
	ld.shared.u64 	%rd41, [%r27+40];
	ld.shared.u64 	%rd42, [%r27+48];
	ld.shared.u64 	%rd43, [%r27+56];
	ld.shared.u64 	%rd44, [%r27+64];
	add.s64 	%rd45, %rd38, %rd37;
	add.s64 	%rd46, %rd39, %rd45;
	add.s64 	%rd47, %rd40, %rd46;
	add.s64 	%rd48, %rd41, %rd47;
	add.s64 	%rd49, %rd42, %rd48;
	add.s64 	%rd50, %rd43, %rd49;
	add.s64 	%rd51, %rd44, %rd50;
	st.shared.u64 	[%r27+16], %rd37;
	st.shared.u64 	[%r27+24], %rd45;
	st.shared.u64 	[%r27+32], %rd46;
	st.shared.u64 	[%r27+40], %rd47;
	st.shared.u64 	[%r27+48], %rd48;
	st.shared.u64 	[%r27+56], %rd49;
	st.shared.u64 	[%r27+64], %rd50;
	st.shared.u64 	[%r27+72], %rd51;
$L__BB22_4:
	setp.gt.u32 	%p3, %r1, 255;
	bar.sync 	0;
	@%p3 bra 	$L__BB22_6;
	ld.shared.u64 	%rd52, [%r2];
	st.global.u64 	[%rd1], %rd52;
$L__BB22_6:
	ret;

}
	// .globl	_ZN3cub18CUB_300001_SM_10006detail10radix_sort29DeviceRadixSortOnesweepKernelINS1_5radix10policy_hubIfiyE10Policy1000ELNS0_9SortOrderE0EfiyiiNS1_21identity_decomposer_tEEEvPT5_SB_PT3_PKSC_PT1_PKSG_PT2_PKSK_T4_iiT6_
.visible .entry _ZN3cub18CUB_300001_SM_10006detail10radix_sort29DeviceRadixSortOnesweepKernelINS1_5radix10policy_hubIfiyE10Policy1000ELNS0_9SortOrderE0EfiyiiNS1_21identity_decomposer_tEEEvPT5_SB_PT3_PKSC_PT1_PKSG_PT2_PKSK_T4_iiT6_(
	.param .u64 .ptr .align 1 _ZN3cub18CUB_300001_SM_10006detail10radix_sort29DeviceRadixSortOnesweepKernelINS1_5radix10policy_hubIfiyE10Policy1000ELNS0_9SortOrderE0EfiyiiNS1_21identity_decomposer_tEEEvPT5_SB_PT3_PKSC_PT1_PKSG_PT2_PKSK_T4_iiT6__param_0,
	.param .u64 .ptr .align 1 _ZN3cub18CUB_300001_SM_10006detail10radix_sort29DeviceRadixSortOnesweepKernelINS1_5radix10policy_hubIfiyE10Policy1000ELNS0_9SortOrderE0EfiyiiNS1_21identity_decomposer_tEEEvPT5_SB_PT3_PKSC_PT1_PKSG_PT2_PKSK_T4_iiT6__param_1,
	.param .u64 .ptr .align 1 _ZN3cub18CUB_300001_SM_10006detail10radix_sort29DeviceRadixSortOnesweepKernelINS1_5radix10policy_hubIfiyE10Policy1000ELNS0_9SortOrderE0EfiyiiNS1_21identity_decomposer_tEEEvPT5_SB_PT3_PKSC_PT1_PKSG_PT2_PKSK_T4_iiT6__param_2,
	.param .u64 .ptr .align 1 _ZN3cub18CUB_300001_SM_10006detail10radix_sort29DeviceRadixSortOnesweepKernelINS1_5radix10policy_hubIfiyE10Policy1000ELNS0_9SortOrderE0EfiyiiNS1_21identity_decomposer_tEEEvPT5_SB_PT3_PKSC_PT1_PKSG_PT2_PKSK_T4_iiT6__param_3,
	.param .u64 .ptr .align 1 _ZN3cub18CUB_300001_SM_10006detail10radix_sort29DeviceRadixSortOnesweepKernelINS1_5radix10policy_hubIfiyE10Policy1000ELNS0_9SortOrderE0EfiyiiNS1_21identity_decomposer_tEEEvPT5_SB_PT3_PKSC_PT1_PKSG_PT2_PKSK_T4_iiT6__param_4,
	.param .u64 .ptr .align 1 _ZN3cub18CUB_300001_SM_10006detail10radix_sort29DeviceRadixSortOnesweepKernelINS1_5radix10policy_hubIfiyE10Policy1000ELNS0_9SortOrderE0EfiyiiNS1_21identity_decomposer_tEEEvPT5_SB_PT3_PKSC_PT1_PKSG_PT2_PKSK_T4_iiT6__param_5,
	.param .u64 .ptr .align 1 _ZN3cub18CUB_300001_SM_10006detail10radix_sort29DeviceRadixSortOnesweepKernelINS1_5radix10policy_hubIfiyE10Policy1000ELNS0_9SortOrderE0EfiyiiNS1_21identity_decomposer_tEEEvPT5_SB_PT3_PKSC_PT1_PKSG_PT2_PKSK_T4_iiT6__param_6,
	.param .u64 .ptr .align 1 _ZN3cub18CUB_300001_SM_10006detail10radix_sort29DeviceRadixSortOnesweepKernelINS1_5radix10policy_hubIfiyE10Policy1000ELNS0_9SortOrderE0EfiyiiNS1_21identity_decomposer_tEEEvPT5_SB_PT3_PKSC_PT1_PKSG_PT2_PKSK_T4_iiT6__param_7,
	.param .u32 _ZN3cub18CUB_300001_SM_10006detail10radix_sort29DeviceRadixSortOnesweepKernelINS1_5radix10policy_hubIfiyE10Policy1000ELNS0_9SortOrderE0EfiyiiNS1_21identity_decomposer_tEEEvPT5_SB_PT3_PKSC_PT1_PKSG_PT2_PKSK_T4_iiT6__param_8,
	.param .u32 _ZN3cub18CUB_300001_SM_10006detail10radix_sort29DeviceRadixSortOnesweepKernelINS1_5radix10policy_hubIfiyE10Policy1000ELNS0_9SortOrderE0EfiyiiNS1_21identity_decomposer_tEEEvPT5_SB_PT3_PKSC_PT1_PKSG_PT2_PKSK_T4_iiT6__param_9,
	.param .u32 _ZN3cub18CUB_300001_SM_10006detail10radix_sort29DeviceRadixSortOnesweepKernelINS1_5radix10policy_hubIfiyE10Policy1000ELNS0_9SortOrderE0EfiyiiNS1_21identity_decomposer_tEEEvPT5_SB_PT3_PKSC_PT1_PKSG_PT2_PKSK_T4_iiT6__param_10,
	.param .align 1 .b8 _ZN3cub18CUB_300001_SM_10006detail10radix_sort29DeviceRadixSortOnesweepKernelINS1_5radix10policy_hubIfiyE10Policy1000ELNS0_9SortOrderE0EfiyiiNS1_21identity_decomposer_tEEEvPT5_SB_PT3_PKSC_PT1_PKSG_PT2_PKSK_T4_iiT6__param_11[1]
)
.maxntid 384
{
	.reg .pred 	%p<358>;
	.reg .b32 	%r<2438>;
	.reg .b64 	%rd<457>;
	// demoted variable
	.shared .align 16 .b8 _ZZN3cub18CUB_300001_SM_10006detail10radix_sort29DeviceRadixSortOnesweepKernelINS1_5radix10policy_hubIfiyE10Policy1000ELNS0_9SortOrderE0EfiyiiNS1_21identity_decomposer_tEEEvPT5_SB_PT3_PKSC_PT1_PKSG_PT2_PKSK_T4_iiT6_E1s[28160];
	ld.param.u64 	%rd43, [_ZN3cub18CUB_300001_SM_10006detail10radix_sort29DeviceRadixSortOnesweepKernelINS1_5radix10policy_hubIfiyE10Policy1000ELNS0_9SortOrderE0EfiyiiNS1_21identity_decomposer_tEEEvPT5_SB_PT3_PKSC_PT1_PKSG_PT2_PKSK_T4_iiT6__param_0];
	ld.param.u64 	%rd44, [_ZN3cub18CUB_300001_SM_10006detail10radix_sort29DeviceRadixSortOnesweepKernelINS1_5radix10policy_hubIfiyE10Policy1000ELNS0_9SortOrderE0EfiyiiNS1_21identity_decomposer_tEEEvPT5_SB_PT3_PKSC_PT1_PKSG_PT2_PKSK_T4_iiT6__param_1];
	ld.param.u64 	%rd47, [_ZN3cub18CUB_300001_SM_10006detail10radix_sort29DeviceRadixSortOnesweepKernelINS1_5radix10policy_hubIfiyE10Policy1000ELNS0_9SortOrderE0EfiyiiNS1_21identity_decomposer_tEEEvPT5_SB_PT3_PKSC_PT1_PKSG_PT2_PKSK_T4_iiT6__param_4];
	ld.param.u64 	%rd50, [_ZN3cub18CUB_300001_SM_10006detail10radix_sort29DeviceRadixSortOnesweepKernelINS1_5radix10policy_hubIfiyE10Policy1000ELNS0_9SortOrderE0EfiyiiNS1_21identity_decomposer_tEEEvPT5_SB_PT3_PKSC_PT1_PKSG_PT2_PKSK_T4_iiT6__param_5];
	cvta.to.global.u64 	%rd1, %rd47;
	cvta.to.global.u64 	%rd2, %rd43;
	cvta.to.global.u64 	%rd3, %rd50;
	mov.u32 	%r1, %tid.x;
	shr.u32 	%r2, %r1, 5;
	// begin inline asm
	mov.u32 %r460, %laneid;
	// end inline asm
	setp.ne.s32 	%p1, %r1, 0;
	@%p1 bra 	$L__BB23_2;
	cvta.to.global.u64 	%rd51, %rd44;
	atom.global.add.u32 	%r461, [%rd51], 1;
	st.shared.u32 	[_ZZN3cub18CUB_300001_SM_10006detail10radix_sort29DeviceRadixSortOnesweepKernelINS1_5radix10policy_hubIfiyE10Policy1000ELNS0_9SortOrderE0EfiyiiNS1_21identity_decomposer_tEEEvPT5_SB_PT3_PKSC_PT1_PKSG_PT2_PKSK_T4_iiT6_E1s+26112], %r461;
$L__BB23_2:
	ld.param.u32 	%r2233, [_ZN3cub18CUB_300001_SM_10006detail10radix_sort29DeviceRadixSortOnesweepKernelINS1_5radix10policy_hubIfiyE10Policy1000ELNS0_9SortOrderE0EfiyiiNS1_21identity_decomposer_tEEEvPT5_SB_PT3_PKSC_PT1_PKSG_PT2_PKSK_T4_iiT6__param_8];
	bar.sync 	0;
	ld.shared.u32 	%r4, [_ZZN3cub18CUB_300001_SM_10006detail10radix_sort29DeviceRadixSortOnesweepKernelINS1_5radix10policy_hubIfiyE10Policy1000ELNS0_9SortOrderE0EfiyiiNS1_21identity_decomposer_tEEEvPT5_SB_PT3_PKSC_PT1_PKSG_PT2_PKSK_T4_iiT6_E1s+26112];
	mul.lo.s32 	%r462, %r4, 6528;
	add.s32 	%r5, %r462, 6528;
	setp.gt.s32 	%p2, %r5, %r2233;
	cvt.s64.s32 	%rd4, %r462;
	@%p2 bra 	$L__BB23_4;
	and.b32  	%r463, %r1, 31;
	and.b32  	%r464, %r1, 992;
	mul.lo.s32 	%r465, %r464, 17;
	or.b32  	%r466, %r465, %r463;
	cvt.u64.u32 	%rd52, %r466;
	add.s64 	%rd53, %rd52, %rd4;
	shl.b64 	%rd54, %rd53, 2;
	add.s64 	%rd55, %rd3, %rd54;
	ld.global.u32 	%r2320, [%rd55];
	ld.global.u32 	%r2319, [%rd55+128];
	ld.global.u32 	%r2318, [%rd55+256];
	ld.global.u32 	%r2317, [%rd55+384];
	ld.global.u32 	%r2316, [%rd55+512];
	ld.global.u32 	%r2315, [%rd55+640];
	ld.global.u32 	%r2314, [%rd55+768];
	ld.global.u32 	%r2313, [%rd55+896];
	ld.global.u32 	%r2312, [%rd55+1024];
	ld.global.u32 	%r2311, [%rd55+1152];
	ld.global.u32 	%r2310, [%rd55+1280];
	ld.global.u32 	%r2309, [%rd55+1408];
	ld.global.u32 	%r2308, [%rd55+1536];
	ld.global.u32 	%r2307, [%rd55+1664];
	ld.global.u32 	%r2306, [%rd55+1792];
	ld.global.u32 	%r2305, [%rd55+1920];
	ld.global.u32 	%r2304, [%rd55+2048];
	bra.uni 	$L__BB23_38;
$L__BB23_4:
	ld.param.u32 	%r2234, [_ZN3cub18CUB_300001_SM_10006detail10radix_sort29DeviceRadixSortOnesweepKernelINS1_5radix10policy_hubIfiyE10Policy1000ELNS0_9SortOrderE0EfiyiiNS1_21identity_decomposer_tEEEvPT5_SB_PT3_PKSC_PT1_PKSG_PT2_PKSK_T4_iiT6__param_8];
	cvt.u32.u64 	%r468, %rd4;
	sub.s32 	%r23, %r2234, %r468;
	and.b32  	%r469, %r1, 31;
	and.b32  	%r470, %r1, 992;
	mul.lo.s32 	%r471, %r470, 17;
	or.b32  	%r24, %r471, %r469;
	setp.ge.s32 	%p3, %r24, %r23;
	cvt.u64.u32 	%rd56, %r24;
	add.s64 	%rd57, %rd56, %rd4;
	shl.b64 	%rd58, %rd57, 2;
	add.s64 	%rd5, %rd3, %rd58;
	mov.b32 	%r2320, 2147483647;
	@%p3 bra 	$L__BB23_6;
	ld.global.u32 	%r2320, [%rd5];
$L__BB23_6:
	add.s32 	%r473, %r24, 32;
	setp.ge.s32 	%p4, %r473, %r23;
	mov.b32 	%r2319, 2147483647;
	@%p4 bra 	$L__BB23_8;
	ld.global.u32 	%r2319, [%rd5+128];
$L__BB23_8:
	add.s32 	%r475, %r24, 64;
	setp.ge.s32 	%p5, %r475, %r23;
	mov.b32 	%r2318, 2147483647;
	@%p5 bra 	$L__BB23_10;
	ld.global.u32 	%r2318, [%rd5+256];
$L__BB23_10:
	add.s32 	%r477, %r24, 96;
	setp.ge.s32 	%p6, %r477, %r23;
	mov.b32 	%r2317, 2147483647;
	@%p6 bra 	$L__BB23_12;
	ld.global.u32 	%r2317, [%rd5+384];
$L__BB23_12:
	add.s32 	%r479, %r24, 128;
	setp.ge.s32 	%p7, %r479, %r23;
	mov.b32 	%r2316, 2147483647;
	@%p7 bra 	$L__BB23_14;
	ld.global.u32 	%r2316, [%rd5+512];
$L__BB23_14:
	add.s32 	%r481, %r24, 160;
	setp.ge.s32 	%p8, %r481, %r23;
	mov.b32 	%r2315, 2147483647;
	@%p8 bra 	$L__BB23_16;
	ld.global.u32 	%r2315, [%rd5+640];
$L__BB23_16:
	add.s32 	%r483, %r24, 192;
	setp.ge.s32 	%p9, %r483, %r23;
	mov.b32 	%r2314, 2147483647;
	@%p9 bra 	$L__BB23_18;
	ld.global.u32 	%r2314, [%rd5+768];
$L__BB23_18:
	add.s32 	%r485, %r24, 224;
	setp.ge.s32 	%p10, %r485, %r23;
	mov.b32 	%r2313, 2147483647;
	@%p10 bra 	$L__BB23_20;
	ld.global.u32 	%r2313, [%rd5+896];
$L__BB23_20:
	add.s32 	%r487, %r24, 256;
	setp.ge.s32 	%p11, %r487, %r23;
	mov.b32 	%r2312, 2147483647;
	@%p11 bra 	$L__BB23_22;
	ld.global.u32 	%r2312, [%rd5+1024];
$L__BB23_22:
	add.s32 	%r489, %r24, 288;
	setp.ge.s32 	%p12, %r489, %r23;
	mov.b32 	%r2311, 2147483647;
	@%p12 bra 	$L__BB23_24;
	ld.global.u32 	%r2311, [%rd5+1152];
$L__BB23_24:
	add.s32 	%r491, %r24, 320;
	setp.ge.s32 	%p13, %r491, %r23;
	mov.b32 	%r2310, 2147483647;
	@%p13 bra 	$L__BB23_26;
	ld.global.u32 	%r2310, [%rd5+1280];
$L__BB23_26:
	add.s32 	%r493, %r24, 352;
	setp.ge.s32 	%p14, %r493, %r23;
	mov.b32 	%r2309, 2147483647;
	@%p14 bra 	$L__BB23_28;
	ld.global.u32 	%r2309, [%rd5+1408];
$L__BB23_28:
	add.s32 	%r495, %r24, 384;
	setp.ge.s32 	%p15, %r495, %r23;
	mov.b32 	%r2308, 2147483647;
	@%p15 bra 	$L__BB23_30;
	ld.global.u32 	%r2308, [%rd5+1536];
$L__BB23_30:
	add.s32 	%r497, %r24, 416;
	setp.ge.s32 	%p16, %r497, %r23;
	mov.b32 	%r2307, 2147483647;
	@%p16 bra 	$L__BB23_32;
	ld.global.u32 	%r2307, [%rd5+1664];
$L__BB23_32:
	add.s32 	%r499, %r24, 448;
	setp.ge.s32 	%p17, %r499, %r23;
	mov.b32 	%r2306, 2147483647;
	@%p17 bra 	$L__BB23_34;
	ld.global.u32 	%r2306, [%rd5+1792];
$L__BB23_34:
	add.s32 	%r501, %r24, 480;
	setp.ge.s32 	%p18, %r501, %r23;
	mov.b32 	%r2305, 2147483647;
	@%p18 bra 	$L__BB23_36;
	ld.global.u32 	%r2305, [%rd5+1920];
$L__BB23_36:
	add.s32 	%r503, %r24, 512;
	setp.ge.s32 	%p19, %r503, %r23;
	mov.b32 	%r2304, 2147483647;
	@%p19 bra 	$L__BB23_38;
	ld.global.u32 	%r2304, [%rd5+2048];
$L__BB23_38:
	ld.param.u32 	%r2286, [_ZN3cub18CUB_300001_SM_10006detail10radix_sort29DeviceRadixSortOnesweepKernelINS1_5radix10policy_hubIfiyE10Policy1000ELNS0_9SortOrderE0EfiyiiNS1_21identity_decomposer_tEEEvPT5_SB_PT3_PKSC_PT1_PKSG_PT2_PKSK_T4_iiT6__param_10];
	setp.gt.s32 	%p20, %r2320, -1;
	selp.b32 	%r504, -2147483648, -1, %p20;
	xor.b32  	%r2383, %r504, %r2320;
	setp.gt.s32 	%p21, %r2319, -1;
	selp.b32 	%r505, -2147483648, -1, %p21;
	xor.b32  	%r2382, %r505, %r2319;
	setp.gt.s32 	%p22, %r2318, -1;
	selp.b32 	%r506, -2147483648, -1, %p22;
	xor.b32  	%r2381, %r506, %r2318;
	setp.gt.s32 	%p23, %r2317, -1;
	selp.b32 	%r507, -2147483648, -1, %p23;
	xor.b32  	%r2380, %r507, %r2317;
	setp.gt.s32 	%p24, %r2316, -1;
	selp.b32 	%r508, -2147483648, -1, %p24;
	xor.b32  	%r2379, %r508, %r2316;
	setp.gt.s32 	%p25, %r2315, -1;
	selp.b32 	%r509, -2147483648, -1, %p25;
	xor.b32  	%r2378, %r509, %r2315;
	setp.gt.s32 	%p26, %r2314, -1;
	selp.b32 	%r510, -2147483648, -1, %p26;
	xor.b32  	%r2377, %r510, %r2314;
	setp.gt.s32 	%p27, %r2313, -1;
	selp.b32 	%r511, -2147483648, -1, %p27;
	xor.b32  	%r2376, %r511, %r2313;
	setp.gt.s32 	%p28, %r2312, -1;
	selp.b32 	%r512, -2147483648, -1, %p28;
	xor.b32  	%r2375, %r512, %r2312;
	setp.gt.s32 	%p29, %r2311, -1;
	selp.b32 	%r513, -2147483648, -1, %p29;
	xor.b32  	%r2374, %r513, %r2311;
	setp.gt.s32 	%p30, %r2310, -1;
	selp.b32 	%r514, -2147483648, -1, %p30;
	xor.b32  	%r2373, %r514, %r2310;
	setp.gt.s32 	%p31, %r2309, -1;
	selp.b32 	%r515, -2147483648, -1, %p31;
	xor.b32  	%r2372, %r515, %r2309;
	setp.gt.s32 	%p32, %r2308, -1;
	selp.b32 	%r516, -2147483648, -1, %p32;
	xor.b32  	%r2371, %r516, %r2308;
	setp.gt.s32 	%p33, %r2307, -1;
	selp.b32 	%r517, -2147483648, -1, %p33;
	xor.b32  	%r2370, %r517, %r2307;
	setp.gt.s32 	%p34, %r2306, -1;
	selp.b32 	%r518, -2147483648, -1, %p34;
	xor.b32  	%r2369, %r518, %r2306;
	setp.gt.s32 	%p35, %r2305, -1;
	selp.b32 	%r519, -2147483648, -1, %p35;
	xor.b32  	%r2368, %r519, %r2305;
	setp.gt.s32 	%p36, %r2304, -1;
	selp.b32 	%r520, -2147483648, -1, %p36;
	xor.b32  	%r2367, %r520, %r2304;
	mov.b32 	%r521, -1;
	shl.b32 	%r522, %r521, %r2286;
	not.b32 	%r92, %r522;
	shl.b32 	%r523, %r2, 10;
	mov.u32 	%r524, _ZZN3cub18CUB_300001_SM_10006detail10radix_sort29DeviceRadixSortOnesweepKernelINS1_5radix10policy_hubIfiyE10Policy1000ELNS0_9SortOrderE0EfiyiiNS1_21identity_decomposer_tEEEvPT5_SB_PT3_PKSC_PT1_PKSG_PT2_PKSK_T4_iiT6_E1s;
	add.s32 	%r93, %r524, %r523;
	setp.gt.s32 	%p37, %r460, 255;
	@%p37 bra 	$L__BB23_51;
	max.s32 	%r525, %r460, 224;
	sub.s32 	%r526, %r525, %r460;
	add.s32 	%r527, %r526, 31;
	shr.u32 	%r528, %r527, 5;
	add.s32 	%r94, %r528, 1;
	and.b32  	%r95, %r94, 15;
	setp.lt.u32 	%p38, %r527, 480;
	mov.u32 	%r2324, %r460;
	@%p38 bra 	$L__BB23_42;
	and.b32  	%r529, %r94, 268435440;
	neg.s32 	%r2322, %r529;
	shl.b32 	%r531, %r460, 2;
	add.s32 	%r532, %r523, %r531;
	add.s32 	%r534, %r532, %r524;
	add.s32 	%r2321, %r534, 1024;
	mov.u32 	%r2324, %r460;
$L__BB23_41:
	.pragma "nounroll";
	mov.b32 	%r535, 0;
	st.shared.u32 	[%r2321+-1024], %r535;
	st.shared.u32 	[%r2321+-896], %r535;
	st.shared.u32 	[%r2321+-768], %r535;
	st.shared.u32 	[%r2321+-640], %r535;
	st.shared.u32 	[%r2321+-512], %r535;
	st.shared.u32 	[%r2321+-384], %r535;
	st.shared.u32 	[%r2321+-256], %r535;
	st.shared.u32 	[%r2321+-128], %r535;
	st.shared.u32 	[%r2321], %r535;
	st.shared.u32 	[%r2321+128], %r535;
	st.shared.u32 	[%r2321+256], %r535;
	st.shared.u32 	[%r2321+384], %r535;
	st.shared.u32 	[%r2321+512], %r535;
	st.shared.u32 	[%r2321+640], %r535;
	st.shared.u32 	[%r2321+768], %r535;
	st.shared.u32 	[%r2321+896], %r535;
	add.s32 	%r2324, %r2324, 512;
	add.s32 	%r2322, %r2322, 16;
	add.s32 	%r2321, %r2321, 2048;
	setp.ne.s32 	%p39, %r2322, 0;
	@%p39 bra 	$L__BB23_41;
$L__BB23_42:
	setp.eq.s32 	%p40, %r95, 0;
	@%p40 bra 	$L__BB23_51;
	and.b32  	%r105, %r94, 7;
	setp.lt.u32 	%p41, %r95, 8;
	@%p41 bra 	$L__BB23_45;
	shl.b32 	%r536, %r2324, 2;
	add.s32 	%r537, %r93, %r536;
	mov.b32 	%r538, 0;
	st.shared.u32 	[%r537], %r538;
	st.shared.u32 	[%r537+128], %r538;
	st.shared.u32 	[%r537+256], %r538;
	st.shared.u32 	[%r537+384], %r538;
	st.shared.u32 	[%r537+512], %r538;
	st.shared.u32 	[%r537+640], %r538;
	st.shared.u32 	[%r537+768], %r538;
	st.shared.u32 	[%r537+896], %r538;
	add.s32 	%r2324, %r2324, 256;
$L__BB23_45:
	setp.eq.s32 	%p42, %r105, 0;
	@%p42 bra 	$L__BB23_51;
	and.b32  	%r108, %r94, 3;
	setp.lt.u32 	%p43, %r105, 4;
	@%p43 bra 	$L__BB23_48;
	shl.b32 	%r539, %r2324, 2;
	add.s32 	%r540, %r93, %r539;
	mov.b32 	%r541, 0;
	st.shared.u32 	[%r540], %r541;
	st.shared.u32 	[%r540+128], %r541;
	st.shared.u32 	[%r540+256], %r541;
	st.shared.u32 	[%r540+384], %r541;
	add.s32 	%r2324, %r2324, 128;
$L__BB23_48:
	setp.eq.s32 	%p44, %r108, 0;
	@%p44 bra 	$L__BB23_51;
	shl.b32 	%r543, %r2324, 2;
	add.s32 	%r544, %r523, %r543;
	add.s32 	%r2328, %r524, %r544;
	neg.s32 	%r2327, %r108;
$L__BB23_50:
	.pragma "nounroll";
	mov.b32 	%r546, 0;
	st.shared.u32 	[%r2328], %r546;
	add.s32 	%r2328, %r2328, 128;
	add.s32 	%r2327, %r2327, 1;
	setp.ne.s32 	%p45, %r2327, 0;
	@%p45 bra 	$L__BB23_50;
$L__BB23_51:
	ld.param.u32 	%r2249, [_ZN3cub18CUB_300001_SM_10006detail10radix_sort29DeviceRadixSortOnesweepKernelINS1_5radix10policy_hubIfiyE10Policy1000ELNS0_9SortOrderE0EfiyiiNS1_21identity_decomposer_tEEEvPT5_SB_PT3_PKSC_PT1_PKSG_PT2_PKSK_T4_iiT6__param_9];
	bar.warp.sync 	-1;
	setp.eq.s32 	%p46, %r2383, 2147483647;
	selp.b32 	%r548, -2147483648, %r2383, %p46;
	shr.u32 	%r549, %r548, %r2249;
	and.b32  	%r117, %r549, %r92;
	shl.b32 	%r550, %r117, 2;
	add.s32 	%r551, %r93, %r550;
	atom.shared.add.u32 	%r552, [%r551], 1;
	setp.eq.s32 	%p47, %r2382, 2147483647;
	selp.b32 	%r553, -2147483648, %r2382, %p47;
	shr.u32 	%r554, %r553, %r2249;
	and.b32  	%r555, %r554, %r92;
	shl.b32 	%r556, %r555, 2;
	add.s32 	%r557, %r93, %r556;
	atom.shared.add.u32 	%r558, [%r557], 1;
	setp.eq.s32 	%p48, %r2381, 2147483647;
	selp.b32 	%r559, -2147483648, %r2381, %p48;
	shr.u32 	%r560, %r559, %r2249;
	and.b32  	%r561, %r560, %r92;
	shl.b32 	%r562, %r561, 2;
	add.s32 	%r563, %r93, %r562;
	atom.shared.add.u32 	%r564, [%r563], 1;
	setp.eq.s32 	%p49, %r2380, 2147483647;
	selp.b32 	%r565, -2147483648, %r2380, %p49;
	shr.u32 	%r566, %r565, %r2249;
	and.b32  	%r567, %r566, %r92;
	shl.b32 	%r568, %r567, 2;
	add.s32 	%r569, %r93, %r568;
	atom.shared.add.u32 	%r570, [%r569], 1;
	setp.eq.s32 	%p50, %r2379, 2147483647;
	selp.b32 	%r571, -2147483648, %r2379, %p50;
	shr.u32 	%r572, %r571, %r2249;
	and.b32  	%r573, %r572, %r92;
	shl.b32 	%r574, %r573, 2;
	add.s32 	%r575, %r93, %r574;
	atom.shared.add.u32 	%r576, [%r575], 1;
	setp.eq.s32 	%p51, %r2378, 2147483647;
	selp.b32 	%r577, -2147483648, %r2378, %p51;
	shr.u32 	%r578, %r577, %r2249;
	and.b32  	%r579, %r578, %r92;
	shl.b32 	%r580, %r579, 2;
	add.s32 	%r581, %r93, %r580;
	atom.shared.add.u32 	%r582, [%r581], 1;
	setp.eq.s32 	%p52, %r2377, 2147483647;
	selp.b32 	%r583, -2147483648, %r2377, %p52;
	shr.u32 	%r584, %r583, %r2249;
	and.b32  	%r585, %r584, %r92;
	shl.b32 	%r586, %r585, 2;
	add.s32 	%r587, %r93, %r586;
	atom.shared.add.u32 	%r588, [%r587], 1;
	setp.eq.s32 	%p53, %r2376, 2147483647;
	selp.b32 	%r589, -2147483648, %r2376, %p53;
	shr.u32 	%r590, %r589, %r2249;
	and.b32  	%r591, %r590, %r92;
	shl.b32 	%r592, %r591, 2;
	add.s32 	%r593, %r93, %r592;
	atom.shared.add.u32 	%r594, [%r593], 1;
	setp.eq.s32 	%p54, %r2375, 2147483647;
	selp.b32 	%r595, -2147483648, %r2375, %p54;
	shr.u32 	%r596, %r595, %r2249;
	and.b32  	%r597, %r596, %r92;
	shl.b32 	%r598, %r597, 2;
	add.s32 	%r599, %r93, %r598;
	atom.shared.add.u32 	%r600, [%r599], 1;
	setp.eq.s32 	%p55, %r2374, 2147483647;
	selp.b32 	%r601, -2147483648, %r2374, %p55;
	shr.u32 	%r602, %r601, %r2249;
	and.b32  	%r603, %r602, %r92;
	shl.b32 	%r604, %r603, 2;
	add.s32 	%r605, %r93, %r604;
	atom.shared.add.u32 	%r606, [%r605], 1;
	setp.eq.s32 	%p56, %r2373, 2147483647;
	selp.b32 	%r607, -2147483648, %r2373, %p56;
	shr.u32 	%r608, %r607, %r2249;
	and.b32  	%r609, %r608, %r92;
	shl.b32 	%r610, %r609, 2;
	add.s32 	%r611, %r93, %r610;
	atom.shared.add.u32 	%r612, [%r611], 1;
	setp.eq.s32 	%p57, %r2372, 2147483647;
	selp.b32 	%r613, -2147483648, %r2372, %p57;
	shr.u32 	%r614, %r613, %r2249;
	and.b32  	%r615, %r614, %r92;
	shl.b32 	%r616, %r615, 2;
	add.s32 	%r617, %r93, %r616;
	atom.shared.add.u32 	%r618, [%r617], 1;
	setp.eq.s32 	%p58, %r2371, 2147483647;
	selp.b32 	%r619, -2147483648, %r2371, %p58;
	shr.u32 	%r620, %r619, %r2249;
	and.b32  	%r621, %r620, %r92;
	shl.b32 	%r622, %r621, 2;
	add.s32 	%r623, %r93, %r622;
	atom.shared.add.u32 	%r624, [%r623], 1;
	setp.eq.s32 	%p59, %r2370, 2147483647;
	selp.b32 	%r625, -2147483648, %r2370, %p59;
	shr.u32 	%r626, %r625, %r2249;
	and.b32  	%r627, %r626, %r92;
	shl.b32 	%r628, %r627, 2;
	add.s32 	%r629, %r93, %r628;
	atom.shared.add.u32 	%r630, [%r629], 1;
	setp.eq.s32 	%p60, %r2369, 2147483647;
	selp.b32 	%r631, -2147483648, %r2369, %p60;
	shr.u32 	%r632, %r631, %r2249;
	and.b32  	%r633, %r632, %r92;
	shl.b32 	%r634, %r633, 2;
	add.s32 	%r635, %r93, %r634;
	atom.shared.add.u32 	%r636, [%r635], 1;
	setp.eq.s32 	%p61, %r2368, 2147483647;
	selp.b32 	%r637, -2147483648, %r2368, %p61;
	shr.u32 	%r638, %r637, %r2249;
	and.b32  	%r639, %r638, %r92;
	shl.b32 	%r640, %r639, 2;
	add.s32 	%r641, %r93, %r640;
	atom.shared.add.u32 	%r642, [%r641], 1;
	setp.eq.s32 	%p62, %r2367, 2147483647;
	selp.b32 	%r643, -2147483648, %r2367, %p62;
	shr.u32 	%r644, %r643, %r2249;
	and.b32  	%r645, %r644, %r92;
	shl.b32 	%r646, %r645, 2;
	add.s32 	%r647, %r93, %r646;
	atom.shared.add.u32 	%r648, [%r647], 1;
	bar.sync 	0;
	setp.gt.u32 	%p63, %r1, 255;
	shl.b32 	%r649, %r1, 2;
	add.s32 	%r118, %r524, %r649;
	mov.b32 	%r2329, 0;
	@%p63 bra 	$L__BB23_53;
	ld.shared.u32 	%r651, [%r118];
	mov.b32 	%r652, 0;
	st.shared.u32 	[%r118], %r652;
	ld.shared.u32 	%r653, [%r118+1024];
	st.shared.u32 	[%r118+1024], %r651;
	add.s32 	%r654, %r653, %r651;
	ld.shared.u32 	%r655, [%r118+2048];
	st.shared.u32 	[%r118+2048], %r654;
	add.s32 	%r656, %r655, %r654;
	ld.shared.u32 	%r657, [%r118+3072];
	st.shared.u32 	[%r118+3072], %r656;
	add.s32 	%r658, %r657, %r656;
	ld.shared.u32 	%r659, [%r118+4096];
	st.shared.u32 	[%r118+4096], %r658;
	add.s32 	%r660, %r659, %r658;
	ld.shared.u32 	%r661, [%r118+5120];
	st.shared.u32 	[%r118+5120], %r660;
	add.s32 	%r662, %r661, %r660;
	ld.shared.u32 	%r663, [%r118+6144];
	st.shared.u32 	[%r118+6144], %r662;
	add.s32 	%r664, %r663, %r662;
	ld.shared.u32 	%r665, [%r118+7168];
	st.shared.u32 	[%r118+7168], %r664;
	add.s32 	%r666, %r665, %r664;
	ld.shared.u32 	%r667, [%r118+8192];
	st.shared.u32 	[%r118+8192], %r666;
	add.s32 	%r668, %r667, %r666;
	ld.shared.u32 	%r669, [%r118+9216];
	st.shared.u32 	[%r118+9216], %r668;
	add.s32 	%r670, %r669, %r668;
	ld.shared.u32 	%r671, [%r118+10240];
	st.shared.u32 	[%r118+10240], %r670;
	add.s32 	%r672, %r671, %r670;
	ld.shared.u32 	%r673, [%r118+11264];
	st.shared.u32 	[%r118+11264], %r672;
	add.s32 	%r2329, %r673, %r672;
$L__BB23_53:
	setp.gt.u32 	%p64, %r1, 255;
	shl.b32 	%r674, %r4, 8;
	add.s32 	%r675, %r674, %r1;
	mul.wide.s32 	%rd59, %r675, 4;
	add.s64 	%rd6, %rd2, %rd59;
	@%p64 bra 	$L__BB23_55;
	or.b32  	%r676, %r2329, 1073741824;
	st.volatile.global.u32 	[%rd6], %r676;
$L__BB23_55:
	ld.param.u64 	%rd442, [_ZN3cub18CUB_300001_SM_10006detail10radix_sort29DeviceRadixSortOnesweepKernelINS1_5radix10policy_hubIfiyE10Policy1000ELNS0_9SortOrderE0EfiyiiNS1_21identity_decomposer_tEEEvPT5_SB_PT3_PKSC_PT1_PKSG_PT2_PKSK_T4_iiT6__param_7];
	setp.lt.u32 	%p65, %r1, 256;
	setp.eq.s32 	%p66, %r2329, 6528;
	and.pred  	%p67, %p65, %p66;
	selp.u32 	%r677, 1, 0, %p67;
	{ 
	.reg .pred 	%p1; 
	.reg .pred 	%p2; 
	setp.ne.u32 	%p1, %r677, 0; 
	bar.red.or.pred 	%p2, 0, %p1; 
	selp.u32 	%r678, 1, 0, %p2; 
	}
	setp.eq.s32 	%p68, %r678, 0;
	and.b32  	%r679, %r1, 992;
	and.b32  	%r680, %r1, 31;
	mul.lo.s32 	%r681, %r679, 17;
	or.b32  	%r682, %r681, %r680;
	cvt.u64.u32 	%rd7, %r682;
	add.s64 	%rd61, %rd7, %rd4;
	cvta.to.global.u64 	%rd62, %rd442;
	shl.b64 	%rd63, %rd61, 2;
	add.s64 	%rd8, %rd62, %rd63;
	cvt.u64.u32 	%rd9, %r1;
	@%p68 bra 	$L__BB23_175;
	setp.gt.u32 	%p69, %r1, 255;
	shl.b32 	%r684, %r1, 3;
	add.s32 	%r686, %r524, %r684;
	add.s32 	%r121, %r686, 26112;
	@%p69 bra 	$L__BB23_64;
	ld.param.u64 	%rd436, [_ZN3cub18CUB_300001_SM_10006detail10radix_sort29DeviceRadixSortOnesweepKernelINS1_5radix10policy_hubIfiyE10Policy1000ELNS0_9SortOrderE0EfiyiiNS1_21identity_decomposer_tEEEvPT5_SB_PT3_PKSC_PT1_PKSG_PT2_PKSK_T4_iiT6__param_3];
	cvta.to.global.u64 	%rd64, %rd436;
	shl.b64 	%rd65, %rd9, 3;
	add.s64 	%rd66, %rd64, %rd65;
	ld.global.u64 	%rd67, [%rd66];
	setp.gt.u32 	%p70, %r1, %r117;
	selp.b64 	%rd68, 6528, 0, %p70;
	sub.s64 	%rd455, %rd67, %rd68;
	st.shared.u64 	[%r121], %rd455;
	setp.lt.s32 	%p71, %r4, 1;
	mov.u32 	%r2333, %r2329;
	@%p71 bra 	$L__BB23_63;
	mov.b32 	%r2331, -1;
	mov.u32 	%r2330, %r4;
	mov.u32 	%r2333, %r2329;
$L__BB23_59:
	add.s32 	%r125, %r2330, -1;
	shl.b32 	%r688, %r125, 8;
	add.s32 	%r689, %r688, %r1;
	mul.wide.s32 	%rd69, %r689, 4;
	add.s64 	%rd11, %rd2, %rd69;
$L__BB23_60:
	membar.cta;
	ld.volatile.global.u32 	%r126, [%rd11];
	setp.eq.s32 	%p72, %r126, 0;
	@%p72 bra 	$L__BB23_60;
	and.b32  	%r690, %r126, 1073741823;
	add.s32 	%r2333, %r690, %r2333;
	setp.gt.s32 	%p73, %r126, -1;
	vote.sync.ballot.b32 	%r2331, %p73, %r2331;
	setp.gt.u32 	%p75, %r2330, 1;
	and.pred  	%p76, %p73, %p75;
	mov.u32 	%r2330, %r125;
	@%p76 bra 	$L__BB23_59;
	ld.shared.u64 	%rd455, [%r121];
$L__BB23_63:
	or.b32  	%r691, %r2333, -2147483648;
	st.volatile.global.u32 	[%rd6], %r691;
	sub.s32 	%r694, %r2333, %r2329;
	cvt.s64.s32 	%rd72, %r694;
	add.s64 	%rd73, %rd455, %rd72;
	st.shared.u64 	[%r121], %rd73;
$L__BB23_64:
	ld.param.u32 	%r2235, [_ZN3cub18CUB_300001_SM_10006detail10radix_sort29DeviceRadixSortOnesweepKernelINS1_5radix10policy_hubIfiyE10Policy1000ELNS0_9SortOrderE0EfiyiiNS1_21identity_decomposer_tEEEvPT5_SB_PT3_PKSC_PT1_PKSG_PT2_PKSK_T4_iiT6__param_8];
	ld.param.u64 	%rd432, [_ZN3cub18CUB_300001_SM_10006detail10radix_sort29DeviceRadixSortOnesweepKernelINS1_5radix10policy_hubIfiyE10Policy1000ELNS0_9SortOrderE0EfiyiiNS1_21identity_decomposer_tEEEvPT5_SB_PT3_PKSC_PT1_PKSG_PT2_PKSK_T4_iiT6__param_2];
	setp.gt.u32 	%p77, %r1, 255;
	setp.lt.s32 	%p78, %r5, %r2235;
	setp.eq.s64 	%p79, %rd432, 0;
	or.pred  	%p80, %p79, %p78;
	or.pred  	%p81, %p77, %p80;
	@%p81 bra 	$L__BB23_66;
	ld.param.u64 	%rd433, [_ZN3cub18CUB_300001_SM_10006detail10radix_sort29DeviceRadixSortOnesweepKernelINS1_5radix10policy_hubIfiyE10Policy1000ELNS0_9SortOrderE0EfiyiiNS1_21identity_decomposer_tEEEvPT5_SB_PT3_PKSC_PT1_PKSG_PT2_PKSK_T4_iiT6__param_2];
	ld.shared.u64 	%rd74, [%r121];
	setp.gt.u32 	%p82, %r1, %r117;
	selp.b64 	%rd75, 6528, 0, %p82;
	cvt.s64.s32 	%rd76, %r2329;
	add.s64 	%rd77, %rd75, %rd76;
	add.s64 	%rd78, %rd77, %rd74;
	cvta.to.global.u64 	%rd79, %rd433;
	shl.b64 	%rd80, %rd9, 3;
	add.s64 	%rd81, %rd79, %rd80;
	st.global.u64 	[%rd81], %rd78;
$L__BB23_66:
	ld.param.u32 	%r2236, [_ZN3cub18CUB_300001_SM_10006detail10radix_sort29DeviceRadixSortOnesweepKernelINS1_5radix10policy_hubIfiyE10Policy1000ELNS0_9SortOrderE0EfiyiiNS1_21identity_decomposer_tEEEvPT5_SB_PT3_PKSC_PT1_PKSG_PT2_PKSK_T4_iiT6__param_8];
	setp.gt.s32 	%p83, %r5, %r2236;
	bar.sync 	0;
	shl.b32 	%r695, %r117, 3;
	add.s32 	%r697, %r524, %r695;
	ld.shared.u64 	%rd14, [%r697+26112];
	setp.gt.s32 	%p84, %r2383, -1;
	selp.b32 	%r698, -1, -2147483648, %p84;
	xor.b32  	%r2383, %r698, %r2383;
	setp.gt.s32 	%p85, %r2382, -1;
	selp.b32 	%r699, -1, -2147483648, %p85;
	xor.b32  	%r2382, %r699, %r2382;
	setp.gt.s32 	%p86, %r2381, -1;
	selp.b32 	%r700, -1, -2147483648, %p86;
	xor.b32  	%r2381, %r700, %r2381;
	setp.gt.s32 	%p87, %r2380, -1;
	selp.b32 	%r701, -1, -2147483648, %p87;
	xor.b32  	%r2380, %r701, %r2380;
	setp.gt.s32 	%p88, %r2379, -1;
	selp.b32 	%r702, -1, -2147483648, %p88;
	xor.b32  	%r2379, %r702, %r2379;
	setp.gt.s32 	%p89, %r2378, -1;
	selp.b32 	%r703, -1, -2147483648, %p89;
	xor.b32  	%r2378, %r703, %r2378;
	setp.gt.s32 	%p90, %r2377, -1;
	selp.b32 	%r704, -1, -2147483648, %p90;
	xor.b32  	%r2377, %r704, %r2377;
	setp.gt.s32 	%p91, %r2376, -1;
	selp.b32 	%r705, -1, -2147483648, %p91;
	xor.b32  	%r2376, %r705, %r2376;
	setp.gt.s32 	%p92, %r2375, -1;
	selp.b32 	%r706, -1, -2147483648, %p92;
	xor.b32  	%r2375, %r706, %r2375;
	setp.gt.s32 	%p93, %r2374, -1;
	selp.b32 	%r707, -1, -2147483648, %p93;
	xor.b32  	%r2374, %r707, %r2374;
	setp.gt.s32 	%p94, %r2373, -1;
	selp.b32 	%r708, -1, -2147483648, %p94;
	xor.b32  	%r2373, %r708, %r2373;
	setp.gt.s32 	%p95, %r2372, -1;
	selp.b32 	%r709, -1, -2147483648, %p95;
	xor.b32  	%r2372, %r709, %r2372;
	setp.gt.s32 	%p96, %r2371, -1;
	selp.b32 	%r710, -1, -2147483648, %p96;
	xor.b32  	%r2371, %r710, %r2371;
	setp.gt.s32 	%p97, %r2370, -1;
	selp.b32 	%r711, -1, -2147483648, %p97;
	xor.b32  	%r2370, %r711, %r2370;
	setp.gt.s32 	%p98, %r2369, -1;
	selp.b32 	%r712, -1, -2147483648, %p98;
	xor.b32  	%r2369, %r712, %r2369;
	setp.gt.s32 	%p99, %r2368, -1;
	selp.b32 	%r713, -1, -2147483648, %p99;
	xor.b32  	%r2368, %r713, %r2368;
	setp.gt.s32 	%p100, %r2367, -1;
	selp.b32 	%r714, -1, -2147483648, %p100;
	xor.b32  	%r2367, %r714, %r2367;
	@%p83 bra 	$L__BB23_68;
	add.s64 	%rd82, %rd14, %rd7;
	shl.b64 	%rd83, %rd82, 2;
	add.s64 	%rd84, %rd1, %rd83;
	st.global.u32 	[%rd84], %r2383;
	st.global.u32 	[%rd84+128], %r2382;
	st.global.u32 	[%rd84+256], %r2381;
	st.global.u32 	[%rd84+384], %r2380;
	st.global.u32 	[%rd84+512], %r2379;
	st.global.u32 	[%rd84+640], %r2378;
	st.global.u32 	[%rd84+768], %r2377;
	st.global.u32 	[%rd84+896], %r2376;
	st.global.u32 	[%rd84+1024], %r2375;
	st.global.u32 	[%rd84+1152], %r2374;
	st.global.u32 	[%rd84+1280], %r2373;
	st.global.u32 	[%rd84+1408], %r2372;
	st.global.u32 	[%rd84+1536], %r2371;
	st.global.u32 	[%rd84+1664], %r2370;
	st.global.u32 	[%rd84+1792], %r2369;
	st.global.u32 	[%rd84+1920], %r2368;
	st.global.u32 	[%rd84+2048], %r2367;
	bra.uni 	$L__BB23_102;
$L__BB23_68:
	ld.param.u32 	%r2237, [_ZN3cub18CUB_300001_SM_10006detail10radix_sort29DeviceRadixSortOnesweepKernelINS1_5radix10policy_hubIfiyE10Policy1000ELNS0_9SortOrderE0EfiyiiNS1_21identity_decomposer_tEEEvPT5_SB_PT3_PKSC_PT1_PKSG_PT2_PKSK_T4_iiT6__param_8];
	cvt.u32.u64 	%r715, %rd7;
	mad.lo.s32 	%r147, %r4, -6528, %r2237;
	setp.ge.s32 	%p101, %r715, %r147;
	add.s64 	%rd85, %rd14, %rd7;
	shl.b64 	%rd86, %rd85, 2;
	add.s64 	%rd15, %rd1, %rd86;
	@%p101 bra 	$L__BB23_70;
	st.global.u32 	[%rd15], %r2383;
$L__BB23_70:
	add.s32 	%r717, %r715, 32;
	setp.ge.s32 	%p102, %r717, %r147;
	@%p102 bra 	$L__BB23_72;
	st.global.u32 	[%rd15+128], %r2382;
$L__BB23_72:
	add.s32 	%r719, %r715, 64;
	setp.ge.s32 	%p103, %r719, %r147;
	@%p103 bra 	$L__BB23_74;
	st.global.u32 	[%rd15+256], %r2381;
$L__BB23_74:
	add.s32 	%r721, %r715, 96;
	setp.ge.s32 	%p104, %r721, %r147;
	@%p104 bra 	$L__BB23_76;
	st.global.u32 	[%rd15+384], %r2380;
$L__BB23_76:
	add.s32 	%r723, %r715, 128;
	setp.ge.s32 	%p105, %r723, %r147;
	@%p105 bra 	$L__BB23_78;
	st.global.u32 	[%rd15+512], %r2379;
$L__BB23_78:
	add.s32 	%r725, %r715, 160;
	setp.ge.s32 	%p106, %r725, %r147;
	@%p106 bra 	$L__BB23_80;
	st.global.u32 	[%rd15+640], %r2378;
$L__BB23_80:
	add.s32 	%r727, %r715, 192;
	setp.ge.s32 	%p107, %r727, %r147;
	@%p107 bra 	$L__BB23_82;
	st.global.u32 	[%rd15+768], %r2377;
$L__BB23_82:
	add.s32 	%r729, %r715, 224;
	setp.ge.s32 	%p108, %r729, %r147;
	@%p108 bra 	$L__BB23_84;
	st.global.u32 	[%rd15+896], %r2376;
$L__BB23_84:
	add.s32 	%r731, %r715, 256;
	setp.ge.s32 	%p109, %r731, %r147;
	@%p109 bra 	$L__BB23_86;
	st.global.u32 	[%rd15+1024], %r2375;
$L__BB23_86:
	add.s32 	%r733, %r715, 288;
	setp.ge.s32 	%p110, %r733, %r147;
	@%p110 bra 	$L__BB23_88;
	st.global.u32 	[%rd15+1152], %r2374;
$L__BB23_88:
	add.s32 	%r735, %r715, 320;
	setp.ge.s32 	%p111, %r735, %r147;
	@%p111 bra 	$L__BB23_90;
	st.global.u32 	[%rd15+1280], %r2373;
$L__BB23_90:
	add.s32 	%r737, %r715, 352;
	setp.ge.s32 	%p112, %r737, %r147;
	@%p112 bra 	$L__BB23_92;
	st.global.u32 	[%rd15+1408], %r2372;
$L__BB23_92:
	add.s32 	%r739, %r715, 384;
	setp.ge.s32 	%p113, %r739, %r147;
	@%p113 bra 	$L__BB23_94;
	st.global.u32 	[%rd15+1536], %r2371;
$L__BB23_94:
	add.s32 	%r741, %r715, 416;
	setp.ge.s32 	%p114, %r741, %r147;
	@%p114 bra 	$L__BB23_96;
	st.global.u32 	[%rd15+1664], %r2370;
$L__BB23_96:
	add.s32 	%r743, %r715, 448;
	setp.ge.s32 	%p115, %r743, %r147;
	@%p115 bra 	$L__BB23_98;
	st.global.u32 	[%rd15+1792], %r2369;
$L__BB23_98:
	add.s32 	%r745, %r715, 480;
	setp.ge.s32 	%p116, %r745, %r147;
	@%p116 bra 	$L__BB23_100;
	st.global.u32 	[%rd15+1920], %r2368;
$L__BB23_100:
	add.s32 	%r747, %r715, 512;
	setp.ge.s32 	%p117, %r747, %r147;
	@%p117 bra 	$L__BB23_102;
	st.global.u32 	[%rd15+2048], %r2367;
$L__BB23_102:
	ld.param.u32 	%r2238, [_ZN3cub18CUB_300001_SM_10006detail10radix_sort29DeviceRadixSortOnesweepKernelINS1_5radix10policy_hubIfiyE10Policy1000ELNS0_9SortOrderE0EfiyiiNS1_21identity_decomposer_tEEEvPT5_SB_PT3_PKSC_PT1_PKSG_PT2_PKSK_T4_iiT6__param_8];
	setp.gt.s32 	%p118, %r5, %r2238;
	@%p118 bra 	$L__BB23_104;
	ld.global.u32 	%r2366, [%rd8];
	ld.global.u32 	%r2365, [%rd8+128];
	ld.global.u32 	%r2364, [%rd8+256];
	ld.global.u32 	%r2363, [%rd8+384];
	ld.global.u32 	%r2362, [%rd8+512];
	ld.global.u32 	%r2361, [%rd8+640];
	ld.global.u32 	%r2360, [%rd8+768];
	ld.global.u32 	%r2359, [%rd8+896];
	ld.global.u32 	%r2358, [%rd8+1024];
	ld.global.u32 	%r2357, [%rd8+1152];
	ld.global.u32 	%r2356, [%rd8+1280];
	ld.global.u32 	%r2355, [%rd8+1408];
	ld.global.u32 	%r2354, [%rd8+1536];
	ld.global.u32 	%r2353, [%rd8+1664];
	ld.global.u32 	%r2352, [%rd8+1792];
	ld.global.u32 	%r2351, [%rd8+1920];
	ld.global.u32 	%r2350, [%rd8+2048];
	bra.uni 	$L__BB23_138;
$L__BB23_104:
	ld.param.u32 	%r2239, [_ZN3cub18CUB_300001_SM_10006detail10radix_sort29DeviceRadixSortOnesweepKernelINS1_5radix10policy_hubIfiyE10Policy1000ELNS0_9SortOrderE0EfiyiiNS1_21identity_decomposer_tEEEvPT5_SB_PT3_PKSC_PT1_PKSG_PT2_PKSK_T4_iiT6__param_8];
	cvt.u32.u64 	%r749, %rd7;
	sub.s32 	%r165, %r2239, %r462;
	setp.ge.s32 	%p119, %r749, %r165;
	@%p119 bra 	$L__BB23_106;
	ld.global.u32 	%r2366, [%rd8];
$L__BB23_106:
	add.s32 	%r753, %r749, 32;
	setp.ge.s32 	%p120, %r753, %r165;
	@%p120 bra 	$L__BB23_108;
	ld.global.u32 	%r2365, [%rd8+128];
$L__BB23_108:
	add.s32 	%r756, %r749, 64;
	setp.ge.s32 	%p121, %r756, %r165;
	@%p121 bra 	$L__BB23_110;
	ld.global.u32 	%r2364, [%rd8+256];
$L__BB23_110:
	add.s32 	%r759, %r749, 96;
	setp.ge.s32 	%p122, %r759, %r165;
	@%p122 bra 	$L__BB23_112;
	ld.global.u32 	%r2363, [%rd8+384];
$L__BB23_112:
	add.s32 	%r762, %r749, 128;
	setp.ge.s32 	%p123, %r762, %r165;
	@%p123 bra 	$L__BB23_114;
	ld.global.u32 	%r2362, [%rd8+512];
$L__BB23_114:
	add.s32 	%r765, %r749, 160;
	setp.ge.s32 	%p124, %r765, %r165;
	@%p124 bra 	$L__BB23_116;
	ld.global.u32 	%r2361, [%rd8+640];
$L__BB23_116:
	add.s32 	%r768, %r749, 192;
	setp.ge.s32 	%p125, %r768, %r165;
	@%p125 bra 	$L__BB23_118;
	ld.global.u32 	%r2360, [%rd8+768];
$L__BB23_118:
	add.s32 	%r771, %r749, 224;
	setp.ge.s32 	%p126, %r771, %r165;
	@%p126 bra 	$L__BB23_120;
	ld.global.u32 	%r2359, [%rd8+896];
$L__BB23_120:
	add.s32 	%r774, %r749, 256;
	setp.ge.s32 	%p127, %r774, %r165;
	@%p127 bra 	$L__BB23_122;
	ld.global.u32 	%r2358, [%rd8+1024];
$L__BB23_122:
	add.s32 	%r777, %r749, 288;
	setp.ge.s32 	%p128, %r777, %r165;
	@%p128 bra 	$L__BB23_124;
	ld.global.u32 	%r2357, [%rd8+1152];
$L__BB23_124:
	add.s32 	%r780, %r749, 320;
	setp.ge.s32 	%p129, %r780, %r165;
	@%p129 bra 	$L__BB23_126;
	ld.global.u32 	%r2356, [%rd8+1280];
$L__BB23_126:
	add.s32 	%r783, %r749, 352;
	setp.ge.s32 	%p130, %r783, %r165;
	@%p130 bra 	$L__BB23_128;
	ld.global.u32 	%r2355, [%rd8+1408];
$L__BB23_128:
	add.s32 	%r786, %r749, 384;
	setp.ge.s32 	%p131, %r786, %r165;
	@%p131 bra 	$L__BB23_130;
	ld.global.u32 	%r2354, [%rd8+1536];
$L__BB23_130:
	add.s32 	%r789, %r749, 416;
	setp.ge.s32 	%p132, %r789, %r165;
	@%p132 bra 	$L__BB23_132;
	ld.global.u32 	%r2353, [%rd8+1664];
$L__BB23_132:
	add.s32 	%r792, %r749, 448;
	setp.ge.s32 	%p133, %r792, %r165;
	@%p133 bra 	$L__BB23_134;
	ld.global.u32 	%r2352, [%rd8+1792];
$L__BB23_134:
	add.s32 	%r795, %r749, 480;
	setp.ge.s32 	%p134, %r795, %r165;
	@%p134 bra 	$L__BB23_136;
	ld.global.u32 	%r2351, [%rd8+1920];
$L__BB23_136:
	add.s32 	%r798, %r749, 512;
	setp.ge.s32 	%p135, %r798, %r165;
	@%p135 bra 	$L__BB23_138;
	ld.global.u32 	%r2350, [%rd8+2048];
$L__BB23_138:
	ld.param.u32 	%r2240, [_ZN3cub18CUB_300001_SM_10006detail10radix_sort29DeviceRadixSortOnesweepKernelINS1_5radix10policy_hubIfiyE10Policy1000ELNS0_9SortOrderE0EfiyiiNS1_21identity_decomposer_tEEEvPT5_SB_PT3_PKSC_PT1_PKSG_PT2_PKSK_T4_iiT6__param_8];
	mad.lo.s32 	%r799, %r4, 6528, 6528;
	setp.gt.s32 	%p136, %r799, %r2240;
	@%p136 bra 	$L__BB23_140;
	ld.param.u64 	%rd439, [_ZN3cub18CUB_300001_SM_10006detail10radix_sort29DeviceRadixSortOnesweepKernelINS1_5radix10policy_hubIfiyE10Policy1000ELNS0_9SortOrderE0EfiyiiNS1_21identity_decomposer_tEEEvPT5_SB_PT3_PKSC_PT1_PKSG_PT2_PKSK_T4_iiT6__param_6];
	add.s64 	%rd87, %rd14, %rd7;
	cvta.to.global.u64 	%rd88, %rd439;
	shl.b64 	%rd89, %rd87, 2;
	add.s64 	%rd90, %rd88, %rd89;
	st.global.u32 	[%rd90], %r2366;
	st.global.u32 	[%rd90+128], %r2365;
	st.global.u32 	[%rd90+256], %r2364;
	st.global.u32 	[%rd90+384], %r2363;
	st.global.u32 	[%rd90+512], %r2362;
	st.global.u32 	[%rd90+640], %r2361;
	st.global.u32 	[%rd90+768], %r2360;
	st.global.u32 	[%rd90+896], %r2359;
	st.global.u32 	[%rd90+1024], %r2358;
	st.global.u32 	[%rd90+1152], %r2357;
	st.global.u32 	[%rd90+1280], %r2356;
	st.global.u32 	[%rd90+1408], %r2355;
	st.global.u32 	[%rd90+1536], %r2354;
	st.global.u32 	[%rd90+1664], %r2353;
	st.global.u32 	[%rd90+1792], %r2352;
	st.global.u32 	[%rd90+1920], %r2351;
	st.global.u32 	[%rd90+2048], %r2350;
	bra.uni 	$L__BB23_174;
$L__BB23_140:
	ld.param.u32 	%r2241, [_ZN3cub18CUB_300001_SM_10006detail10radix_sort29DeviceRadixSortOnesweepKernelINS1_5radix10policy_hubIfiyE10Policy1000ELNS0_9SortOrderE0EfiyiiNS1_21identity_decomposer_tEEEvPT5_SB_PT3_PKSC_PT1_PKSG_PT2_PKSK_T4_iiT6__param_8];
	ld.param.u64 	%rd440, [_ZN3cub18CUB_300001_SM_10006detail10radix_sort29DeviceRadixSortOnesweepKernelINS1_5radix10policy_hubIfiyE10Policy1000ELNS0_9SortOrderE0EfiyiiNS1_21identity_decomposer_tEEEvPT5_SB_PT3_PKSC_PT1_PKSG_PT2_PKSK_T4_iiT6__param_6];
	cvt.u32.u64 	%r800, %rd7;
	mad.lo.s32 	%r216, %r4, -6528, %r2241;
	setp.ge.s32 	%p137, %r800, %r216;
	add.s64 	%rd91, %rd14, %rd7;
	cvta.to.global.u64 	%rd92, %rd440;
	shl.b64 	%rd93, %rd91, 2;
	add.s64 	%rd16, %rd92, %rd93;
	@%p137 bra 	$L__BB23_142;
	st.global.u32 	[%rd16], %r2366;
$L__BB23_142:
	add.s32 	%r802, %r800, 32;
	setp.ge.s32 	%p138, %r802, %r216;
	@%p138 bra 	$L__BB23_144;
	st.global.u32 	[%rd16+128], %r2365;
$L__BB23_144:
	add.s32 	%r804, %r800, 64;
	setp.ge.s32 	%p139, %r804, %r216;
	@%p139 bra 	$L__BB23_146;
	st.global.u32 	[%rd16+256], %r2364;
$L__BB23_146:
	add.s32 	%r806, %r800, 96;
	setp.ge.s32 	%p140, %r806, %r216;
	@%p140 bra 	$L__BB23_148;
	st.global.u32 	[%rd16+384], %r2363;
$L__BB23_148:
	add.s32 	%r808, %r800, 128;
	setp.ge.s32 	%p141, %r808, %r216;
	@%p141 bra 	$L__BB23_150;
	st.global.u32 	[%rd16+512], %r2362;
$L__BB23_150:
	add.s32 	%r810, %r800, 160;
	setp.ge.s32 	%p142, %r810, %r216;
	@%p142 bra 	$L__BB23_152;
	st.global.u32 	[%rd16+640], %r2361;
$L__BB23_152:
	add.s32 	%r812, %r800, 192;
	setp.ge.s32 	%p143, %r812, %r216;
	@%p143 bra 	$L__BB23_154;
	st.global.u32 	[%rd16+768], %r2360;
$L__BB23_154:
	add.s32 	%r814, %r800, 224;
	setp.ge.s32 	%p144, %r814, %r216;
	@%p144 bra 	$L__BB23_156;
	st.global.u32 	[%rd16+896], %r2359;
$L__BB23_156:
	add.s32 	%r816, %r800, 256;
	setp.ge.s32 	%p145, %r816, %r216;
	@%p145 bra 	$L__BB23_158;
	st.global.u32 	[%rd16+1024], %r2358;
$L__BB23_158:
	add.s32 	%r818, %r800, 288;
	setp.ge.s32 	%p146, %r818, %r216;
	@%p146 bra 	$L__BB23_160;
	st.global.u32 	[%rd16+1152], %r2357;
$L__BB23_160:
	add.s32 	%r820, %r800, 320;
	setp.ge.s32 	%p147, %r820, %r216;
	@%p147 bra 	$L__BB23_162;
	st.global.u32 	[%rd16+1280], %r2356;
$L__BB23_162:
	add.s32 	%r822, %r800, 352;
	setp.ge.s32 	%p148, %r822, %r216;
	@%p148 bra 	$L__BB23_164;
	st.global.u32 	[%rd16+1408], %r2355;
$L__BB23_164:
	add.s32 	%r824, %r800, 384;
	setp.ge.s32 	%p149, %r824, %r216;
	@%p149 bra 	$L__BB23_166;
	st.global.u32 	[%rd16+1536], %r2354;
$L__BB23_166:
	add.s32 	%r826, %r800, 416;
	setp.ge.s32 	%p150, %r826, %r216;
	@%p150 bra 	$L__BB23_168;
	st.global.u32 	[%rd16+1664], %r2353;
$L__BB23_168:
	add.s32 	%r828, %r800, 448;
	setp.ge.s32 	%p151, %r828, %r216;
	@%p151 bra 	$L__BB23_170;
	st.global.u32 	[%rd16+1792], %r2352;
$L__BB23_170:
	add.s32 	%r830, %r800, 480;
	setp.ge.s32 	%p152, %r830, %r216;
	@%p152 bra 	$L__BB23_172;
	st.global.u32 	[%rd16+1920], %r2351;
$L__BB23_172:
	add.s32 	%r832, %r800, 512;
	setp.ge.s32 	%p153, %r832, %r216;
	@%p153 bra 	$L__BB23_174;
	st.global.u32 	[%rd16+2048], %r2350;
$L__BB23_174:
	// begin inline asm
	exit;
	// end inline asm
$L__BB23_175:
	mul.hi.u32 	%r833, %r1, 357913942;
	add.s32 	%r834, %r833, %r1;
	shl.b32 	%r835, %r834, 2;
	add.s32 	%r837, %r524, %r835;
	add.s32 	%r234, %r837, 13328;
	st.shared.u32 	[%r837+13328], %r2329;
	bar.sync 	0;
	setp.gt.u32 	%p154, %r1, 31;
	@%p154 bra 	$L__BB23_177;
	mad.lo.s32 	%r869, %r1, 52, %r524;
	ld.shared.u32 	%r870, [%r869+13328];
	ld.shared.u32 	%r871, [%r869+13332];
	ld.shared.u32 	%r872, [%r869+13336];
	ld.shared.u32 	%r873, [%r869+13340];
	ld.shared.u32 	%r874, [%r869+13344];
	ld.shared.u32 	%r875, [%r869+13348];
	ld.shared.u32 	%r876, [%r869+13352];
	ld.shared.u32 	%r877, [%r869+13356];
	ld.shared.u32 	%r878, [%r869+13360];
	ld.shared.u32 	%r879, [%r869+13364];
	ld.shared.u32 	%r880, [%r869+13368];
	ld.shared.u32 	%r881, [%r869+13372];
	add.s32 	%r882, %r871, %r870;
	add.s32 	%r883, %r882, %r872;
	add.s32 	%r884, %r883, %r873;
	add.s32 	%r885, %r884, %r874;
	add.s32 	%r886, %r885, %r875;
	add.s32 	%r887, %r886, %r876;
	add.s32 	%r888, %r887, %r877;
	add.s32 	%r889, %r888, %r878;
	add.s32 	%r890, %r889, %r879;
	add.s32 	%r891, %r890, %r880;
	add.s32 	%r842, %r891, %r881;
	mov.b32 	%r840, 1;
	mov.b32 	%r865, 0;
	mov.b32 	%r867, -1;
	// begin inline asm
	{  .reg .s32 r0;  .reg .pred p;  shfl.sync.up.b32 r0|p, %r842, %r840, %r865, %r867;  @p add.s32 r0, r0, %r842;  mov.s32 %r838, r0;}
	// end inline asm
	mov.b32 	%r846, 2;
	// begin inline asm
	{  .reg .s32 r0;  .reg .pred p;  shfl.sync.up.b32 r0|p, %r838, %r846, %r865, %r867;  @p add.s32 r0, r0, %r838;  mov.s32 %r844, r0;}
	// end inline asm
	mov.b32 	%r852, 4;
	// begin inline asm
	{  .reg .s32 r0;  .reg .pred p;  shfl.sync.up.b32 r0|p, %r844, %r852, %r865, %r867;  @p add.s32 r0, r0, %r844;  mov.s32 %r850, r0;}
	// end inline asm
	mov.b32 	%r858, 8;
	// begin inline asm
	{  .reg .s32 r0;  .reg .pred p;  shfl.sync.up.b32 r0|p, %r850, %r858, %r865, %r867;  @p add.s32 r0, r0, %r850;  mov.s32 %r856, r0;}
	// end inline asm
	mov.b32 	%r864, 16;
	// begin inline asm
	{  .reg .s32 r0;  .reg .pred p;  shfl.sync.up.b32 r0|p, %r856, %r864, %r865, %r867;  @p add.s32 r0, r0, %r856;  mov.s32 %r862, r0;}
	// end inline asm
	sub.s32 	%r892, %r862, %r842;
	add.s32 	%r893, %r870, %r892;
	add.s32 	%r894, %r871, %r893;
	add.s32 	%r895, %r872, %r894;
	add.s32 	%r896, %r873, %r895;
	add.s32 	%r897, %r874, %r896;
	add.s32 	%r898, %r875, %r897;
	add.s32 	%r899, %r876, %r898;
	add.s32 	%r900, %r877, %r899;
	add.s32 	%r901, %r878, %r900;
	add.s32 	%r902, %r879, %r901;
	add.s32 	%r903, %r880, %r902;
	st.shared.u32 	[%r869+13328], %r892;
	st.shared.u32 	[%r869+13332], %r893;
	st.shared.u32 	[%r869+13336], %r894;
	st.shared.u32 	[%r869+13340], %r895;
	st.shared.u32 	[%r869+13344], %r896;
	st.shared.u32 	[%r869+13348], %r897;
	st.shared.u32 	[%r869+13352], %r898;
	st.shared.u32 	[%r869+13356], %r899;
	st.shared.u32 	[%r869+13360], %r900;
	st.shared.u32 	[%r869+13364], %r901;
	st.shared.u32 	[%r869+13368], %r902;
	st.shared.u32 	[%r869+13372], %r903;
$L__BB23_177:
	setp.gt.u32 	%p155, %r1, 255;
	bar.sync 	0;
	ld.shared.u32 	%r235, [%r234];
	@%p155 bra 	$L__BB23_179;
	ld.shared.u32 	%r907, [%r118];
	add.s32 	%r908, %r907, %r235;
	st.shared.u32 	[%r118], %r908;
	ld.shared.u32 	%r909, [%r118+1024];
	add.s32 	%r910, %r909, %r235;
	st.shared.u32 	[%r118+1024], %r910;
	ld.shared.u32 	%r911, [%r118+2048];
	add.s32 	%r912, %r911, %r235;
	st.shared.u32 	[%r118+2048], %r912;
	ld.shared.u32 	%r913, [%r118+3072];
	add.s32 	%r914, %r913, %r235;
	st.shared.u32 	[%r118+3072], %r914;
	ld.shared.u32 	%r915, [%r118+4096];
	add.s32 	%r916, %r915, %r235;
	st.shared.u32 	[%r118+4096], %r916;
	ld.shared.u32 	%r917, [%r118+5120];
	add.s32 	%r918, %r917, %r235;
	st.shared.u32 	[%r118+5120], %r918;
	ld.shared.u32 	%r919, [%r118+6144];
	add.s32 	%r920, %r919, %r235;
	st.shared.u32 	[%r118+6144], %r920;
	ld.shared.u32 	%r921, [%r118+7168];
	add.s32 	%r922, %r921, %r235;
	st.shared.u32 	[%r118+7168], %r922;
	ld.shared.u32 	%r923, [%r118+8192];
	add.s32 	%r924, %r923, %r235;
	st.shared.u32 	[%r118+8192], %r924;
	ld.shared.u32 	%r925, [%r118+9216];
	add.s32 	%r926, %r925, %r235;
	st.shared.u32 	[%r118+9216], %r926;
	ld.shared.u32 	%r927, [%r118+10240];
	add.s32 	%r928, %r927, %r235;
	st.shared.u32 	[%r118+10240], %r928;
	ld.shared.u32 	%r929, [%r118+11264];
	add.s32 	%r930, %r929, %r235;
	st.shared.u32 	[%r118+11264], %r930;
$L__BB23_179:
	ld.param.u32 	%r2287, [_ZN3cub18CUB_300001_SM_10006detail10radix_sort29DeviceRadixSortOnesweepKernelINS1_5radix10policy_hubIfiyE10Policy1000ELNS0_9SortOrderE0EfiyiiNS1_21identity_decomposer_tEEEvPT5_SB_PT3_PKSC_PT1_PKSG_PT2_PKSK_T4_iiT6__param_10];
	ld.param.u32 	%r2250, [_ZN3cub18CUB_300001_SM_10006detail10radix_sort29DeviceRadixSortOnesweepKernelINS1_5radix10policy_hubIfiyE10Policy1000ELNS0_9SortOrderE0EfiyiiNS1_21identity_decomposer_tEEEvPT5_SB_PT3_PKSC_PT1_PKSG_PT2_PKSK_T4_iiT6__param_9];
	shl.b32 	%r957, %r1, 5;
	and.b32  	%r958, %r957, 31744;
	add.s32 	%r236, %r524, %r958;
	bar.sync 	0;
	// begin inline asm
	mov.u32 %r931, %lanemask_le;
	// end inline asm
	setp.eq.s32 	%p156, %r2383, 2147483647;
	selp.b32 	%r960, -2147483648, %r2383, %p156;
	shr.u32 	%r961, %r960, %r2250;
	mov.b32 	%r962, -1;
	shl.b32 	%r963, %r962, %r2287;
	not.b32 	%r238, %r963;
	and.b32  	%r954, %r961, %r238;
	mov.b32 	%r934, 1;
	// begin inline asm
	{
    .reg .pred p;
    and.b32 %r932, %r954, %r934;    setp.ne.u32 p, %r932, 0;
    vote.ballot.sync.b32 %r932, p, 0xffffffff;
    @!p not.b32 %r932, %r932;
}

	// end inline asm
	mov.b32 	%r937, 2;
	// begin inline asm
	{
    .reg .pred p;
    and.b32 %r935, %r954, %r937;    setp.ne.u32 p, %r935, 0;
    vote.ballot.sync.b32 %r935, p, 0xffffffff;
    @!p not.b32 %r935, %r935;
}

	// end inline asm
	and.b32  	%r964, %r935, %r932;
	mov.b32 	%r940, 4;
	// begin inline asm
	{
    .reg .pred p;
    and.b32 %r938, %r954, %r940;    setp.ne.u32 p, %r938, 0;
    vote.ballot.sync.b32 %r938, p, 0xffffffff;
    @!p not.b32 %r938, %r938;
}

	// end inline asm
	and.b32  	%r965, %r938, %r964;
	mov.b32 	%r943, 8;
	// begin inline asm
	{
    .reg .pred p;
    and.b32 %r941, %r954, %r943;    setp.ne.u32 p, %r941, 0;
    vote.ballot.sync.b32 %r941, p, 0xffffffff;
    @!p not.b32 %r941, %r941;
}

	// end inline asm
	and.b32  	%r966, %r941, %r965;
	mov.b32 	%r946, 16;
	// begin inline asm
	{
    .reg .pred p;
    and.b32 %r944, %r954, %r946;    setp.ne.u32 p, %r944, 0;
    vote.ballot.sync.b32 %r944, p, 0xffffffff;
    @!p not.b32 %r944, %r944;
}

	// end inline asm
	and.b32  	%r967, %r944, %r966;
	mov.b32 	%r949, 32;
	// begin inline asm
	{
    .reg .pred p;
    and.b32 %r947, %r954, %r949;    setp.ne.u32 p, %r947, 0;
    vote.ballot.sync.b32 %r947, p, 0xffffffff;
    @!p not.b32 %r947, %r947;
}

	// end inline asm
	and.b32  	%r968, %r947, %r967;
	mov.b32 	%r952, 64;
	// begin inline asm
	{
    .reg .pred p;
    and.b32 %r950, %r954, %r952;    setp.ne.u32 p, %r950, 0;
    vote.ballot.sync.b32 %r950, p, 0xffffffff;
    @!p not.b32 %r950, %r950;
}

	// end inline asm
	and.b32  	%r969, %r950, %r968;
	mov.b32 	%r955, 128;
	// begin inline asm
	{
    .reg .pred p;
    and.b32 %r953, %r954, %r955;    setp.ne.u32 p, %r953, 0;
    vote.ballot.sync.b32 %r953, p, 0xffffffff;
    @!p not.b32 %r953, %r953;
}

	// end inline asm
	and.b32  	%r970, %r953, %r969;
	clz.b32 	%r971, %r970;
	sub.s32 	%r240, 31, %r971;
	and.b32  	%r972, %r931, %r970;
	popc.b32 	%r241, %r972;
	setp.ne.s32 	%p157, %r460, %r240;
	mov.b32 	%r2384, 0;
	@%p157 bra 	$L__BB23_181;
	shl.b32 	%r973, %r954, 2;
	add.s32 	%r974, %r236, %r973;
	atom.shared.add.u32 	%r2384, [%r974], %r241;
$L__BB23_181:
	ld.param.u32 	%r2251, [_ZN3cub18CUB_300001_SM_10006detail10radix_sort29DeviceRadixSortOnesweepKernelINS1_5radix10policy_hubIfiyE10Policy1000ELNS0_9SortOrderE0EfiyiiNS1_21identity_decomposer_tEEEvPT5_SB_PT3_PKSC_PT1_PKSG_PT2_PKSK_T4_iiT6__param_9];
	shfl.sync.idx.b32	%r1000|%p158, %r2384, %r240, 31, -1;
	add.s32 	%r244, %r241, %r1000;
	setp.eq.s32 	%p159, %r2382, 2147483647;
	selp.b32 	%r1001, -2147483648, %r2382, %p159;
	shr.u32 	%r1002, %r1001, %r2251;
	and.b32  	%r997, %r1002, %r238;
	mov.b32 	%r977, 1;
	// begin inline asm
	{
    .reg .pred p;
    and.b32 %r975, %r997, %r977;    setp.ne.u32 p, %r975, 0;
    vote.ballot.sync.b32 %r975, p, 0xffffffff;
    @!p not.b32 %r975, %r975;
}

	// end inline asm
	mov.b32 	%r980, 2;
	// begin inline asm
	{
    .reg .pred p;
    and.b32 %r978, %r997, %r980;    setp.ne.u32 p, %r978, 0;
    vote.ballot.sync.b32 %r978, p, 0xffffffff;
    @!p not.b32 %r978, %r978;
}

	// end inline asm
	and.b32  	%r1003, %r978, %r975;
	mov.b32 	%r983, 4;
	// begin inline asm
	{
    .reg .pred p;
    and.b32 %r981, %r997, %r983;    setp.ne.u32 p, %r981, 0;
    vote.ballot.sync.b32 %r981, p, 0xffffffff;
    @!p not.b32 %r981, %r981;
}

	// end inline asm
	and.b32  	%r1004, %r981, %r1003;
	mov.b32 	%r986, 8;
	// begin inline asm
	{
    .reg .pred p;
    and.b32 %r984, %r997, %r986;    setp.ne.u32 p, %r984, 0;
    vote.ballot.sync.b32 %r984, p, 0xffffffff;
    @!p not.b32 %r984, %r984;
}

	// end inline asm
	and.b32  	%r1005, %r984, %r1004;
	mov.b32 	%r989, 16;
	// begin inline asm
	{
    .reg .pred p;
    and.b32 %r987, %r997, %r989;    setp.ne.u32 p, %r987, 0;
    vote.ballot.sync.b32 %r987, p, 0xffffffff;
    @!p not.b32 %r987, %r987;
}

	// end inline asm
	and.b32  	%r1006, %r987, %r1005;
	mov.b32 	%r992, 32;
	// begin inline asm
	{
    .reg .pred p;
    and.b32 %r990, %r997, %r992;    setp.ne.u32 p, %r990, 0;
    vote.ballot.sync.b32 %r990, p, 0xffffffff;
    @!p not.b32 %r990, %r990;
}

	// end inline asm
	and.b32  	%r1007, %r990, %r1006;
	mov.b32 	%r995, 64;
	// begin inline asm
	{
    .reg .pred p;
    and.b32 %r993, %r997, %r995;    setp.ne.u32 p, %r993, 0;
    vote.ballot.sync.b32 %r993, p, 0xffffffff;
    @!p not.b32 %r993, %r993;
}

	// end inline asm
	and.b32  	%r1008, %r993, %r1007;
	mov.b32 	%r998, 128;
	// begin inline asm
	{
    .reg .pred p;
    and.b32 %r996, %r997, %r998;    setp.ne.u32 p, %r996, 0;
    vote.ballot.sync.b32 %r996, p, 0xffffffff;
    @!p not.b32 %r996, %r996;
}

	// end inline asm
	and.b32  	%r1009, %r996, %r1008;
	clz.b32 	%r1010, %r1009;
	sub.s32 	%r246, 31, %r1010;
	and.b32  	%r1011, %r931, %r1009;
	popc.b32 	%r247, %r1011;
	setp.ne.s32 	%p160, %r460, %r246;
	mov.b32 	%r2385, 0;
	@%p160 bra 	$L__BB23_183;
	shl.b32 	%r1012, %r997, 2;
	add.s32 	%r1013, %r236, %r1012;
	atom.shared.add.u32 	%r2385, [%r1013], %r247;
$L__BB23_183:
	ld.param.u32 	%r2252, [_ZN3cub18CUB_300001_SM_10006detail10radix_sort29DeviceRadixSortOnesweepKernelINS1_5radix10policy_hubIfiyE10Policy1000ELNS0_9SortOrderE0EfiyiiNS1_21identity_decomposer_tEEEvPT5_SB_PT3_PKSC_PT1_PKSG_PT2_PKSK_T4_iiT6__param_9];
	shfl.sync.idx.b32	%r1039|%p161, %r2385, %r246, 31, -1;
	add.s32 	%r250, %r247, %r1039;
	setp.eq.s32 	%p162, %r2381, 2147483647;
	selp.b32 	%r1040, -2147483648, %r2381, %p162;
	shr.u32 	%r1041, %r1040, %r2252;
	and.b32  	%r1036, %r1041, %r238;
	mov.b32 	%r1016, 1;
	// begin inline asm
	{
    .reg .pred p;
    and.b32 %r1014, %r1036, %r1016;    setp.ne.u32 p, %r1014, 0;
    vote.ballot.sync.b32 %r1014, p, 0xffffffff;
    @!p not.b32 %r1014, %r1014;
}

	// end inline asm
	mov.b32 	%r1019, 2;
	// begin inline asm
	{
    .reg .pred p;
    and.b32 %r1017, %r1036, %r1019;    setp.ne.u32 p, %r1017, 0;
    vote.ballot.sync.b32 %r1017, p, 0xffffffff;
    @!p not.b32 %r1017, %r1017;
}

	// end inline asm
	and.b32  	%r1042, %r1017, %r1014;
	mov.b32 	%r1022, 4;
	// begin inline asm
	{
    .reg .pred p;
    and.b32 %r1020, %r1036, %r1022;    setp.ne.u32 p, %r1020, 0;
    vote.ballot.sync.b32 %r1020, p, 0xffffffff;
    @!p not.b32 %r1020, %r1020;
}

	// end inline asm
	and.b32  	%r1043, %r1020, %r1042;
	mov.b32 	%r1025, 8;
	// begin inline asm
	{
    .reg .pred p;
    and.b32 %r1023, %r1036, %r1025;    setp.ne.u32 p, %r1023, 0;
    vote.ballot.sync.b32 %r1023, p, 0xffffffff;
    @!p not.b32 %r1023, %r1023;
}

	// end inline asm
	and.b32  	%r1044, %r1023, %r1043;
	mov.b32 	%r1028, 16;
	// begin inline asm
	{
    .reg .pred p;
    and.b32 %r1026, %r1036, %r1028;    setp.ne.u32 p, %r1026, 0;
    vote.ballot.sync.b32 %r1026, p, 0xffffffff;
    @!p not.b32 %r1026, %r1026;
}

	// end inline asm
	and.b32  	%r1045, %r1026, %r1044;
	mov.b32 	%r1031, 32;
	// begin inline asm
	{
    .reg .pred p;
    and.b32 %r1029, %r1036, %r1031;    setp.ne.u32 p, %r1029, 0;
    vote.ballot.sync.b32 %r1029, p, 0xffffffff;
    @!p not.b32 %r1029, %r1029;
}

	// end inline asm
	and.b32  	%r1046, %r1029, %r1045;
	mov.b32 	%r1034, 64;
	// begin inline asm
	{
    .reg .pred p;
    and.b32 %r1032, %r1036, %r1034;    setp.ne.u32 p, %r1032, 0;
    vote.ballot.sync.b32 %r1032, p, 0xffffffff;
    @!p not.b32 %r1032, %r1032;
}

	// end inline asm
	and.b32  	%r1047, %r1032, %r1046;
	mov.b32 	%r1037, 128;
	// begin inline asm
	{
    .reg .pred p;
    and.b32 %r1035, %r1036, %r1037;    setp.ne.u32 p, %r1035, 0;
    vote.ballot.sync.b32 %r1035, p, 0xffffffff;
    @!p not.b32 %r1035, %r1035;
}

	// end inline asm
	and.b32  	%r1048, %r1035, %r1047;
	clz.b32 	%r1049, %r1048;
	sub.s32 	%r252, 31, %r1049;
	and.b32  	%r1050, %r931, %r1048;
	popc.b32 	%r253, %r1050;
	setp.ne.s32 	%p163, %r460, %r252;
	mov.b32 	%r2386, 0;
	@%p163 bra 	$L__BB23_185;
	shl.b32 	%r1051, %r1036, 2;
	add.s32 	%r1052, %r236, %r1051;
	atom.shared.add.u32 	%r2386, [%r1052], %r253;
$L__BB23_185:
	ld.param.u32 	%r2253, [_ZN3cub18CUB_300001_SM_10006detail10radix_sort29DeviceRadixSortOnesweepKernelINS1_5radix10policy_hubIfiyE10Policy1000ELNS0_9SortOrderE0EfiyiiNS1_21identity_decomposer_tEEEvPT5_SB_PT3_PKSC_PT1_PKSG_PT2_PKSK_T4_iiT6__param_9];
	shfl.sync.idx.b32	%r1078|%p164, %r2386, %r252, 31, -1;
	add.s32 	%r256, %r253, %r1078;
	setp.eq.s32 	%p165, %r2380, 2147483647;
	selp.b32 	%r1079, -2147483648, %r2380, %p165;
	shr.u32 	%r1080, %r1079, %r2253;
	and.b32  	%r1075, %r1080, %r238;
	mov.b32 	%r1055, 1;
	// begin inline asm
	{
    .reg .pred p;
    and.b32 %r1053, %r1075, %r1055;    setp.ne.u32 p, %r1053, 0;
    vote.ballot.sync.b32 %r1053, p, 0xffffffff;
    @!p not.b32 %r1053, %r1053;
}

	// end inline asm
	mov.b32 	%r1058, 2;
	// begin inline asm
	{
    .reg .pred p;
    and.b32 %r1056, %r1075, %r1058;    setp.ne.u32 p, %r1056, 0;
    vote.ballot.sync.b32 %r1056, p, 0xffffffff;
    @!p not.b32 %r1056, %r1056;
}

	// end inline asm
	and.b32  	%r1081, %r1056, %r1053;
	mov.b32 	%r1061, 4;
	// begin inline asm
	{
    .reg .pred p;
    and.b32 %r1059, %r1075, %r1061;    setp.ne.u32 p, %r1059, 0;
    vote.ballot.sync.b32 %r1059, p, 0xffffffff;
    @!p not.b32 %r1059, %r1059;
}

	// end inline asm
	and.b32  	%r1082, %r1059, %r1081;
	mov.b32 	%r1064, 8;
	// begin inline asm
	{
    .reg .pred p;
    and.b32 %r1062, %r1075, %r1064;    setp.ne.u32 p, %r1062, 0;
    vote.ballot.sync.b32 %r1062, p, 0xffffffff;
    @!p not.b32 %r1062, %r1062;
}

	// end inline asm
	and.b32  	%r1083, %r1062, %r1082;
	mov.b32 	%r1067, 16;
	// begin inline asm
	{
    .reg .pred p;
    and.b32 %r1065, %r1075, %r1067;    setp.ne.u32 p, %r1065, 0;
    vote.ballot.sync.b32 %r1065, p, 0xffffffff;
    @!p not.b32 %r1065, %r1065;
}

	// end inline asm
	and.b32  	%r1084, %r1065, %r1083;
	mov.b32 	%r1070, 32;
	// begin inline asm
	{
    .reg .pred p;
    and.b32 %r1068, %r1075, %r1070;    setp.ne.u32 p, %r1068, 0;
    vote.ballot.sync.b32 %r1068, p, 0xffffffff;
    @!p not.b32 %r1068, %r1068;
}

	// end inline asm
	and.b32  	%r1085, %r1068, %r1084;
	mov.b32 	%r1073, 64;
	// begin inline asm
	{
    .reg .pred p;
    and.b32 %r1071, %r1075, %r1073;    setp.ne.u32 p, %r1071, 0;
    vote.ballot.sync.b32 %r1071, p, 0xffffffff;
    @!p not.b32 %r1071, %r1071;
}

	// end inline asm
	and.b32  	%r1086, %r1071, %r1085;
	mov.b32 	%r1076, 128;
	// begin inline asm
	{
    .reg .pred p;
    and.b32 %r1074, %r1075, %r1076;    setp.ne.u32 p, %r1074, 0;
    vote.ballot.sync.b32 %r1074, p, 0xffffffff;
    @!p not.b32 %r1074, %r1074;
}

	// end inline asm
	and.b32  	%r1087, %r1074, %r1086;
	clz.b32 	%r1088, %r1087;
	sub.s32 	%r258, 31, %r1088;
	and.b32  	%r1089, %r931, %r1087;
	popc.b32 	%r259, %r1089;
	setp.ne.s32 	%p166, %r460, %r258;
	mov.b32 	%r2387, 0;
	@%p166 bra 	$L__BB23_187;
	shl.b32 	%r1090, %r1075, 2;
	add.s32 	%r1091, %r236, %r1090;
	atom.shared.add.u32 	%r2387, [%r1091], %r259;
$L__BB23_187:
	ld.param.u32 	%r2254, [_ZN3cub18CUB_300001_SM_10006detail10radix_sort29DeviceRadixSortOnesweepKernelINS1_5radix10policy_hubIfiyE10Policy1000ELNS0_9SortOrderE0EfiyiiNS1_21identity_decomposer_tEEEvPT5_SB_PT3_PKSC_PT1_PKSG_PT2_PKSK_T4_iiT6__param_9];
	shfl.sync.idx.b32	%r1117|%p167, %r2387, %r258, 31, -1;
	add.s32 	%r262, %r259, %r1117;
	setp.eq.s32 	%p168, %r2379, 2147483647;
	selp.b32 	%r1118, -2147483648, %r2379, %p168;
	shr.u32 	%r1119, %r1118, %r2254;
	and.b32  	%r1114, %r1119, %r238;
	mov.b32 	%r1094, 1;
	// begin inline asm
	{
    .reg .pred p;
    and.b32 %r1092, %r1114, %r1094;    setp.ne.u32 p, %r1092, 0;
    vote.ballot.sync.b32 %r1092, p, 0xffffffff;
    @!p not.b32 %r1092, %r1092;
}

	// end inline asm
	mov.b32 	%r1097, 2;
	// begin inline asm
	{
    .reg .pred p;
    and.b32 %r1095, %r1114, %r1097;    setp.ne.u32 p, %r1095, 0;
    vote.ballot.sync.b32 %r1095, p, 0xffffffff;
    @!p not.b32 %r1095, %r1095;
}

	// end inline asm
	and.b32  	%r1120, %r1095, %r1092;
	mov.b32 	%r1100, 4;
	// begin inline asm
	{
    .reg .pred p;
    and.b32 %r1098, %r1114, %r1100;    setp.ne.u32 p, %r1098, 0;
    vote.ballot.sync.b32 %r1098, p, 0xffffffff;
    @!p not.b32 %r1098, %r1098;
}

	// end inline asm
	and.b32  	%r1121, %r1098, %r1120;
	mov.b32 	%r1103, 8;
	// begin inline asm
	{
    .reg .pred p;
    and.b32 %r1101, %r1114, %r1103;    setp.ne.u32 p, %r1101, 0;
    vote.ballot.sync.b32 %r1101, p, 0xffffffff;
    @!p not.b32 %r1101, %r1101;
}

	// end inline asm
	and.b32  	%r1122, %r1101, %r1121;
	mov.b32 	%r1106, 16;
	// begin inline asm
	{
    .reg .pred p;
    and.b32 %r1104, %r1114, %r1106;    setp.ne.u32 p, %r1104, 0;
    vote.ballot.sync.b32 %r1104, p, 0xffffffff;
    @!p not.b32 %r1104, %r1104;
}

	// end inline asm
	and.b32  	%r1123, %r1104, %r1122;
	mov.b32 	%r1109, 32;
	// begin inline asm
	{
    .reg .pred p;
    and.b32 %r1107, %r1114, %r1109;    setp.ne.u32 p, %r1107, 0;
    vote.ballot.sync.b32 %r1107, p, 0xffffffff;
    @!p not.b32 %r1107, %r1107;
}

	// end inline asm
	and.b32  	%r1124, %r1107, %r1123;
	mov.b32 	%r1112, 64;
	// begin inline asm
	{
    .reg .pred p;
    and.b32 %r1110, %r1114, %r1112;    setp.ne.u32 p, %r1110, 0;
    vote.ballot.sync.b32 %r1110, p, 0xffffffff;
    @!p not.b32 %r1110, %r1110;
}

	// end inline asm
	and.b32  	%r1125, %r1110, %r1124;
	mov.b32 	%r1115, 128;
	// begin inline asm
	{
    .reg .pred p;
    and.b32 %r1113, %r1114, %r1115;    setp.ne.u32 p, %r1113, 0;
    vote.ballot.sync.b32 %r1113, p, 0xffffffff;
    @!p not.b32 %r1113, %r1113;
}

	// end inline asm
	and.b32  	%r1126, %r1113, %r1125;
	clz.b32 	%r1127, %r1126;
	sub.s32 	%r264, 31, %r1127;
	and.b32  	%r1128, %r931, %r1126;
	popc.b32 	%r265, %r1128;
	setp.ne.s32 	%p169, %r460, %r264;
	mov.b32 	%r2388, 0;
	@%p169 bra 	$L__BB23_189;
	shl.b32 	%r1129, %r1114, 2;
	add.s32 	%r1130, %r236, %r1129;
	atom.shared.add.u32 	%r2388, [%r1130], %r265;
$L__BB23_189:
	ld.param.u32 	%r2255, [_ZN3cub18CUB_300001_SM_10006detail10radix_sort29DeviceRadixSortOnesweepKernelINS1_5radix10policy_hubIfiyE10Policy1000ELNS0_9SortOrderE0EfiyiiNS1_21identity_decomposer_tEEEvPT5_SB_PT3_PKSC_PT1_PKSG_PT2_PKSK_T4_iiT6__param_9];
	shfl.sync.idx.b32	%r1156|%p170, %r2388, %r264, 31, -1;
	add.s32 	%r268, %r265, %r1156;
	setp.eq.s32 	%p171, %r2378, 2147483647;
	selp.b32 	%r1157, -2147483648, %r2378, %p171;
	shr.u32 	%r1158, %r1157, %r2255;
	and.b32  	%r1153, %r1158, %r238;
	mov.b32 	%r1133, 1;
	// begin inline asm
	{
    .reg .pred p;
    and.b32 %r1131, %r1153, %r1133;    setp.ne.u32 p, %r1131, 0;
    vote.ballot.sync.b32 %r1131, p, 0xffffffff;
    @!p not.b32 %r1131, %r1131;
}

	// end inline asm
	mov.b32 	%r1136, 2;
	// begin inline asm
	{
    .reg .pred p;
    and.b32 %r1134, %r1153, %r1136;    setp.ne.u32 p, %r1134, 0;
    vote.ballot.sync.b32 %r1134, p, 0xffffffff;
    @!p not.b32 %r1134, %r1134;
}

	// end inline asm
	and.b32  	%r1159, %r1134, %r1131;
	mov.b32 	%r1139, 4;
	// begin inline asm
	{
    .reg .pred p;
    and.b32 %r1137, %r1153, %r1139;    setp.ne.u32 p, %r1137, 0;
    vote.ballot.sync.b32 %r1137, p, 0xffffffff;
    @!p not.b32 %r1137, %r1137;
}

	// end inline asm
	and.b32  	%r1160, %r1137, %r1159;
	mov.b32 	%r1142, 8;
	// begin inline asm
	{
    .reg .pred p;
    and.b32 %r1140, %r1153, %r1142;    setp.ne.u32 p, %r1140, 0;
    vote.ballot.sync.b32 %r1140, p, 0xffffffff;
    @!p not.b32 %r1140, %r1140;
}

	// end inline asm
	and.b32  	%r1161, %r1140, %r1160;
	mov.b32 	%r1145, 16;
	// begin inline asm
	{
    .reg .pred p;
    and.b32 %r1143, %r1153, %r1145;    setp.ne.u32 p, %r1143, 0;
    vote.ballot.sync.b32 %r1143, p, 0xffffffff;
    @!p not.b32 %r1143, %r1143;
}

	// end inline asm
	and.b32  	%r1162, %r1143, %r1161;
	mov.b32 	%r1148, 32;
	// begin inline asm
	{
    .reg .pred p;
    and.b32 %r1146, %r1153, %r1148;    setp.ne.u32 p, %r1146, 0;
    vote.ballot.sync.b32 %r1146, p, 0xffffffff;
    @!p not.b32 %r1146, %r1146;
}

	// end inline asm
	and.b32  	%r1163, %r1146, %r1162;
	mov.b32 	%r1151, 64;
	// begin inline asm
	{
    .reg .pred p;
    and.b32 %r1149, %r1153, %r1151;    setp.ne.u32 p, %r1149, 0;
    vote.ballot.sync.b32 %r1149, p, 0xffffffff;
    @!p not.b32 %r1149, %r1149;
}

	// end inline asm
	and.b32  	%r1164, %r1149, %r1163;
	mov.b32 	%r1154, 128;
	// begin inline asm
	{
    .reg .pred p;
    and.b32 %r1152, %r1153, %r1154;    setp.ne.u32 p, %r1152, 0;
    vote.ballot.sync.b32 %r1152, p, 0xffffffff;
    @!p not.b32 %r1152, %r1152;
}

	// end inline asm
	and.b32  	%r1165, %r1152, %r1164;
	clz.b32 	%r1166, %r1165;
	sub.s32 	%r270, 31, %r1166;
	and.b32  	%r1167, %r931, %r1165;
	popc.b32 	%r271, %r1167;
	setp.ne.s32 	%p172, %r460, %r270;
	mov.b32 	%r2389, 0;
	@%p172 bra 	$L__BB23_191;
	shl.b32 	%r1168, %r1153, 2;
	add.s32 	%r1169, %r236, %r1168;
	atom.shared.add.u32 	%r2389, [%r1169], %r271;
$L__BB23_191:
	ld.param.u32 	%r2256, [_ZN3cub18CUB_300001_SM_10006detail10radix_sort29DeviceRadixSortOnesweepKernelINS1_5radix10policy_hubIfiyE10Policy1000ELNS0_9SortOrderE0EfiyiiNS1_21identity_decomposer_tEEEvPT5_SB_PT3_PKSC_PT1_PKSG_PT2_PKSK_T4_iiT6__param_9];
	shfl.sync.idx.b32	%r1195|%p173, %r2389, %r270, 31, -1;
	add.s32 	%r274, %r271, %r1195;
	setp.eq.s32 	%p174, %r2377, 2147483647;
	selp.b32 	%r1196, -2147483648, %r2377, %p174;
	shr.u32 	%r1197, %r1196, %r2256;
	and.b32  	%r1192, %r1197, %r238;
	mov.b32 	%r1172, 1;
	// begin inline asm
	{
    .reg .pred p;
    and.b32 %r1170, %r1192, %r1172;    setp.ne.u32 p, %r1170, 0;
    vote.ballot.sync.b32 %r1170, p, 0xffffffff;
    @!p not.b32 %r1170, %r1170;
}

	// end inline asm
	mov.b32 	%r1175, 2;
	// begin inline asm
	{
    .reg .pred p;
    and.b32 %r1173, %r1192, %r1175;    setp.ne.u32 p, %r1173, 0;
    vote.ballot.sync.b32 %r1173, p, 0xffffffff;
    @!p not.b32 %r1173, %r1173;
}

	// end inline asm
	and.b32  	%r1198, %r1173, %r1170;
	mov.b32 	%r1178, 4;
	// begin inline asm
	{
    .reg .pred p;
    and.b32 %r1176, %r1192, %r1178;    setp.ne.u32 p, %r1176, 0;
    vote.ballot.sync.b32 %r1176, p, 0xffffffff;
    @!p not.b32 %r1176, %r1176;
}

	// end inline asm
	and.b32  	%r1199, %r1176, %r1198;
	mov.b32 	%r1181, 8;
	// begin inline asm
	{
    .reg .pred p;
    and.b32 %r1179, %r1192, %r1181;    setp.ne.u32 p, %r1179, 0;
    vote.ballot.sync.b32 %r1179, p, 0xffffffff;
    @!p not.b32 %r1179, %r1179;
}

	// end inline asm
	and.b32  	%r1200, %r1179, %r1199;
	mov.b32 	%r1184, 16;
	// begin inline asm
	{
    .reg .pred p;
    and.b32 %r1182, %r1192, %r1184;    setp.ne.u32 p, %r1182, 0;
    vote.ballot.sync.b32 %r1182, p, 0xffffffff;
    @!p not.b32 %r1182, %r1182;
}

	// end inline asm
	and.b32  	%r1201, %r1182, %r1200;
	mov.b32 	%r1187, 32;
	// begin inline asm
	{
    .reg .pred p;
    and.b32 %r1185, %r1192, %r1187;    setp.ne.u32 p, %r1185, 0;
    vote.ballot.sync.b32 %r1185, p, 0xffffffff;
    @!p not.b32 %r1185, %r1185;
}

	// end inline asm
	and.b32  	%r1202, %r1185, %r1201;
	mov.b32 	%r1190, 64;
	// begin inline asm
	{
    .reg .pred p;
    and.b32 %r1188, %r1192, %r1190;    setp.ne.u32 p, %r1188, 0;
    vote.ballot.sync.b32 %r1188, p, 0xffffffff;
    @!p not.b32 %r1188, %r1188;
}

	// end inline asm
	and.b32  	%r1203, %r1188, %r1202;
	mov.b32 	%r1193, 128;
	// begin inline asm
	{
    .reg .pred p;
    and.b32 %r1191, %r1192, %r1193;    setp.ne.u32 p, %r1191, 0;
    vote.ballot.sync.b32 %r1191, p, 0xffffffff;
    @!p not.b32 %r1191, %r1191;
}

	// end inline asm
	and.b32  	%r1204, %r1191, %r1203;
	clz.b32 	%r1205, %r1204;
	sub.s32 	%r276, 31, %r1205;
	and.b32  	%r1206, %r931, %r1204;
	popc.b32 	%r277, %r1206;
	setp.ne.s32 	%p175, %r460, %r276;
	mov.b32 	%r2390, 0;
	@%p175 bra 	$L__BB23_193;
	shl.b32 	%r1207, %r1192, 2;
	add.s32 	%r1208, %r236, %r1207;
	atom.shared.add.u32 	%r2390, [%r1208], %r277;
$L__BB23_193:
	ld.param.u32 	%r2257, [_ZN3cub18CUB_300001_SM_10006detail10radix_sort29DeviceRadixSortOnesweepKernelINS1_5radix10policy_hubIfiyE10Policy1000ELNS0_9SortOrderE0EfiyiiNS1_21identity_decomposer_tEEEvPT5_SB_PT3_PKSC_PT1_PKSG_PT2_PKSK_T4_iiT6__param_9];
	shfl.sync.idx.b32	%r1234|%p176, %r2390, %r276, 31, -1;
	add.s32 	%r280, %r277, %r1234;
	setp.eq.s32 	%p177, %r2376, 2147483647;
	selp.b32 	%r1235, -2147483648, %r2376, %p177;
	shr.u32 	%r1236, %r1235, %r2257;
	and.b32  	%r1231, %r1236, %r238;
	mov.b32 	%r1211, 1;
	// begin inline asm
	{
    .reg .pred p;
    and.b32 %r1209, %r1231, %r1211;    setp.ne.u32 p, %r1209, 0;
    vote.ballot.sync.b32 %r1209, p, 0xffffffff;
    @!p not.b32 %r1209, %r1209;
}

	// end inline asm
	mov.b32 	%r1214, 2;
	// begin inline asm
	{
    .reg .pred p;
    and.b32 %r1212, %r1231, %r1214;    setp.ne.u32 p, %r1212, 0;
    vote.ballot.sync.b32 %r1212, p, 0xffffffff;
    @!p not.b32 %r1212, %r1212;
}

	// end inline asm
	and.b32  	%r1237, %r1212, %r1209;
	mov.b32 	%r1217, 4;
	// begin inline asm
	{
    .reg .pred p;
    and.b32 %r1215, %r1231, %r1217;    setp.ne.u32 p, %r1215, 0;
    vote.ballot.sync.b32 %r1215, p, 0xffffffff;
    @!p not.b32 %r1215, %r1215;
}

	// end inline asm
	and.b32  	%r1238, %r1215, %r1237;
	mov.b32 	%r1220, 8;
	// begin inline asm
	{
    .reg .pred p;
    and.b32 %r1218, %r1231, %r1220;    setp.ne.u32 p, %r1218, 0;
    vote.ballot.sync.b32 %r1218, p, 0xffffffff;
    @!p not.b32 %r1218, %r1218;
}

	// end inline asm
	and.b32  	%r1239, %r1218, %r1238;
	mov.b32 	%r1223, 16;
	// begin inline asm
	{
    .reg .pred p;
    and.b32 %r1221, %r1231, %r1223;    setp.ne.u32 p, %r1221, 0;
    vote.ballot.sync.b32 %r1221, p, 0xffffffff;
    @!p not.b32 %r1221, %r1221;
}

	// end inline asm
	and.b32  	%r1240, %r1221, %r1239;
	mov.b32 	%r1226, 32;
	// begin inline asm
	{
    .reg .pred p;
    and.b32 %r1224, %r1231, %r1226;    setp.ne.u32 p, %r1224, 0;
    vote.ballot.sync.b32 %r1224, p, 0xffffffff;
    @!p not.b32 %r1224, %r1224;
}

	// end inline asm
	and.b32  	%r1241, %r1224, %r1240;
	mov.b32 	%r1229, 64;
	// begin inline asm
	{
    .reg .pred p;
    and.b32 %r1227, %r1231, %r1229;    setp.ne.u32 p, %r1227, 0;
    vote.ballot.sync.b32 %r1227, p, 0xffffffff;
    @!p not.b32 %r1227, %r1227;
}

	// end inline asm
	and.b32  	%r1242, %r1227, %r1241;
	mov.b32 	%r1232, 128;
	// begin inline asm
	{
    .reg .pred p;
    and.b32 %r1230, %r1231, %r1232;    setp.ne.u32 p, %r1230, 0;
    vote.ballot.sync.b32 %r1230, p, 0xffffffff;
    @!p not.b32 %r1230, %r1230;
}

	// end inline asm
	and.b32  	%r1243, %r1230, %r1242;
	clz.b32 	%r1244, %r1243;
	sub.s32 	%r282, 31, %r1244;
	and.b32  	%r1245, %r931, %r1243;
	popc.b32 	%r283, %r1245;
	setp.ne.s32 	%p178, %r460, %r282;
	mov.b32 	%r2391, 0;
	@%p178 bra 	$L__BB23_195;
	shl.b32 	%r1246, %r1231, 2;
	add.s32 	%r1247, %r236, %r1246;
	atom.shared.add.u32 	%r2391, [%r1247], %r283;
$L__BB23_195:
	ld.param.u32 	%r2258, [_ZN3cub18CUB_300001_SM_10006detail10radix_sort29DeviceRadixSortOnesweepKernelINS1_5radix10policy_hubIfiyE10Policy1000ELNS0_9SortOrderE0EfiyiiNS1_21identity_decomposer_tEEEvPT5_SB_PT3_PKSC_PT1_PKSG_PT2_PKSK_T4_iiT6__param_9];
	shfl.sync.idx.b32	%r1273|%p179, %r2391, %r282, 31, -1;
	add.s32 	%r286, %r283, %r1273;
	setp.eq.s32 	%p180, %r2375, 2147483647;
	selp.b32 	%r1274, -2147483648, %r2375, %p180;
	shr.u32 	%r1275, %r1274, %r2258;
	and.b32  	%r1270, %r1275, %r238;
	mov.b32 	%r1250, 1;
	// begin inline asm
	{
    .reg .pred p;
    and.b32 %r1248, %r1270, %r1250;    setp.ne.u32 p, %r1248, 0;
    vote.ballot.sync.b32 %r1248, p, 0xffffffff;
    @!p not.b32 %r1248, %r1248;
}

	// end inline asm
	mov.b32 	%r1253, 2;
	// begin inline asm
	{
    .reg .pred p;
    and.b32 %r1251, %r1270, %r1253;    setp.ne.u32 p, %r1251, 0;
    vote.ballot.sync.b32 %r1251, p, 0xffffffff;
    @!p not.b32 %r1251, %r1251;
}

	// end inline asm
	and.b32  	%r1276, %r1251, %r1248;
	mov.b32 	%r1256, 4;
	// begin inline asm
	{
    .reg .pred p;
    and.b32 %r1254, %r1270, %r1256;    setp.ne.u32 p, %r1254, 0;
    vote.ballot.sync.b32 %r1254, p, 0xffffffff;
    @!p not.b32 %r1254, %r1254;
}

	// end inline asm
	and.b32  	%r1277, %r1254, %r1276;
	mov.b32 	%r1259, 8;
	// begin inline asm
	{
    .reg .pred p;
    and.b32 %r1257, %r1270, %r1259;    setp.ne.u32 p, %r1257, 0;
    vote.ballot.sync.b32 %r1257, p, 0xffffffff;
    @!p not.b32 %r1257, %r1257;
}

	// end inline asm
	and.b32  	%r1278, %r1257, %r1277;
	mov.b32 	%r1262, 16;
	// begin inline asm
	{
    .reg .pred p;
    and.b32 %r1260, %r1270, %r1262;    setp.ne.u32 p, %r1260, 0;
    vote.ballot.sync.b32 %r1260, p, 0xffffffff;
    @!p not.b32 %r1260, %r1260;
}

	// end inline asm
	and.b32  	%r1279, %r1260, %r1278;
	mov.b32 	%r1265, 32;
	// begin inline asm
	{
    .reg .pred p;
    and.b32 %r1263, %r1270, %r1265;    setp.ne.u32 p, %r1263, 0;
    vote.ballot.sync.b32 %r1263, p, 0xffffffff;
    @!p not.b32 %r1263, %r1263;
}

	// end inline asm
	and.b32  	%r1280, %r1263, %r1279;
	mov.b32 	%r1268, 64;
	// begin inline asm
	{
    .reg .pred p;
    and.b32 %r1266, %r1270, %r1268;    setp.ne.u32 p, %r1266, 0;
    vote.ballot.sync.b32 %r1266, p, 0xffffffff;
    @!p not.b32 %r1266, %r1266;
}

	// end inline asm
	and.b32  	%r1281, %r1266, %r1280;
	mov.b32 	%r1271, 128;
	// begin inline asm
	{
    .reg .pred p;
    and.b32 %r1269, %r1270, %r1271;    setp.ne.u32 p, %r1269, 0;
    vote.ballot.sync.b32 %r1269, p, 0xffffffff;
    @!p not.b32 %r1269, %r1269;
}

	// end inline asm
	and.b32  	%r1282, %r1269, %r1281;
	clz.b32 	%r1283, %r1282;
	sub.s32 	%r288, 31, %r1283;
	and.b32  	%r1284, %r931, %r1282;
	popc.b32 	%r289, %r1284;
	setp.ne.s32 	%p181, %r460, %r288;
	mov.b32 	%r2392, 0;
	@%p181 bra 	$L__BB23_197;
	shl.b32 	%r1285, %r1270, 2;
	add.s32 	%r1286, %r236, %r1285;
	atom.shared.add.u32 	%r2392, [%r1286], %r289;
$L__BB23_197:
	ld.param.u32 	%r2259, [_ZN3cub18CUB_300001_SM_10006detail10radix_sort29DeviceRadixSortOnesweepKernelINS1_5radix10policy_hubIfiyE10Policy1000ELNS0_9SortOrderE0EfiyiiNS1_21identity_decomposer_tEEEvPT5_SB_PT3_PKSC_PT1_PKSG_PT2_PKSK_T4_iiT6__param_9];
	shfl.sync.idx.b32	%r1312|%p182, %r2392, %r288, 31, -1;
	add.s32 	%r292, %r289, %r1312;
	setp.eq.s32 	%p183, %r2374, 2147483647;
	selp.b32 	%r1313, -2147483648, %r2374, %p183;
	shr.u32 	%r1314, %r1313, %r2259;
	and.b32  	%r1309, %r1314, %r238;
	mov.b32 	%r1289, 1;
	// begin inline asm
	{
    .reg .pred p;
    and.b32 %r1287, %r1309, %r1289;    setp.ne.u32 p, %r1287, 0;
    vote.ballot.sync.b32 %r1287, p, 0xffffffff;
    @!p not.b32 %r1287, %r1287;
}

	// end inline asm
	mov.b32 	%r1292, 2;
	// begin inline asm
	{
    .reg .pred p;
    and.b32 %r1290, %r1309, %r1292;    setp.ne.u32 p, %r1290, 0;
    vote.ballot.sync.b32 %r1290, p, 0xffffffff;
    @!p not.b32 %r1290, %r1290;
}

	// end inline asm
	and.b32  	%r1315, %r1290, %r1287;
	mov.b32 	%r1295, 4;
	// begin inline asm
	{
    .reg .pred p;
    and.b32 %r1293, %r1309, %r1295;    setp.ne.u32 p, %r1293, 0;
    vote.ballot.sync.b32 %r1293, p, 0xffffffff;
    @!p not.b32 %r1293, %r1293;
}

	// end inline asm
	and.b32  	%r1316, %r1293, %r1315;
	mov.b32 	%r1298, 8;
	// begin inline asm
	{
    .reg .pred p;
    and.b32 %r1296, %r1309, %r1298;    setp.ne.u32 p, %r1296, 0;
    vote.ballot.sync.b32 %r1296, p, 0xffffffff;
    @!p not.b32 %r1296, %r1296;
}

	// end inline asm
	and.b32  	%r1317, %r1296, %r1316;
	mov.b32 	%r1301, 16;
	// begin inline asm
	{
    .reg .pred p;
    and.b32 %r1299, %r1309, %r1301;    setp.ne.u32 p, %r1299, 0;
    vote.ballot.sync.b32 %r1299, p, 0xffffffff;
    @!p not.b32 %r1299, %r1299;
}

	// end inline asm
	and.b32  	%r1318, %r1299, %r1317;
	mov.b32 	%r1304, 32;
	// begin inline asm
	{
    .reg .pred p;
    and.b32 %r1302, %r1309, %r1304;    setp.ne.u32 p, %r1302, 0;
    vote.ballot.sync.b32 %r1302, p, 0xffffffff;
    @!p not.b32 %r1302, %r1302;
}

	// end inline asm
	and.b32  	%r1319, %r1302, %r1318;
	mov.b32 	%r1307, 64;
	// begin inline asm
	{
    .reg .pred p;
    and.b32 %r1305, %r1309, %r1307;    setp.ne.u32 p, %r1305, 0;
    vote.ballot.sync.b32 %r1305, p, 0xffffffff;
    @!p not.b32 %r1305, %r1305;
}

	// end inline asm
	and.b32  	%r1320, %r1305, %r1319;
	mov.b32 	%r1310, 128;
	// begin inline asm
	{
    .reg .pred p;
    and.b32 %r1308, %r1309, %r1310;    setp.ne.u32 p, %r1308, 0;
    vote.ballot.sync.b32 %r1308, p, 0xffffffff;
    @!p not.b32 %r1308, %r1308;
}

	// end inline asm
	and.b32  	%r1321, %r1308, %r1320;
	clz.b32 	%r1322, %r1321;
	sub.s32 	%r294, 31, %r1322;
	and.b32  	%r1323, %r931, %r1321;
	popc.b32 	%r295, %r1323;
	setp.ne.s32 	%p184, %r460, %r294;
	mov.b32 	%r2393, 0;
	@%p184 bra 	$L__BB23_199;
	shl.b32 	%r1328, %r1309, 2;
	add.s32 	%r1329, %r236, %r1328;
	atom.shared.add.u32 	%r2393, [%r1329], %r295;
$L__BB23_199:
	ld.param.u32 	%r2260, [_ZN3cub18CUB_300001_SM_10006detail10radix_sort29DeviceRadixSortOnesweepKernelINS1_5radix10policy_hubIfiyE10Policy1000ELNS0_9SortOrderE0EfiyiiNS1_21identity_decomposer_tEEEvPT5_SB_PT3_PKSC_PT1_PKSG_PT2_PKSK_T4_iiT6__param_9];
	shfl.sync.idx.b32	%r1355|%p185, %r2393, %r294, 31, -1;
	add.s32 	%r298, %r295, %r1355;
	setp.eq.s32 	%p186, %r2373, 2147483647;
	selp.b32 	%r1356, -2147483648, %r2373, %p186;
	shr.u32 	%r1357, %r1356, %r2260;
	and.b32  	%r1352, %r1357, %r238;
	mov.b32 	%r1332, 1;
	// begin inline asm
	{
    .reg .pred p;
    and.b32 %r1330, %r1352, %r1332;    setp.ne.u32 p, %r1330, 0;
    vote.ballot.sync.b32 %r1330, p, 0xffffffff;
    @!p not.b32 %r1330, %r1330;
}

	// end inline asm
	mov.b32 	%r1335, 2;
	// begin inline asm
	{
    .reg .pred p;
    and.b32 %r1333, %r1352, %r1335;    setp.ne.u32 p, %r1333, 0;
    vote.ballot.sync.b32 %r1333, p, 0xffffffff;
    @!p not.b32 %r1333, %r1333;
}

	// end inline asm
	and.b32  	%r1358, %r1333, %r1330;
	mov.b32 	%r1338, 4;
	// begin inline asm
	{
    .reg .pred p;
    and.b32 %r1336, %r1352, %r1338;    setp.ne.u32 p, %r1336, 0;
    vote.ballot.sync.b32 %r1336, p, 0xffffffff;
    @!p not.b32 %r1336, %r1336;
}

	// end inline asm
	and.b32  	%r1359, %r1336, %r1358;
	mov.b32 	%r1341, 8;
	// begin inline asm
	{
    .reg .pred p;
    and.b32 %r1339, %r1352, %r1341;    setp.ne.u32 p, %r1339, 0;
    vote.ballot.sync.b32 %r1339, p, 0xffffffff;
    @!p not.b32 %r1339, %r1339;
}

	// end inline asm
	and.b32  	%r1360, %r1339, %r1359;
	mov.b32 	%r1344, 16;
	// begin inline asm
	{
    .reg .pred p;
    and.b32 %r1342, %r1352, %r1344;    setp.ne.u32 p, %r1342, 0;
    vote.ballot.sync.b32 %r1342, p, 0xffffffff;
    @!p not.b32 %r1342, %r1342;
}

	// end inline asm
	and.b32  	%r1361, %r1342, %r1360;
	mov.b32 	%r1347, 32;
	// begin inline asm
	{
    .reg .pred p;
    and.b32 %r1345, %r1352, %r1347;    setp.ne.u32 p, %r1345, 0;
    vote.ballot.sync.b32 %r1345, p, 0xffffffff;
    @!p not.b32 %r1345, %r1345;
}

	// end inline asm
	and.b32  	%r1362, %r1345, %r1361;
	mov.b32 	%r1350, 64;
	// begin inline asm
	{
    .reg .pred p;
    and.b32 %r1348, %r1352, %r1350;    setp.ne.u32 p, %r1348, 0;
    vote.ballot.sync.b32 %r1348, p, 0xffffffff;
    @!p not.b32 %r1348, %r1348;
}

	// end inline asm
	and.b32  	%r1363, %r1348, %r1362;
	mov.b32 	%r1353, 128;
	// begin inline asm
	{
    .reg .pred p;
    and.b32 %r1351, %r1352, %r1353;    setp.ne.u32 p, %r1351, 0;
    vote.ballot.sync.b32 %r1351, p, 0xffffffff;
    @!p not.b32 %r1351, %r1351;
}

	// end inline asm
	and.b32  	%r1364, %r1351, %r1363;
	clz.b32 	%r1365, %r1364;
	sub.s32 	%r300, 31, %r1365;
	and.b32  	%r1366, %r931, %r1364;
	popc.b32 	%r301, %r1366;
	setp.ne.s32 	%p187, %r460, %r300;
	mov.b32 	%r2394, 0;
	@%p187 bra 	$L__BB23_201;
	shl.b32 	%r1371, %r1352, 2;
	add.s32 	%r1372, %r236, %r1371;
	atom.shared.add.u32 	%r2394, [%r1372], %r301;
$L__BB23_201:
	ld.param.u32 	%r2261, [_ZN3cub18CUB_300001_SM_10006detail10radix_sort29DeviceRadixSortOnesweepKernelINS1_5radix10policy_hubIfiyE10Policy1000ELNS0_9SortOrderE0EfiyiiNS1_21identity_decomposer_tEEEvPT5_SB_PT3_PKSC_PT1_PKSG_PT2_PKSK_T4_iiT6__param_9];
	shfl.sync.idx.b32	%r1398|%p188, %r2394, %r300, 31, -1;
	add.s32 	%r304, %r301, %r1398;
	setp.eq.s32 	%p189, %r2372, 2147483647;
	selp.b32 	%r1399, -2147483648, %r2372, %p189;
	shr.u32 	%r1400, %r1399, %r2261;
	and.b32  	%r1395, %r1400, %r238;
	mov.b32 	%r1375, 1;
	// begin inline asm
	{
    .reg .pred p;
    and.b32 %r1373, %r1395, %r1375;    setp.ne.u32 p, %r1373, 0;
    vote.ballot.sync.b32 %r1373, p, 0xffffffff;
    @!p not.b32 %r1373, %r1373;
}

	// end inline asm
	mov.b32 	%r1378, 2;
	// begin inline asm
	{
    .reg .pred p;
    and.b32 %r1376, %r1395, %r1378;    setp.ne.u32 p, %r1376, 0;
    vote.ballot.sync.b32 %r1376, p, 0xffffffff;
    @!p not.b32 %r1376, %r1376;
}

	// end inline asm
	and.b32  	%r1401, %r1376, %r1373;
	mov.b32 	%r1381, 4;
	// begin inline asm
	{
    .reg .pred p;
    and.b32 %r1379, %r1395, %r1381;    setp.ne.u32 p, %r1379, 0;
    vote.ballot.sync.b32 %r1379, p, 0xffffffff;
    @!p not.b32 %r1379, %r1379;
}

	// end inline asm
	and.b32  	%r1402, %r1379, %r1401;
	mov.b32 	%r1384, 8;
	// begin inline asm
	{
    .reg .pred p;
    and.b32 %r1382, %r1395, %r1384;    setp.ne.u32 p, %r1382, 0;
    vote.ballot.sync.b32 %r1382, p, 0xffffffff;
    @!p not.b32 %r1382, %r1382;
}

	// end inline asm
	and.b32  	%r1403, %r1382, %r1402;
	mov.b32 	%r1387, 16;
	// begin inline asm
	{
    .reg .pred p;
    and.b32 %r1385, %r1395, %r1387;    setp.ne.u32 p, %r1385, 0;
    vote.ballot.sync.b32 %r1385, p, 0xffffffff;
    @!p not.b32 %r1385, %r1385;
}

	// end inline asm
	and.b32  	%r1404, %r1385, %r1403;
	mov.b32 	%r1390, 32;
	// begin inline asm
	{
    .reg .pred p;
    and.b32 %r1388, %r1395, %r1390;    setp.ne.u32 p, %r1388, 0;
    vote.ballot.sync.b32 %r1388, p, 0xffffffff;
    @!p not.b32 %r1388, %r1388;
}

	// end inline asm
	and.b32  	%r1405, %r1388, %r1404;
	mov.b32 	%r1393, 64;
	// begin inline asm
	{
    .reg .pred p;
    and.b32 %r1391, %r1395, %r1393;    setp.ne.u32 p, %r1391, 0;
    vote.ballot.sync.b32 %r1391, p, 0xffffffff;
    @!p not.b32 %r1391, %r1391;
}

	// end inline asm
	and.b32  	%r1406, %r1391, %r1405;
	mov.b32 	%r1396, 128;
	// begin inline asm
	{
    .reg .pred p;
    and.b32 %r1394, %r1395, %r1396;    setp.ne.u32 p, %r1394, 0;
    vote.ballot.sync.b32 %r1394, p, 0xffffffff;
    @!p not.b32 %r1394, %r1394;
}

	// end inline asm
	and.b32  	%r1407, %r1394, %r1406;
	clz.b32 	%r1408, %r1407;
	sub.s32 	%r306, 31, %r1408;
	and.b32  	%r1409, %r931, %r1407;
	popc.b32 	%r307, %r1409;
	setp.ne.s32 	%p190, %r460, %r306;
	mov.b32 	%r2395, 0;
	@%p190 bra 	$L__BB23_203;
	shl.b32 	%r1414, %r1395, 2;
	add.s32 	%r1415, %r236, %r1414;
	atom.shared.add.u32 	%r2395, [%r1415], %r307;
$L__BB23_203:
	ld.param.u32 	%r2262, [_ZN3cub18CUB_300001_SM_10006detail10radix_sort29DeviceRadixSortOnesweepKernelINS1_5radix10policy_hubIfiyE10Policy1000ELNS0_9SortOrderE0EfiyiiNS1_21identity_decomposer_tEEEvPT5_SB_PT3_PKSC_PT1_PKSG_PT2_PKSK_T4_iiT6__param_9];
	shfl.sync.idx.b32	%r1441|%p191, %r2395, %r306, 31, -1;
	add.s32 	%r310, %r307, %r1441;
	setp.eq.s32 	%p192, %r2371, 2147483647;
	selp.b32 	%r1442, -2147483648, %r2371, %p192;
	shr.u32 	%r1443, %r1442, %r2262;
	and.b32  	%r1438, %r1443, %r238;
	mov.b32 	%r1418, 1;
	// begin inline asm
	{
    .reg .pred p;
    and.b32 %r1416, %r1438, %r1418;    setp.ne.u32 p, %r1416, 0;
    vote.ballot.sync.b32 %r1416, p, 0xffffffff;
    @!p not.b32 %r1416, %r1416;
}

	// end inline asm
	mov.b32 	%r1421, 2;
	// begin inline asm
	{
    .reg .pred p;
    and.b32 %r1419, %r1438, %r1421;    setp.ne.u32 p, %r1419, 0;
    vote.ballot.sync.b32 %r1419, p, 0xffffffff;
    @!p not.b32 %r1419, %r1419;
}

	// end inline asm
	and.b32  	%r1444, %r1419, %r1416;
	mov.b32 	%r1424, 4;
	// begin inline asm
	{
    .reg .pred p;
    and.b32 %r1422, %r1438, %r1424;    setp.ne.u32 p, %r1422, 0;
    vote.ballot.sync.b32 %r1422, p, 0xffffffff;
    @!p not.b32 %r1422, %r1422;
}

	// end inline asm
	and.b32  	%r1445, %r1422, %r1444;
	mov.b32 	%r1427, 8;
	// begin inline asm
	{
    .reg .pred p;
    and.b32 %r1425, %r1438, %r1427;    setp.ne.u32 p, %r1425, 0;
    vote.ballot.sync.b32 %r1425, p, 0xffffffff;
    @!p not.b32 %r1425, %r1425;
}

	// end inline asm
	and.b32  	%r1446, %r1425, %r1445;
	mov.b32 	%r1430, 16;
	// begin inline asm
	{
    .reg .pred p;
    and.b32 %r1428, %r1438, %r1430;    setp.ne.u32 p, %r1428, 0;
    vote.ballot.sync.b32 %r1428, p, 0xffffffff;
    @!p not.b32 %r1428, %r1428;
}

	// end inline asm
	and.b32  	%r1447, %r1428, %r1446;
	mov.b32 	%r1433, 32;
	// begin inline asm
	{
    .reg .pred p;
    and.b32 %r1431, %r1438, %r1433;    setp.ne.u32 p, %r1431, 0;
    vote.ballot.sync.b32 %r1431, p, 0xffffffff;
    @!p not.b32 %r1431, %r1431;
}

	// end inline asm
	and.b32  	%r1448, %r1431, %r1447;
	mov.b32 	%r1436, 64;
	// begin inline asm
	{
    .reg .pred p;
    and.b32 %r1434, %r1438, %r1436;    setp.ne.u32 p, %r1434, 0;
    vote.ballot.sync.b32 %r1434, p, 0xffffffff;
    @!p not.b32 %r1434, %r1434;
}

	// end inline asm
	and.b32  	%r1449, %r1434, %r1448;
	mov.b32 	%r1439, 128;
	// begin inline asm
	{
    .reg .pred p;
    and.b32 %r1437, %r1438, %r1439;    setp.ne.u32 p, %r1437, 0;
    vote.ballot.sync.b32 %r1437, p, 0xffffffff;
    @!p not.b32 %r1437, %r1437;
}

	// end inline asm
	and.b32  	%r1450, %r1437, %r1449;
	clz.b32 	%r1451, %r1450;
	sub.s32 	%r312, 31, %r1451;
	and.b32  	%r1452, %r931, %r1450;
	popc.b32 	%r313, %r1452;
	setp.ne.s32 	%p193, %r460, %r312;
	mov.b32 	%r2396, 0;
	@%p193 bra 	$L__BB23_205;
	shl.b32 	%r1457, %r1438, 2;
	add.s32 	%r1458, %r236, %r1457;
	atom.shared.add.u32 	%r2396, [%r1458], %r313;
$L__BB23_205:
	ld.param.u32 	%r2263, [_ZN3cub18CUB_300001_SM_10006detail10radix_sort29DeviceRadixSortOnesweepKernelINS1_5radix10policy_hubIfiyE10Policy1000ELNS0_9SortOrderE0EfiyiiNS1_21identity_decomposer_tEEEvPT5_SB_PT3_PKSC_PT1_PKSG_PT2_PKSK_T4_iiT6__param_9];
	shfl.sync.idx.b32	%r1484|%p194, %r2396, %r312, 31, -1;
	add.s32 	%r316, %r313, %r1484;
	setp.eq.s32 	%p195, %r2370, 2147483647;
	selp.b32 	%r1485, -2147483648, %r2370, %p195;
	shr.u32 	%r1486, %r1485, %r2263;
	and.b32  	%r1481, %r1486, %r238;
	mov.b32 	%r1461, 1;
	// begin inline asm
	{
    .reg .pred p;
    and.b32 %r1459, %r1481, %r1461;    setp.ne.u32 p, %r1459, 0;
    vote.ballot.sync.b32 %r1459, p, 0xffffffff;
    @!p not.b32 %r1459, %r1459;
}

	// end inline asm
	mov.b32 	%r1464, 2;
	// begin inline asm
	{
    .reg .pred p;
    and.b32 %r1462, %r1481, %r1464;    setp.ne.u32 p, %r1462, 0;
    vote.ballot.sync.b32 %r1462, p, 0xffffffff;
    @!p not.b32 %r1462, %r1462;
}

	// end inline asm
	and.b32  	%r1487, %r1462, %r1459;
	mov.b32 	%r1467, 4;
	// begin inline asm
	{
    .reg .pred p;
    and.b32 %r1465, %r1481, %r1467;    setp.ne.u32 p, %r1465, 0;
    vote.ballot.sync.b32 %r1465, p, 0xffffffff;
    @!p not.b32 %r1465, %r1465;
}

	// end inline asm
	and.b32  	%r1488, %r1465, %r1487;
	mov.b32 	%r1470, 8;
	// begin inline asm
	{
    .reg .pred p;
    and.b32 %r1468, %r1481, %r1470;    setp.ne.u32 p, %r1468, 0;
    vote.ballot.sync.b32 %r1468, p, 0xffffffff;
    @!p not.b32 %r1468, %r1468;
}

	// end inline asm
	and.b32  	%r1489, %r1468, %r1488;
	mov.b32 	%r1473, 16;
	// begin inline asm
	{
    .reg .pred p;
    and.b32 %r1471, %r1481, %r1473;    setp.ne.u32 p, %r1471, 0;
    vote.ballot.sync.b32 %r1471, p, 0xffffffff;
    @!p not.b32 %r1471, %r1471;
}

	// end inline asm
	and.b32  	%r1490, %r1471, %r1489;
	mov.b32 	%r1476, 32;
	// begin inline asm
	{
    .reg .pred p;
    and.b32 %r1474, %r1481, %r1476;    setp.ne.u32 p, %r1474, 0;
    vote.ballot.sync.b32 %r1474, p, 0xffffffff;
    @!p not.b32 %r1474, %r1474;
}

	// end inline asm
	and.b32  	%r1491, %r1474, %r1490;
	mov.b32 	%r1479, 64;
	// begin inline asm
	{
    .reg .pred p;
    and.b32 %r1477, %r1481, %r1479;    setp.ne.u32 p, %r1477, 0;
    vote.ballot.sync.b32 %r1477, p, 0xffffffff;
    @!p not.b32 %r1477, %r1477;
}

	// end inline asm
	and.b32  	%r1492, %r1477, %r1491;
	mov.b32 	%r1482, 128;
	// begin inline asm
	{
    .reg .pred p;
    and.b32 %r1480, %r1481, %r1482;    setp.ne.u32 p, %r1480, 0;
    vote.ballot.sync.b32 %r1480, p, 0xffffffff;
    @!p not.b32 %r1480, %r1480;
}

	// end inline asm
	and.b32  	%r1493, %r1480, %r1492;
	clz.b32 	%r1494, %r1493;
	sub.s32 	%r318, 31, %r1494;
	and.b32  	%r1495, %r931, %r1493;
	popc.b32 	%r319, %r1495;
	setp.ne.s32 	%p196, %r460, %r318;
	mov.b32 	%r2397, 0;
	@%p196 bra 	$L__BB23_207;
	shl.b32 	%r1500, %r1481, 2;
	add.s32 	%r1501, %r236, %r1500;
	atom.shared.add.u32 	%r2397, [%r1501], %r319;
$L__BB23_207:
	ld.param.u32 	%r2264, [_ZN3cub18CUB_300001_SM_10006detail10radix_sort29DeviceRadixSortOnesweepKernelINS1_5radix10policy_hubIfiyE10Policy1000ELNS0_9SortOrderE0EfiyiiNS1_21identity_decomposer_tEEEvPT5_SB_PT3_PKSC_PT1_PKSG_PT2_PKSK_T4_iiT6__param_9];
	shfl.sync.idx.b32	%r1527|%p197, %r2397, %r318, 31, -1;
	add.s32 	%r322, %r319, %r1527;
	setp.eq.s32 	%p198, %r2369, 2147483647;
	selp.b32 	%r1528, -2147483648, %r2369, %p198;
	shr.u32 	%r1529, %r1528, %r2264;
	and.b32  	%r1524, %r1529, %r238;
	mov.b32 	%r1504, 1;
	// begin inline asm
	{
    .reg .pred p;
    and.b32 %r1502, %r1524, %r1504;    setp.ne.u32 p, %r1502, 0;
    vote.ballot.sync.b32 %r1502, p, 0xffffffff;
    @!p not.b32 %r1502, %r1502;
}

	// end inline asm
	mov.b32 	%r1507, 2;
	// begin inline asm
	{
    .reg .pred p;
    and.b32 %r1505, %r1524, %r1507;    setp.ne.u32 p, %r1505, 0;
    vote.ballot.sync.b32 %r1505, p, 0xffffffff;
    @!p not.b32 %r1505, %r1505;
}

	// end inline asm
	and.b32  	%r1530, %r1505, %r1502;
	mov.b32 	%r1510, 4;
	// begin inline asm
	{
    .reg .pred p;
    and.b32 %r1508, %r1524, %r1510;    setp.ne.u32 p, %r1508, 0;
    vote.ballot.sync.b32 %r1508, p, 0xffffffff;
    @!p not.b32 %r1508, %r1508;
}

	// end inline asm
	and.b32  	%r1531, %r1508, %r1530;
	mov.b32 	%r1513, 8;
	// begin inline asm
	{
    .reg .pred p;
    and.b32 %r1511, %r1524, %r1513;    setp.ne.u32 p, %r1511, 0;
    vote.ballot.sync.b32 %r1511, p, 0xffffffff;
    @!p not.b32 %r1511, %r1511;
}

	// end inline asm
	and.b32  	%r1532, %r1511, %r1531;
	mov.b32 	%r1516, 16;
	// begin inline asm
	{
    .reg .pred p;
    and.b32 %r1514, %r1524, %r1516;    setp.ne.u32 p, %r1514, 0;
    vote.ballot.sync.b32 %r1514, p, 0xffffffff;
    @!p not.b32 %r1514, %r1514;
}

	// end inline asm
	and.b32  	%r1533, %r1514, %r1532;
	mov.b32 	%r1519, 32;
	// begin inline asm
	{
    .reg .pred p;
    and.b32 %r1517, %r1524, %r1519;    setp.ne.u32 p, %r1517, 0;
    vote.ballot.sync.b32 %r1517, p, 0xffffffff;
    @!p not.b32 %r1517, %r1517;
}

	// end inline asm
	and.b32  	%r1534, %r1517, %r1533;
	mov.b32 	%r1522, 64;
	// begin inline asm
	{
    .reg .pred p;
    and.b32 %r1520, %r1524, %r1522;    setp.ne.u32 p, %r1520, 0;
    vote.ballot.sync.b32 %r1520, p, 0xffffffff;
    @!p not.b32 %r1520, %r1520;
}

	// end inline asm
	and.b32  	%r1535, %r1520, %r1534;
	mov.b32 	%r1525, 128;
	// begin inline asm
	{
    .reg .pred p;
    and.b32 %r1523, %r1524, %r1525;    setp.ne.u32 p, %r1523, 0;
    vote.ballot.sync.b32 %r1523, p, 0xffffffff;
    @!p not.b32 %r1523, %r1523;
}

	// end inline asm
	and.b32  	%r1536, %r1523, %r1535;
	clz.b32 	%r1537, %r1536;
	sub.s32 	%r324, 31, %r1537;
	and.b32  	%r1538, %r931, %r1536;
	popc.b32 	%r325, %r1538;
	setp.ne.s32 	%p199, %r460, %r324;
	mov.b32 	%r2398, 0;
	@%p199 bra 	$L__BB23_209;
	shl.b32 	%r1543, %r1524, 2;
	add.s32 	%r1544, %r236, %r1543;
	atom.shared.add.u32 	%r2398, [%r1544], %r325;
$L__BB23_209:
	ld.param.u32 	%r2265, [_ZN3cub18CUB_300001_SM_10006detail10radix_sort29DeviceRadixSortOnesweepKernelINS1_5radix10policy_hubIfiyE10Policy1000ELNS0_9SortOrderE0EfiyiiNS1_21identity_decomposer_tEEEvPT5_SB_PT3_PKSC_PT1_PKSG_PT2_PKSK_T4_iiT6__param_9];
	shfl.sync.idx.b32	%r1570|%p200, %r2398, %r324, 31, -1;
	add.s32 	%r328, %r325, %r1570;
	setp.eq.s32 	%p201, %r2368, 2147483647;
	selp.b32 	%r1571, -2147483648, %r2368, %p201;
	shr.u32 	%r1572, %r1571, %r2265;
	and.b32  	%r1567, %r1572, %r238;
	mov.b32 	%r1547, 1;
	// begin inline asm
	{
    .reg .pred p;
    and.b32 %r1545, %r1567, %r1547;    setp.ne.u32 p, %r1545, 0;
    vote.ballot.sync.b32 %r1545, p, 0xffffffff;
    @!p not.b32 %r1545, %r1545;
}

	// end inline asm
	mov.b32 	%r1550, 2;
	// begin inline asm
	{
    .reg .pred p;
    and.b32 %r1548, %r1567, %r1550;    setp.ne.u32 p, %r1548, 0;
    vote.ballot.sync.b32 %r1548, p, 0xffffffff;
    @!p not.b32 %r1548, %r1548;
}

	// end inline asm
	and.b32  	%r1573, %r1548, %r1545;
	mov.b32 	%r1553, 4;
	// begin inline asm
	{
    .reg .pred p;
    and.b32 %r1551, %r1567, %r1553;    setp.ne.u32 p, %r1551, 0;
    vote.ballot.sync.b32 %r1551, p, 0xffffffff;
    @!p not.b32 %r1551, %r1551;
}

	// end inline asm
	and.b32  	%r1574, %r1551, %r1573;
	mov.b32 	%r1556, 8;
	// begin inline asm
	{
    .reg .pred p;
    and.b32 %r1554, %r1567, %r1556;    setp.ne.u32 p, %r1554, 0;
    vote.ballot.sync.b32 %r1554, p, 0xffffffff;
    @!p not.b32 %r1554, %r1554;
}

	// end inline asm
	and.b32  	%r1575, %r1554, %r1574;
	mov.b32 	%r1559, 16;
	// begin inline asm
	{
    .reg .pred p;
    and.b32 %r1557, %r1567, %r1559;    setp.ne.u32 p, %r1557, 0;
    vote.ballot.sync.b32 %r1557, p, 0xffffffff;
    @!p not.b32 %r1557, %r1557;
}

	// end inline asm
	and.b32  	%r1576, %r1557, %r1575;
	mov.b32 	%r1562, 32;
	// begin inline asm
	{
    .reg .pred p;
    and.b32 %r1560, %r1567, %r1562;    setp.ne.u32 p, %r1560, 0;
    vote.ballot.sync.b32 %r1560, p, 0xffffffff;
    @!p not.b32 %r1560, %r1560;
}

	// end inline asm
	and.b32  	%r1577, %r1560, %r1576;
	mov.b32 	%r1565, 64;
	// begin inline asm
	{
    .reg .pred p;
    and.b32 %r1563, %r1567, %r1565;    setp.ne.u32 p, %r1563, 0;
    vote.ballot.sync.b32 %r1563, p, 0xffffffff;
    @!p not.b32 %r1563, %r1563;
}

	// end inline asm
	and.b32  	%r1578, %r1563, %r1577;
	mov.b32 	%r1568, 128;
	// begin inline asm
	{
    .reg .pred p;
    and.b32 %r1566, %r1567, %r1568;    setp.ne.u32 p, %r1566, 0;
    vote.ballot.sync.b32 %r1566, p, 0xffffffff;
    @!p not.b32 %r1566, %r1566;
}

	// end inline asm
	and.b32  	%r1579, %r1566, %r1578;
	clz.b32 	%r1580, %r1579;
	sub.s32 	%r330, 31, %r1580;
	and.b32  	%r1581, %r931, %r1579;
	popc.b32 	%r331, %r1581;
	setp.ne.s32 	%p202, %r460, %r330;
	mov.b32 	%r2399, 0;
	@%p202 bra 	$L__BB23_211;
	shl.b32 	%r1582, %r1, 5;
	and.b32  	%r1583, %r1582, 31744;
	add.s32 	%r1585, %r524, %r1583;
	shl.b32 	%r1586, %r1567, 2;
	add.s32 	%r1587, %r1585, %r1586;
	atom.shared.add.u32 	%r2399, [%r1587], %r331;
$L__BB23_211:
	ld.param.u32 	%r2266, [_ZN3cub18CUB_300001_SM_10006detail10radix_sort29DeviceRadixSortOnesweepKernelINS1_5radix10policy_hubIfiyE10Policy1000ELNS0_9SortOrderE0EfiyiiNS1_21identity_decomposer_tEEEvPT5_SB_PT3_PKSC_PT1_PKSG_PT2_PKSK_T4_iiT6__param_9];
	shfl.sync.idx.b32	%r1613|%p203, %r2399, %r330, 31, -1;
	add.s32 	%r334, %r331, %r1613;
	setp.eq.s32 	%p204, %r2367, 2147483647;
	selp.b32 	%r1614, -2147483648, %r2367, %p204;
	shr.u32 	%r1615, %r1614, %r2266;
	and.b32  	%r1610, %r1615, %r238;
	mov.b32 	%r1590, 1;
	// begin inline asm
	{
    .reg .pred p;
    and.b32 %r1588, %r1610, %r1590;    setp.ne.u32 p, %r1588, 0;
    vote.ballot.sync.b32 %r1588, p, 0xffffffff;
    @!p not.b32 %r1588, %r1588;
}

	// end inline asm
	mov.b32 	%r1593, 2;
	// begin inline asm
	{
    .reg .pred p;
    and.b32 %r1591, %r1610, %r1593;    setp.ne.u32 p, %r1591, 0;
    vote.ballot.sync.b32 %r1591, p, 0xffffffff;
    @!p not.b32 %r1591, %r1591;
}

	// end inline asm
	and.b32  	%r1616, %r1591, %r1588;
	mov.b32 	%r1596, 4;
	// begin inline asm
	{
    .reg .pred p;
    and.b32 %r1594, %r1610, %r1596;    setp.ne.u32 p, %r1594, 0;
    vote.ballot.sync.b32 %r1594, p, 0xffffffff;
    @!p not.b32 %r1594, %r1594;
}

	// end inline asm
	and.b32  	%r1617, %r1594, %r1616;
	mov.b32 	%r1599, 8;
	// begin inline asm
	{
    .reg .pred p;
    and.b32 %r1597, %r1610, %r1599;    setp.ne.u32 p, %r1597, 0;
    vote.ballot.sync.b32 %r1597, p, 0xffffffff;
    @!p not.b32 %r1597, %r1597;
}

	// end inline asm
	and.b32  	%r1618, %r1597, %r1617;
	mov.b32 	%r1602, 16;
	// begin inline asm
	{
    .reg .pred p;
    and.b32 %r1600, %r1610, %r1602;    setp.ne.u32 p, %r1600, 0;
    vote.ballot.sync.b32 %r1600, p, 0xffffffff;
    @!p not.b32 %r1600, %r1600;
}

	// end inline asm
	and.b32  	%r1619, %r1600, %r1618;
	mov.b32 	%r1605, 32;
	// begin inline asm
	{
    .reg .pred p;
    and.b32 %r1603, %r1610, %r1605;    setp.ne.u32 p, %r1603, 0;
    vote.ballot.sync.b32 %r1603, p, 0xffffffff;
    @!p not.b32 %r1603, %r1603;
}

	// end inline asm
	and.b32  	%r1620, %r1603, %r1619;
	mov.b32 	%r1608, 64;
	// begin inline asm
	{
    .reg .pred p;
    and.b32 %r1606, %r1610, %r1608;    setp.ne.u32 p, %r1606, 0;
    vote.ballot.sync.b32 %r1606, p, 0xffffffff;
    @!p not.b32 %r1606, %r1606;
}

	// end inline asm
	and.b32  	%r1621, %r1606, %r1620;
	mov.b32 	%r1611, 128;
	// begin inline asm
	{
    .reg .pred p;
    and.b32 %r1609, %r1610, %r1611;    setp.ne.u32 p, %r1609, 0;
    vote.ballot.sync.b32 %r1609, p, 0xffffffff;
    @!p not.b32 %r1609, %r1609;
}

	// end inline asm
	and.b32  	%r1622, %r1609, %r1621;
	clz.b32 	%r1623, %r1622;
	sub.s32 	%r336, 31, %r1623;
	and.b32  	%r1624, %r931, %r1622;
	popc.b32 	%r337, %r1624;
	setp.ne.s32 	%p205, %r460, %r336;
	mov.b32 	%r2400, 0;
	@%p205 bra 	$L__BB23_213;
	shl.b32 	%r1629, %r1610, 2;
	add.s32 	%r1630, %r236, %r1629;
	atom.shared.add.u32 	%r2400, [%r1630], %r337;
$L__BB23_213:
	setp.gt.u32 	%p206, %r1, 255;
	shfl.sync.idx.b32	%r1631|%p207, %r2400, %r336, 31, -1;
	add.s32 	%r1632, %r337, %r1631;
	bar.sync 	0;
	shl.b32 	%r1633, %r244, 2;
	add.s32 	%r340, %r524, %r1633;
	st.shared.u32 	[%r340+-4], %r2383;
	shl.b32 	%r1635, %r250, 2;
	add.s32 	%r341, %r524, %r1635;
	st.shared.u32 	[%r341+-4], %r2382;
	shl.b32 	%r1636, %r256, 2;
	add.s32 	%r342, %r524, %r1636;
	st.shared.u32 	[%r342+-4], %r2381;
	shl.b32 	%r1637, %r262, 2;
	add.s32 	%r343, %r524, %r1637;
	st.shared.u32 	[%r343+-4], %r2380;
	shl.b32 	%r1638, %r268, 2;
	add.s32 	%r344, %r524, %r1638;
	st.shared.u32 	[%r344+-4], %r2379;
	shl.b32 	%r1639, %r274, 2;
	add.s32 	%r345, %r524, %r1639;
	st.shared.u32 	[%r345+-4], %r2378;
	shl.b32 	%r1640, %r280, 2;
	add.s32 	%r346, %r524, %r1640;
	st.shared.u32 	[%r346+-4], %r2377;
	shl.b32 	%r1641, %r286, 2;
	add.s32 	%r347, %r524, %r1641;
	st.shared.u32 	[%r347+-4], %r2376;
	shl.b32 	%r1642, %r292, 2;
	add.s32 	%r348, %r524, %r1642;
	st.shared.u32 	[%r348+-4], %r2375;
	shl.b32 	%r1643, %r298, 2;
	add.s32 	%r349, %r524, %r1643;
	st.shared.u32 	[%r349+-4], %r2374;
	shl.b32 	%r1644, %r304, 2;
	add.s32 	%r350, %r524, %r1644;
	st.shared.u32 	[%r350+-4], %r2373;
	shl.b32 	%r1645, %r310, 2;
	add.s32 	%r351, %r524, %r1645;
	st.shared.u32 	[%r351+-4], %r2372;
	shl.b32 	%r1646, %r316, 2;
	add.s32 	%r352, %r524, %r1646;
	st.shared.u32 	[%r352+-4], %r2371;
	shl.b32 	%r1647, %r322, 2;
	add.s32 	%r353, %r524, %r1647;
	st.shared.u32 	[%r353+-4], %r2370;
	shl.b32 	%r1648, %r328, 2;
	add.s32 	%r354, %r524, %r1648;
	st.shared.u32 	[%r354+-4], %r2369;
	shl.b32 	%r1649, %r334, 2;
	add.s32 	%r355, %r524, %r1649;
	st.shared.u32 	[%r355+-4], %r2368;
	shl.b32 	%r1650, %r1632, 2;
	add.s32 	%r356, %r524, %r1650;
	st.shared.u32 	[%r356+-4], %r2367;
	shl.b32 	%r1651, %r1, 3;
	add.s32 	%r1652, %r524, %r1651;
	add.s32 	%r357, %r1652, 26112;
	@%p206 bra 	$L__BB23_221;
	ld.param.u64 	%rd437, [_ZN3cub18CUB_300001_SM_10006detail10radix_sort29DeviceRadixSortOnesweepKernelINS1_5radix10policy_hubIfiyE10Policy1000ELNS0_9SortOrderE0EfiyiiNS1_21identity_decomposer_tEEEvPT5_SB_PT3_PKSC_PT1_PKSG_PT2_PKSK_T4_iiT6__param_3];
	cvta.to.global.u64 	%rd94, %rd437;
	shl.b64 	%rd95, %rd9, 3;
	add.s64 	%rd96, %rd94, %rd95;
	ld.global.u64 	%rd97, [%rd96];
	cvt.s64.s32 	%rd98, %r235;
	sub.s64 	%rd456, %rd97, %rd98;
	st.shared.u64 	[%r357], %rd456;
	setp.lt.s32 	%p208, %r4, 1;
	mov.u32 	%r2404, %r2329;
	@%p208 bra 	$L__BB23_220;
	mov.b32 	%r2402, -1;
	mov.u32 	%r2401, %r4;
	mov.u32 	%r2404, %r2329;
$L__BB23_216:
	ld.param.u64 	%rd430, [_ZN3cub18CUB_300001_SM_10006detail10radix_sort29DeviceRadixSortOnesweepKernelINS1_5radix10policy_hubIfiyE10Policy1000ELNS0_9SortOrderE0EfiyiiNS1_21identity_decomposer_tEEEvPT5_SB_PT3_PKSC_PT1_PKSG_PT2_PKSK_T4_iiT6__param_0];
	add.s32 	%r361, %r2401, -1;
	shl.b32 	%r1654, %r361, 8;
	add.s32 	%r1655, %r1654, %r1;
	cvta.to.global.u64 	%rd99, %rd430;
	mul.wide.s32 	%rd100, %r1655, 4;
	add.s64 	%rd19, %rd99, %rd100;
$L__BB23_217:
	membar.cta;
	ld.volatile.global.u32 	%r362, [%rd19];
	setp.eq.s32 	%p209, %r362, 0;
	@%p209 bra 	$L__BB23_217;
	and.b32  	%r1656, %r362, 1073741823;
	add.s32 	%r2404, %r1656, %r2404;
	setp.gt.s32 	%p210, %r362, -1;
	vote.sync.ballot.b32 	%r2402, %p210, %r2402;
	setp.gt.u32 	%p212, %r2401, 1;
	and.pred  	%p213, %p210, %p212;
	mov.u32 	%r2401, %r361;
	@%p213 bra 	$L__BB23_216;
	ld.shared.u64 	%rd456, [%r357];
$L__BB23_220:
	ld.param.u64 	%rd431, [_ZN3cub18CUB_300001_SM_10006detail10radix_sort29DeviceRadixSortOnesweepKernelINS1_5radix10policy_hubIfiyE10Policy1000ELNS0_9SortOrderE0EfiyiiNS1_21identity_decomposer_tEEEvPT5_SB_PT3_PKSC_PT1_PKSG_PT2_PKSK_T4_iiT6__param_0];
	or.b32  	%r1657, %r2404, -2147483648;
	cvta.to.global.u64 	%rd101, %rd431;
	add.s64 	%rd103, %rd101, %rd59;
	st.volatile.global.u32 	[%rd103], %r1657;
	sub.s32 	%r1660, %r2404, %r2329;
	cvt.s64.s32 	%rd104, %r1660;
	add.s64 	%rd105, %rd456, %rd104;
	st.shared.u64 	[%r357], %rd105;
$L__BB23_221:
	ld.param.u32 	%r2242, [_ZN3cub18CUB_300001_SM_10006detail10radix_sort29DeviceRadixSortOnesweepKernelINS1_5radix10policy_hubIfiyE10Policy1000ELNS0_9SortOrderE0EfiyiiNS1_21identity_decomposer_tEEEvPT5_SB_PT3_PKSC_PT1_PKSG_PT2_PKSK_T4_iiT6__param_8];
	ld.param.u64 	%rd434, [_ZN3cub18CUB_300001_SM_10006detail10radix_sort29DeviceRadixSortOnesweepKernelINS1_5radix10policy_hubIfiyE10Policy1000ELNS0_9SortOrderE0EfiyiiNS1_21identity_decomposer_tEEEvPT5_SB_PT3_PKSC_PT1_PKSG_PT2_PKSK_T4_iiT6__param_2];
	setp.gt.u32 	%p214, %r1, 255;
	mad.lo.s32 	%r366, %r4, 6528, 6528;
	setp.lt.s32 	%p215, %r366, %r2242;
	setp.eq.s64 	%p216, %rd434, 0;
	or.pred  	%p217, %p216, %p215;
	or.pred  	%p218, %p214, %p217;
	@%p218 bra 	$L__BB23_223;
	ld.param.u64 	%rd435, [_ZN3cub18CUB_300001_SM_10006detail10radix_sort29DeviceRadixSortOnesweepKernelINS1_5radix10policy_hubIfiyE10Policy1000ELNS0_9SortOrderE0EfiyiiNS1_21identity_decomposer_tEEEvPT5_SB_PT3_PKSC_PT1_PKSG_PT2_PKSK_T4_iiT6__param_2];
	ld.shared.u64 	%rd106, [%r357];
	cvt.s64.s32 	%rd107, %r2329;
	cvt.s64.s32 	%rd108, %r235;
	add.s64 	%rd109, %rd108, %rd107;
	add.s64 	%rd110, %rd109, %rd106;
	cvta.to.global.u64 	%rd111, %rd435;
	shl.b64 	%rd112, %rd9, 3;
	add.s64 	%rd113, %rd111, %rd112;
	st.global.u64 	[%rd113], %rd110;
$L__BB23_223:
	ld.param.u32 	%r2243, [_ZN3cub18CUB_300001_SM_10006detail10radix_sort29DeviceRadixSortOnesweepKernelINS1_5radix10policy_hubIfiyE10Policy1000ELNS0_9SortOrderE0EfiyiiNS1_21identity_decomposer_tEEEvPT5_SB_PT3_PKSC_PT1_PKSG_PT2_PKSK_T4_iiT6__param_8];
	ld.param.u64 	%rd438, [_ZN3cub18CUB_300001_SM_10006detail10radix_sort29DeviceRadixSortOnesweepKernelINS1_5radix10policy_hubIfiyE10Policy1000ELNS0_9SortOrderE0EfiyiiNS1_21identity_decomposer_tEEEvPT5_SB_PT3_PKSC_PT1_PKSG_PT2_PKSK_T4_iiT6__param_4];
	cvta.to.global.u64 	%rd22, %rd438;
	setp.gt.s32 	%p219, %r366, %r2243;
	bar.sync 	0;
	@%p219 bra 	$L__BB23_225;
	ld.param.u32 	%r2267, [_ZN3cub18CUB_300001_SM_10006detail10radix_sort29DeviceRadixSortOnesweepKernelINS1_5radix10policy_hubIfiyE10Policy1000ELNS0_9SortOrderE0EfiyiiNS1_21identity_decomposer_tEEEvPT5_SB_PT3_PKSC_PT1_PKSG_PT2_PKSK_T4_iiT6__param_9];
	ld.shared.u32 	%r1663, [%r118];
	setp.eq.s32 	%p220, %r1663, 2147483647;
	selp.b32 	%r1664, -2147483648, %r1663, %p220;
	shr.u32 	%r1665, %r1664, %r2267;
	and.b32  	%r1666, %r1665, %r238;
	shl.b32 	%r1667, %r1666, 3;
	add.s32 	%r1669, %r524, 26112;
	add.s32 	%r1670, %r1669, %r1667;
	ld.shared.u64 	%rd114, [%r1670];
	add.s64 	%rd115, %rd114, %rd9;
	setp.gt.s32 	%p221, %r1663, -1;
	selp.b32 	%r1671, -1, -2147483648, %p221;
	xor.b32  	%r1672, %r1671, %r1663;
	shl.b64 	%rd116, %rd115, 2;
	add.s64 	%rd117, %rd22, %rd116;
	st.global.u32 	[%rd117], %r1672;
	bar.warp.sync 	-1;
	ld.shared.u32 	%r1673, [%r118+1536];
	setp.eq.s32 	%p222, %r1673, 2147483647;
	selp.b32 	%r1674, -2147483648, %r1673, %p222;
	shr.u32 	%r1675, %r1674, %r2267;
	and.b32  	%r1676, %r1675, %r238;
	shl.b32 	%r1677, %r1676, 3;
	add.s32 	%r1678, %r1669, %r1677;
	ld.shared.u64 	%rd118, [%r1678];
	add.s64 	%rd119, %rd118, %rd9;
	setp.gt.s32 	%p223, %r1673, -1;
	selp.b32 	%r1679, -1, -2147483648, %p223;
	xor.b32  	%r1680, %r1679, %r1673;
	shl.b64 	%rd120, %rd119, 2;
	add.s64 	%rd121, %rd22, %rd120;
	st.global.u32 	[%rd121+1536], %r1680;
	bar.warp.sync 	-1;
	ld.shared.u32 	%r1681, [%r118+3072];
	setp.eq.s32 	%p224, %r1681, 2147483647;
	selp.b32 	%r1682, -2147483648, %r1681, %p224;
	shr.u32 	%r1683, %r1682, %r2267;
	and.b32  	%r1684, %r1683, %r238;
	shl.b32 	%r1685, %r1684, 3;
	add.s32 	%r1686, %r1669, %r1685;
	ld.shared.u64 	%rd122, [%r1686];
	add.s64 	%rd123, %rd122, %rd9;
	setp.gt.s32 	%p225, %r1681, -1;
	selp.b32 	%r1687, -1, -2147483648, %p225;
	xor.b32  	%r1688, %r1687, %r1681;
	shl.b64 	%rd124, %rd123, 2;
	add.s64 	%rd125, %rd22, %rd124;
	st.global.u32 	[%rd125+3072], %r1688;
	bar.warp.sync 	-1;
	ld.shared.u32 	%r1689, [%r118+4608];
	setp.eq.s32 	%p226, %r1689, 2147483647;
	selp.b32 	%r1690, -2147483648, %r1689, %p226;
	shr.u32 	%r1691, %r1690, %r2267;
	and.b32  	%r1692, %r1691, %r238;
	shl.b32 	%r1693, %r1692, 3;
	add.s32 	%r1694, %r1669, %r1693;
	ld.shared.u64 	%rd126, [%r1694];
	add.s64 	%rd127, %rd126, %rd9;
	setp.gt.s32 	%p227, %r1689, -1;
	selp.b32 	%r1695, -1, -2147483648, %p227;
	xor.b32  	%r1696, %r1695, %r1689;
	shl.b64 	%rd128, %rd127, 2;
	add.s64 	%rd129, %rd22, %rd128;
	st.global.u32 	[%rd129+4608], %r1696;
	bar.warp.sync 	-1;
	ld.shared.u32 	%r1697, [%r118+6144];
	setp.eq.s32 	%p228, %r1697, 2147483647;
	selp.b32 	%r1698, -2147483648, %r1697, %p228;
	shr.u32 	%r1699, %r1698, %r2267;
	and.b32  	%r1700, %r1699, %r238;
	shl.b32 	%r1701, %r1700, 3;
	add.s32 	%r1702, %r1669, %r1701;
	ld.shared.u64 	%rd130, [%r1702];
	add.s64 	%rd131, %rd130, %rd9;
	setp.gt.s32 	%p229, %r1697, -1;
	selp.b32 	%r1703, -1, -2147483648, %p229;
	xor.b32  	%r1704, %r1703, %r1697;
	shl.b64 	%rd132, %rd131, 2;
	add.s64 	%rd133, %rd22, %rd132;
	st.global.u32 	[%rd133+6144], %r1704;
	bar.warp.sync 	-1;
	ld.shared.u32 	%r1705, [%r118+7680];
	setp.eq.s32 	%p230, %r1705, 2147483647;
	selp.b32 	%r1706, -2147483648, %r1705, %p230;
	shr.u32 	%r1707, %r1706, %r2267;
	and.b32  	%r1708, %r1707, %r238;
	shl.b32 	%r1709, %r1708, 3;
	add.s32 	%r1710, %r1669, %r1709;
	ld.shared.u64 	%rd134, [%r1710];
	add.s64 	%rd135, %rd134, %rd9;
	setp.gt.s32 	%p231, %r1705, -1;
	selp.b32 	%r1711, -1, -2147483648, %p231;
	xor.b32  	%r1712, %r1711, %r1705;
	shl.b64 	%rd136, %rd135, 2;
	add.s64 	%rd137, %rd22, %rd136;
	st.global.u32 	[%rd137+7680], %r1712;
	bar.warp.sync 	-1;
	ld.shared.u32 	%r1713, [%r118+9216];
	setp.eq.s32 	%p232, %r1713, 2147483647;
	selp.b32 	%r1714, -2147483648, %r1713, %p232;
	shr.u32 	%r1715, %r1714, %r2267;
	and.b32  	%r1716, %r1715, %r238;
	shl.b32 	%r1717, %r1716, 3;
	add.s32 	%r1718, %r1669, %r1717;
	ld.shared.u64 	%rd138, [%r1718];
	add.s64 	%rd139, %rd138, %rd9;
	setp.gt.s32 	%p233, %r1713, -1;
	selp.b32 	%r1719, -1, -2147483648, %p233;
	xor.b32  	%r1720, %r1719, %r1713;
	shl.b64 	%rd140, %rd139, 2;
	add.s64 	%rd141, %rd22, %rd140;
	st.global.u32 	[%rd141+9216], %r1720;
	bar.warp.sync 	-1;
	ld.shared.u32 	%r1721, [%r118+10752];
	setp.eq.s32 	%p234, %r1721, 2147483647;
	selp.b32 	%r1722, -2147483648, %r1721, %p234;
	shr.u32 	%r1723, %r1722, %r2267;
	and.b32  	%r1724, %r1723, %r238;
	shl.b32 	%r1725, %r1724, 3;
	add.s32 	%r1726, %r1669, %r1725;
	ld.shared.u64 	%rd142, [%r1726];
	add.s64 	%rd143, %rd142, %rd9;
	setp.gt.s32 	%p235, %r1721, -1;
	selp.b32 	%r1727, -1, -2147483648, %p235;
	xor.b32  	%r1728, %r1727, %r1721;
	shl.b64 	%rd144, %rd143, 2;
	add.s64 	%rd145, %rd22, %rd144;
	st.global.u32 	[%rd145+10752], %r1728;
	bar.warp.sync 	-1;
	ld.shared.u32 	%r1729, [%r118+12288];
	setp.eq.s32 	%p236, %r1729, 2147483647;
	selp.b32 	%r1730, -2147483648, %r1729, %p236;
	shr.u32 	%r1731, %r1730, %r2267;
	and.b32  	%r1732, %r1731, %r238;
	shl.b32 	%r1733, %r1732, 3;
	add.s32 	%r1734, %r1669, %r1733;
	ld.shared.u64 	%rd146, [%r1734];
	add.s64 	%rd147, %rd146, %rd9;
	setp.gt.s32 	%p237, %r1729, -1;
	selp.b32 	%r1735, -1, -2147483648, %p237;
	xor.b32  	%r1736, %r1735, %r1729;
	shl.b64 	%rd148, %rd147, 2;
	add.s64 	%rd149, %rd22, %rd148;
	st.global.u32 	[%rd149+12288], %r1736;
	bar.warp.sync 	-1;
	ld.shared.u32 	%r1737, [%r118+13824];
	setp.eq.s32 	%p238, %r1737, 2147483647;
	selp.b32 	%r1738, -2147483648, %r1737, %p238;
	shr.u32 	%r1739, %r1738, %r2267;
	and.b32  	%r1740, %r1739, %r238;
	shl.b32 	%r1741, %r1740, 3;
	add.s32 	%r1742, %r1669, %r1741;
	ld.shared.u64 	%rd150, [%r1742];
	add.s64 	%rd151, %rd150, %rd9;
	setp.gt.s32 	%p239, %r1737, -1;
	selp.b32 	%r1743, -1, -2147483648, %p239;
	xor.b32  	%r1744, %r1743, %r1737;
	shl.b64 	%rd152, %rd151, 2;
	add.s64 	%rd153, %rd22, %rd152;
	st.global.u32 	[%rd153+13824], %r1744;
	bar.warp.sync 	-1;
	ld.shared.u32 	%r1745, [%r118+15360];
	setp.eq.s32 	%p240, %r1745, 2147483647;
	selp.b32 	%r1746, -2147483648, %r1745, %p240;
	shr.u32 	%r1747, %r1746, %r2267;
	and.b32  	%r1748, %r1747, %r238;
	shl.b32 	%r1749, %r1748, 3;
	add.s32 	%r1750, %r1669, %r1749;
	ld.shared.u64 	%rd154, [%r1750];
	add.s64 	%rd155, %rd154, %rd9;
	setp.gt.s32 	%p241, %r1745, -1;
	selp.b32 	%r1751, -1, -2147483648, %p241;
	xor.b32  	%r1752, %r1751, %r1745;
	shl.b64 	%rd156, %rd155, 2;
	add.s64 	%rd157, %rd22, %rd156;
	st.global.u32 	[%rd157+15360], %r1752;
	bar.warp.sync 	-1;
	ld.shared.u32 	%r1753, [%r118+16896];
	setp.eq.s32 	%p242, %r1753, 2147483647;
	selp.b32 	%r1754, -2147483648, %r1753, %p242;
	shr.u32 	%r1755, %r1754, %r2267;
	and.b32  	%r1756, %r1755, %r238;
	shl.b32 	%r1757, %r1756, 3;
	add.s32 	%r1758, %r1669, %r1757;
	ld.shared.u64 	%rd158, [%r1758];
	add.s64 	%rd159, %rd158, %rd9;
	setp.gt.s32 	%p243, %r1753, -1;
	selp.b32 	%r1759, -1, -2147483648, %p243;
	xor.b32  	%r1760, %r1759, %r1753;
	shl.b64 	%rd160, %rd159, 2;
	add.s64 	%rd161, %rd22, %rd160;
	st.global.u32 	[%rd161+16896], %r1760;
	bar.warp.sync 	-1;
	ld.shared.u32 	%r1761, [%r118+18432];
	setp.eq.s32 	%p244, %r1761, 2147483647;
	selp.b32 	%r1762, -2147483648, %r1761, %p244;
	shr.u32 	%r1763, %r1762, %r2267;
	and.b32  	%r1764, %r1763, %r238;
	shl.b32 	%r1765, %r1764, 3;
	add.s32 	%r1766, %r1669, %r1765;
	ld.shared.u64 	%rd162, [%r1766];
	add.s64 	%rd163, %rd162, %rd9;
	setp.gt.s32 	%p245, %r1761, -1;
	selp.b32 	%r1767, -1, -2147483648, %p245;
	xor.b32  	%r1768, %r1767, %r1761;
	shl.b64 	%rd164, %rd163, 2;
	add.s64 	%rd165, %rd22, %rd164;
	st.global.u32 	[%rd165+18432], %r1768;
	bar.warp.sync 	-1;
	ld.shared.u32 	%r1769, [%r118+19968];
	setp.eq.s32 	%p246, %r1769, 2147483647;
	selp.b32 	%r1770, -2147483648, %r1769, %p246;
	shr.u32 	%r1771, %r1770, %r2267;
	and.b32  	%r1772, %r1771, %r238;
	shl.b32 	%r1773, %r1772, 3;
	add.s32 	%r1774, %r1669, %r1773;
	ld.shared.u64 	%rd166, [%r1774];
	add.s64 	%rd167, %rd166, %rd9;
	setp.gt.s32 	%p247, %r1769, -1;
	selp.b32 	%r1775, -1, -2147483648, %p247;
	xor.b32  	%r1776, %r1775, %r1769;
	shl.b64 	%rd168, %rd167, 2;
	add.s64 	%rd169, %rd22, %rd168;
	st.global.u32 	[%rd169+19968], %r1776;
	bar.warp.sync 	-1;
	ld.shared.u32 	%r1777, [%r118+21504];
	setp.eq.s32 	%p248, %r1777, 2147483647;
	selp.b32 	%r1778, -2147483648, %r1777, %p248;
	shr.u32 	%r1779, %r1778, %r2267;
	and.b32  	%r1780, %r1779, %r238;
	shl.b32 	%r1781, %r1780, 3;
	add.s32 	%r1782, %r1669, %r1781;
	ld.shared.u64 	%rd170, [%r1782];
	add.s64 	%rd171, %rd170, %rd9;
	setp.gt.s32 	%p249, %r1777, -1;
	selp.b32 	%r1783, -1, -2147483648, %p249;
	xor.b32  	%r1784, %r1783, %r1777;
	shl.b64 	%rd172, %rd171, 2;
	add.s64 	%rd173, %rd22, %rd172;
	st.global.u32 	[%rd173+21504], %r1784;
	bar.warp.sync 	-1;
	ld.shared.u32 	%r1785, [%r118+23040];
	setp.eq.s32 	%p250, %r1785, 2147483647;
	selp.b32 	%r1786, -2147483648, %r1785, %p250;
	shr.u32 	%r1787, %r1786, %r2267;
	and.b32  	%r1788, %r1787, %r238;
	shl.b32 	%r1789, %r1788, 3;
	add.s32 	%r1790, %r1669, %r1789;
	ld.shared.u64 	%rd174, [%r1790];
	add.s64 	%rd175, %rd174, %rd9;
	setp.gt.s32 	%p251, %r1785, -1;
	selp.b32 	%r1791, -1, -2147483648, %p251;
	xor.b32  	%r1792, %r1791, %r1785;
	shl.b64 	%rd176, %rd175, 2;
	add.s64 	%rd177, %rd22, %rd176;
	st.global.u32 	[%rd177+23040], %r1792;
	bar.warp.sync 	-1;
	ld.shared.u32 	%r1793, [%r118+24576];
	setp.eq.s32 	%p252, %r1793, 2147483647;
	selp.b32 	%r1794, -2147483648, %r1793, %p252;
	shr.u32 	%r1795, %r1794, %r2267;
	and.b32  	%r1796, %r1795, %r238;
	shl.b32 	%r1797, %r1796, 3;
	add.s32 	%r1798, %r1669, %r1797;
	ld.shared.u64 	%rd178, [%r1798];
	add.s64 	%rd179, %rd178, %rd9;
	setp.gt.s32 	%p253, %r1793, -1;
	selp.b32 	%r1799, -1, -2147483648, %p253;
	xor.b32  	%r1800, %r1799, %r1793;
	shl.b64 	%rd180, %rd179, 2;
	add.s64 	%rd181, %rd22, %rd180;
	st.global.u32 	[%rd181+24576], %r1800;
	bar.warp.sync 	-1;
	bra.uni 	$L__BB23_260;
$L__BB23_225:
	ld.param.u32 	%r2244, [_ZN3cub18CUB_300001_SM_10006detail10radix_sort29DeviceRadixSortOnesweepKernelINS1_5radix10policy_hubIfiyE10Policy1000ELNS0_9SortOrderE0EfiyiiNS1_21identity_decomposer_tEEEvPT5_SB_PT3_PKSC_PT1_PKSG_PT2_PKSK_T4_iiT6__param_8];
	mad.lo.s32 	%r368, %r4, -6528, %r2244;
	setp.ge.s32 	%p254, %r1, %r368;
	@%p254 bra 	$L__BB23_227;
	ld.param.u32 	%r2268, [_ZN3cub18CUB_300001_SM_10006detail10radix_sort29DeviceRadixSortOnesweepKernelINS1_5radix10policy_hubIfiyE10Policy1000ELNS0_9SortOrderE0EfiyiiNS1_21identity_decomposer_tEEEvPT5_SB_PT3_PKSC_PT1_PKSG_PT2_PKSK_T4_iiT6__param_9];
	ld.shared.u32 	%r1801, [%r118];
	setp.eq.s32 	%p255, %r1801, 2147483647;
	selp.b32 	%r1802, -2147483648, %r1801, %p255;
	shr.u32 	%r1803, %r1802, %r2268;
	and.b32  	%r1804, %r1803, %r238;
	shl.b32 	%r1805, %r1804, 3;
	add.s32 	%r1807, %r524, %r1805;
	ld.shared.u64 	%rd182, [%r1807+26112];
	setp.gt.s32 	%p256, %r1801, -1;
	selp.b32 	%r1808, -1, -2147483648, %p256;
	xor.b32  	%r1809, %r1808, %r1801;
	add.s64 	%rd183, %rd182, %rd9;
	shl.b64 	%rd184, %rd183, 2;
	add.s64 	%rd185, %rd22, %rd184;
	st.global.u32 	[%rd185], %r1809;
$L__BB23_227:
	bar.warp.sync 	-1;
	add.s32 	%r1810, %r1, 384;
	setp.ge.s32 	%p257, %r1810, %r368;
	@%p257 bra 	$L__BB23_229;
	ld.param.u32 	%r2269, [_ZN3cub18CUB_300001_SM_10006detail10radix_sort29DeviceRadixSortOnesweepKernelINS1_5radix10policy_hubIfiyE10Policy1000ELNS0_9SortOrderE0EfiyiiNS1_21identity_decomposer_tEEEvPT5_SB_PT3_PKSC_PT1_PKSG_PT2_PKSK_T4_iiT6__param_9];
	ld.shared.u32 	%r1811, [%r118+1536];
	setp.eq.s32 	%p258, %r1811, 2147483647;
	selp.b32 	%r1812, -2147483648, %r1811, %p258;
	shr.u32 	%r1813, %r1812, %r2269;
	and.b32  	%r1814, %r1813, %r238;
	shl.b32 	%r1815, %r1814, 3;
	add.s32 	%r1817, %r524, %r1815;
	ld.shared.u64 	%rd186, [%r1817+26112];
	setp.gt.s32 	%p259, %r1811, -1;
	selp.b32 	%r1818, -1, -2147483648, %p259;
	xor.b32  	%r1819, %r1818, %r1811;
	add.s64 	%rd187, %rd186, %rd9;
	shl.b64 	%rd188, %rd187, 2;
	add.s64 	%rd189, %rd22, %rd188;
	st.global.u32 	[%rd189+1536], %r1819;
$L__BB23_229:
	bar.warp.sync 	-1;
	add.s32 	%r1820, %r1, 768;
	setp.ge.s32 	%p260, %r1820, %r368;
	@%p260 bra 	$L__BB23_231;
	ld.param.u32 	%r2270, [_ZN3cub18CUB_300001_SM_10006detail10radix_sort29DeviceRadixSortOnesweepKernelINS1_5radix10policy_hubIfiyE10Policy1000ELNS0_9SortOrderE0EfiyiiNS1_21identity_decomposer_tEEEvPT5_SB_PT3_PKSC_PT1_PKSG_PT2_PKSK_T4_iiT6__param_9];
	ld.shared.u32 	%r1821, [%r118+3072];
	setp.eq.s32 	%p261, %r1821, 2147483647;
	selp.b32 	%r1822, -2147483648, %r1821, %p261;
	shr.u32 	%r1823, %r1822, %r2270;
	and.b32  	%r1824, %r1823, %r238;
	shl.b32 	%r1825, %r1824, 3;
	add.s32 	%r1827, %r524, %r1825;
	ld.shared.u64 	%rd190, [%r1827+26112];
	setp.gt.s32 	%p262, %r1821, -1;
	selp.b32 	%r1828, -1, -2147483648, %p262;
	xor.b32  	%r1829, %r1828, %r1821;
	add.s64 	%rd191, %rd190, %rd9;
	shl.b64 	%rd192, %rd191, 2;
	add.s64 	%rd193, %rd22, %rd192;
	st.global.u32 	[%rd193+3072], %r1829;
$L__BB23_231:
	bar.warp.sync 	-1;
	add.s32 	%r1830, %r1, 1152;
	setp.ge.s32 	%p263, %r1830, %r368;
	@%p263 bra 	$L__BB23_233;
	ld.param.u32 	%r2271, [_ZN3cub18CUB_300001_SM_10006detail10radix_sort29DeviceRadixSortOnesweepKernelINS1_5radix10policy_hubIfiyE10Policy1000ELNS0_9SortOrderE0EfiyiiNS1_21identity_decomposer_tEEEvPT5_SB_PT3_PKSC_PT1_PKSG_PT2_PKSK_T4_iiT6__param_9];
	ld.shared.u32 	%r1831, [%r118+4608];
	setp.eq.s32 	%p264, %r1831, 2147483647;
	selp.b32 	%r1832, -2147483648, %r1831, %p264;
	shr.u32 	%r1833, %r1832, %r2271;
	and.b32  	%r1834, %r1833, %r238;
	shl.b32 	%r1835, %r1834, 3;
	add.s32 	%r1837, %r524, %r1835;
	ld.shared.u64 	%rd194, [%r1837+26112];
	setp.gt.s32 	%p265, %r1831, -1;
	selp.b32 	%r1838, -1, -2147483648, %p265;
	xor.b32  	%r1839, %r1838, %r1831;
	add.s64 	%rd195, %rd194, %rd9;
	shl.b64 	%rd196, %rd195, 2;
	add.s64 	%rd197, %rd22, %rd196;
	st.global.u32 	[%rd197+4608], %r1839;
$L__BB23_233:
	bar.warp.sync 	-1;
	add.s32 	%r1840, %r1, 1536;
	setp.ge.s32 	%p266, %r1840, %r368;
	@%p266 bra 	$L__BB23_235;
	ld.param.u32 	%r2272, [_ZN3cub18CUB_300001_SM_10006detail10radix_sort29DeviceRadixSortOnesweepKernelINS1_5radix10policy_hubIfiyE10Policy1000ELNS0_9SortOrderE0EfiyiiNS1_21identity_decomposer_tEEEvPT5_SB_PT3_PKSC_PT1_PKSG_PT2_PKSK_T4_iiT6__param_9];
	ld.shared.u32 	%r1841, [%r118+6144];
	setp.eq.s32 	%p267, %r1841, 2147483647;
	selp.b32 	%r1842, -2147483648, %r1841, %p267;
	shr.u32 	%r1843, %r1842, %r2272;
	and.b32  	%r1844, %r1843, %r238;
	shl.b32 	%r1845, %r1844, 3;
	add.s32 	%r1847, %r524, %r1845;
	ld.shared.u64 	%rd198, [%r1847+26112];
	setp.gt.s32 	%p268, %r1841, -1;
	selp.b32 	%r1848, -1, -2147483648, %p268;
	xor.b32  	%r1849, %r1848, %r1841;
	add.s64 	%rd199, %rd198, %rd9;
	shl.b64 	%rd200, %rd199, 2;
	add.s64 	%rd201, %rd22, %rd200;
	st.global.u32 	[%rd201+6144], %r1849;
$L__BB23_235:
	bar.warp.sync 	-1;
	add.s32 	%r1850, %r1, 1920;
	setp.ge.s32 	%p269, %r1850, %r368;
	@%p269 bra 	$L__BB23_237;
	ld.param.u32 	%r2273, [_ZN3cub18CUB_300001_SM_10006detail10radix_sort29DeviceRadixSortOnesweepKernelINS1_5radix10policy_hubIfiyE10Policy1000ELNS0_9SortOrderE0EfiyiiNS1_21identity_decomposer_tEEEvPT5_SB_PT3_PKSC_PT1_PKSG_PT2_PKSK_T4_iiT6__param_9];
	ld.shared.u32 	%r1851, [%r118+7680];
	setp.eq.s32 	%p270, %r1851, 2147483647;
	selp.b32 	%r1852, -2147483648, %r1851, %p270;
	shr.u32 	%r1853, %r1852, %r2273;
	and.b32  	%r1854, %r1853, %r238;
	shl.b32 	%r1855, %r1854, 3;
	add.s32 	%r1857, %r524, %r1855;
	ld.shared.u64 	%rd202, [%r1857+26112];
	setp.gt.s32 	%p271, %r1851, -1;
	selp.b32 	%r1858, -1, -2147483648, %p271;
	xor.b32  	%r1859, %r1858, %r1851;
	add.s64 	%rd203, %rd202, %rd9;
	shl.b64 	%rd204, %rd203, 2;
	add.s64 	%rd205, %rd22, %rd204;
	st.global.u32 	[%rd205+7680], %r1859;
$L__BB23_237:
	bar.warp.sync 	-1;
	add.s32 	%r1860, %r1, 2304;
	setp.ge.s32 	%p272, %r1860, %r368;
	@%p272 bra 	$L__BB23_239;
	ld.param.u32 	%r2274, [_ZN3cub18CUB_300001_SM_10006detail10radix_sort29DeviceRadixSortOnesweepKernelINS1_5radix10policy_hubIfiyE10Policy1000ELNS0_9SortOrderE0EfiyiiNS1_21identity_decomposer_tEEEvPT5_SB_PT3_PKSC_PT1_PKSG_PT2_PKSK_T4_iiT6__param_9];
	ld.shared.u32 	%r1861, [%r118+9216];
	setp.eq.s32 	%p273, %r1861, 2147483647;
	selp.b32 	%r1862, -2147483648, %r1861, %p273;
	shr.u32 	%r1863, %r1862, %r2274;
	and.b32  	%r1864, %r1863, %r238;
	shl.b32 	%r1865, %r1864, 3;
	add.s32 	%r1867, %r524, %r1865;
	ld.shared.u64 	%rd206, [%r1867+26112];
	setp.gt.s32 	%p274, %r1861, -1;
	selp.b32 	%r1868, -1, -2147483648, %p274;
	xor.b32  	%r1869, %r1868, %r1861;
	add.s64 	%rd207, %rd206, %rd9;
	shl.b64 	%rd208, %rd207, 2;
	add.s64 	%rd209, %rd22, %rd208;
	st.global.u32 	[%rd209+9216], %r1869;
$L__BB23_239:
	bar.warp.sync 	-1;
	add.s32 	%r1870, %r1, 2688;
	setp.ge.s32 	%p275, %r1870, %r368;
	@%p275 bra 	$L__BB23_241;
	ld.param.u32 	%r2275, [_ZN3cub18CUB_300001_SM_10006detail10radix_sort29DeviceRadixSortOnesweepKernelINS1_5radix10policy_hubIfiyE10Policy1000ELNS0_9SortOrderE0EfiyiiNS1_21identity_decomposer_tEEEvPT5_SB_PT3_PKSC_PT1_PKSG_PT2_PKSK_T4_iiT6__param_9];
	ld.shared.u32 	%r1871, [%r118+10752];
	setp.eq.s32 	%p276, %r1871, 2147483647;
	selp.b32 	%r1872, -2147483648, %r1871, %p276;
	shr.u32 	%r1873, %r1872, %r2275;
	and.b32  	%r1874, %r1873, %r238;
	shl.b32 	%r1875, %r1874, 3;
	add.s32 	%r1877, %r524, %r1875;
	ld.shared.u64 	%rd210, [%r1877+26112];
	setp.gt.s32 	%p277, %r1871, -1;
	selp.b32 	%r1878, -1, -2147483648, %p277;
	xor.b32  	%r1879, %r1878, %r1871;
	add.s64 	%rd211, %rd210, %rd9;
	shl.b64 	%rd212, %rd211, 2;
	add.s64 	%rd213, %rd22, %rd212;
	st.global.u32 	[%rd213+10752], %r1879;
$L__BB23_241:
	bar.warp.sync 	-1;
	or.b32  	%r1880, %r1, 3072;
	setp.ge.s32 	%p278, %r1880, %r368;
	@%p278 bra 	$L__BB23_243;
	ld.param.u32 	%r2276, [_ZN3cub18CUB_300001_SM_10006detail10radix_sort29DeviceRadixSortOnesweepKernelINS1_5radix10policy_hubIfiyE10Policy1000ELNS0_9SortOrderE0EfiyiiNS1_21identity_decomposer_tEEEvPT5_SB_PT3_PKSC_PT1_PKSG_PT2_PKSK_T4_iiT6__param_9];
	ld.shared.u32 	%r1881, [%r118+12288];
	setp.eq.s32 	%p279, %r1881, 2147483647;
	selp.b32 	%r1882, -2147483648, %r1881, %p279;
	shr.u32 	%r1883, %r1882, %r2276;
	and.b32  	%r1884, %r1883, %r238;
	shl.b32 	%r1885, %r1884, 3;
	add.s32 	%r1887, %r524, %r1885;
	ld.shared.u64 	%rd214, [%r1887+26112];
	setp.gt.s32 	%p280, %r1881, -1;
	selp.b32 	%r1888, -1, -2147483648, %p280;
	xor.b32  	%r1889, %r1888, %r1881;
	add.s64 	%rd215, %rd214, %rd9;
	shl.b64 	%rd216, %rd215, 2;
	add.s64 	%rd217, %rd22, %rd216;
	st.global.u32 	[%rd217+12288], %r1889;
$L__BB23_243:
	bar.warp.sync 	-1;
	add.s32 	%r1890, %r1, 3456;
	setp.ge.s32 	%p281, %r1890, %r368;
	@%p281 bra 	$L__BB23_245;
	ld.param.u32 	%r2277, [_ZN3cub18CUB_300001_SM_10006detail10radix_sort29DeviceRadixSortOnesweepKernelINS1_5radix10policy_hubIfiyE10Policy1000ELNS0_9SortOrderE0EfiyiiNS1_21identity_decomposer_tEEEvPT5_SB_PT3_PKSC_PT1_PKSG_PT2_PKSK_T4_iiT6__param_9];
	ld.shared.u32 	%r1891, [%r118+13824];
	setp.eq.s32 	%p282, %r1891, 2147483647;
	selp.b32 	%r1892, -2147483648, %r1891, %p282;
	shr.u32 	%r1893, %r1892, %r2277;
	and.b32  	%r1894, %r1893, %r238;
	shl.b32 	%r1895, %r1894, 3;
	add.s32 	%r1897, %r524, %r1895;
	ld.shared.u64 	%rd218, [%r1897+26112];
	setp.gt.s32 	%p283, %r1891, -1;
	selp.b32 	%r1898, -1, -2147483648, %p283;
	xor.b32  	%r1899, %r1898, %r1891;
	add.s64 	%rd219, %rd218, %rd9;
	shl.b64 	%rd220, %rd219, 2;
	add.s64 	%rd221, %rd22, %rd220;
	st.global.u32 	[%rd221+13824], %r1899;
$L__BB23_245:
	bar.warp.sync 	-1;
	add.s32 	%r1900, %r1, 3840;
	setp.ge.s32 	%p284, %r1900, %r368;
	@%p284 bra 	$L__BB23_247;
	ld.param.u32 	%r2278, [_ZN3cub18CUB_300001_SM_10006detail10radix_sort29DeviceRadixSortOnesweepKernelINS1_5radix10policy_hubIfiyE10Policy1000ELNS0_9SortOrderE0EfiyiiNS1_21identity_decomposer_tEEEvPT5_SB_PT3_PKSC_PT1_PKSG_PT2_PKSK_T4_iiT6__param_9];
	ld.shared.u32 	%r1901, [%r118+15360];
	setp.eq.s32 	%p285, %r1901, 2147483647;
	selp.b32 	%r1902, -2147483648, %r1901, %p285;
	shr.u32 	%r1903, %r1902, %r2278;
	and.b32  	%r1904, %r1903, %r238;
	shl.b32 	%r1905, %r1904, 3;
	add.s32 	%r1907, %r524, %r1905;
	ld.shared.u64 	%rd222, [%r1907+26112];
	setp.gt.s32 	%p286, %r1901, -1;
	selp.b32 	%r1908, -1, -2147483648, %p286;
	xor.b32  	%r1909, %r1908, %r1901;
	add.s64 	%rd223, %rd222, %rd9;
	shl.b64 	%rd224, %rd223, 2;
	add.s64 	%rd225, %rd22, %rd224;
	st.global.u32 	[%rd225+15360], %r1909;
$L__BB23_247:
	bar.warp.sync 	-1;
	add.s32 	%r1910, %r1, 4224;
	setp.ge.s32 	%p287, %r1910, %r368;
	@%p287 bra 	$L__BB23_249;
	ld.param.u32 	%r2279, [_ZN3cub18CUB_300001_SM_10006detail10radix_sort29DeviceRadixSortOnesweepKernelINS1_5radix10policy_hubIfiyE10Policy1000ELNS0_9SortOrderE0EfiyiiNS1_21identity_decomposer_tEEEvPT5_SB_PT3_PKSC_PT1_PKSG_PT2_PKSK_T4_iiT6__param_9];
	ld.shared.u32 	%r1911, [%r118+16896];
	setp.eq.s32 	%p288, %r1911, 2147483647;
	selp.b32 	%r1912, -2147483648, %r1911, %p288;
	shr.u32 	%r1913, %r1912, %r2279;
	and.b32  	%r1914, %r1913, %r238;
	shl.b32 	%r1915, %r1914, 3;
	add.s32 	%r1917, %r524, %r1915;
	ld.shared.u64 	%rd226, [%r1917+26112];
	setp.gt.s32 	%p289, %r1911, -1;
	selp.b32 	%r1918, -1, -2147483648, %p289;
	xor.b32  	%r1919, %r1918, %r1911;
	add.s64 	%rd227, %rd226, %rd9;
	shl.b64 	%rd228, %rd227, 2;
	add.s64 	%rd229, %rd22, %rd228;
	st.global.u32 	[%rd229+16896], %r1919;
$L__BB23_249:
	bar.warp.sync 	-1;
	add.s32 	%r1920, %r1, 4608;
	setp.ge.s32 	%p290, %r1920, %r368;
	@%p290 bra 	$L__BB23_251;
	ld.param.u32 	%r2280, [_ZN3cub18CUB_300001_SM_10006detail10radix_sort29DeviceRadixSortOnesweepKernelINS1_5radix10policy_hubIfiyE10Policy1000ELNS0_9SortOrderE0EfiyiiNS1_21identity_decomposer_tEEEvPT5_SB_PT3_PKSC_PT1_PKSG_PT2_PKSK_T4_iiT6__param_9];
	ld.shared.u32 	%r1921, [%r118+18432];
	setp.eq.s32 	%p291, %r1921, 2147483647;
	selp.b32 	%r1922, -2147483648, %r1921, %p291;
	shr.u32 	%r1923, %r1922, %r2280;
	and.b32  	%r1924, %r1923, %r238;
	shl.b32 	%r1925, %r1924, 3;
	add.s32 	%r1927, %r524, %r1925;
	ld.shared.u64 	%rd230, [%r1927+26112];
	setp.gt.s32 	%p292, %r1921, -1;
	selp.b32 	%r1928, -1, -2147483648, %p292;
	xor.b32  	%r1929, %r1928, %r1921;
	add.s64 	%rd231, %rd230, %rd9;
	shl.b64 	%rd232, %rd231, 2;
	add.s64 	%rd233, %rd22, %rd232;
	st.global.u32 	[%rd233+18432], %r1929;
$L__BB23_251:
	bar.warp.sync 	-1;
	add.s32 	%r1930, %r1, 4992;
	setp.ge.s32 	%p293, %r1930, %r368;
	@%p293 bra 	$L__BB23_253;
	ld.param.u32 	%r2281, [_ZN3cub18CUB_300001_SM_10006detail10radix_sort29DeviceRadixSortOnesweepKernelINS1_5radix10policy_hubIfiyE10Policy1000ELNS0_9SortOrderE0EfiyiiNS1_21identity_decomposer_tEEEvPT5_SB_PT3_PKSC_PT1_PKSG_PT2_PKSK_T4_iiT6__param_9];
	ld.shared.u32 	%r1931, [%r118+19968];
	setp.eq.s32 	%p294, %r1931, 2147483647;
	selp.b32 	%r1932, -2147483648, %r1931, %p294;
	shr.u32 	%r1933, %r1932, %r2281;
	and.b32  	%r1934, %r1933, %r238;
	shl.b32 	%r1935, %r1934, 3;
	add.s32 	%r1937, %r524, %r1935;
	ld.shared.u64 	%rd234, [%r1937+26112];
	setp.gt.s32 	%p295, %r1931, -1;
	selp.b32 	%r1938, -1, -2147483648, %p295;
	xor.b32  	%r1939, %r1938, %r1931;
	add.s64 	%rd235, %rd234, %rd9;
	shl.b64 	%rd236, %rd235, 2;
	add.s64 	%rd237, %rd22, %rd236;
	st.global.u32 	[%rd237+19968], %r1939;
$L__BB23_253:
	bar.warp.sync 	-1;
	add.s32 	%r1940, %r1, 5376;
	setp.ge.s32 	%p296, %r1940, %r368;
	@%p296 bra 	$L__BB23_255;
	ld.param.u32 	%r2282, [_ZN3cub18CUB_300001_SM_10006detail10radix_sort29DeviceRadixSortOnesweepKernelINS1_5radix10policy_hubIfiyE10Policy1000ELNS0_9SortOrderE0EfiyiiNS1_21identity_decomposer_tEEEvPT5_SB_PT3_PKSC_PT1_PKSG_PT2_PKSK_T4_iiT6__param_9];
	ld.shared.u32 	%r1941, [%r118+21504];
	setp.eq.s32 	%p297, %r1941, 2147483647;
	selp.b32 	%r1942, -2147483648, %r1941, %p297;
	shr.u32 	%r1943, %r1942, %r2282;
	and.b32  	%r1944, %r1943, %r238;
	shl.b32 	%r1945, %r1944, 3;
	add.s32 	%r1947, %r524, %r1945;
	ld.shared.u64 	%rd238, [%r1947+26112];
	setp.gt.s32 	%p298, %r1941, -1;
	selp.b32 	%r1948, -1, -2147483648, %p298;
	xor.b32  	%r1949, %r1948, %r1941;
	add.s64 	%rd239, %rd238, %rd9;
	shl.b64 	%rd240, %rd239, 2;
	add.s64 	%rd241, %rd22, %rd240;
	st.global.u32 	[%rd241+21504], %r1949;
$L__BB23_255:
	bar.warp.sync 	-1;
	add.s32 	%r1950, %r1, 5760;
	setp.ge.s32 	%p299, %r1950, %r368;
	@%p299 bra 	$L__BB23_257;
	ld.param.u32 	%r2283, [_ZN3cub18CUB_300001_SM_10006detail10radix_sort29DeviceRadixSortOnesweepKernelINS1_5radix10policy_hubIfiyE10Policy1000ELNS0_9SortOrderE0EfiyiiNS1_21identity_decomposer_tEEEvPT5_SB_PT3_PKSC_PT1_PKSG_PT2_PKSK_T4_iiT6__param_9];
	ld.shared.u32 	%r1951, [%r118+23040];
	setp.eq.s32 	%p300, %r1951, 2147483647;
	selp.b32 	%r1952, -2147483648, %r1951, %p300;
	shr.u32 	%r1953, %r1952, %r2283;
	and.b32  	%r1954, %r1953, %r238;
	shl.b32 	%r1955, %r1954, 3;
	add.s32 	%r1957, %r524, %r1955;
	ld.shared.u64 	%rd242, [%r1957+26112];
	setp.gt.s32 	%p301, %r1951, -1;
	selp.b32 	%r1958, -1, -2147483648, %p301;
	xor.b32  	%r1959, %r1958, %r1951;
	add.s64 	%rd243, %rd242, %rd9;
	shl.b64 	%rd244, %rd243, 2;
	add.s64 	%rd245, %rd22, %rd244;
	st.global.u32 	[%rd245+23040], %r1959;
$L__BB23_257:
	bar.warp.sync 	-1;
	or.b32  	%r1960, %r1, 6144;
	setp.ge.s32 	%p302, %r1960, %r368;
	@%p302 bra 	$L__BB23_259;
	ld.param.u32 	%r2284, [_ZN3cub18CUB_300001_SM_10006detail10radix_sort29DeviceRadixSortOnesweepKernelINS1_5radix10policy_hubIfiyE10Policy1000ELNS0_9SortOrderE0EfiyiiNS1_21identity_decomposer_tEEEvPT5_SB_PT3_PKSC_PT1_PKSG_PT2_PKSK_T4_iiT6__param_9];
	ld.shared.u32 	%r1961, [%r118+24576];
	setp.eq.s32 	%p303, %r1961, 2147483647;
	selp.b32 	%r1962, -2147483648, %r1961, %p303;
	shr.u32 	%r1963, %r1962, %r2284;
	and.b32  	%r1964, %r1963, %r238;
	shl.b32 	%r1965, %r1964, 3;
	add.s32 	%r1967, %r524, %r1965;
	ld.shared.u64 	%rd246, [%r1967+26112];
	setp.gt.s32 	%p304, %r1961, -1;
	selp.b32 	%r1968, -1, -2147483648, %p304;
	xor.b32  	%r1969, %r1968, %r1961;
	add.s64 	%rd247, %rd246, %rd9;
	shl.b64 	%rd248, %rd247, 2;
	add.s64 	%rd249, %rd22, %rd248;
	st.global.u32 	[%rd249+24576], %r1969;
$L__BB23_259:
	bar.warp.sync 	-1;
$L__BB23_260:
	ld.param.u32 	%r2285, [_ZN3cub18CUB_300001_SM_10006detail10radix_sort29DeviceRadixSortOnesweepKernelINS1_5radix10policy_hubIfiyE10Policy1000ELNS0_9SortOrderE0EfiyiiNS1_21identity_decomposer_tEEEvPT5_SB_PT3_PKSC_PT1_PKSG_PT2_PKSK_T4_iiT6__param_9];
	ld.param.u32 	%r2245, [_ZN3cub18CUB_300001_SM_10006detail10radix_sort29DeviceRadixSortOnesweepKernelINS1_5radix10policy_hubIfiyE10Policy1000ELNS0_9SortOrderE0EfiyiiNS1_21identity_decomposer_tEEEvPT5_SB_PT3_PKSC_PT1_PKSG_PT2_PKSK_T4_iiT6__param_8];
	setp.gt.s32 	%p305, %r366, %r2245;
	ld.shared.u32 	%r1970, [%r118];
	setp.eq.s32 	%p306, %r1970, 2147483647;
	selp.b32 	%r1971, -2147483648, %r1970, %p306;
	shr.u32 	%r1972, %r1971, %r2285;
	and.b32  	%r369, %r1972, %r238;
	ld.shared.u32 	%r1973, [%r118+1536];
	setp.eq.s32 	%p307, %r1973, 2147483647;
	selp.b32 	%r1974, -2147483648, %r1973, %p307;
	shr.u32 	%r1975, %r1974, %r2285;
	and.b32  	%r370, %r1975, %r238;
	ld.shared.u32 	%r1976, [%r118+3072];
	setp.eq.s32 	%p308, %r1976, 2147483647;
	selp.b32 	%r1977, -2147483648, %r1976, %p308;
	shr.u32 	%r1978, %r1977, %r2285;
	and.b32  	%r371, %r1978, %r238;
	ld.shared.u32 	%r1979, [%r118+4608];
	setp.eq.s32 	%p309, %r1979, 2147483647;
	selp.b32 	%r1980, -2147483648, %r1979, %p309;
	shr.u32 	%r1981, %r1980, %r2285;
	and.b32  	%r372, %r1981, %r238;
	ld.shared.u32 	%r1982, [%r118+6144];
	setp.eq.s32 	%p310, %r1982, 2147483647;
	selp.b32 	%r1983, -2147483648, %r1982, %p310;
	shr.u32 	%r1984, %r1983, %r2285;
	and.b32  	%r373, %r1984, %r238;
	ld.shared.u32 	%r1985, [%r118+7680];
	setp.eq.s32 	%p311, %r1985, 2147483647;
	selp.b32 	%r1986, -2147483648, %r1985, %p311;
	shr.u32 	%r1987, %r1986, %r2285;
	and.b32  	%r374, %r1987, %r238;
	ld.shared.u32 	%r1988, [%r118+9216];
	setp.eq.s32 	%p312, %r1988, 2147483647;
	selp.b32 	%r1989, -2147483648, %r1988, %p312;
	shr.u32 	%r1990, %r1989, %r2285;
	and.b32  	%r375, %r1990, %r238;
	ld.shared.u32 	%r1991, [%r118+10752];
	setp.eq.s32 	%p313, %r1991, 2147483647;
	selp.b32 	%r1992, -2147483648, %r1991, %p313;
	shr.u32 	%r1993, %r1992, %r2285;
	and.b32  	%r376, %r1993, %r238;
	ld.shared.u32 	%r1994, [%r118+12288];
	setp.eq.s32 	%p314, %r1994, 2147483647;
	selp.b32 	%r1995, -2147483648, %r1994, %p314;
	shr.u32 	%r1996, %r1995, %r2285;
	and.b32  	%r377, %r1996, %r238;
	ld.shared.u32 	%r1997, [%r118+13824];
	setp.eq.s32 	%p315, %r1997, 2147483647;
	selp.b32 	%r1998, -2147483648, %r1997, %p315;
	shr.u32 	%r1999, %r1998, %r2285;
	and.b32  	%r378, %r1999, %r238;
	ld.shared.u32 	%r2000, [%r118+15360];
	setp.eq.s32 	%p316, %r2000, 2147483647;
	selp.b32 	%r2001, -2147483648, %r2000, %p316;
	shr.u32 	%r2002, %r2001, %r2285;
	and.b32  	%r379, %r2002, %r238;
	ld.shared.u32 	%r2003, [%r118+16896];
	setp.eq.s32 	%p317, %r2003, 2147483647;
	selp.b32 	%r2004, -2147483648, %r2003, %p317;
	shr.u32 	%r2005, %r2004, %r2285;
	and.b32  	%r380, %r2005, %r238;
	ld.shared.u32 	%r2006, [%r118+18432];
	setp.eq.s32 	%p318, %r2006, 2147483647;
	selp.b32 	%r2007, -2147483648, %r2006, %p318;
	shr.u32 	%r2008, %r2007, %r2285;
	and.b32  	%r381, %r2008, %r238;
	ld.shared.u32 	%r2009, [%r118+19968];
	setp.eq.s32 	%p319, %r2009, 2147483647;
	selp.b32 	%r2010, -2147483648, %r2009, %p319;
	shr.u32 	%r2011, %r2010, %r2285;
	and.b32  	%r382, %r2011, %r238;
	ld.shared.u32 	%r2012, [%r118+21504];
	setp.eq.s32 	%p320, %r2012, 2147483647;
	selp.b32 	%r2013, -2147483648, %r2012, %p320;
	shr.u32 	%r2014, %r2013, %r2285;
	and.b32  	%r383, %r2014, %r238;
	ld.shared.u32 	%r2015, [%r118+23040];
	setp.eq.s32 	%p321, %r2015, 2147483647;
	selp.b32 	%r2016, -2147483648, %r2015, %p321;
	shr.u32 	%r2017, %r2016, %r2285;
	and.b32  	%r384, %r2017, %r238;
	ld.shared.u32 	%r2018, [%r118+24576];
	setp.eq.s32 	%p322, %r2018, 2147483647;
	selp.b32 	%r2019, -2147483648, %r2018, %p322;
	shr.u32 	%r2020, %r2019, %r2285;
	and.b32  	%r385, %r2020, %r238;
	@%p305 bra 	$L__BB23_262;
	ld.param.u64 	%rd443, [_ZN3cub18CUB_300001_SM_10006detail10radix_sort29DeviceRadixSortOnesweepKernelINS1_5radix10policy_hubIfiyE10Policy1000ELNS0_9SortOrderE0EfiyiiNS1_21identity_decomposer_tEEEvPT5_SB_PT3_PKSC_PT1_PKSG_PT2_PKSK_T4_iiT6__param_7];
	cvta.to.global.u64 	%rd250, %rd443;
	and.b32  	%r2024, %r1, 31;
	or.b32  	%r2025, %r681, %r2024;
	cvt.u64.u32 	%rd251, %r2025;
	mul.lo.s32 	%r2026, %r4, 6528;
	cvt.s64.s32 	%rd252, %r2026;
	add.s64 	%rd253, %rd251, %rd252;
	shl.b64 	%rd254, %rd253, 2;
	add.s64 	%rd255, %rd250, %rd254;
	ld.global.u32 	%r2421, [%rd255];
	ld.global.u32 	%r2422, [%rd255+128];
	ld.global.u32 	%r2423, [%rd255+256];
	ld.global.u32 	%r2424, [%rd255+384];
	ld.global.u32 	%r2425, [%rd255+512];
	ld.global.u32 	%r2426, [%rd255+640];
	ld.global.u32 	%r2427, [%rd255+768];
	ld.global.u32 	%r2428, [%rd255+896];
	ld.global.u32 	%r2429, [%rd255+1024];
	ld.global.u32 	%r2430, [%rd255+1152];
	ld.global.u32 	%r2431, [%rd255+1280];
	ld.global.u32 	%r2432, [%rd255+1408];
	ld.global.u32 	%r2433, [%rd255+1536];
	ld.global.u32 	%r2434, [%rd255+1664];
	ld.global.u32 	%r2435, [%rd255+1792];
	ld.global.u32 	%r2436, [%rd255+1920];
	ld.global.u32 	%r2437, [%rd255+2048];
	bra.uni 	$L__BB23_296;
$L__BB23_262:
	ld.param.u32 	%r2246, [_ZN3cub18CUB_300001_SM_10006detail10radix_sort29DeviceRadixSortOnesweepKernelINS1_5radix10policy_hubIfiyE10Policy1000ELNS0_9SortOrderE0EfiyiiNS1_21identity_decomposer_tEEEvPT5_SB_PT3_PKSC_PT1_PKSG_PT2_PKSK_T4_iiT6__param_8];
	ld.param.u64 	%rd444, [_ZN3cub18CUB_300001_SM_10006detail10radix_sort29DeviceRadixSortOnesweepKernelINS1_5radix10policy_hubIfiyE10Policy1000ELNS0_9SortOrderE0EfiyiiNS1_21identity_decomposer_tEEEvPT5_SB_PT3_PKSC_PT1_PKSG_PT2_PKSK_T4_iiT6__param_7];
	cvta.to.global.u64 	%rd256, %rd444;
	cvt.s64.s32 	%rd257, %r462;
	add.s64 	%rd258, %rd7, %rd257;
	shl.b64 	%rd259, %rd258, 2;
	add.s64 	%rd23, %rd256, %rd259;
	cvt.u32.u64 	%r2029, %rd7;
	sub.s32 	%r403, %r2246, %r462;
	setp.ge.s32 	%p323, %r2029, %r403;
	@%p323 bra 	$L__BB23_264;
	ld.global.u32 	%r2421, [%rd23];
$L__BB23_264:
	add.s32 	%r2032, %r2029, 32;
	setp.ge.s32 	%p324, %r2032, %r403;
	@%p324 bra 	$L__BB23_266;
	ld.global.u32 	%r2422, [%rd23+128];
$L__BB23_266:
	add.s32 	%r2035, %r2029, 64;
	setp.ge.s32 	%p325, %r2035, %r403;
	@%p325 bra 	$L__BB23_268;
	ld.global.u32 	%r2423, [%rd23+256];
$L__BB23_268:
	add.s32 	%r2038, %r2029, 96;
	setp.ge.s32 	%p326, %r2038, %r403;
	@%p326 bra 	$L__BB23_270;
	ld.global.u32 	%r2424, [%rd23+384];
$L__BB23_270:
	add.s32 	%r2041, %r2029, 128;
	setp.ge.s32 	%p327, %r2041, %r403;
	@%p327 bra 	$L__BB23_272;
	ld.global.u32 	%r2425, [%rd23+512];
$L__BB23_272:
	add.s32 	%r2044, %r2029, 160;
	setp.ge.s32 	%p328, %r2044, %r403;
	@%p328 bra 	$L__BB23_274;
	ld.global.u32 	%r2426, [%rd23+640];
$L__BB23_274:
	add.s32 	%r2047, %r2029, 192;
	setp.ge.s32 	%p329, %r2047, %r403;
	@%p329 bra 	$L__BB23_276;
	ld.global.u32 	%r2427, [%rd23+768];
$L__BB23_276:
	add.s32 	%r2050, %r2029, 224;
	setp.ge.s32 	%p330, %r2050, %r403;
	@%p330 bra 	$L__BB23_278;
	ld.param.u64 	%rd445, [_ZN3cub18CUB_300001_SM_10006detail10radix_sort29DeviceRadixSortOnesweepKernelINS1_5radix10policy_hubIfiyE10Policy1000ELNS0_9SortOrderE0EfiyiiNS1_21identity_decomposer_tEEEvPT5_SB_PT3_PKSC_PT1_PKSG_PT2_PKSK_T4_iiT6__param_7];
	cvta.to.global.u64 	%rd260, %rd445;
	add.s64 	%rd264, %rd260, %rd259;
	ld.global.u32 	%r2428, [%rd264+896];
$L__BB23_278:
	add.s32 	%r2054, %r2029, 256;
	setp.ge.s32 	%p331, %r2054, %r403;
	@%p331 bra 	$L__BB23_280;
	ld.param.u64 	%rd446, [_ZN3cub18CUB_300001_SM_10006detail10radix_sort29DeviceRadixSortOnesweepKernelINS1_5radix10policy_hubIfiyE10Policy1000ELNS0_9SortOrderE0EfiyiiNS1_21identity_decomposer_tEEEvPT5_SB_PT3_PKSC_PT1_PKSG_PT2_PKSK_T4_iiT6__param_7];
	cvta.to.global.u64 	%rd265, %rd446;
	cvt.s64.s32 	%rd266, %r462;
	add.s64 	%rd267, %rd7, %rd266;
	shl.b64 	%rd268, %rd267, 2;
	add.s64 	%rd269, %rd265, %rd268;
	ld.global.u32 	%r2429, [%rd269+1024];
$L__BB23_280:
	add.s32 	%r2058, %r2029, 288;
	setp.ge.s32 	%p332, %r2058, %r403;
	@%p332 bra 	$L__BB23_282;
	ld.param.u64 	%rd447, [_ZN3cub18CUB_300001_SM_10006detail10radix_sort29DeviceRadixSortOnesweepKernelINS1_5radix10policy_hubIfiyE10Policy1000ELNS0_9SortOrderE0EfiyiiNS1_21identity_decomposer_tEEEvPT5_SB_PT3_PKSC_PT1_PKSG_PT2_PKSK_T4_iiT6__param_7];
	cvta.to.global.u64 	%rd270, %rd447;
	cvt.s64.s32 	%rd271, %r462;
	add.s64 	%rd272, %rd7, %rd271;
	shl.b64 	%rd273, %rd272, 2;
	add.s64 	%rd274, %rd270, %rd273;
	ld.global.u32 	%r2430, [%rd274+1152];
$L__BB23_282:
	add.s32 	%r2062, %r2029, 320;
	setp.ge.s32 	%p333, %r2062, %r403;
	@%p333 bra 	$L__BB23_284;
	ld.param.u64 	%rd448, [_ZN3cub18CUB_300001_SM_10006detail10radix_sort29DeviceRadixSortOnesweepKernelINS1_5radix10policy_hubIfiyE10Policy1000ELNS0_9SortOrderE0EfiyiiNS1_21identity_decomposer_tEEEvPT5_SB_PT3_PKSC_PT1_PKSG_PT2_PKSK_T4_iiT6__param_7];
	cvta.to.global.u64 	%rd275, %rd448;
	cvt.s64.s32 	%rd276, %r462;
	add.s64 	%rd277, %rd7, %rd276;
	shl.b64 	%rd278, %rd277, 2;
	add.s64 	%rd279, %rd275, %rd278;
	ld.global.u32 	%r2431, [%rd279+1280];
$L__BB23_284:
	add.s32 	%r2066, %r2029, 352;
	setp.ge.s32 	%p334, %r2066, %r403;
	@%p334 bra 	$L__BB23_286;
	ld.param.u64 	%rd449, [_ZN3cub18CUB_300001_SM_10006detail10radix_sort29DeviceRadixSortOnesweepKernelINS1_5radix10policy_hubIfiyE10Policy1000ELNS0_9SortOrderE0EfiyiiNS1_21identity_decomposer_tEEEvPT5_SB_PT3_PKSC_PT1_PKSG_PT2_PKSK_T4_iiT6__param_7];
	cvta.to.global.u64 	%rd280, %rd449;
	mul.lo.s32 	%r2067, %r4, 6528;
	cvt.s64.s32 	%rd281, %r2067;
	add.s64 	%rd282, %rd7, %rd281;
	shl.b64 	%rd283, %rd282, 2;
	add.s64 	%rd284, %rd280, %rd283;
	ld.global.u32 	%r2432, [%rd284+1408];
$L__BB23_286:
	add.s32 	%r2070, %r2029, 384;
	setp.ge.s32 	%p335, %r2070, %r403;
	@%p335 bra 	$L__BB23_288;
	ld.param.u64 	%rd450, [_ZN3cub18CUB_300001_SM_10006detail10radix_sort29DeviceRadixSortOnesweepKernelINS1_5radix10policy_hubIfiyE10Policy1000ELNS0_9SortOrderE0EfiyiiNS1_21identity_decomposer_tEEEvPT5_SB_PT3_PKSC_PT1_PKSG_PT2_PKSK_T4_iiT6__param_7];
	cvta.to.global.u64 	%rd285, %rd450;
	mul.lo.s32 	%r2071, %r4, 6528;
	cvt.s64.s32 	%rd286, %r2071;
	add.s64 	%rd287, %rd7, %rd286;
	shl.b64 	%rd288, %rd287, 2;
	add.s64 	%rd289, %rd285, %rd288;
	ld.global.u32 	%r2433, [%rd289+1536];
$L__BB23_288:
	cvt.u32.u64 	%r2073, %rd7;
	add.s32 	%r2074, %r2073, 416;
	setp.ge.s32 	%p336, %r2074, %r403;
	@%p336 bra 	$L__BB23_290;
	ld.param.u64 	%rd451, [_ZN3cub18CUB_300001_SM_10006detail10radix_sort29DeviceRadixSortOnesweepKernelINS1_5radix10policy_hubIfiyE10Policy1000ELNS0_9SortOrderE0EfiyiiNS1_21identity_decomposer_tEEEvPT5_SB_PT3_PKSC_PT1_PKSG_PT2_PKSK_T4_iiT6__param_7];
	cvta.to.global.u64 	%rd290, %rd451;
	mul.lo.s32 	%r2075, %r4, 6528;
	cvt.s64.s32 	%rd291, %r2075;
	add.s64 	%rd292, %rd7, %rd291;
	shl.b64 	%rd293, %rd292, 2;
	add.s64 	%rd294, %rd290, %rd293;
	ld.global.u32 	%r2434, [%rd294+1664];
$L__BB23_290:
	cvt.u32.u64 	%r2077, %rd7;
	add.s32 	%r2078, %r2077, 448;
	setp.ge.s32 	%p337, %r2078, %r403;
	@%p337 bra 	$L__BB23_292;
	ld.param.u64 	%rd452, [_ZN3cub18CUB_300001_SM_10006detail10radix_sort29DeviceRadixSortOnesweepKernelINS1_5radix10policy_hubIfiyE10Policy1000ELNS0_9SortOrderE0EfiyiiNS1_21identity_decomposer_tEEEvPT5_SB_PT3_PKSC_PT1_PKSG_PT2_PKSK_T4_iiT6__param_7];
	cvta.to.global.u64 	%rd295, %rd452;
	mul.lo.s32 	%r2079, %r4, 6528;
	cvt.s64.s32 	%rd296, %r2079;
	add.s64 	%rd297, %rd7, %rd296;
	shl.b64 	%rd298, %rd297, 2;
	add.s64 	%rd299, %rd295, %rd298;
	ld.global.u32 	%r2435, [%rd299+1792];
$L__BB23_292:
	cvt.u32.u64 	%r2081, %rd7;
	add.s32 	%r2082, %r2081, 480;
	setp.ge.s32 	%p338, %r2082, %r403;
	@%p338 bra 	$L__BB23_294;
	ld.param.u64 	%rd453, [_ZN3cub18CUB_300001_SM_10006detail10radix_sort29DeviceRadixSortOnesweepKernelINS1_5radix10policy_hubIfiyE10Policy1000ELNS0_9SortOrderE0EfiyiiNS1_21identity_decomposer_tEEEvPT5_SB_PT3_PKSC_PT1_PKSG_PT2_PKSK_T4_iiT6__param_7];
	cvta.to.global.u64 	%rd300, %rd453;
	mul.lo.s32 	%r2083, %r4, 6528;
	cvt.s64.s32 	%rd301, %r2083;
	add.s64 	%rd302, %rd7, %rd301;
	shl.b64 	%rd303, %rd302, 2;
	add.s64 	%rd304, %rd300, %rd303;
	ld.global.u32 	%r2436, [%rd304+1920];
$L__BB23_294:
	cvt.u32.u64 	%r2085, %rd7;
	add.s32 	%r2086, %r2085, 512;
	setp.ge.s32 	%p339, %r2086, %r403;
	@%p339 bra 	$L__BB23_296;
	ld.param.u64 	%rd454, [_ZN3cub18CUB_300001_SM_10006detail10radix_sort29DeviceRadixSortOnesweepKernelINS1_5radix10policy_hubIfiyE10Policy1000ELNS0_9SortOrderE0EfiyiiNS1_21identity_decomposer_tEEEvPT5_SB_PT3_PKSC_PT1_PKSG_PT2_PKSK_T4_iiT6__param_7];
	cvta.to.global.u64 	%rd305, %rd454;
	mov.u32 	%r2087, %tid.x;
	and.b32  	%r2088, %r2087, 992;
	mul.lo.s32 	%r2089, %r2088, 17;
	and.b32  	%r2090, %r2087, 31;
	or.b32  	%r2091, %r2089, %r2090;
	cvt.u64.u32 	%rd306, %r2091;
	mul.lo.s32 	%r2092, %r4, 6528;
	cvt.s64.s32 	%rd307, %r2092;
	add.s64 	%rd308, %rd306, %rd307;
	shl.b64 	%rd309, %rd308, 2;
	add.s64 	%rd310, %rd305, %rd309;
	ld.global.u32 	%r2437, [%rd310+2048];
$L__BB23_296:
	ld.param.u32 	%r2247, [_ZN3cub18CUB_300001_SM_10006detail10radix_sort29DeviceRadixSortOnesweepKernelINS1_5radix10policy_hubIfiyE10Policy1000ELNS0_9SortOrderE0EfiyiiNS1_21identity_decomposer_tEEEvPT5_SB_PT3_PKSC_PT1_PKSG_PT2_PKSK_T4_iiT6__param_8];
	ld.param.u64 	%rd441, [_ZN3cub18CUB_300001_SM_10006detail10radix_sort29DeviceRadixSortOnesweepKernelINS1_5radix10policy_hubIfiyE10Policy1000ELNS0_9SortOrderE0EfiyiiNS1_21identity_decomposer_tEEEvPT5_SB_PT3_PKSC_PT1_PKSG_PT2_PKSK_T4_iiT6__param_6];
	cvta.to.global.u64 	%rd24, %rd441;
	mov.u32 	%r454, %tid.x;
	shl.b32 	%r2093, %r454, 2;
	mov.u32 	%r2094, _ZZN3cub18CUB_300001_SM_10006detail10radix_sort29DeviceRadixSortOnesweepKernelINS1_5radix10policy_hubIfiyE10Policy1000ELNS0_9SortOrderE0EfiyiiNS1_21identity_decomposer_tEEEvPT5_SB_PT3_PKSC_PT1_PKSG_PT2_PKSK_T4_iiT6_E1s;
	add.s32 	%r455, %r2094, %r2093;
	cvt.u64.u32 	%rd25, %r454;
	mad.lo.s32 	%r2095, %r4, 6528, 6528;
	setp.gt.s32 	%p340, %r2095, %r2247;
	bar.sync 	0;
	st.shared.u32 	[%r340+-4], %r2421;
	st.shared.u32 	[%r341+-4], %r2422;
	st.shared.u32 	[%r342+-4], %r2423;
	st.shared.u32 	[%r343+-4], %r2424;
	st.shared.u32 	[%r344+-4], %r2425;
	st.shared.u32 	[%r345+-4], %r2426;
	st.shared.u32 	[%r346+-4], %r2427;
	st.shared.u32 	[%r347+-4], %r2428;
	st.shared.u32 	[%r348+-4], %r2429;
	st.shared.u32 	[%r349+-4], %r2430;
	st.shared.u32 	[%r350+-4], %r2431;
	st.shared.u32 	[%r351+-4], %r2432;
	st.shared.u32 	[%r352+-4], %r2433;
	st.shared.u32 	[%r353+-4], %r2434;
	st.shared.u32 	[%r354+-4], %r2435;
	st.shared.u32 	[%r355+-4], %r2436;
	st.shared.u32 	[%r356+-4], %r2437;
	bar.sync 	0;
	@%p340 bra 	$L__BB23_298;
	ld.shared.u32 	%r2096, [%r455];
	shl.b32 	%r2097, %r369, 3;
	add.s32 	%r2099, %r2094, 26112;
	add.s32 	%r2100, %r2099, %r2097;
	ld.shared.u64 	%rd311, [%r2100];
	add.s64 	%rd312, %rd311, %rd25;
	shl.b64 	%rd313, %rd312, 2;
	add.s64 	%rd314, %rd24, %rd313;
	st.global.u32 	[%rd314], %r2096;
	bar.warp.sync 	-1;
	ld.shared.u32 	%r2101, [%r455+1536];
	shl.b32 	%r2102, %r370, 3;
	add.s32 	%r2103, %r2099, %r2102;
	ld.shared.u64 	%rd315, [%r2103];
	add.s64 	%rd316, %rd315, %rd25;
	shl.b64 	%rd317, %rd316, 2;
	add.s64 	%rd318, %rd24, %rd317;
	st.global.u32 	[%rd318+1536], %r2101;
	bar.warp.sync 	-1;
	ld.shared.u32 	%r2104, [%r455+3072];
	shl.b32 	%r2105, %r371, 3;
	add.s32 	%r2106, %r2099, %r2105;
	ld.shared.u64 	%rd319, [%r2106];
	add.s64 	%rd320, %rd319, %rd25;
	shl.b64 	%rd321, %rd320, 2;
	add.s64 	%rd322, %rd24, %rd321;
	st.global.u32 	[%rd322+3072], %r2104;
	bar.warp.sync 	-1;
	ld.shared.u32 	%r2107, [%r455+4608];
	shl.b32 	%r2108, %r372, 3;
	add.s32 	%r2109, %r2099, %r2108;
	ld.shared.u64 	%rd323, [%r2109];
	add.s64 	%rd324, %rd323, %rd25;
	shl.b64 	%rd325, %rd324, 2;
	add.s64 	%rd326, %rd24, %rd325;
	st.global.u32 	[%rd326+4608], %r2107;
	bar.warp.sync 	-1;
	ld.shared.u32 	%r2110, [%r455+6144];
	shl.b32 	%r2111, %r373, 3;
	add.s32 	%r2112, %r2099, %r2111;
	ld.shared.u64 	%rd327, [%r2112];
	add.s64 	%rd328, %rd327, %rd25;
	shl.b64 	%rd329, %rd328, 2;
	add.s64 	%rd330, %rd24, %rd329;
	st.global.u32 	[%rd330+6144], %r2110;
	bar.warp.sync 	-1;
	ld.shared.u32 	%r2113, [%r455+7680];
	shl.b32 	%r2114, %r374, 3;
	add.s32 	%r2115, %r2099, %r2114;
	ld.shared.u64 	%rd331, [%r2115];
	add.s64 	%rd332, %rd331, %rd25;
	shl.b64 	%rd333, %rd332, 2;
	add.s64 	%rd334, %rd24, %rd333;
	st.global.u32 	[%rd334+7680], %r2113;
	bar.warp.sync 	-1;
	ld.shared.u32 	%r2116, [%r455+9216];
	shl.b32 	%r2117, %r375, 3;
	add.s32 	%r2118, %r2099, %r2117;
	ld.shared.u64 	%rd335, [%r2118];
	add.s64 	%rd336, %rd335, %rd25;
	shl.b64 	%rd337, %rd336, 2;
	add.s64 	%rd338, %rd24, %rd337;
	st.global.u32 	[%rd338+9216], %r2116;
	bar.warp.sync 	-1;
	ld.shared.u32 	%r2119, [%r455+10752];
	shl.b32 	%r2120, %r376, 3;
	add.s32 	%r2121, %r2099, %r2120;
	ld.shared.u64 	%rd339, [%r2121];
	add.s64 	%rd340, %rd339, %rd25;
	shl.b64 	%rd341, %rd340, 2;
	add.s64 	%rd342, %rd24, %rd341;
	st.global.u32 	[%rd342+10752], %r2119;
	bar.warp.sync 	-1;
	ld.shared.u32 	%r2122, [%r455+12288];
	shl.b32 	%r2123, %r377, 3;
	add.s32 	%r2124, %r2099, %r2123;
	ld.shared.u64 	%rd343, [%r2124];
	add.s64 	%rd344, %rd343, %rd25;
	shl.b64 	%rd345, %rd344, 2;
	add.s64 	%rd346, %rd24, %rd345;
	st.global.u32 	[%rd346+12288], %r2122;
	bar.warp.sync 	-1;
	ld.shared.u32 	%r2125, [%r455+13824];
	shl.b32 	%r2126, %r378, 3;
	add.s32 	%r2127, %r2099, %r2126;
	ld.shared.u64 	%rd347, [%r2127];
	add.s64 	%rd348, %rd347, %rd25;
	shl.b64 	%rd349, %rd348, 2;
	add.s64 	%rd350, %rd24, %rd349;
	st.global.u32 	[%rd350+13824], %r2125;
	bar.warp.sync 	-1;
	ld.shared.u32 	%r2128, [%r455+15360];
	shl.b32 	%r2129, %r379, 3;
	add.s32 	%r2130, %r2099, %r2129;
	ld.shared.u64 	%rd351, [%r2130];
	add.s64 	%rd352, %rd351, %rd25;
	shl.b64 	%rd353, %rd352, 2;
	add.s64 	%rd354, %rd24, %rd353;
	st.global.u32 	[%rd354+15360], %r2128;
	bar.warp.sync 	-1;
	ld.shared.u32 	%r2131, [%r455+16896];
	shl.b32 	%r2132, %r380, 3;
	add.s32 	%r2133, %r2099, %r2132;
	ld.shared.u64 	%rd355, [%r2133];
	add.s64 	%rd356, %rd355, %rd25;
	shl.b64 	%rd357, %rd356, 2;
	add.s64 	%rd358, %rd24, %rd357;
	st.global.u32 	[%rd358+16896], %r2131;
	bar.warp.sync 	-1;
	ld.shared.u32 	%r2134, [%r455+18432];
	shl.b32 	%r2135, %r381, 3;
	add.s32 	%r2136, %r2099, %r2135;
	ld.shared.u64 	%rd359, [%r2136];
	add.s64 	%rd360, %rd359, %rd25;
	shl.b64 	%rd361, %rd360, 2;
	add.s64 	%rd362, %rd24, %rd361;
	st.global.u32 	[%rd362+18432], %r2134;
	bar.warp.sync 	-1;
	ld.shared.u32 	%r2137, [%r455+19968];
	shl.b32 	%r2138, %r382, 3;
	add.s32 	%r2139, %r2099, %r2138;
	ld.shared.u64 	%rd363, [%r2139];
	add.s64 	%rd364, %rd363, %rd25;
	shl.b64 	%rd365, %rd364, 2;
	add.s64 	%rd366, %rd24, %rd365;
	st.global.u32 	[%rd366+19968], %r2137;
	bar.warp.sync 	-1;
	ld.shared.u32 	%r2140, [%r455+21504];
	shl.b32 	%r2141, %r383, 3;
	add.s32 	%r2142, %r2099, %r2141;
	ld.shared.u64 	%rd367, [%r2142];
	add.s64 	%rd368, %rd367, %rd25;
	shl.b64 	%rd369, %rd368, 2;
	add.s64 	%rd370, %rd24, %rd369;
	st.global.u32 	[%rd370+21504], %r2140;
	bar.warp.sync 	-1;
	ld.shared.u32 	%r2143, [%r455+23040];
	shl.b32 	%r2144, %r384, 3;
	add.s32 	%r2145, %r2099, %r2144;
	ld.shared.u64 	%rd371, [%r2145];
	add.s64 	%rd372, %rd371, %rd25;
	shl.b64 	%rd373, %rd372, 2;
	add.s64 	%rd374, %rd24, %rd373;
	st.global.u32 	[%rd374+23040], %r2143;
	bar.warp.sync 	-1;
	ld.shared.u32 	%r2146, [%r455+24576];
	shl.b32 	%r2147, %r385, 3;
	add.s32 	%r2148, %r2099, %r2147;
	ld.shared.u64 	%rd375, [%r2148];
	add.s64 	%rd376, %rd375, %rd25;
	shl.b64 	%rd377, %rd376, 2;
	add.s64 	%rd378, %rd24, %rd377;
	st.global.u32 	[%rd378+24576], %r2146;
	bar.warp.sync 	-1;
	bra.uni 	$L__BB23_333;
$L__BB23_298:
	ld.param.u32 	%r2248, [_ZN3cub18CUB_300001_SM_10006detail10radix_sort29DeviceRadixSortOnesweepKernelINS1_5radix10policy_hubIfiyE10Policy1000ELNS0_9SortOrderE0EfiyiiNS1_21identity_decomposer_tEEEvPT5_SB_PT3_PKSC_PT1_PKSG_PT2_PKSK_T4_iiT6__param_8];
	mad.lo.s32 	%r456, %r4, -6528, %r2248;
	shl.b32 	%r2149, %r369, 3;
	add.s32 	%r2151, %r2094, %r2149;
	ld.shared.u64 	%rd26, [%r2151+26112];
	setp.ge.s32 	%p341, %r454, %r456;
	@%p341 bra 	$L__BB23_300;
	ld.shared.u32 	%r2152, [%r455];
	add.s64 	%rd379, %rd26, %rd25;
	shl.b64 	%rd380, %rd379, 2;
	add.s64 	%rd381, %rd24, %rd380;
	st.global.u32 	[%rd381], %r2152;
$L__BB23_300:
	bar.warp.sync 	-1;
	shl.b32 	%r2153, %r370, 3;
	add.s32 	%r2155, %r2094, %r2153;
	ld.shared.u64 	%rd27, [%r2155+26112];
	add.s32 	%r2156, %r454, 384;
	setp.ge.s32 	%p342, %r2156, %r456;
	@%p342 bra 	$L__BB23_302;
	ld.shared.u32 	%r2157, [%r455+1536];
	add.s64 	%rd382, %rd27, %rd25;
	shl.b64 	%rd383, %rd382, 2;
	add.s64 	%rd384, %rd24, %rd383;
	st.global.u32 	[%rd384+1536], %r2157;
$L__BB23_302:
	bar.warp.sync 	-1;
	shl.b32 	%r2158, %r371, 3;
	add.s32 	%r2160, %r2094, %r2158;
	ld.shared.u64 	%rd28, [%r2160+26112];
	add.s32 	%r2161, %r454, 768;
	setp.ge.s32 	%p343, %r2161, %r456;
	@%p343 bra 	$L__BB23_304;
	ld.shared.u32 	%r2162, [%r455+3072];
	add.s64 	%rd385, %rd28, %rd25;
	shl.b64 	%rd386, %rd385, 2;
	add.s64 	%rd387, %rd24, %rd386;
	st.global.u32 	[%rd387+3072], %r2162;
$L__BB23_304:
	bar.warp.sync 	-1;
	shl.b32 	%r2163, %r372, 3;
	add.s32 	%r2165, %r2094, %r2163;
	ld.shared.u64 	%rd29, [%r2165+26112];
	add.s32 	%r2166, %r454, 1152;
	setp.ge.s32 	%p344, %r2166, %r456;
	@%p344 bra 	$L__BB23_306;
	ld.shared.u32 	%r2167, [%r455+4608];
	add.s64 	%rd388, %rd29, %rd25;
	shl.b64 	%rd389, %rd388, 2;
	add.s64 	%rd390, %rd24, %rd389;
	st.global.u32 	[%rd390+4608], %r2167;
$L__BB23_306:
	bar.warp.sync 	-1;
	shl.b32 	%r2168, %r373, 3;
	add.s32 	%r2170, %r2094, %r2168;
	ld.shared.u64 	%rd30, [%r2170+26112];
	add.s32 	%r2171, %r454, 1536;
	setp.ge.s32 	%p345, %r2171, %r456;
	@%p345 bra 	$L__BB23_308;
	ld.shared.u32 	%r2172, [%r455+6144];
	add.s64 	%rd391, %rd30, %rd25;
	shl.b64 	%rd392, %rd391, 2;
	add.s64 	%rd393, %rd24, %rd392;
	st.global.u32 	[%rd393+6144], %r2172;
$L__BB23_308:
	bar.warp.sync 	-1;
	shl.b32 	%r2173, %r374, 3;
	add.s32 	%r2175, %r2094, %r2173;
	ld.shared.u64 	%rd31, [%r2175+26112];
	add.s32 	%r2176, %r454, 1920;
	setp.ge.s32 	%p346, %r2176, %r456;
	@%p346 bra 	$L__BB23_310;
	ld.shared.u32 	%r2177, [%r455+7680];
	add.s64 	%rd394, %rd31, %rd25;
	shl.b64 	%rd395, %rd394, 2;
	add.s64 	%rd396, %rd24, %rd395;
	st.global.u32 	[%rd396+7680], %r2177;
$L__BB23_310:
	bar.warp.sync 	-1;
	shl.b32 	%r2178, %r375, 3;
	add.s32 	%r2180, %r2094, %r2178;
	ld.shared.u64 	%rd32, [%r2180+26112];
	add.s32 	%r2181, %r454, 2304;
	setp.ge.s32 	%p347, %r2181, %r456;
	@%p347 bra 	$L__BB23_312;
	ld.shared.u32 	%r2182, [%r455+9216];
	add.s64 	%rd397, %rd32, %rd25;
	shl.b64 	%rd398, %rd397, 2;
	add.s64 	%rd399, %rd24, %rd398;
	st.global.u32 	[%rd399+9216], %r2182;
$L__BB23_312:
	bar.warp.sync 	-1;
	shl.b32 	%r2183, %r376, 3;
	add.s32 	%r2185, %r2094, %r2183;
	ld.shared.u64 	%rd33, [%r2185+26112];
	add.s32 	%r2186, %r454, 2688;
	setp.ge.s32 	%p348, %r2186, %r456;
	@%p348 bra 	$L__BB23_314;
	ld.shared.u32 	%r2187, [%r455+10752];
	add.s64 	%rd400, %rd33, %rd25;
	shl.b64 	%rd401, %rd400, 2;
	add.s64 	%rd402, %rd24, %rd401;
	st.global.u32 	[%rd402+10752], %r2187;
$L__BB23_314:
	bar.warp.sync 	-1;
	shl.b32 	%r2188, %r377, 3;
	add.s32 	%r2190, %r2094, %r2188;
	ld.shared.u64 	%rd34, [%r2190+26112];
	or.b32  	%r2191, %r454, 3072;
	setp.ge.s32 	%p349, %r2191, %r456;
	@%p349 bra 	$L__BB23_316;
	ld.shared.u32 	%r2192, [%r455+12288];
	add.s64 	%rd403, %rd34, %rd25;
	shl.b64 	%rd404, %rd403, 2;
	add.s64 	%rd405, %rd24, %rd404;
	st.global.u32 	[%rd405+12288], %r2192;
$L__BB23_316:
	bar.warp.sync 	-1;
	shl.b32 	%r2193, %r378, 3;
	add.s32 	%r2195, %r2094, %r2193;
	ld.shared.u64 	%rd35, [%r2195+26112];
	add.s32 	%r2196, %r454, 3456;
	setp.ge.s32 	%p350, %r2196, %r456;
	@%p350 bra 	$L__BB23_318;
	ld.shared.u32 	%r2197, [%r455+13824];
	add.s64 	%rd406, %rd35, %rd25;
	shl.b64 	%rd407, %rd406, 2;
	add.s64 	%rd408, %rd24, %rd407;
	st.global.u32 	[%rd408+13824], %r2197;
$L__BB23_318:
	bar.warp.sync 	-1;
	shl.b32 	%r2198, %r379, 3;
	add.s32 	%r2200, %r2094, %r2198;
	ld.shared.u64 	%rd36, [%r2200+26112];
	add.s32 	%r2201, %r454, 3840;
	setp.ge.s32 	%p351, %r2201, %r456;
	@%p351 bra 	$L__BB23_320;
	ld.shared.u32 	%r2202, [%r455+15360];
	add.s64 	%rd409, %rd36, %rd25;
	shl.b64 	%rd410, %rd409, 2;
	add.s64 	%rd411, %rd24, %rd410;
	st.global.u32 	[%rd411+15360], %r2202;
$L__BB23_320:
	bar.warp.sync 	-1;
	shl.b32 	%r2203, %r380, 3;
	add.s32 	%r2205, %r2094, %r2203;
	ld.shared.u64 	%rd37, [%r2205+26112];
	add.s32 	%r2206, %r454, 4224;
	setp.ge.s32 	%p352, %r2206, %r456;
	@%p352 bra 	$L__BB23_322;
	ld.shared.u32 	%r2207, [%r455+16896];
	add.s64 	%rd412, %rd37, %rd25;
	shl.b64 	%rd413, %rd412, 2;
	add.s64 	%rd414, %rd24, %rd413;
	st.global.u32 	[%rd414+16896], %r2207;
$L__BB23_322:
	bar.warp.sync 	-1;
	shl.b32 	%r2208, %r381, 3;
	add.s32 	%r2210, %r2094, %r2208;
	ld.shared.u64 	%rd38, [%r2210+26112];
	add.s32 	%r2211, %r454, 4608;
	setp.ge.s32 	%p353, %r2211, %r456;
	@%p353 bra 	$L__BB23_324;
	ld.shared.u32 	%r2212, [%r455+18432];
	add.s64 	%rd415, %rd38, %rd25;
	shl.b64 	%rd416, %rd415, 2;
	add.s64 	%rd417, %rd24, %rd416;
	st.global.u32 	[%rd417+18432], %r2212;
$L__BB23_324:
	bar.warp.sync 	-1;
	shl.b32 	%r2213, %r382, 3;
	add.s32 	%r2215, %r2094, %r2213;
	ld.shared.u64 	%rd39, [%r2215+26112];
	add.s32 	%r2216, %r454, 4992;
	setp.ge.s32 	%p354, %r2216, %r456;
	@%p354 bra 	$L__BB23_326;
	ld.shared.u32 	%r2217, [%r455+19968];
	add.s64 	%rd418, %rd39, %rd25;
	shl.b64 	%rd419, %rd418, 2;
	add.s64 	%rd420, %rd24, %rd419;
	st.global.u32 	[%rd420+19968], %r2217;
$L__BB23_326:
	bar.warp.sync 	-1;
	shl.b32 	%r2218, %r383, 3;
	add.s32 	%r2220, %r2094, %r2218;
	ld.shared.u64 	%rd40, [%r2220+26112];
	add.s32 	%r2221, %r454, 5376;
	setp.ge.s32 	%p355, %r2221, %r456;
	@%p355 bra 	$L__BB23_328;
	ld.shared.u32 	%r2222, [%r455+21504];
	add.s64 	%rd421, %rd40, %rd25;
	shl.b64 	%rd422, %rd421, 2;
	add.s64 	%rd423, %rd24, %rd422;
	st.global.u32 	[%rd423+21504], %r2222;
$L__BB23_328:
	bar.warp.sync 	-1;
	shl.b32 	%r2223, %r384, 3;
	add.s32 	%r2225, %r2094, %r2223;
	ld.shared.u64 	%rd41, [%r2225+26112];
	add.s32 	%r2226, %r454, 5760;
	setp.ge.s32 	%p356, %r2226, %r456;
	@%p356 bra 	$L__BB23_330;
	ld.shared.u32 	%r2227, [%r455+23040];
	add.s64 	%rd424, %rd41, %rd25;
	shl.b64 	%rd425, %rd424, 2;
	add.s64 	%rd426, %rd24, %rd425;
	st.global.u32 	[%rd426+23040], %r2227;
$L__BB23_330:
	bar.warp.sync 	-1;
	shl.b32 	%r2228, %r385, 3;
	add.s32 	%r2230, %r2094, %r2228;
	ld.shared.u64 	%rd427, [%r2230+26112];
	add.s64 	%rd42, %rd427, %rd25;
	or.b32  	%r2231, %r454, 6144;
	setp.ge.s32 	%p357, %r2231, %r456;
	@%p357 bra 	$L__BB23_332;
	ld.shared.u32 	%r2232, [%r455+24576];
	shl.b64 	%rd428, %rd42, 2;
	add.s64 	%rd429, %rd24, %rd428;
	st.global.u32 	[%rd429+24576], %r2232;
$L__BB23_332:
	bar.warp.sync 	-1;
$L__BB23_333:
	ret;

}
	// .globl	_ZN3cub18CUB_300001_SM_10006detail10radix_sort31DeviceRadixSortSingleTileKernelINS1_5radix10policy_hubIffyE10Policy1000ELNS0_9SortOrderE0EffyNS1_21identity_decomposer_tEEEvPKT1_PSA_PKT2_PSE_T3_iiT4_
.visible .entry _ZN3cub18CUB_300001_SM_10006detail10radix_sort31DeviceRadixSortSingleTileKernelINS1_5radix10policy_hubIffyE10Policy1000ELNS0_9SortOrderE0EffyNS1_21identity_decomposer_tEEEvPKT1_PSA_PKT2_PSE_T3_iiT4_(
	.param .u64 .ptr .align 1 _ZN3cub18CUB_300001_SM_10006detail10radix_sort31DeviceRadixSortSingleTileKernelINS1_5radix10policy_hubIffyE10Policy1000ELNS0_9SortOrderE0EffyNS1_21identity_decomposer_tEEEvPKT1_PSA_PKT2_PSE_T3_iiT4__param_0,
	.param .u64 .ptr .align 1 _ZN3cub18CUB_300001_SM_10006detail10radix_sort31DeviceRadixSortSingleTileKernelINS1_5radix10policy_hubIffyE10Policy1000ELNS0_9SortOrderE0EffyNS1_21identity_decomposer_tEEEvPKT1_PSA_PKT2_PSE_T3_iiT4__param_1,
	.param .u64 .ptr .align 1 _ZN3cub18CUB_300001_SM_10006detail10radix_sort31DeviceRadixSortSingleTileKernelINS1_5radix10policy_hubIffyE10Policy1000ELNS0_9SortOrderE0EffyNS1_21identity_decomposer_tEEEvPKT1_PSA_PKT2_PSE_T3_iiT4__param_2,
	.param .u64 .ptr .align 1 _ZN3cub18CUB_300001_SM_10006detail10radix_sort31DeviceRadixSortSingleTileKernelINS1_5radix10policy_hubIffyE10Policy1000ELNS0_9SortOrderE0EffyNS1_21identity_decomposer_tEEEvPKT1_PSA_PKT2_PSE_T3_iiT4__param_3,
	.param .u64 _ZN3cub18CUB_300001_SM_10006detail10radix_sort31DeviceRadixSortSingleTileKernelINS1_5radix10policy_hubIffyE10Policy1000ELNS0_9SortOrderE0EffyNS1_21identity_decomposer_tEEEvPKT1_PSA_PKT2_PSE_T3_iiT4__param_4,
	.param .u32 _ZN3cub18CUB_300001_SM_10006detail10radix_sort31DeviceRadixSortSingleTileKernelINS1_5radix10policy_hubIffyE10Policy1000ELNS0_9SortOrderE0EffyNS1_21identity_decomposer_tEEEvPKT1_PSA_PKT2_PSE_T3_iiT4__param_5,
	.param .u32 _ZN3cub18CUB_300001_SM_10006detail10radix_sort31DeviceRadixSortSingleTileKernelINS1_5radix10policy_hubIffyE10Policy1000ELNS0_9SortOrderE0EffyNS1_21identity_decomposer_tEEEvPKT1_PSA_PKT2_PSE_T3_iiT4__param_6,
	.param .align 1 .b8 _ZN3cub18CUB_300001_SM_10006detail10radix_sort31DeviceRadixSortSingleTileKernelINS1_5radix10policy_hubIffyE10Policy1000ELNS0_9SortOrderE0EffyNS1_21identity_decomposer_tEEEvPKT1_PSA_PKT2_PSE_T3_iiT4__param_7[1]
)
.maxntid 256
.minnctapersm 1
{
	.reg .pred 	%p<130>;
	.reg .b16 	%rs<39>;
	.reg .b32 	%r<786>;
	.reg .b32 	%f<153>;
	.reg .b64 	%rd<37>;
	// demoted variable
	.shared .align 16 .b8 _ZZN3cub18CUB_300001_SM_10006detail10radix_sort31DeviceRadixSortSingleTileKernelINS1_5radix10policy_hubIffyE10Policy1000ELNS0_9SortOrderE0EffyNS1_21identity_decomposer_tEEEvPKT1_PSA_PKT2_PSE_T3_iiT4_E12temp_storage[33856];
	ld.param.u64 	%rd10, [_ZN3cub18CUB_300001_SM_10006detail10radix_sort31DeviceRadixSortSingleTileKernelINS1_5radix10policy_hubIffyE10Policy1000ELNS0_9SortOrderE0EffyNS1_21identity_decomposer_tEEEvPKT1_PSA_PKT2_PSE_T3_iiT4__param_0];
	ld.param.u64 	%rd6, [_ZN3cub18CUB_300001_SM_10006detail10radix_sort31DeviceRadixSortSingleTileKernelINS1_5radix10policy_hubIffyE10Policy1000ELNS0_9SortOrderE0EffyNS1_21identity_decomposer_tEEEvPKT1_PSA_PKT2_PSE_T3_iiT4__param_1];
	ld.param.u64 	%rd7, [_ZN3cub18CUB_300001_SM_10006detail10radix_sort31DeviceRadixSortSingleTileKernelINS1_5radix10policy_hubIffyE10Policy1000ELNS0_9SortOrderE0EffyNS1_21identity_decomposer_tEEEvPKT1_PSA_PKT2_PSE_T3_iiT4__param_2];
	ld.param.u64 	%rd8, [_ZN3cub18CUB_300001_SM_10006detail10radix_sort31DeviceRadixSortSingleTileKernelINS1_5radix10policy_hubIffyE10Policy1000ELNS0_9SortOrderE0EffyNS1_21identity_decomposer_tEEEvPKT1_PSA_PKT2_PSE_T3_iiT4__param_3];
	ld.param.u64 	%rd9, [_ZN3cub18CUB_300001_SM_10006detail10radix_sort31DeviceRadixSortSingleTileKernelINS1_5radix10policy_hubIffyE10Policy1000ELNS0_9SortOrderE0EffyNS1_21identity_decomposer_tEEEvPKT1_PSA_PKT2_PSE_T3_iiT4__param_4];
	ld.param.u32 	%r228, [_ZN3cub18CUB_300001_SM_10006detail10radix_sort31DeviceRadixSortSingleTileKernelINS1_5radix10policy_hubIffyE10Policy1000ELNS0_9SortOrderE0EffyNS1_21identity_decomposer_tEEEvPKT1_PSA_PKT2_PSE_T3_iiT4__param_5];
	ld.param.u32 	%r229, [_ZN3cub18CUB_300001_SM_10006detail10radix_sort31DeviceRadixSortSingleTileKernelINS1_5radix10policy_hubIffyE10Policy1000ELNS0_9SortOrderE0EffyNS1_21identity_decomposer_tEEEvPKT1_PSA_PKT2_PSE_T3_iiT4__param_6];
	cvta.to.global.u64 	%rd11, %rd10;
	cvt.u32.u64 	%r1, %rd9;
	mov.u32 	%r2, %tid.x;
	mul.lo.s32 	%r3, %r2, 19;
	setp.ge.s32 	%p1, %r3, %r1;
	mul.wide.u32 	%rd12, %r3, 4;
	add.s64 	%rd1, %rd11, %rd12;
	mov.b32 	%r744, 2147483647;
	@%p1 bra 	$L__BB24_2;
	ld.global.u32 	%r744, [%rd1];
$L__BB24_2:
	add.s32 	%r6, %r3, 1;
	setp.ge.s32 	%p2, %r6, %r1;
	mov.b32 	%r745, 2147483647;
	@%p2 bra 	$L__BB24_4;
	ld.global.u32 	%r745, [%rd1+4];
$L__BB24_4:
	add.s32 	%r9, %r3, 2;
	setp.ge.s32 	%p3, %r9, %r1;
	mov.b32 	%r746, 2147483647;
	@%p3 bra 	$L__BB24_6;
	ld.global.u32 	%r746, [%rd1+8];
$L__BB24_6:
	add.s32 	%r12, %r3, 3;
	setp.ge.s32 	%p4, %r12, %r1;
	mov.b32 	%r747, 2147483647;
	@%p4 bra 	$L__BB24_8;
	ld.global.u32 	%r747, [%rd1+12];
$L__BB24_8:
	add.s32 	%r15, %r3, 4;
	setp.ge.s32 	%p5, %r15, %r1;
	mov.b32 	%r748, 2147483647;
	@%p5 bra 	$L__BB24_10;
	ld.global.u32 	%r748, [%rd1+16];
$L__BB24_10:
	add.s32 	%r18, %r3, 5;
	setp.ge.s32 	%p6, %r18, %r1;
	mov.b32 	%r749, 2147483647;
	@%p6 bra 	$L__BB24_12;
	ld.global.u32 	%r749, [%rd1+20];
$L__BB24_12:
	add.s32 	%r21, %r3, 6;
	setp.ge.s32 	%p7, %r21, %r1;
	mov.b32 	%r750, 2147483647;
	@%p7 bra 	$L__BB24_14;
	ld.global.u32 	%r750, [%rd1+24];
$L__BB24_14:
	add.s32 	%r24, %r3, 7;
	setp.ge.s32 	%p8, %r24, %r1;
	mov.b32 	%r751, 2147483647;
	@%p8 bra 	$L__BB24_16;
	ld.global.u32 	%r751, [%rd1+28];
$L__BB24_16:
	add.s32 	%r27, %r3, 8;
	setp.ge.s32 	%p9, %r27, %r1;
	mov.b32 	%r752, 2147483647;
	@%p9 bra 	$L__BB24_18;
	ld.global.u32 	%r752, [%rd1+32];
$L__BB24_18:
	add.s32 	%r30, %r3, 9;
	setp.ge.s32 	%p10, %r30, %r1;
	mov.b32 	%r753, 2147483647;
	@%p10 bra 	$L__BB24_20;
	ld.global.u32 	%r753, [%rd1+36];
$L__BB24_20:
	add.s32 	%r33, %r3, 10;
	setp.ge.s32 	%p11, %r33, %r1;
	mov.b32 	%r754, 2147483647;
	@%p11 bra 	$L__BB24_22;
	ld.global.u32 	%r754, [%rd1+40];
$L__BB24_22:
	add.s32 	%r36, %r3, 11;
	setp.ge.s32 	%p12, %r36, %r1;
	mov.b32 	%r755, 2147483647;
	@%p12 bra 	$L__BB24_24;
	ld.global.u32 	%r755, [%rd1+44];
$L__BB24_24:
	add.s32 	%r39, %r3, 12;
	setp.ge.s32 	%p13, %r39, %r1;
	mov.b32 	%r756, 2147483647;
	@%p13 bra 	$L__BB24_26;
	ld.global.u32 	%r756, [%rd1+48];
$L__BB24_26:
	add.s32 	%r42, %r3, 13;
	setp.ge.s32 	%p14, %r42, %r1;
	mov.b32 	%r757, 2147483647;
	@%p14 bra 	$L__BB24_28;
	ld.global.u32 	%r757, [%rd1+52];
$L__BB24_28:
	add.s32 	%r45, %r3, 14;
	setp.ge.s32 	%p15, %r45, %r1;
	mov.b32 	%r758, 2147483647;
	@%p15 bra 	$L__BB24_30;
	ld.global.u32 	%r758, [%rd1+56];
$L__BB24_30:
	add.s32 	%r48, %r3, 15;
	setp.ge.s32 	%p16, %r48, %r1;
	mov.b32 	%r759, 2147483647;
	@%p16 bra 	$L__BB24_32;
	ld.global.u32 	%r759, [%rd1+60];
$L__BB24_32:
	add.s32 	%r51, %r3, 16;
	setp.ge.s32 	%p17, %r51, %r1;
	mov.b32 	%r760, 2147483647;
	@%p17 bra 	$L__BB24_34;
	ld.global.u32 	%r760, [%rd1+64];
$L__BB24_34:
	add.s32 	%r54, %r3, 17;
	setp.ge.s32 	%p18, %r54, %r1;
	mov.b32 	%r761, 2147483647;
	@%p18 bra 	$L__BB24_36;
	ld.global.u32 	%r761, [%rd1+68];
$L__BB24_36:
	add.s32 	%r57, %r3, 18;
	setp.ge.s32 	%p19, %r57, %r1;
	mov.b32 	%r762, 2147483647;
	@%p19 bra 	$L__BB24_38;
	ld.global.u32 	%r762, [%rd1+72];
$L__BB24_38:
	bar.sync 	0;
	mov.b64 	{%r249, %r250}, %rd9;
	shfl.sync.idx.b32	%r60|%p20, %r249, 0, 31, -1;
	shfl.sync.idx.b32	%r251|%p21, %r250, 0, 31, -1;
	mov.b64 	%rd2, {%r60, %r251};
	setp.ge.s32 	%p22, %r3, %r60;
	cvta.to.global.u64 	%rd13, %rd7;
	add.s64 	%rd3, %rd13, %rd12;
	@%p22 bra 	$L__BB24_40;
	ld.global.f32 	%f152, [%rd3];
$L__BB24_40:
	setp.ge.s32 	%p23, %r6, %r60;
	@%p23 bra 	$L__BB24_42;
	ld.global.f32 	%f151, [%rd3+4];
$L__BB24_42:
	setp.ge.s32 	%p24, %r9, %r60;
	@%p24 bra 	$L__BB24_44;
	ld.global.f32 	%f150, [%rd3+8];
$L__BB24_44:
	setp.ge.s32 	%p25, %r12, %r60;
	@%p25 bra 	$L__BB24_46;
	ld.global.f32 	%f149, [%rd3+12];
$L__BB24_46:
	setp.ge.s32 	%p26, %r15, %r60;
	@%p26 bra 	$L__BB24_48;
	ld.global.f32 	%f148, [%rd3+16];
$L__BB24_48:
	setp.ge.s32 	%p27, %r18, %r60;
	@%p27 bra 	$L__BB24_50;
	ld.global.f32 	%f147, [%rd3+20];
$L__BB24_50:
	setp.ge.s32 	%p28, %r21, %r60;
	@%p28 bra 	$L__BB24_52;
	ld.global.f32 	%f146, [%rd3+24];
$L__BB24_52:
	setp.ge.s32 	%p29, %r24, %r60;
	@%p29 bra 	$L__BB24_54;
	ld.global.f32 	%f145, [%rd3+28];
$L__BB24_54:
	setp.ge.s32 	%p30, %r27, %r60;
	@%p30 bra 	$L__BB24_56;
	ld.global.f32 	%f144, [%rd3+32];
$L__BB24_56:
	setp.ge.s32 	%p31, %r30, %r60;
	@%p31 bra 	$L__BB24_58;
	ld.global.f32 	%f143, [%rd3+36];
$L__BB24_58:
	setp.ge.s32 	%p32, %r33, %r60;
	@%p32 bra 	$L__BB24_60;
	ld.global.f32 	%f142, [%rd3+40];
$L__BB24_60:
	setp.ge.s32 	%p33, %r36, %r60;
	@%p33 bra 	$L__BB24_62;
	ld.global.f32 	%f141, [%rd3+44];
$L__BB24_62:
	setp.ge.s32 	%p34, %r39, %r60;
	@%p34 bra 	$L__BB24_64;
	ld.global.f32 	%f140, [%rd3+48];
$L__BB24_64:
	setp.ge.s32 	%p35, %r42, %r60;
	@%p35 bra 	$L__BB24_66;
	ld.global.f32 	%f139, [%rd3+52];
$L__BB24_66:
	setp.ge.s32 	%p36, %r45, %r60;
	@%p36 bra 	$L__BB24_68;
	ld.global.f32 	%f138, [%rd3+56];
$L__BB24_68:
	setp.ge.s32 	%p37, %r48, %r60;
	@%p37 bra 	$L__BB24_70;
	ld.global.f32 	%f137, [%rd3+60];
$L__BB24_70:
	setp.ge.s32 	%p38, %r51, %r60;
	@%p38 bra 	$L__BB24_72;
	ld.global.f32 	%f136, [%rd3+64];
$L__BB24_72:
	setp.ge.s32 	%p39, %r54, %r60;
	@%p39 bra 	$L__BB24_74;
	ld.global.f32 	%f135, [%rd3+68];
$L__BB24_74:
	setp.ge.s32 	%p40, %r57, %r60;
	@%p40 bra 	$L__BB24_76;
	ld.global.f32 	%f134, [%rd3+72];
$L__BB24_76:
	bar.sync 	0;
	setp.gt.s32 	%p41, %r744, -1;
	selp.b32 	%r253, -2147483648, -1, %p41;
	xor.b32  	%r783, %r253, %r744;
	setp.gt.s32 	%p42, %r745, -1;
	selp.b32 	%r254, -2147483648, -1, %p42;
	xor.b32  	%r782, %r254, %r745;
	setp.gt.s32 	%p43, %r746, -1;
	selp.b32 	%r255, -2147483648, -1, %p43;
	xor.b32  	%r781, %r255, %r746;
	setp.gt.s32 	%p44, %r747, -1;
	selp.b32 	%r256, -2147483648, -1, %p44;
	xor.b32  	%r780, %r256, %r747;
	setp.gt.s32 	%p45, %r748, -1;
	selp.b32 	%r257, -2147483648, -1, %p45;
	xor.b32  	%r779, %r257, %r748;
	setp.gt.s32 	%p46, %r749, -1;
	selp.b32 	%r258, -2147483648, -1, %p46;
	xor.b32  	%r778, %r258, %r749;
	setp.gt.s32 	%p47, %r750, -1;
	selp.b32 	%r259, -2147483648, -1, %p47;
	xor.b32  	%r777, %r259, %r750;
	setp.gt.s32 	%p48, %r751, -1;
	selp.b32 	%r260, -2147483648, -1, %p48;
	xor.b32  	%r776, %r260, %r751;
	setp.gt.s32 	%p49, %r752, -1;
	selp.b32 	%r261, -2147483648, -1, %p49;
	xor.b32  	%r775, %r261, %r752;
	setp.gt.s32 	%p50, %r753, -1;
	selp.b32 	%r262, -2147483648, -1, %p50;
	xor.b32  	%r774, %r262, %r753;
	setp.gt.s32 	%p51, %r754, -1;
	selp.b32 	%r263, -2147483648, -1, %p51;
	xor.b32  	%r773, %r263, %r754;
	setp.gt.s32 	%p52, %r755, -1;
	selp.b32 	%r264, -2147483648, -1, %p52;
	xor.b32  	%r772, %r264, %r755;
	setp.gt.s32 	%p53, %r756, -1;
	selp.b32 	%r265, -2147483648, -1, %p53;
	xor.b32  	%r771, %r265, %r756;
	setp.gt.s32 	%p54, %r757, -1;
	selp.b32 	%r266, -2147483648, -1, %p54;
	xor.b32  	%r770, %r266, %r757;
	setp.gt.s32 	%p55, %r758, -1;
	selp.b32 	%r267, -2147483648, -1, %p55;
	xor.b32  	%r769, %r267, %r758;
	setp.gt.s32 	%p56, %r759, -1;
	selp.b32 	%r268, -2147483648, -1, %p56;
	xor.b32  	%r768, %r268, %r759;
	setp.gt.s32 	%p57, %r760, -1;
	selp.b32 	%r269, -2147483648, -1, %p57;
	xor.b32  	%r767, %r269, %r760;
	setp.gt.s32 	%p58, %r761, -1;
	selp.b32 	%r270, -2147483648, -1, %p58;
	xor.b32  	%r766, %r270, %r761;
	setp.gt.s32 	%p59, %r762, -1;
	selp.b32 	%r271, -2147483648, -1, %p59;
	xor.b32  	%r765, %r271, %r762;
	shr.u32 	%r80, %r2, 5;
	shl.b32 	%r272, %r2, 2;
	mov.u32 	%r273, _ZZN3cub18CUB_300001_SM_10006detail10radix_sort31DeviceRadixSortSingleTileKernelINS1_5radix10policy_hubIffyE10Policy1000ELNS0_9SortOrderE0EffyNS1_21identity_decomposer_tEEEvPKT1_PSA_PKT2_PSE_T3_iiT4_E12temp_storage;
	add.s32 	%r81, %r273, %r272;
	shl.b32 	%r274, %r2, 7;
	add.s32 	%r82, %r81, %r274;
	shl.b32 	%r275, %r80, 2;
	add.s32 	%r276, %r273, %r275;
	add.s32 	%r83, %r276, 33792;
	mad.lo.s32 	%r84, %r2, -56, %r82;
	add.s32 	%r764, %r228, 6;
	sub.s32 	%r763, %r229, %r228;
$L__BB24_77:
	add.s32 	%r336, %r764, -6;
	min.s32 	%r279, %r763, 6;
	mov.b32 	%r365, 0;
	st.shared.u32 	[%r81], %r365;
	st.shared.u32 	[%r81+1024], %r365;
	st.shared.u32 	[%r81+2048], %r365;
	st.shared.u32 	[%r81+3072], %r365;
	st.shared.u32 	[%r81+4096], %r365;
	st.shared.u32 	[%r81+5120], %r365;
	st.shared.u32 	[%r81+6144], %r365;
	st.shared.u32 	[%r81+7168], %r365;
	st.shared.u32 	[%r81+8192], %r365;
	st.shared.u32 	[%r81+9216], %r365;
	st.shared.u32 	[%r81+10240], %r365;
	st.shared.u32 	[%r81+11264], %r365;
	st.shared.u32 	[%r81+12288], %r365;
	st.shared.u32 	[%r81+13312], %r365;
	st.shared.u32 	[%r81+14336], %r365;
	st.shared.u32 	[%r81+15360], %r365;
	st.shared.u32 	[%r81+16384], %r365;
	st.shared.u32 	[%r81+17408], %r365;
	st.shared.u32 	[%r81+18432], %r365;
	st.shared.u32 	[%r81+19456], %r365;
	st.shared.u32 	[%r81+20480], %r365;
	st.shared.u32 	[%r81+21504], %r365;
	st.shared.u32 	[%r81+22528], %r365;
	st.shared.u32 	[%r81+23552], %r365;
	st.shared.u32 	[%r81+24576], %r365;
	st.shared.u32 	[%r81+25600], %r365;
	st.shared.u32 	[%r81+26624], %r365;
	st.shared.u32 	[%r81+27648], %r365;
	st.shared.u32 	[%r81+28672], %r365;
	st.shared.u32 	[%r81+29696], %r365;
	st.shared.u32 	[%r81+30720], %r365;
	st.shared.u32 	[%r81+31744], %r365;
	st.shared.u32 	[%r81+32768], %r365;
	// begin inline asm
	bmsk.clamp.b32 %r277, %r365, %r279;
	// end inline asm
	setp.eq.s32 	%p60, %r783, 2147483647;
	selp.b32 	%r281, -2147483648, %r783, %p60;
	// begin inline asm
	shr.b32 %r280, %r281, %r336;
	// end inline asm
	and.b32  	%r368, %r277, %r280;
	shl.b32 	%r369, %r368, 10;
	and.b32  	%r370, %r369, 31744;
	add.s32 	%r371, %r81, %r370;
	shr.u32 	%r372, %r368, 4;
	and.b32  	%r373, %r372, 268435454;
	add.s32 	%r109, %r371, %r373;
	ld.shared.u16 	%rs1, [%r109];
	add.s16 	%rs20, %rs1, 1;
	st.shared.u16 	[%r109], %rs20;
	setp.eq.s32 	%p61, %r782, 2147483647;
	selp.b32 	%r284, -2147483648, %r782, %p61;
	// begin inline asm
	shr.b32 %r283, %r284, %r336;
	// end inline asm
	and.b32  	%r374, %r277, %r283;
	shl.b32 	%r375, %r374, 10;
	and.b32  	%r376, %r375, 31744;
	add.s32 	%r377, %r81, %r376;
	shr.u32 	%r378, %r374, 4;
	and.b32  	%r379, %r378, 268435454;
	add.s32 	%r110, %r377, %r379;
	ld.shared.u16 	%rs2, [%r110];
	add.s16 	%rs21, %rs2, 1;
	st.shared.u16 	[%r110], %rs21;
	setp.eq.s32 	%p62, %r781, 2147483647;
	selp.b32 	%r287, -2147483648, %r781, %p62;
	// begin inline asm
	shr.b32 %r286, %r287, %r336;
	// end inline asm
	and.b32  	%r380, %r277, %r286;
	shl.b32 	%r381, %r380, 10;
	and.b32  	%r382, %r381, 31744;
	add.s32 	%r383, %r81, %r382;
	shr.u32 	%r384, %r380, 4;
	and.b32  	%r385, %r384, 268435454;
	add.s32 	%r111, %r383, %r385;
	ld.shared.u16 	%rs3, [%r111];
	add.s16 	%rs22, %rs3, 1;
	st.shared.u16 	[%r111], %rs22;
	setp.eq.s32 	%p63, %r780, 2147483647;
	selp.b32 	%r290, -2147483648, %r780, %p63;
	// begin inline asm
	shr.b32 %r289, %r290, %r336;
	// end inline asm
	and.b32  	%r386, %r277, %r289;
	shl.b32 	%r387, %r386, 10;
	and.b32  	%r388, %r387, 31744;
	add.s32 	%r389, %r81, %r388;
	shr.u32 	%r390, %r386, 4;
	and.b32  	%r391, %r390, 268435454;
	add.s32 	%r112, %r389, %r391;
	ld.shared.u16 	%rs4, [%r112];
	add.s16 	%rs23, %rs4, 1;
	st.shared.u16 	[%r112], %rs23;
	setp.eq.s32 	%p64, %r779, 2147483647;
	selp.b32 	%r293, -2147483648, %r779, %p64;
	// begin inline asm
	shr.b32 %r292, %r293, %r336;
	// end inline asm
	and.b32  	%r392, %r277, %r292;
	shl.b32 	%r393, %r392, 10;
	and.b32  	%r394, %r393, 31744;
	add.s32 	%r395, %r81, %r394;
	shr.u32 	%r396, %r392, 4;
	and.b32  	%r397, %r396, 268435454;
	add.s32 	%r113, %r395, %r397;
	ld.shared.u16 	%rs5, [%r113];
	add.s16 	%rs24, %rs5, 1;
	st.shared.u16 	[%r113], %rs24;
	setp.eq.s32 	%p65, %r778, 2147483647;
	selp.b32 	%r296, -2147483648, %r778, %p65;
	// begin inline asm
	shr.b32 %r295, %r296, %r336;
	// end inline asm
	and.b32  	%r398, %r277, %r295;
	shl.b32 	%r399, %r398, 10;
	and.b32  	%r400, %r399, 31744;
	add.s32 	%r401, %r81, %r400;
	shr.u32 	%r402, %r398, 4;
	and.b32  	%r403, %r402, 268435454;
	add.s32 	%r114, %r401, %r403;
	ld.shared.u16 	%rs6, [%r114];
	add.s16 	%rs25, %rs6, 1;
	st.shared.u16 	[%r114], %rs25;
	setp.eq.s32 	%p66, %r777, 2147483647;
	selp.b32 	%r299, -2147483648, %r777, %p66;
	// begin inline asm
	shr.b32 %r298, %r299, %r336;
	// end inline asm
	and.b32  	%r404, %r277, %r298;
	shl.b32 	%r405, %r404, 10;
	and.b32  	%r406, %r405, 31744;
	add.s32 	%r407, %r81, %r406;
	shr.u32 	%r408, %r404, 4;
	and.b32  	%r409, %r408, 268435454;
	add.s32 	%r115, %r407, %r409;
	ld.shared.u16 	%rs7, [%r115];
	add.s16 	%rs26, %rs7, 1;
	st.shared.u16 	[%r115], %rs26;
	setp.eq.s32 	%p67, %r776, 2147483647;
	selp.b32 	%r302, -2147483648, %r776, %p67;
	// begin inline asm
	shr.b32 %r301, %r302, %r336;
	// end inline asm
	and.b32  	%r410, %r277, %r301;
	shl.b32 	%r411, %r410, 10;
	and.b32  	%r412, %r411, 31744;
	add.s32 	%r413, %r81, %r412;
	shr.u32 	%r414, %r410, 4;
	and.b32  	%r415, %r414, 268435454;
	add.s32 	%r116, %r413, %r415;
	ld.shared.u16 	%rs8, [%r116];
	add.s16 	%rs27, %rs8, 1;
	st.shared.u16 	[%r116], %rs27;
	setp.eq.s32 	%p68, %r775, 2147483647;
	selp.b32 	%r305, -2147483648, %r775, %p68;
	// begin inline asm
	shr.b32 %r304, %r305, %r336;
	// end inline asm
	and.b32  	%r416, %r277, %r304;
	shl.b32 	%r417, %r416, 10;
	and.b32  	%r418, %r417, 31744;
	add.s32 	%r419, %r81, %r418;
	shr.u32 	%r420, %r416, 4;
	and.b32  	%r421, %r420, 268435454;
	add.s32 	%r117, %r419, %r421;
	ld.shared.u16 	%rs9, [%r117];
	add.s16 	%rs28, %rs9, 1;
	st.shared.u16 	[%r117], %rs28;
	setp.eq.s32 	%p69, %r774, 2147483647;
	selp.b32 	%r308, -2147483648, %r774, %p69;
	// begin inline asm
	shr.b32 %r307, %r308, %r336;
	// end inline asm
	and.b32  	%r422, %r277, %r307;
	shl.b32 	%r423, %r422, 10;
	and.b32  	%r424, %r423, 31744;
	add.s32 	%r425, %r81, %r424;
	shr.u32 	%r426, %r422, 4;
	and.b32  	%r427, %r426, 268435454;
	add.s32 	%r118, %r425, %r427;
	ld.shared.u16 	%rs10, [%r118];
	add.s16 	%rs29, %rs10, 1;
	st.shared.u16 	[%r118], %rs29;
	setp.eq.s32 	%p70, %r773, 2147483647;
	selp.b32 	%r311, -2147483648, %r773, %p70;
	// begin inline asm
	shr.b32 %r310, %r311, %r336;
	// end inline asm
	and.b32  	%r428, %r277, %r310;
	shl.b32 	%r429, %r428, 10;
	and.b32  	%r430, %r429, 31744;
	add.s32 	%r431, %r81, %r430;
	shr.u32 	%r432, %r428, 4;
	and.b32  	%r433, %r432, 268435454;
	add.s32 	%r119, %r431, %r433;
	ld.shared.u16 	%rs11, [%r119];
	add.s16 	%rs30, %rs11, 1;
	st.shared.u16 	[%r119], %rs30;
	setp.eq.s32 	%p71, %r772, 2147483647;
	selp.b32 	%r314, -2147483648, %r772, %p71;
	// begin inline asm
	shr.b32 %r313, %r314, %r336;
	// end inline asm
	and.b32  	%r434, %r277, %r313;
	shl.b32 	%r435, %r434, 10;
	and.b32  	%r436, %r435, 31744;
	add.s32 	%r437, %r81, %r436;
	shr.u32 	%r438, %r434, 4;
	and.b32  	%r439, %r438, 268435454;
	add.s32 	%r120, %r437, %r439;
	ld.shared.u16 	%rs12, [%r120];
	add.s16 	%rs31, %rs12, 1;
	st.shared.u16 	[%r120], %rs31;
	setp.eq.s32 	%p72, %r771, 2147483647;
	selp.b32 	%r317, -2147483648, %r771, %p72;
	// begin inline asm
	shr.b32 %r316, %r317, %r336;
	// end inline asm
	and.b32  	%r440, %r277, %r316;
	shl.b32 	%r441, %r440, 10;
	and.b32  	%r442, %r441, 31744;
	add.s32 	%r443, %r81, %r442;
	shr.u32 	%r444, %r440, 4;
	and.b32  	%r445, %r444, 268435454;
	add.s32 	%r121, %r443, %r445;
	ld.shared.u16 	%rs13, [%r121];
	add.s16 	%rs32, %rs13, 1;
	st.shared.u16 	[%r121], %rs32;
	setp.eq.s32 	%p73, %r770, 2147483647;
	selp.b32 	%r320, -2147483648, %r770, %p73;
	// begin inline asm
	shr.b32 %r319, %r320, %r336;
	// end inline asm
	and.b32  	%r446, %r277, %r319;
	shl.b32 	%r447, %r446, 10;
	and.b32  	%r448, %r447, 31744;
	add.s32 	%r449, %r81, %r448;
	shr.u32 	%r450, %r446, 4;
	and.b32  	%r451, %r450, 268435454;
	add.s32 	%r122, %r449, %r451;
	ld.shared.u16 	%rs14, [%r122];
	add.s16 	%rs33, %rs14, 1;
	st.shared.u16 	[%r122], %rs33;
	setp.eq.s32 	%p74, %r769, 2147483647;
	selp.b32 	%r323, -2147483648, %r769, %p74;
	// begin inline asm
	shr.b32 %r322, %r323, %r336;
	// end inline asm
	and.b32  	%r452, %r277, %r322;
	shl.b32 	%r453, %r452, 10;
	and.b32  	%r454, %r453, 31744;
	add.s32 	%r455, %r81, %r454;
	shr.u32 	%r456, %r452, 4;
	and.b32  	%r457, %r456, 268435454;
	add.s32 	%r123, %r455, %r457;
	ld.shared.u16 	%rs15, [%r123];
	add.s16 	%rs34, %rs15, 1;
	st.shared.u16 	[%r123], %rs34;
	setp.eq.s32 	%p75, %r768, 2147483647;
	selp.b32 	%r326, -2147483648, %r768, %p75;
	// begin inline asm
	shr.b32 %r325, %r326, %r336;
	// end inline asm
	and.b32  	%r458, %r277, %r325;
	shl.b32 	%r459, %r458, 10;
	and.b32  	%r460, %r459, 31744;
	add.s32 	%r461, %r81, %r460;
	shr.u32 	%r462, %r458, 4;
	and.b32  	%r463, %r462, 268435454;
	add.s32 	%r124, %r461, %r463;
	ld.shared.u16 	%rs16, [%r124];
	add.s16 	%rs35, %rs16, 1;
	st.shared.u16 	[%r124], %rs35;
	setp.eq.s32 	%p76, %r767, 2147483647;
	selp.b32 	%r329, -2147483648, %r767, %p76;
	// begin inline asm
	shr.b32 %r328, %r329, %r336;
	// end inline asm
	and.b32  	%r464, %r277, %r328;
	shl.b32 	%r465, %r464, 10;
	and.b32  	%r466, %r465, 31744;
	add.s32 	%r467, %r81, %r466;
	shr.u32 	%r468, %r464, 4;
	and.b32  	%r469, %r468, 268435454;
	add.s32 	%r125, %r467, %r469;
	ld.shared.u16 	%rs17, [%r125];
	add.s16 	%rs36, %rs17, 1;
	st.shared.u16 	[%r125], %rs36;
	setp.eq.s32 	%p77, %r766, 2147483647;
	selp.b32 	%r332, -2147483648, %r766, %p77;
	// begin inline asm
	shr.b32 %r331, %r332, %r336;
	// end inline asm
	and.b32  	%r470, %r277, %r331;
	shl.b32 	%r471, %r470, 10;
	and.b32  	%r472, %r471, 31744;
	add.s32 	%r473, %r81, %r472;
	shr.u32 	%r474, %r470, 4;
	and.b32  	%r475, %r474, 268435454;
	add.s32 	%r126, %r473, %r475;
	ld.shared.u16 	%rs18, [%r126];
	add.s16 	%rs37, %rs18, 1;
	st.shared.u16 	[%r126], %rs37;
	setp.eq.s32 	%p78, %r765, 2147483647;
	selp.b32 	%r335, -2147483648, %r765, %p78;
	// begin inline asm
	shr.b32 %r334, %r335, %r336;
	// end inline asm
	and.b32  	%r476, %r277, %r334;
	shl.b32 	%r477, %r476, 10;
	and.b32  	%r478, %r477, 31744;
	add.s32 	%r479, %r81, %r478;
	shr.u32 	%r480, %r476, 4;
	and.b32  	%r481, %r480, 268435454;
	add.s32 	%r127, %r479, %r481;
	ld.shared.u16 	%rs19, [%r127];
	add.s16 	%rs38, %rs19, 1;
	st.shared.u16 	[%r127], %rs38;
	bar.sync 	0;
	ld.shared.u32 	%r128, [%r82];
	ld.shared.u32 	%r482, [%r82+4];
	ld.shared.u32 	%r483, [%r82+8];
	ld.shared.u32 	%r484, [%r82+12];
	ld.shared.u32 	%r485, [%r82+16];
	ld.shared.u32 	%r486, [%r82+20];
	ld.shared.u32 	%r487, [%r82+24];
	ld.shared.u32 	%r488, [%r82+28];
	ld.shared.u32 	%r489, [%r82+32];
	ld.shared.u32 	%r490, [%r82+36];
	ld.shared.u32 	%r491, [%r82+40];
	ld.shared.u32 	%r492, [%r82+44];
	ld.shared.u32 	%r493, [%r82+48];
	ld.shared.u32 	%r494, [%r82+52];
	ld.shared.u32 	%r495, [%r82+56];
	ld.shared.u32 	%r496, [%r82+60];
	ld.shared.u32 	%r497, [%r82+64];
	ld.shared.u32 	%r498, [%r82+68];
	ld.shared.u32 	%r499, [%r82+72];
	ld.shared.u32 	%r500, [%r82+76];
	ld.shared.u32 	%r501, [%r82+80];
	ld.shared.u32 	%r502, [%r82+84];
	ld.shared.u32 	%r503, [%r82+88];
	ld.shared.u32 	%r504, [%r82+92];
	ld.shared.u32 	%r505, [%r82+96];
	ld.shared.u32 	%r506, [%r82+100];
	ld.shared.u32 	%r507, [%r82+104];
	ld.shared.u32 	%r508, [%r82+108];
	ld.shared.u32 	%r509, [%r82+112];
	ld.shared.u32 	%r510, [%r82+116];
	ld.shared.u32 	%r511, [%r82+120];
	ld.shared.u32 	%r512, [%r82+124];
	ld.shared.u32 	%r513, [%r82+128];
	add.s32 	%r129, %r482, %r128;
	add.s32 	%r130, %r483, %r129;
	add.s32 	%r131, %r484, %r130;
	add.s32 	%r132, %r485, %r131;
	add.s32 	%r133, %r486, %r132;
	add.s32 	%r134, %r487, %r133;
	add.s32 	%r135, %r488, %r134;
	add.s32 	%r136, %r489, %r135;
	add.s32 	%r137, %r490, %r136;
	add.s32 	%r138, %r491, %r137;
	add.s32 	%r139, %r492, %r138;
	add.s32 	%r140, %r493, %r139;
	add.s32 	%r141, %r494, %r140;
	add.s32 	%r142, %r495, %r141;
	add.s32 	%r143, %r496, %r142;
	add.s32 	%r144, %r497, %r143;
	add.s32 	%r145, %r498, %r144;
	add.s32 	%r146, %r499, %r145;
	add.s32 	%r147, %r500, %r146;
	add.s32 	%r148, %r501, %r147;
	add.s32 	%r149, %r502, %r148;
	add.s32 	%r150, %r503, %r149;
	add.s32 	%r151, %r504, %r150;
	add.s32 	%r152, %r505, %r151;
	add.s32 	%r153, %r506, %r152;
	add.s32 	%r154, %r507, %r153;
	add.s32 	%r155, %r508, %r154;
	add.s32 	%r156, %r509, %r155;
	add.s32 	%r157, %r510, %r156;
	add.s32 	%r158, %r511, %r157;
	add.s32 	%r159, %r512, %r158;
	add.s32 	%r342, %r513, %r159;
	// begin inline asm
	mov.u32 %r337, %laneid;
	// end inline asm
	mov.b32 	%r340, 1;
	mov.b32 	%r367, -1;
	// begin inline asm
	{  .reg .u32 r0;  .reg .pred p;  shfl.sync.up.b32 r0|p, %r342, %r340, %r365, %r367;  @p add.u32 r0, r0, %r342;  mov.u32 %r338, r0;}
	// end inline asm
	mov.b32 	%r346, 2;
	// begin inline asm
	{  .reg .u32 r0;  .reg .pred p;  shfl.sync.up.b32 r0|p, %r338, %r346, %r365, %r367;  @p add.u32 r0, r0, %r338;  mov.u32 %r344, r0;}
	// end inline asm
	mov.b32 	%r352, 4;
	// begin inline asm
	{  .reg .u32 r0;  .reg .pred p;  shfl.sync.up.b32 r0|p, %r344, %r352, %r365, %r367;  @p add.u32 r0, r0, %r344;  mov.u32 %r350, r0;}
	// end inline asm
	mov.b32 	%r358, 8;
	// begin inline asm
	{  .reg .u32 r0;  .reg .pred p;  shfl.sync.up.b32 r0|p, %r350, %r358, %r365, %r367;  @p add.u32 r0, r0, %r350;  mov.u32 %r356, r0;}
	// end inline asm
	mov.b32 	%r364, 16;
	// begin inline asm
	{  .reg .u32 r0;  .reg .pred p;  shfl.sync.up.b32 r0|p, %r356, %r364, %r365, %r367;  @p add.u32 r0, r0, %r356;  mov.u32 %r362, r0;}
	// end inline asm
	setp.ne.s32 	%p79, %r337, 31;
	@%p79 bra 	$L__BB24_79;
	st.shared.u32 	[%r83], %r362;
$L__BB24_79:
	sub.s32 	%r514, %r362, %r342;
	setp.gt.u32 	%p80, %r2, 31;
	setp.eq.s32 	%p81, %r80, 7;
	setp.eq.s32 	%p82, %r80, 6;
	setp.eq.s32 	%p83, %r80, 5;
	setp.eq.s32 	%p84, %r80, 4;
	setp.eq.s32 	%p85, %r80, 3;
	setp.eq.s32 	%p86, %r80, 2;
	setp.eq.s32 	%p87, %r80, 1;
	bar.sync 	0;
	ld.shared.v4.u32 	{%r515, %r516, %r517, %r518}, [_ZZN3cub18CUB_300001_SM_10006detail10radix_sort31DeviceRadixSortSingleTileKernelINS1_5radix10policy_hubIffyE10Policy1000ELNS0_9SortOrderE0EffyNS1_21identity_decomposer_tEEEvPKT1_PSA_PKT2_PSE_T3_iiT4_E12temp_storage+33792];
	selp.b32 	%r519, %r515, %r784, %p87;
	add.s32 	%r520, %r516, %r515;
	selp.b32 	%r521, %r520, %r519, %p86;
	add.s32 	%r522, %r520, %r517;
	selp.b32 	%r523, %r522, %r521, %p85;
	add.s32 	%r524, %r522, %r518;
	selp.b32 	%r525, %r524, %r523, %p84;
	ld.shared.v4.u32 	{%r526, %r527, %r528, %r529}, [_ZZN3cub18CUB_300001_SM_10006detail10radix_sort31DeviceRadixSortSingleTileKernelINS1_5radix10policy_hubIffyE10Policy1000ELNS0_9SortOrderE0EffyNS1_21identity_decomposer_tEEEvPKT1_PSA_PKT2_PSE_T3_iiT4_E12temp_storage+33808];
	add.s32 	%r530, %r524, %r526;
	selp.b32 	%r531, %r530, %r525, %p83;
	add.s32 	%r532, %r530, %r527;
	selp.b32 	%r533, %r532, %r531, %p82;
	add.s32 	%r534, %r532, %r528;
	selp.b32 	%r784, %r534, %r533, %p81;
	add.s32 	%r164, %r534, %r529;
	setp.ne.s32 	%p88, %r337, 0;
	selp.b32 	%r535, %r514, 0, %p88;
	add.s32 	%r536, %r784, %r535;
	or.pred  	%p89, %p80, %p88;
	selp.b32 	%r785, %r536, %r514, %p80;
	@%p89 bra 	$L__BB24_81;
	shl.b32 	%r785, %r164, 16;
	st.shared.u32 	[_ZZN3cub18CUB_300001_SM_10006detail10radix_sort31DeviceRadixSortSingleTileKernelINS1_5radix10policy_hubIffyE10Policy1000ELNS0_9SortOrderE0EffyNS1_21identity_decomposer_tEEEvPKT1_PSA_PKT2_PSE_T3_iiT4_E12temp_storage+33832], %r785;
$L__BB24_81:
	setp.eq.s32 	%p90, %r2, 0;
	bar.sync 	0;
	ld.shared.u32 	%r537, [_ZZN3cub18CUB_300001_SM_10006detail10radix_sort31DeviceRadixSortSingleTileKernelINS1_5radix10policy_hubIffyE10Policy1000ELNS0_9SortOrderE0EffyNS1_21identity_decomposer_tEEEvPKT1_PSA_PKT2_PSE_T3_iiT4_E12temp_storage+33832];
	selp.b32 	%r538, 0, %r537, %p90;
	add.s32 	%r539, %r785, %r538;
	add.s32 	%r540, %r128, %r539;
	add.s32 	%r541, %r129, %r539;
	add.s32 	%r542, %r130, %r539;
	add.s32 	%r543, %r131, %r539;
	add.s32 	%r544, %r132, %r539;
	add.s32 	%r545, %r133, %r539;
	add.s32 	%r546, %r134, %r539;
	add.s32 	%r547, %r135, %r539;
	add.s32 	%r548, %r136, %r539;
	add.s32 	%r549, %r137, %r539;
	add.s32 	%r550, %r138, %r539;
	add.s32 	%r551, %r139, %r539;
	add.s32 	%r552, %r140, %r539;
	add.s32 	%r553, %r141, %r539;
	add.s32 	%r554, %r142, %r539;
	add.s32 	%r555, %r143, %r539;
	add.s32 	%r556, %r144, %r539;
	add.s32 	%r557, %r145, %r539;
	add.s32 	%r558, %r146, %r539;
	add.s32 	%r559, %r147, %r539;
	add.s32 	%r560, %r148, %r539;
	add.s32 	%r561, %r149, %r539;
	add.s32 	%r562, %r150, %r539;
	add.s32 	%r563, %r151, %r539;
	add.s32 	%r564, %r152, %r539;
	add.s32 	%r565, %r153, %r539;
	add.s32 	%r566, %r154, %r539;
	add.s32 	%r567, %r155, %r539;
	add.s32 	%r568, %r156, %r539;
	add.s32 	%r569, %r157, %r539;
	add.s32 	%r570, %r158, %r539;
	add.s32 	%r571, %r159, %r539;
	st.shared.u32 	[%r82], %r539;
	st.shared.u32 	[%r82+4], %r540;
	st.shared.u32 	[%r82+8], %r541;
	st.shared.u32 	[%r82+12], %r542;
	st.shared.u32 	[%r82+16], %r543;
	st.shared.u32 	[%r82+20], %r544;
	st.shared.u32 	[%r82+24], %r545;
	st.shared.u32 	[%r82+28], %r546;
	st.shared.u32 	[%r82+32], %r547;
	st.shared.u32 	[%r82+36], %r548;
	st.shared.u32 	[%r82+40], %r549;
	st.shared.u32 	[%r82+44], %r550;
	st.shared.u32 	[%r82+48], %r551;
	st.shared.u32 	[%r82+52], %r552;
	st.shared.u32 	[%r82+56], %r553;
	st.shared.u32 	[%r82+60], %r554;
	st.shared.u32 	[%r82+64], %r555;
	st.shared.u32 	[%r82+68], %r556;
	st.shared.u32 	[%r82+72], %r557;
	st.shared.u32 	[%r82+76], %r558;
	st.shared.u32 	[%r82+80], %r559;
	st.shared.u32 	[%r82+84], %r560;
	st.shared.u32 	[%r82+88], %r561;
	st.shared.u32 	[%r82+92], %r562;
	st.shared.u32 	[%r82+96], %r563;
	st.shared.u32 	[%r82+100], %r564;
	st.shared.u32 	[%r82+104], %r565;
	st.shared.u32 	[%r82+108], %r566;
	st.shared.u32 	[%r82+112], %r567;
	st.shared.u32 	[%r82+116], %r568;
	st.shared.u32 	[%r82+120], %r569;
	st.shared.u32 	[%r82+124], %r570;
	st.shared.u32 	[%r82+128], %r571;
	bar.sync 	0;
	cvt.u32.u16 	%r572, %rs1;
	ld.shared.u16 	%r573, [%r109];
	add.s32 	%r168, %r573, %r572;
	cvt.u32.u16 	%r574, %rs2;
	ld.shared.u16 	%r575, [%r110];
	add.s32 	%r169, %r575, %r574;
	cvt.u32.u16 	%r576, %rs3;
	ld.shared.u16 	%r577, [%r111];
	add.s32 	%r170, %r577, %r576;
	cvt.u32.u16 	%r578, %rs4;
	ld.shared.u16 	%r579, [%r112];
	add.s32 	%r171, %r579, %r578;
	cvt.u32.u16 	%r580, %rs5;
	ld.shared.u16 	%r581, [%r113];
	add.s32 	%r172, %r581, %r580;
	cvt.u32.u16 	%r582, %rs6;
	ld.shared.u16 	%r583, [%r114];
	add.s32 	%r173, %r583, %r582;
	cvt.u32.u16 	%r584, %rs7;
	ld.shared.u16 	%r585, [%r115];
	add.s32 	%r174, %r585, %r584;
	cvt.u32.u16 	%r586, %rs8;
	ld.shared.u16 	%r587, [%r116];
	add.s32 	%r175, %r587, %r586;
	cvt.u32.u16 	%r588, %rs9;
	ld.shared.u16 	%r589, [%r117];
	add.s32 	%r176, %r589, %r588;
	cvt.u32.u16 	%r590, %rs10;
	ld.shared.u16 	%r591, [%r118];
	add.s32 	%r177, %r591, %r590;
	cvt.u32.u16 	%r592, %rs11;
	ld.shared.u16 	%r593, [%r119];
	add.s32 	%r178, %r593, %r592;
	cvt.u32.u16 	%r594, %rs12;
	ld.shared.u16 	%r595, [%r120];
	add.s32 	%r179, %r595, %r594;
	cvt.u32.u16 	%r596, %rs13;
	ld.shared.u16 	%r597, [%r121];
	add.s32 	%r180, %r597, %r596;
	cvt.u32.u16 	%r598, %rs14;
	ld.shared.u16 	%r599, [%r122];
	add.s32 	%r181, %r599, %r598;
	cvt.u32.u16 	%r600, %rs15;
	ld.shared.u16 	%r601, [%r123];
	add.s32 	%r182, %r601, %r600;
	cvt.u32.u16 	%r602, %rs16;
	ld.shared.u16 	%r603, [%r124];
	add.s32 	%r183, %r603, %r602;
	cvt.u32.u16 	%r604, %rs17;
	ld.shared.u16 	%r605, [%r125];
	add.s32 	%r184, %r605, %r604;
	cvt.u32.u16 	%r606, %rs18;
	ld.shared.u16 	%r607, [%r126];
	add.s32 	%r185, %r607, %r606;
	cvt.u32.u16 	%r608, %rs19;
	ld.shared.u16 	%r609, [%r127];
	add.s32 	%r186, %r609, %r608;
	bar.sync 	0;
	setp.lt.s32 	%p91, %r764, %r229;
	@%p91 bra 	$L__BB24_121;
	cvt.u64.u32 	%rd15, %r2;
	shl.b32 	%r610, %r168, 2;
	mov.u32 	%r611, _ZZN3cub18CUB_300001_SM_10006detail10radix_sort31DeviceRadixSortSingleTileKernelINS1_5radix10policy_hubIffyE10Policy1000ELNS0_9SortOrderE0EffyNS1_21identity_decomposer_tEEEvPKT1_PSA_PKT2_PSE_T3_iiT4_E12temp_storage;
	add.s32 	%r612, %r611, %r610;
	st.shared.u32 	[%r612], %r783;
	shl.b32 	%r613, %r169, 2;
	add.s32 	%r614, %r611, %r613;
	st.shared.u32 	[%r614], %r782;
	shl.b32 	%r615, %r170, 2;
	add.s32 	%r616, %r611, %r615;
	st.shared.u32 	[%r616], %r781;
	shl.b32 	%r617, %r171, 2;
	add.s32 	%r618, %r611, %r617;
	st.shared.u32 	[%r618], %r780;
	shl.b32 	%r619, %r172, 2;
	add.s32 	%r620, %r611, %r619;
	st.shared.u32 	[%r620], %r779;
	shl.b32 	%r621, %r173, 2;
	add.s32 	%r622, %r611, %r621;
	st.shared.u32 	[%r622], %r778;
	shl.b32 	%r623, %r174, 2;
	add.s32 	%r624, %r611, %r623;
	st.shared.u32 	[%r624], %r777;
	shl.b32 	%r625, %r175, 2;
	add.s32 	%r626, %r611, %r625;
	st.shared.u32 	[%r626], %r776;
	shl.b32 	%r627, %r176, 2;
	add.s32 	%r628, %r611, %r627;
	st.shared.u32 	[%r628], %r775;
	shl.b32 	%r629, %r177, 2;
	add.s32 	%r630, %r611, %r629;
	st.shared.u32 	[%r630], %r774;
	shl.b32 	%r631, %r178, 2;
	add.s32 	%r632, %r611, %r631;
	st.shared.u32 	[%r632], %r773;
	shl.b32 	%r633, %r179, 2;
	add.s32 	%r634, %r611, %r633;
	st.shared.u32 	[%r634], %r772;
	shl.b32 	%r635, %r180, 2;
	add.s32 	%r636, %r611, %r635;
	st.shared.u32 	[%r636], %r771;
	shl.b32 	%r637, %r181, 2;
	add.s32 	%r638, %r611, %r637;
	st.shared.u32 	[%r638], %r770;
	shl.b32 	%r639, %r182, 2;
	add.s32 	%r640, %r611, %r639;
	st.shared.u32 	[%r640], %r769;
	shl.b32 	%r641, %r183, 2;
	add.s32 	%r642, %r611, %r641;
	st.shared.u32 	[%r642], %r768;
	shl.b32 	%r643, %r184, 2;
	add.s32 	%r644, %r611, %r643;
	st.shared.u32 	[%r644], %r767;
	shl.b32 	%r645, %r185, 2;
	add.s32 	%r646, %r611, %r645;
	st.shared.u32 	[%r646], %r766;
	shl.b32 	%r647, %r186, 2;
	add.s32 	%r648, %r611, %r647;
	st.shared.u32 	[%r648], %r765;
	bar.sync 	0;
	mad.lo.s32 	%r187, %r2, -72, %r84;
	ld.shared.u32 	%r188, [%r187];
	ld.shared.u32 	%r189, [%r187+1024];
	ld.shared.u32 	%r190, [%r187+2048];
	ld.shared.u32 	%r191, [%r187+3072];
	ld.shared.u32 	%r192, [%r187+4096];
	ld.shared.u32 	%r193, [%r187+5120];
	ld.shared.u32 	%r194, [%r187+6144];
	ld.shared.u32 	%r195, [%r187+7168];
	ld.shared.u32 	%r196, [%r187+8192];
	ld.shared.u32 	%r197, [%r187+9216];
	ld.shared.u32 	%r198, [%r187+10240];
	ld.shared.u32 	%r199, [%r187+11264];
	ld.shared.u32 	%r200, [%r187+12288];
	ld.shared.u32 	%r201, [%r187+13312];
	ld.shared.u32 	%r202, [%r187+14336];
	ld.shared.u32 	%r203, [%r187+15360];
	ld.shared.u32 	%r204, [%r187+16384];
	ld.shared.u32 	%r205, [%r187+17408];
	ld.shared.u32 	%r206, [%r187+18432];
	bar.sync 	0;
	st.shared.f32 	[%r612], %f152;
	st.shared.f32 	[%r614], %f151;
	st.shared.f32 	[%r616], %f150;
	st.shared.f32 	[%r618], %f149;
	st.shared.f32 	[%r620], %f148;
	st.shared.f32 	[%r622], %f147;
	st.shared.f32 	[%r624], %f146;
	st.shared.f32 	[%r626], %f145;
	st.shared.f32 	[%r628], %f144;
	st.shared.f32 	[%r630], %f143;
	st.shared.f32 	[%r632], %f142;
	st.shared.f32 	[%r634], %f141;
	st.shared.f32 	[%r636], %f140;
	st.shared.f32 	[%r638], %f139;
	st.shared.f32 	[%r640], %f138;
	st.shared.f32 	[%r642], %f137;
	st.shared.f32 	[%r644], %f136;
	st.shared.f32 	[%r646], %f135;
	st.shared.f32 	[%r648], %f134;
	bar.sync 	0;
	ld.shared.f32 	%f58, [%r187+1024];
	ld.shared.f32 	%f59, [%r187+2048];
	ld.shared.f32 	%f60, [%r187+3072];
	ld.shared.f32 	%f61, [%r187+4096];
	ld.shared.f32 	%f62, [%r187+5120];
	ld.shared.f32 	%f63, [%r187+6144];
	ld.shared.f32 	%f64, [%r187+7168];
	ld.shared.f32 	%f65, [%r187+8192];
	ld.shared.f32 	%f66, [%r187+9216];
	ld.shared.f32 	%f67, [%r187+10240];
	ld.shared.f32 	%f68, [%r187+11264];
	ld.shared.f32 	%f69, [%r187+12288];
	ld.shared.f32 	%f70, [%r187+13312];
	ld.shared.f32 	%f71, [%r187+14336];
	ld.shared.f32 	%f72, [%r187+15360];
	ld.shared.f32 	%f73, [%r187+16384];
	ld.shared.f32 	%f74, [%r187+17408];
	ld.shared.f32 	%f75, [%r187+18432];
	setp.gt.u64 	%p92, %rd2, %rd15;
	cvta.to.global.u64 	%rd16, %rd6;
	mul.wide.u32 	%rd17, %r2, 4;
	add.s64 	%rd4, %rd16, %rd17;
	cvta.to.global.u64 	%rd18, %rd8;
	add.s64 	%rd5, %rd18, %rd17;
	@%p92 bra 	$L__BB24_83;
	bra.uni 	$L__BB24_84;
$L__BB24_83:
	ld.shared.f32 	%f114, [%r187];
	setp.gt.s32 	%p93, %r188, -1;
	selp.b32 	%r649, -1, -2147483648, %p93;
	xor.b32  	%r650, %r649, %r188;
	st.global.u32 	[%rd4], %r650;
	st.global.f32 	[%rd5], %f114;
$L__BB24_84:
	add.s32 	%r651, %r2, 256;
	cvt.u64.u32 	%rd19, %r651;
	setp.le.u64 	%p94, %rd2, %rd19;
	@%p94 bra 	$L__BB24_86;
	setp.gt.s32 	%p95, %r189, -1;
	selp.b32 	%r652, -1, -2147483648, %p95;
	xor.b32  	%r653, %r652, %r189;
	st.global.u32 	[%rd4+1024], %r653;
	st.global.f32 	[%rd5+1024], %f58;
$L__BB24_86:
	add.s32 	%r654, %r2, 512;
	cvt.u64.u32 	%rd20, %r654;
	setp.le.u64 	%p96, %rd2, %rd20;
	@%p96 bra 	$L__BB24_88;
	setp.gt.s32 	%p97, %r190, -1;
	selp.b32 	%r655, -1, -2147483648, %p97;
	xor.b32  	%r656, %r655, %r190;
	st.global.u32 	[%rd4+2048], %r656;
	st.global.f32 	[%rd5+2048], %f59;
$L__BB24_88:
	add.s32 	%r657, %r2, 768;
	cvt.u64.u32 	%rd21, %r657;
	setp.le.u64 	%p98, %rd2, %rd21;
	@%p98 bra 	$L__BB24_90;
	setp.gt.s32 	%p99, %r191, -1;
	selp.b32 	%r658, -1, -2147483648, %p99;
	xor.b32  	%r659, %r658, %r191;
	st.global.u32 	[%rd4+3072], %r659;
	st.global.f32 	[%rd5+3072], %f60;
$L__BB24_90:
	or.b32  	%r660, %r2, 1024;
	cvt.u64.u32 	%rd22, %r660;
	setp.le.u64 	%p100, %rd2, %rd22;
	@%p100 bra 	$L__BB24_92;
	setp.gt.s32 	%p101, %r192, -1;
	selp.b32 	%r661, -1, -2147483648, %p101;
	xor.b32  	%r662, %r661, %r192;
	st.global.u32 	[%rd4+4096], %r662;
	st.global.f32 	[%rd5+4096], %f61;
$L__BB24_92:
	add.s32 	%r663, %r2, 1280;
	cvt.u64.u32 	%rd23, %r663;
	setp.le.u64 	%p102, %rd2, %rd23;
	@%p102 bra 	$L__BB24_94;
	setp.gt.s32 	%p103, %r193, -1;
	selp.b32 	%r664, -1, -2147483648, %p103;
	xor.b32  	%r665, %r664, %r193;
	st.global.u32 	[%rd4+5120], %r665;
	st.global.f32 	[%rd5+5120], %f62;
$L__BB24_94:
	add.s32 	%r666, %r2, 1536;
	cvt.u64.u32 	%rd24, %r666;
	setp.le.u64 	%p104, %rd2, %rd24;
	@%p104 bra 	$L__BB24_96;
	setp.gt.s32 	%p105, %r194, -1;
	selp.b32 	%r667, -1, -2147483648, %p105;
	xor.b32  	%r668, %r667, %r194;
	st.global.u32 	[%rd4+6144], %r668;
	st.global.f32 	[%rd5+6144], %f63;
$L__BB24_96:
	add.s32 	%r669, %r2, 1792;
	cvt.u64.u32 	%rd25, %r669;
	setp.le.u64 	%p106, %rd2, %rd25;
	@%p106 bra 	$L__BB24_98;
	setp.gt.s32 	%p107, %r195, -1;
	selp.b32 	%r670, -1, -2147483648, %p107;
	xor.b32  	%r671, %r670, %r195;
	st.global.u32 	[%rd4+7168], %r671;
	st.global.f32 	[%rd5+7168], %f64;
$L__BB24_98:
	or.b32  	%r672, %r2, 2048;
	cvt.u64.u32 	%rd26, %r672;
	setp.le.u64 	%p108, %rd2, %rd26;
	@%p108 bra 	$L__BB24_100;
	setp.gt.s32 	%p109, %r196, -1;
	selp.b32 	%r673, -1, -2147483648, %p109;
	xor.b32  	%r674, %r673, %r196;
	st.global.u32 	[%rd4+8192], %r674;
	st.global.f32 	[%rd5+8192], %f65;
$L__BB24_100:
	add.s32 	%r675, %r2, 2304;
	cvt.u64.u32 	%rd27, %r675;
	setp.le.u64 	%p110, %rd2, %rd27;
	@%p110 bra 	$L__BB24_102;
	setp.gt.s32 	%p111, %r197, -1;
	selp.b32 	%r676, -1, -2147483648, %p111;
	xor.b32  	%r677, %r676, %r197;
	st.global.u32 	[%rd4+9216], %r677;
	st.global.f32 	[%rd5+9216], %f66;
$L__BB24_102:
	add.s32 	%r678, %r2, 2560;
	cvt.u64.u32 	%rd28, %r678;
	setp.le.u64 	%p112, %rd2, %rd28;
	@%p112 bra 	$L__BB24_104;
	setp.gt.s32 	%p113, %r198, -1;
	selp.b32 	%r679, -1, -2147483648, %p113;
	xor.b32  	%r680, %r679, %r198;
	st.global.u32 	[%rd4+10240], %r680;
	st.global.f32 	[%rd5+10240], %f67;
$L__BB24_104:
	add.s32 	%r681, %r2, 2816;
	cvt.u64.u32 	%rd29, %r681;
	setp.le.u64 	%p114, %rd2, %rd29;
	@%p114 bra 	$L__BB24_106;
	setp.gt.s32 	%p115, %r199, -1;
	selp.b32 	%r682, -1, -2147483648, %p115;
	xor.b32  	%r683, %r682, %r199;
	st.global.u32 	[%rd4+11264], %r683;
	st.global.f32 	[%rd5+11264], %f68;
$L__BB24_106:
	or.b32  	%r684, %r2, 3072;
	cvt.u64.u32 	%rd30, %r684;
	setp.le.u64 	%p116, %rd2, %rd30;
	@%p116 bra 	$L__BB24_108;
	setp.gt.s32 	%p117, %r200, -1;
	selp.b32 	%r685, -1, -2147483648, %p117;
	xor.b32  	%r686, %r685, %r200;
	st.global.u32 	[%rd4+12288], %r686;
	st.global.f32 	[%rd5+12288], %f69;
$L__BB24_108:
	add.s32 	%r687, %r2, 3328;
	cvt.u64.u32 	%rd31, %r687;
	setp.le.u64 	%p118, %rd2, %rd31;
	@%p118 bra 	$L__BB24_110;
	setp.gt.s32 	%p119, %r201, -1;
	selp.b32 	%r688, -1, -2147483648, %p119;
	xor.b32  	%r689, %r688, %r201;
	st.global.u32 	[%rd4+13312], %r689;
	st.global.f32 	[%rd5+13312], %f70;
$L__BB24_110:
	add.s32 	%r690, %r2, 3584;
	cvt.u64.u32 	%rd32, %r690;
	setp.le.u64 	%p120, %rd2, %rd32;
	@%p120 bra 	$L__BB24_112;
	setp.gt.s32 	%p121, %r202, -1;
	selp.b32 	%r691, -1, -2147483648, %p121;
	xor.b32  	%r692, %r691, %r202;
	st.global.u32 	[%rd4+14336], %r692;
	st.global.f32 	[%rd5+14336], %f71;
$L__BB24_112:
	add.s32 	%r693, %r2, 3840;
	cvt.u64.u32 	%rd33, %r693;
	setp.le.u64 	%p122, %rd2, %rd33;
	@%p122 bra 	$L__BB24_114;
	setp.gt.s32 	%p123, %r203, -1;
	selp.b32 	%r694, -1, -2147483648, %p123;
	xor.b32  	%r695, %r694, %r203;
	st.global.u32 	[%rd4+15360], %r695;
	st.global.f32 	[%rd5+15360], %f72;
$L__BB24_114:
	or.b32  	%r696, %r2, 4096;
	cvt.u64.u32 	%rd34, %r696;
	setp.le.u64 	%p124, %rd2, %rd34;
	@%p124 bra 	$L__BB24_116;
	setp.gt.s32 	%p125, %r204, -1;
	selp.b32 	%r697, -1, -2147483648, %p125;
	xor.b32  	%r698, %r697, %r204;
	st.global.u32 	[%rd4+16384], %r698;
	st.global.f32 	[%rd5+16384], %f73;
$L__BB24_116:
	add.s32 	%r699, %r2, 4352;
	cvt.u64.u32 	%rd35, %r699;
	setp.le.u64 	%p126, %rd2, %rd35;
	@%p126 bra 	$L__BB24_118;
	setp.gt.s32 	%p127, %r205, -1;
	selp.b32 	%r700, -1, -2147483648, %p127;
	xor.b32  	%r701, %r700, %r205;
	st.global.u32 	[%rd4+17408], %r701;
	st.global.f32 	[%rd5+17408], %f74;
$L__BB24_118:
	add.s32 	%r702, %r2, 4608;
	cvt.u64.u32 	%rd36, %r702;
	setp.le.u64 	%p128, %rd2, %rd36;
	@%p128 bra 	$L__BB24_120;
	setp.gt.s32 	%p129, %r206, -1;
	selp.b32 	%r703, -1, -2147483648, %p129;
	xor.b32  	%r704, %r703, %r206;
	st.global.u32 	[%rd4+18432], %r704;
	st.global.f32 	[%rd5+18432], %f75;
$L__BB24_120:
	ret;
$L__BB24_121:
	shl.b32 	%r705, %r168, 2;
	mov.u32 	%r706, _ZZN3cub18CUB_300001_SM_10006detail10radix_sort31DeviceRadixSortSingleTileKernelINS1_5radix10policy_hubIffyE10Policy1000ELNS0_9SortOrderE0EffyNS1_21identity_decomposer_tEEEvPKT1_PSA_PKT2_PSE_T3_iiT4_E12temp_storage;
	add.s32 	%r707, %r706, %r705;
	st.shared.u32 	[%r707], %r783;
	shl.b32 	%r708, %r169, 2;
	add.s32 	%r709, %r706, %r708;
	st.shared.u32 	[%r709], %r782;
	shl.b32 	%r710, %r170, 2;
	add.s32 	%r711, %r706, %r710;
	st.shared.u32 	[%r711], %r781;
	shl.b32 	%r712, %r171, 2;
	add.s32 	%r713, %r706, %r712;
	st.shared.u32 	[%r713], %r780;
	shl.b32 	%r714, %r172, 2;
	add.s32 	%r715, %r706, %r714;
	st.shared.u32 	[%r715], %r779;
	shl.b32 	%r716, %r173, 2;
	add.s32 	%r717, %r706, %r716;
	st.shared.u32 	[%r717], %r778;
	shl.b32 	%r718, %r174, 2;
	add.s32 	%r719, %r706, %r718;
	st.shared.u32 	[%r719], %r777;
	shl.b32 	%r720, %r175, 2;
	add.s32 	%r721, %r706, %r720;
	st.shared.u32 	[%r721], %r776;
	shl.b32 	%r722, %r176, 2;
	add.s32 	%r723, %r706, %r722;
	st.shared.u32 	[%r723], %r775;
	shl.b32 	%r724, %r177, 2;
	add.s32 	%r725, %r706, %r724;
	st.shared.u32 	[%r725], %r774;
	shl.b32 	%r726, %r178, 2;
	add.s32 	%r727, %r706, %r726;
	st.shared.u32 	[%r727], %r773;
	shl.b32 	%r728, %r179, 2;
	add.s32 	%r729, %r706, %r728;
	st.shared.u32 	[%r729], %r772;
	shl.b32 	%r730, %r180, 2;
	add.s32 	%r731, %r706, %r730;
	st.shared.u32 	[%r731], %r771;
	shl.b32 	%r732, %r181, 2;
	add.s32 	%r733, %r706, %r732;
	st.shared.u32 	[%r733], %r770;
	shl.b32 	%r734, %r182, 2;
	add.s32 	%r735, %r706, %r734;
	st.shared.u32 	[%r735], %r769;
	shl.b32 	%r736, %r183, 2;
	add.s32 	%r737, %r706, %r736;
	st.shared.u32 	[%r737], %r768;
	shl.b32 	%r738, %r184, 2;
	add.s32 	%r739, %r706, %r738;
	st.shared.u32 	[%r739], %r767;
	shl.b32 	%r740, %r185, 2;
	add.s32 	%r741, %r706, %r740;
	st.shared.u32 	[%r741], %r766;
	shl.b32 	%r742, %r186, 2;
	add.s32 	%r743, %r706, %r742;
	st.shared.u32 	[%r743], %r765;
	bar.sync 	0;
	ld.shared.u32 	%r783, [%r84];
	ld.shared.u32 	%r782, [%r84+4];
	ld.shared.u32 	%r781, [%r84+8];
	ld.shared.u32 	%r780, [%r84+12];
	ld.shared.u32 	%r779, [%r84+16];
	ld.shared.u32 	%r778, [%r84+20];
	ld.shared.u32 	%r777, [%r84+24];
	ld.shared.u32 	%r776, [%r84+28];
	ld.shared.u32 	%r775, [%r84+32];
	ld.shared.u32 	%r774, [%r84+36];
	ld.shared.u32 	%r773, [%r84+40];
	ld.shared.u32 	%r772, [%r84+44];
	ld.shared.u32 	%r771, [%r84+48];
	ld.shared.u32 	%r770, [%r84+52];
	ld.shared.u32 	%r769, [%r84+56];
	ld.shared.u32 	%r768, [%r84+60];
	ld.shared.u32 	%r767, [%r84+64];
	ld.shared.u32 	%r766, [%r84+68];
	ld.shared.u32 	%r765, [%r84+72];
	bar.sync 	0;
	st.shared.f32 	[%r707], %f152;
	st.shared.f32 	[%r709], %f151;
	st.shared.f32 	[%r711], %f150;
	st.shared.f32 	[%r713], %f149;
	st.shared.f32 	[%r715], %f148;
	st.shared.f32 	[%r717], %f147;
	st.shared.f32 	[%r719], %f146;
	st.shared.f32 	[%r721], %f145;
	st.shared.f32 	[%r723], %f144;
	st.shared.f32 	[%r725], %f143;
	st.shared.f32 	[%r727], %f142;
	st.shared.f32 	[%r729], %f141;
	st.shared.f32 	[%r731], %f140;
	st.shared.f32 	[%r733], %f139;
	st.shared.f32 	[%r735], %f138;
	st.shared.f32 	[%r737], %f137;
	st.shared.f32 	[%r739], %f136;
	st.shared.f32 	[%r741], %f135;
	st.shared.f32 	[%r743], %f134;
	bar.sync 	0;
	ld.shared.f32 	%f152, [%r84];
	ld.shared.f32 	%f151, [%r84+4];
	ld.shared.f32 	%f150, [%r84+8];
	ld.shared.f32 	%f149, [%r84+12];
	ld.shared.f32 	%f148, [%r84+16];
	ld.shared.f32 	%f147, [%r84+20];
	ld.shared.f32 	%f146, [%r84+24];
	ld.shared.f32 	%f145, [%r84+28];
	ld.shared.f32 	%f144, [%r84+32];
	ld.shared.f32 	%f143, [%r84+36];
	ld.shared.f32 	%f142, [%r84+40];
	ld.shared.f32 	%f141, [%r84+44];
	ld.shared.f32 	%f140, [%r84+48];
	ld.shared.f32 	%f139, [%r84+52];
	ld.shared.f32 	%f138, [%r84+56];
	ld.shared.f32 	%f137, [%r84+60];
	ld.shared.f32 	%f136, [%r84+64];
	ld.shared.f32 	%f135, [%r84+68];
	ld.shared.f32 	%f134, [%r84+72];
	bar.sync 	0;
	add.s32 	%r764, %r764, 6;
	add.s32 	%r763, %r763, -6;
	bra.uni 	$L__BB24_77;

}
	// .globl	_ZN3cub18CUB_300001_SM_10006detail10radix_sort30DeviceRadixSortHistogramKernelINS1_5radix10policy_hubIffyE10Policy1000ELNS0_9SortOrderE0EfyNS1_21identity_decomposer_tEEEvPT2_PKT1_SA_iiT3_
.visible .entry _ZN3cub18CUB_300001_SM_10006detail10radix_sort30DeviceRadixSortHistogramKernelINS1_5radix10policy_hubIffyE10Policy1000ELNS0_9SortOrderE0EfyNS1_21identity_decomposer_tEEEvPT2_PKT1_SA_iiT3_(
	.param .u64 .ptr .align 1 _ZN3cub18CUB_300001_SM_10006detail10radix_sort30DeviceRadixSortHistogramKernelINS1_5radix10policy_hubIffyE10Policy1000ELNS0_9SortOrderE0EfyNS1_21identity_decomposer_tEEEvPT2_PKT1_SA_iiT3__param_0,
	.param .u64 .ptr .align 1 _ZN3cub18CUB_300001_SM_10006detail10radix_sort30DeviceRadixSortHistogramKernelINS1_5radix10policy_hubIffyE10Policy1000ELNS0_9SortOrderE0EfyNS1_21identity_decomposer_tEEEvPT2_PKT1_SA_iiT3__param_1,
	.param .u64 _ZN3cub18CUB_300001_SM_10006detail10radix_sort30DeviceRadixSortHistogramKernelINS1_5radix10policy_hubIffyE10Policy1000ELNS0_9SortOrderE0EfyNS1_21identity_decomposer_tEEEvPT2_PKT1_SA_iiT3__param_2,
	.param .u32 _ZN3cub18CUB_300001_SM_10006detail10radix_sort30DeviceRadixSortHistogramKernelINS1_5radix10policy_hubIffyE10Policy1000ELNS0_9SortOrderE0EfyNS1_21identity_decomposer_tEEEvPT2_PKT1_SA_iiT3__param_3,
	.param .u32 _ZN3cub18CUB_300001_SM_10006detail10radix_sort30DeviceRadixSortHistogramKernelINS1_5radix10policy_hubIffyE10Policy1000ELNS0_9SortOrderE0EfyNS1_21identity_decomposer_tEEEvPT2_PKT1_SA_iiT3__param_4,
	.param .align 1 .b8 _ZN3cub18CUB_300001_SM_10006detail10radix_sort30DeviceRadixSortHistogramKernelINS1_5radix10policy_hubIffyE10Policy1000ELNS0_9SortOrderE0EfyNS1_21identity_decomposer_tEEEvPT2_PKT1_SA_iiT3__param_5[1]
)
.maxntid 128
{
	.reg .pred 	%p<123>;
	.reg .b32 	%r<518>;
	.reg .b64 	%rd<137>;
	// demoted variable
	.shared .align 4 .b8 _ZZN3cub18CUB_300001_SM_10006detail10radix_sort30DeviceRadixSortHistogramKernelINS1_5radix10policy_hubIffyE10Policy1000ELNS0_9SortOrderE0EfyNS1_21identity_decomposer_tEEEvPT2_PKT1_SA_iiT3_E12temp_storage[4096];
	ld.param.u64 	%rd18, [_ZN3cub18CUB_300001_SM_10006detail10radix_sort30DeviceRadixSortHistogramKernelINS1_5radix10policy_hubIffyE10Policy1000ELNS0_9SortOrderE0EfyNS1_21identity_decomposer_tEEEvPT2_PKT1_SA_iiT3__param_0];
	ld.param.u64 	%rd19, [_ZN3cub18CUB_300001_SM_10006detail10radix_sort30DeviceRadixSortHistogramKernelINS1_5radix10policy_hubIffyE10Policy1000ELNS0_9SortOrderE0EfyNS1_21identity_decomposer_tEEEvPT2_PKT1_SA_iiT3__param_1];
	ld.param.u64 	%rd17, [_ZN3cub18CUB_300001_SM_10006detail10radix_sort30DeviceRadixSortHistogramKernelINS1_5radix10policy_hubIffyE10Policy1000ELNS0_9SortOrderE0EfyNS1_21identity_decomposer_tEEEvPT2_PKT1_SA_iiT3__param_2];
	ld.param.u32 	%r174, [_ZN3cub18CUB_300001_SM_10006detail10radix_sort30DeviceRadixSortHistogramKernelINS1_5radix10policy_hubIffyE10Policy1000ELNS0_9SortOrderE0EfyNS1_21identity_decomposer_tEEEvPT2_PKT1_SA_iiT3__param_3];
	ld.param.u32 	%r175, [_ZN3cub18CUB_300001_SM_10006detail10radix_sort30DeviceRadixSortHistogramKernelINS1_5radix10policy_hubIffyE10Policy1000ELNS0_9SortOrderE0EfyNS1_21identity_decomposer_tEEEvPT2_PKT1_SA_iiT3__param_4];
	cvta.to.global.u64 	%rd1, %rd19;
	cvta.to.global.u64 	%rd2, %rd18;
	setp.eq.s64 	%p2, %rd17, 0;
	@%p2 bra 	$L__BB25_153;
	sub.s32 	%r176, %r175, %r174;
	add.s32 	%r177, %r176, 7;
	shr.s32 	%r178, %r177, 31;
	shr.u32 	%r179, %r178, 29;
	add.s32 	%r180, %r177, %r179;
	shr.s32 	%r181, %r180, 3;
	mov.u32 	%r182, %tid.x;
	setp.gt.u32 	%p3, %r182, 255;
	setp.lt.s32 	%p4, %r177, 8;
	mov.u32 	%r183, %ctaid.x;
	shl.b32 	%r184, %r183, 11;
	cvt.u64.u32 	%rd3, %r184;
	mov.u32 	%r185, %nctaid.x;
	shl.b32 	%r186, %r185, 11;
	cvt.u64.u32 	%rd4, %r186;
	add.s32 	%r1, %r181, -1;
	and.b32  	%r2, %r181, 15;
	and.b32  	%r3, %r181, 7;
	add.s32 	%r4, %r3, -1;
	and.b32  	%r5, %r181, 3;
	or.pred  	%p1, %p3, %p4;
	shl.b32 	%r187, %r182, 2;
	mov.u32 	%r188, _ZZN3cub18CUB_300001_SM_10006detail10radix_sort30DeviceRadixSortHistogramKernelINS1_5radix10policy_hubIffyE10Policy1000ELNS0_9SortOrderE0EfyNS1_21identity_decomposer_tEEEvPT2_PKT1_SA_iiT3_E12temp_storage;
	add.s32 	%r6, %r188, %r187;
	and.b32  	%r7, %r181, 268435440;
	cvt.u64.u32 	%rd5, %r182;
	add.s32 	%r8, %r182, 128;
	add.s32 	%r9, %r182, 256;
	add.s32 	%r10, %r182, 384;
	add.s32 	%r11, %r182, 512;
	add.s32 	%r12, %r182, 640;
	add.s32 	%r13, %r182, 768;
	or.b32  	%r14, %r182, 1024;
	add.s32 	%r15, %r182, 1920;
	and.b32  	%r16, %r181, 268435448;
	and.b32  	%r17, %r181, 1;
	neg.s32 	%r18, %r7;
	add.s32 	%r19, %r6, 8192;
	add.s64 	%rd21, %rd17, -1;
	shr.u64 	%rd22, %rd21, 30;
	add.s64 	%rd23, %rd22, 1;
	min.u64 	%rd6, %rd23, %rd17;
	mov.b64 	%rd135, 0;
$L__BB25_2:
	@%p1 bra 	$L__BB25_30;
	setp.lt.u32 	%p5, %r1, 15;
	mov.b32 	%r471, 0;
	@%p5 bra 	$L__BB25_6;
	mov.u32 	%r468, %r19;
	mov.u32 	%r469, %r18;
$L__BB25_5:
	.pragma "nounroll";
	mov.b32 	%r190, 0;
	st.shared.u32 	[%r468+-8192], %r190;
	st.shared.u32 	[%r468+-7168], %r190;
	st.shared.u32 	[%r468+-6144], %r190;
	st.shared.u32 	[%r468+-5120], %r190;
	st.shared.u32 	[%r468+-4096], %r190;
	st.shared.u32 	[%r468+-3072], %r190;
	st.shared.u32 	[%r468+-2048], %r190;
	st.shared.u32 	[%r468+-1024], %r190;
	st.shared.u32 	[%r468], %r190;
	st.shared.u32 	[%r468+1024], %r190;
	st.shared.u32 	[%r468+2048], %r190;
	st.shared.u32 	[%r468+3072], %r190;
	st.shared.u32 	[%r468+4096], %r190;
	st.shared.u32 	[%r468+5120], %r190;
	st.shared.u32 	[%r468+6144], %r190;
	st.shared.u32 	[%r468+7168], %r190;
	add.s32 	%r469, %r469, 16;
	add.s32 	%r468, %r468, 16384;
	setp.ne.s32 	%p6, %r469, 0;
	mov.u32 	%r471, %r7;
	@%p6 bra 	$L__BB25_5;
$L__BB25_6:
	add.s32 	%r25, %r2, -1;
	setp.eq.s32 	%p7, %r2, 0;
	@%p7 bra 	$L__BB25_16;
	setp.lt.u32 	%p8, %r25, 7;
	@%p8 bra 	$L__BB25_9;
	shl.b32 	%r191, %r471, 10;
	add.s32 	%r192, %r6, %r191;
	mov.b32 	%r193, 0;
	st.shared.u32 	[%r192], %r193;
	st.shared.u32 	[%r192+1024], %r193;
	st.shared.u32 	[%r192+2048], %r193;
	st.shared.u32 	[%r192+3072], %r193;
	st.shared.u32 	[%r192+4096], %r193;
	st.shared.u32 	[%r192+5120], %r193;
	st.shared.u32 	[%r192+6144], %r193;
	st.shared.u32 	[%r192+7168], %r193;
	add.s32 	%r471, %r471, 8;
$L__BB25_9:
	setp.eq.s32 	%p9, %r3, 0;
	@%p9 bra 	$L__BB25_16;
	setp.lt.u32 	%p10, %r4, 3;
	@%p10 bra 	$L__BB25_12;
	shl.b32 	%r194, %r471, 10;
	add.s32 	%r195, %r6, %r194;
	mov.b32 	%r196, 0;
	st.shared.u32 	[%r195], %r196;
	st.shared.u32 	[%r195+1024], %r196;
	st.shared.u32 	[%r195+2048], %r196;
	st.shared.u32 	[%r195+3072], %r196;
	add.s32 	%r471, %r471, 4;
$L__BB25_12:
	setp.eq.s32 	%p11, %r5, 0;
	@%p11 bra 	$L__BB25_16;
	setp.eq.s32 	%p12, %r5, 1;
	shl.b32 	%r197, %r471, 10;
	add.s32 	%r30, %r6, %r197;
	mov.b32 	%r198, 0;
	st.shared.u32 	[%r30], %r198;
	@%p12 bra 	$L__BB25_16;
	setp.eq.s32 	%p13, %r5, 2;
	mov.b32 	%r199, 0;
	st.shared.u32 	[%r30+1024], %r199;
	@%p13 bra 	$L__BB25_16;
	mov.b32 	%r200, 0;
	st.shared.u32 	[%r30+2048], %r200;
$L__BB25_16:
	cvt.u32.u64 	%r201, %rd5;
	setp.gt.u32 	%p14, %r201, 127;
	@%p14 bra 	$L__BB25_30;
	setp.lt.u32 	%p15, %r1, 15;
	mov.b32 	%r475, 0;
	@%p15 bra 	$L__BB25_20;
	mov.b32 	%r473, 0;
$L__BB25_19:
	.pragma "nounroll";
	shl.b32 	%r204, %r473, 10;
	add.s32 	%r205, %r6, %r204;
	mov.b32 	%r206, 0;
	st.shared.u32 	[%r205+512], %r206;
	st.shared.u32 	[%r205+1536], %r206;
	st.shared.u32 	[%r205+2560], %r206;
	st.shared.u32 	[%r205+3584], %r206;
	st.shared.u32 	[%r205+4608], %r206;
	st.shared.u32 	[%r205+5632], %r206;
	st.shared.u32 	[%r205+6656], %r206;
	st.shared.u32 	[%r205+7680], %r206;
	st.shared.u32 	[%r205+8704], %r206;
	st.shared.u32 	[%r205+9728], %r206;
	st.shared.u32 	[%r205+10752], %r206;
	st.shared.u32 	[%r205+11776], %r206;
	st.shared.u32 	[%r205+12800], %r206;
	st.shared.u32 	[%r205+13824], %r206;
	st.shared.u32 	[%r205+14848], %r206;
	st.shared.u32 	[%r205+15872], %r206;
	add.s32 	%r473, %r473, 16;
	setp.ne.s32 	%p16, %r473, %r7;
	mov.u32 	%r475, %r7;
	@%p16 bra 	$L__BB25_19;
$L__BB25_20:
	setp.eq.s32 	%p17, %r2, 0;
	@%p17 bra 	$L__BB25_30;
	setp.lt.u32 	%p18, %r25, 7;
	@%p18 bra 	$L__BB25_23;
	shl.b32 	%r207, %r475, 10;
	add.s32 	%r208, %r6, %r207;
	mov.b32 	%r209, 0;
	st.shared.u32 	[%r208+512], %r209;
	st.shared.u32 	[%r208+1536], %r209;
	st.shared.u32 	[%r208+2560], %r209;
	st.shared.u32 	[%r208+3584], %r209;
	st.shared.u32 	[%r208+4608], %r209;
	st.shared.u32 	[%r208+5632], %r209;
	st.shared.u32 	[%r208+6656], %r209;
	st.shared.u32 	[%r208+7680], %r209;
	add.s32 	%r475, %r475, 8;
$L__BB25_23:
	setp.eq.s32 	%p19, %r3, 0;
	@%p19 bra 	$L__BB25_30;
	setp.lt.u32 	%p20, %r4, 3;
	@%p20 bra 	$L__BB25_26;
	shl.b32 	%r210, %r475, 10;
	add.s32 	%r211, %r6, %r210;
	mov.b32 	%r212, 0;
	st.shared.u32 	[%r211+512], %r212;
	st.shared.u32 	[%r211+1536], %r212;
	st.shared.u32 	[%r211+2560], %r212;
	st.shared.u32 	[%r211+3584], %r212;
	add.s32 	%r475, %r475, 4;
$L__BB25_26:
	setp.eq.s32 	%p21, %r5, 0;
	@%p21 bra 	$L__BB25_30;
	setp.eq.s32 	%p22, %r5, 1;
	shl.b32 	%r213, %r475, 10;
	add.s32 	%r38, %r6, %r213;
	mov.b32 	%r214, 0;
	st.shared.u32 	[%r38+512], %r214;
	@%p22 bra 	$L__BB25_30;
	setp.eq.s32 	%p23, %r5, 2;
	mov.b32 	%r215, 0;
	st.shared.u32 	[%r38+1536], %r215;
	@%p23 bra 	$L__BB25_30;
	mov.b32 	%r216, 0;
	st.shared.u32 	[%r38+2560], %r216;
$L__BB25_30:
	bar.sync 	0;
	bar.sync 	0;
	shl.b64 	%rd8, %rd135, 30;
	sub.s64 	%rd24, %rd17, %rd8;
	min.u64 	%rd9, %rd24, 1073741824;
	setp.le.u64 	%p24, %rd9, %rd3;
	@%p24 bra 	$L__BB25_70;
	mov.u64 	%rd136, %rd3;
$L__BB25_32:
	add.s64 	%rd11, %rd136, %rd8;
	sub.s64 	%rd12, %rd17, %rd11;
	setp.lt.u64 	%p25, %rd12, 2048;
	@%p25 bra 	$L__BB25_34;
	add.s64 	%rd27, %rd11, %rd5;
	shl.b64 	%rd28, %rd27, 2;
	add.s64 	%rd29, %rd1, %rd28;
	ld.global.u32 	%r507, [%rd29];
	ld.global.u32 	%r506, [%rd29+512];
	ld.global.u32 	%r505, [%rd29+1024];
	ld.global.u32 	%r504, [%rd29+1536];
	ld.global.u32 	%r503, [%rd29+2048];
	ld.global.u32 	%r502, [%rd29+2560];
	ld.global.u32 	%r501, [%rd29+3072];
	ld.global.u32 	%r500, [%rd29+3584];
	ld.global.u32 	%r499, [%rd29+4096];
	ld.global.u32 	%r498, [%rd29+4608];
	ld.global.u32 	%r497, [%rd29+5120];
	ld.global.u32 	%r496, [%rd29+5632];
	ld.global.u32 	%r495, [%rd29+6144];
	ld.global.u32 	%r494, [%rd29+6656];
	ld.global.u32 	%r493, [%rd29+7168];
	ld.global.u32 	%r492, [%rd29+7680];
	bra.uni 	$L__BB25_66;
$L__BB25_34:
	cvt.u32.u64 	%r218, %rd5;
	cvt.u32.u64 	%r55, %rd12;
	setp.ge.s32 	%p26, %r218, %r55;
	add.s64 	%rd25, %rd11, %rd5;
	shl.b64 	%rd26, %rd25, 2;
	add.s64 	%rd13, %rd1, %rd26;
	mov.b32 	%r507, 2147483647;
	@%p26 bra 	$L__BB25_36;
	ld.global.u32 	%r507, [%rd13];
$L__BB25_36:
	setp.ge.s32 	%p27, %r8, %r55;
	mov.b32 	%r506, 2147483647;
	@%p27 bra 	$L__BB25_38;
	ld.global.u32 	%r506, [%rd13+512];
$L__BB25_38:
	setp.ge.s32 	%p28, %r9, %r55;
	mov.b32 	%r505, 2147483647;
	@%p28 bra 	$L__BB25_40;
	ld.global.u32 	%r505, [%rd13+1024];
$L__BB25_40:
	setp.ge.s32 	%p29, %r10, %r55;
	mov.b32 	%r504, 2147483647;
	@%p29 bra 	$L__BB25_42;
	ld.global.u32 	%r504, [%rd13+1536];
$L__BB25_42:
	setp.ge.s32 	%p30, %r11, %r55;
	mov.b32 	%r503, 2147483647;
	@%p30 bra 	$L__BB25_44;
	ld.global.u32 	%r503, [%rd13+2048];
$L__BB25_44:
	setp.ge.s32 	%p31, %r12, %r55;
	mov.b32 	%r502, 2147483647;
	@%p31 bra 	$L__BB25_46;
	ld.global.u32 	%r502, [%rd13+2560];
$L__BB25_46:
	setp.ge.s32 	%p32, %r13, %r55;
	mov.b32 	%r501, 2147483647;
	@%p32 bra 	$L__BB25_48;
	ld.global.u32 	%r501, [%rd13+3072];
$L__BB25_48:
	mov.u32 	%r226, %tid.x;
	add.s32 	%r227, %r226, 896;
	setp.ge.s32 	%p33, %r227, %r55;
	mov.b32 	%r500, 2147483647;
	@%p33 bra 	$L__BB25_50;
	ld.global.u32 	%r500, [%rd13+3584];
$L__BB25_50:
	setp.ge.s32 	%p34, %r14, %r55;
	mov.b32 	%r499, 2147483647;
	@%p34 bra 	$L__BB25_52;
	ld.global.u32 	%r499, [%rd13+4096];
$L__BB25_52:
	add.s32 	%r231, %r226, 1152;
	setp.ge.s32 	%p35, %r231, %r55;
	mov.b32 	%r498, 2147483647;
	@%p35 bra 	$L__BB25_54;
	ld.global.u32 	%r498, [%rd13+4608];
$L__BB25_54:
	add.s32 	%r234, %r226, 1280;
	setp.ge.s32 	%p36, %r234, %r55;
	mov.b32 	%r497, 2147483647;
	@%p36 bra 	$L__BB25_56;
	ld.global.u32 	%r497, [%rd13+5120];
$L__BB25_56:
	add.s32 	%r237, %r226, 1408;
	setp.ge.s32 	%p37, %r237, %r55;
	mov.b32 	%r496, 2147483647;
	@%p37 bra 	$L__BB25_58;
	ld.global.u32 	%r496, [%rd13+5632];
$L__BB25_58:
	add.s32 	%r240, %r226, 1536;
	setp.ge.s32 	%p38, %r240, %r55;
	mov.b32 	%r495, 2147483647;
	@%p38 bra 	$L__BB25_60;
	ld.global.u32 	%r495, [%rd13+6144];
$L__BB25_60:
	add.s32 	%r243, %r226, 1664;
	setp.ge.s32 	%p39, %r243, %r55;
	mov.b32 	%r494, 2147483647;
	@%p39 bra 	$L__BB25_62;
	ld.global.u32 	%r494, [%rd13+6656];
$L__BB25_62:
	add.s32 	%r246, %r226, 1792;
	setp.ge.s32 	%p40, %r246, %r55;
	mov.b32 	%r493, 2147483647;
	@%p40 bra 	$L__BB25_64;
	ld.global.u32 	%r493, [%rd13+7168];
$L__BB25_64:
	setp.ge.s32 	%p41, %r15, %r55;
	mov.b32 	%r492, 2147483647;
	@%p41 bra 	$L__BB25_66;
	ld.global.u32 	%r492, [%rd13+7680];
$L__BB25_66:
	setp.le.s32 	%p42, %r175, %r174;
	@%p42 bra 	$L__BB25_69;
	setp.gt.s32 	%p43, %r507, -1;
	selp.b32 	%r249, -2147483648, -1, %p43;
	xor.b32  	%r250, %r249, %r507;
	setp.gt.s32 	%p44, %r506, -1;
	selp.b32 	%r251, -2147483648, -1, %p44;
	xor.b32  	%r252, %r251, %r506;
	setp.gt.s32 	%p45, %r505, -1;
	selp.b32 	%r253, -2147483648, -1, %p45;
	xor.b32  	%r254, %r253, %r505;
	setp.gt.s32 	%p46, %r504, -1;
	selp.b32 	%r255, -2147483648, -1, %p46;
	xor.b32  	%r256, %r255, %r504;
	setp.gt.s32 	%p47, %r503, -1;
	selp.b32 	%r257, -2147483648, -1, %p47;
	xor.b32  	%r258, %r257, %r503;
	setp.gt.s32 	%p48, %r502, -1;
	selp.b32 	%r259, -2147483648, -1, %p48;
	xor.b32  	%r260, %r259, %r502;
	setp.gt.s32 	%p49, %r501, -1;
	selp.b32 	%r261, -2147483648, -1, %p49;
	xor.b32  	%r262, %r261, %r501;
	setp.gt.s32 	%p50, %r500, -1;
	selp.b32 	%r263, -2147483648, -1, %p50;
	xor.b32  	%r264, %r263, %r500;
	setp.gt.s32 	%p51, %r499, -1;
	selp.b32 	%r265, -2147483648, -1, %p51;
	xor.b32  	%r266, %r265, %r499;
	setp.gt.s32 	%p52, %r498, -1;
	selp.b32 	%r267, -2147483648, -1, %p52;
	xor.b32  	%r268, %r267, %r498;
	setp.gt.s32 	%p53, %r497, -1;
	selp.b32 	%r269, -2147483648, -1, %p53;
	xor.b32  	%r270, %r269, %r497;
	setp.gt.s32 	%p54, %r496, -1;
	selp.b32 	%r271, -2147483648, -1, %p54;
	xor.b32  	%r272, %r271, %r496;
	setp.gt.s32 	%p55, %r495, -1;
	selp.b32 	%r273, -2147483648, -1, %p55;
	xor.b32  	%r274, %r273, %r495;
	setp.gt.s32 	%p56, %r494, -1;
	selp.b32 	%r275, -2147483648, -1, %p56;
	xor.b32  	%r276, %r275, %r494;
	setp.gt.s32 	%p57, %r493, -1;
	selp.b32 	%r277, -2147483648, -1, %p57;
	xor.b32  	%r278, %r277, %r493;
	setp.gt.s32 	%p58, %r492, -1;
	selp.b32 	%r279, -2147483648, -1, %p58;
	xor.b32  	%r280, %r279, %r492;
	setp.eq.s32 	%p59, %r250, 2147483647;
	selp.b32 	%r103, -2147483648, %r250, %p59;
	setp.eq.s32 	%p60, %r252, 2147483647;
	selp.b32 	%r104, -2147483648, %r252, %p60;
	setp.eq.s32 	%p61, %r254, 2147483647;
	selp.b32 	%r105, -2147483648, %r254, %p61;
	setp.eq.s32 	%p62, %r256, 2147483647;
	selp.b32 	%r106, -2147483648, %r256, %p62;
	setp.eq.s32 	%p63, %r258, 2147483647;
	selp.b32 	%r107, -2147483648, %r258, %p63;
	setp.eq.s32 	%p64, %r260, 2147483647;
	selp.b32 	%r108, -2147483648, %r260, %p64;
	setp.eq.s32 	%p65, %r262, 2147483647;
	selp.b32 	%r109, -2147483648, %r262, %p65;
	setp.eq.s32 	%p66, %r264, 2147483647;
	selp.b32 	%r110, -2147483648, %r264, %p66;
	setp.eq.s32 	%p67, %r266, 2147483647;
	selp.b32 	%r111, -2147483648, %r266, %p67;
	setp.eq.s32 	%p68, %r268, 2147483647;
	selp.b32 	%r112, -2147483648, %r268, %p68;
	setp.eq.s32 	%p69, %r270, 2147483647;
	selp.b32 	%r113, -2147483648, %r270, %p69;
	setp.eq.s32 	%p70, %r272, 2147483647;
	selp.b32 	%r114, -2147483648, %r272, %p70;
	setp.eq.s32 	%p71, %r274, 2147483647;
	selp.b32 	%r115, -2147483648, %r274, %p71;
	setp.eq.s32 	%p72, %r276, 2147483647;
	selp.b32 	%r116, -2147483648, %r276, %p72;
	setp.eq.s32 	%p73, %r278, 2147483647;
	selp.b32 	%r117, -2147483648, %r278, %p73;
	setp.eq.s32 	%p74, %r280, 2147483647;
	selp.b32 	%r118, -2147483648, %r280, %p74;
	mov.b32 	%r508, 0;
	mov.u32 	%r509, %r174;
$L__BB25_68:
	sub.s32 	%r281, %r175, %r509;
	shl.b32 	%r282, %r508, 10;
	mov.u32 	%r283, _ZZN3cub18CUB_300001_SM_10006detail10radix_sort30DeviceRadixSortHistogramKernelINS1_5radix10policy_hubIffyE10Policy1000ELNS0_9SortOrderE0EfyNS1_21identity_decomposer_tEEEvPT2_PKT1_SA_iiT3_E12temp_storage;
	add.s32 	%r284, %r283, %r282;
	min.s32 	%r285, %r281, 8;
	mov.b32 	%r286, -1;
	shl.b32 	%r287, %r286, %r285;
	not.b32 	%r288, %r287;
	shr.u32 	%r289, %r103, %r509;
	and.b32  	%r290, %r289, %r288;
	shl.b32 	%r291, %r290, 2;
	add.s32 	%r292, %r284, %r291;
	atom.shared.add.u32 	%r293, [%r292], 1;
	shr.u32 	%r294, %r104, %r509;
	and.b32  	%r295, %r294, %r288;
	shl.b32 	%r296, %r295, 2;
	add.s32 	%r297, %r284, %r296;
	atom.shared.add.u32 	%r298, [%r297], 1;
	shr.u32 	%r299, %r105, %r509;
	and.b32  	%r300, %r299, %r288;
	shl.b32 	%r301, %r300, 2;
	add.s32 	%r302, %r284, %r301;
	atom.shared.add.u32 	%r303, [%r302], 1;
	shr.u32 	%r304, %r106, %r509;
	and.b32  	%r305, %r304, %r288;
	shl.b32 	%r306, %r305, 2;
	add.s32 	%r307, %r284, %r306;
	atom.shared.add.u32 	%r308, [%r307], 1;
	shr.u32 	%r309, %r107, %r509;
	and.b32  	%r310, %r309, %r288;
	shl.b32 	%r311, %r310, 2;
	add.s32 	%r312, %r284, %r311;
	atom.shared.add.u32 	%r313, [%r312], 1;
	shr.u32 	%r314, %r108, %r509;
	and.b32  	%r315, %r314, %r288;
	shl.b32 	%r316, %r315, 2;
	add.s32 	%r317, %r284, %r316;
	atom.shared.add.u32 	%r318, [%r317], 1;
	shr.u32 	%r319, %r109, %r509;
	and.b32  	%r320, %r319, %r288;
	shl.b32 	%r321, %r320, 2;
	add.s32 	%r322, %r284, %r321;
	atom.shared.add.u32 	%r323, [%r322], 1;
	shr.u32 	%r324, %r110, %r509;
	and.b32  	%r325, %r324, %r288;
	shl.b32 	%r326, %r325, 2;
	add.s32 	%r327, %r284, %r326;
	atom.shared.add.u32 	%r328, [%r327], 1;
	shr.u32 	%r329, %r111, %r509;
	and.b32  	%r330, %r329, %r288;
	shl.b32 	%r331, %r330, 2;
	add.s32 	%r332, %r284, %r331;
	atom.shared.add.u32 	%r333, [%r332], 1;
	shr.u32 	%r334, %r112, %r509;
	and.b32  	%r335, %r334, %r288;
	shl.b32 	%r336, %r335, 2;
	add.s32 	%r337, %r284, %r336;
	atom.shared.add.u32 	%r338, [%r337], 1;
	shr.u32 	%r339, %r113, %r509;
	and.b32  	%r340, %r339, %r288;
	shl.b32 	%r341, %r340, 2;
	add.s32 	%r342, %r284, %r341;
	atom.shared.add.u32 	%r343, [%r342], 1;
	shr.u32 	%r344, %r114, %r509;
	and.b32  	%r345, %r344, %r288;
	shl.b32 	%r346, %r345, 2;
	add.s32 	%r347, %r284, %r346;
	atom.shared.add.u32 	%r348, [%r347], 1;
	shr.u32 	%r349, %r115, %r509;
	and.b32  	%r350, %r349, %r288;
	shl.b32 	%r351, %r350, 2;
	add.s32 	%r352, %r284, %r351;
	atom.shared.add.u32 	%r353, [%r352], 1;
	shr.u32 	%r354, %r116, %r509;
	and.b32  	%r355, %r354, %r288;
	shl.b32 	%r356, %r355, 2;
	add.s32 	%r357, %r284, %r356;
	atom.shared.add.u32 	%r358, [%r357], 1;
	shr.u32 	%r359, %r117, %r509;
	and.b32  	%r360, %r359, %r288;
	shl.b32 	%r361, %r360, 2;
	add.s32 	%r362, %r284, %r361;
	atom.shared.add.u32 	%r363, [%r362], 1;
	shr.u32 	%r364, %r118, %r509;
	and.b32  	%r365, %r364, %r288;
	shl.b32 	%r366, %r365, 2;
	add.s32 	%r367, %r284, %r366;
	atom.shared.add.u32 	%r368, [%r367], 1;
	add.s32 	%r509, %r509, 8;
	add.s32 	%r508, %r508, 1;
	setp.lt.s32 	%p75, %r509, %r175;
	@%p75 bra 	$L__BB25_68;
$L__BB25_69:
	add.s64 	%rd136, %rd136, %rd4;
	setp.lt.u64 	%p76, %rd136, %rd9;
	@%p76 bra 	$L__BB25_32;
$L__BB25_70:
	bar.sync 	0;
	@%p1 bra 	$L__BB25_152;
	setp.lt.u32 	%p77, %r1, 7;
	mov.b32 	%r512, 0;
	@%p77 bra 	$L__BB25_90;
	mov.b32 	%r510, 0;
$L__BB25_73:
	.pragma "nounroll";
	shl.b32 	%r371, %r510, 10;
	add.s32 	%r124, %r6, %r371;
	ld.shared.u32 	%r125, [%r124];
	setp.eq.s32 	%p78, %r125, 0;
	@%p78 bra 	$L__BB25_75;
	cvt.u32.u64 	%r372, %rd5;
	shl.b32 	%r373, %r510, 8;
	add.s32 	%r374, %r373, %r372;
	mul.wide.u32 	%rd30, %r374, 8;
	add.s64 	%rd31, %rd2, %rd30;
	cvt.u64.u32 	%rd32, %r125;
	atom.global.add.u64 	%rd33, [%rd31], %rd32;
$L__BB25_75:
	ld.shared.u32 	%r126, [%r124+1024];
	setp.eq.s32 	%p79, %r126, 0;
	@%p79 bra 	$L__BB25_77;
	cvt.u32.u64 	%r375, %rd5;
	shl.b32 	%r376, %r510, 8;
	add.s32 	%r377, %r376, %r375;
	add.s32 	%r378, %r377, 256;
	mul.wide.u32 	%rd34, %r378, 8;
	add.s64 	%rd35, %rd2, %rd34;
	cvt.u64.u32 	%rd36, %r126;
	atom.global.add.u64 	%rd37, [%rd35], %rd36;
$L__BB25_77:
	ld.shared.u32 	%r127, [%r124+2048];
	setp.eq.s32 	%p80, %r127, 0;
	@%p80 bra 	$L__BB25_79;
	cvt.u32.u64 	%r379, %rd5;
	shl.b32 	%r380, %r510, 8;
	add.s32 	%r381, %r380, %r379;
	add.s32 	%r382, %r381, 512;
	mul.wide.u32 	%rd38, %r382, 8;
	add.s64 	%rd39, %rd2, %rd38;
	cvt.u64.u32 	%rd40, %r127;
	atom.global.add.u64 	%rd41, [%rd39], %rd40;
$L__BB25_79:
	ld.shared.u32 	%r128, [%r124+3072];
	setp.eq.s32 	%p81, %r128, 0;
	@%p81 bra 	$L__BB25_81;
	cvt.u32.u64 	%r383, %rd5;
	shl.b32 	%r384, %r510, 8;
	add.s32 	%r385, %r384, %r383;
	add.s32 	%r386, %r385, 768;
	mul.wide.u32 	%rd42, %r386, 8;
	add.s64 	%rd43, %rd2, %rd42;
	cvt.u64.u32 	%rd44, %r128;
	atom.global.add.u64 	%rd45, [%rd43], %rd44;
$L__BB25_81:
	ld.shared.u32 	%r129, [%r124+4096];
	setp.eq.s32 	%p82, %r129, 0;
	@%p82 bra 	$L__BB25_83;
	cvt.u32.u64 	%r387, %rd5;
	shl.b32 	%r388, %r510, 8;
	add.s32 	%r389, %r388, %r387;
	add.s32 	%r390, %r389, 1024;
	mul.wide.u32 	%rd46, %r390, 8;
	add.s64 	%rd47, %rd2, %rd46;
	cvt.u64.u32 	%rd48, %r129;
	atom.global.add.u64 	%rd49, [%rd47], %rd48;
$L__BB25_83:
	ld.shared.u32 	%r130, [%r124+5120];
	setp.eq.s32 	%p83, %r130, 0;
	@%p83 bra 	$L__BB25_85;
	cvt.u32.u64 	%r391, %rd5;
	shl.b32 	%r392, %r510, 8;
	add.s32 	%r393, %r392, %r391;
	add.s32 	%r394, %r393, 1280;
	mul.wide.u32 	%rd50, %r394, 8;
	add.s64 	%rd51, %rd2, %rd50;
	cvt.u64.u32 	%rd52, %r130;
	atom.global.add.u64 	%rd53, [%rd51], %rd52;
$L__BB25_85:
	ld.shared.u32 	%r131, [%r124+6144];
	setp.eq.s32 	%p84, %r131, 0;
	@%p84 bra 	$L__BB25_87;
	cvt.u32.u64 	%r395, %rd5;
	shl.b32 	%r396, %r510, 8;
	add.s32 	%r397, %r396, %r395;
	add.s32 	%r398, %r397, 1536;
	mul.wide.u32 	%rd54, %r398, 8;
	add.s64 	%rd55, %rd2, %rd54;
	cvt.u64.u32 	%rd56, %r131;
	atom.global.add.u64 	%rd57, [%rd55], %rd56;
$L__BB25_87:
	ld.shared.u32 	%r132, [%r124+7168];
	setp.eq.s32 	%p85, %r132, 0;
	@%p85 bra 	$L__BB25_89;
	cvt.u32.u64 	%r399, %rd5;
	shl.b32 	%r400, %r510, 8;
	add.s32 	%r401, %r400, %r399;
	add.s32 	%r402, %r401, 1792;
	mul.wide.u32 	%rd58, %r402, 8;
	add.s64 	%rd59, %rd2, %rd58;
	cvt.u64.u32 	%rd60, %r132;
	atom.global.add.u64 	%rd61, [%rd59], %rd60;
$L__BB25_89:
	add.s32 	%r510, %r510, 8;
	setp.ne.s32 	%p86, %r510, %r16;
	mov.u32 	%r512, %r16;
	@%p86 bra 	$L__BB25_73;
$L__BB25_90:
	add.s32 	%r135, %r5, -1;
	setp.eq.s32 	%p87, %r3, 0;
	@%p87 bra 	$L__BB25_111;
	setp.lt.u32 	%p88, %r4, 3;
	@%p88 bra 	$L__BB25_101;
	shl.b32 	%r403, %r512, 10;
	add.s32 	%r136, %r6, %r403;
	ld.shared.u32 	%r137, [%r136];
	setp.eq.s32 	%p89, %r137, 0;
	@%p89 bra 	$L__BB25_94;
	cvt.u32.u64 	%r404, %rd5;
	shl.b32 	%r405, %r512, 8;
	add.s32 	%r406, %r405, %r404;
	mul.wide.u32 	%rd62, %r406, 8;
	add.s64 	%rd63, %rd2, %rd62;
	cvt.u64.u32 	%rd64, %r137;
	atom.global.add.u64 	%rd65, [%rd63], %rd64;
$L__BB25_94:
	ld.shared.u32 	%r138, [%r136+1024];
	setp.eq.s32 	%p90, %r138, 0;
	@%p90 bra 	$L__BB25_96;
	cvt.u32.u64 	%r407, %rd5;
	shl.b32 	%r408, %r512, 8;
	add.s32 	%r409, %r408, %r407;
	add.s32 	%r410, %r409, 256;
	mul.wide.u32 	%rd66, %r410, 8;
	add.s64 	%rd67, %rd2, %rd66;
	cvt.u64.u32 	%rd68, %r138;
	atom.global.add.u64 	%rd69, [%rd67], %rd68;
$L__BB25_96:
	ld.shared.u32 	%r139, [%r136+2048];
	setp.eq.s32 	%p91, %r139, 0;
	@%p91 bra 	$L__BB25_98;
	cvt.u32.u64 	%r411, %rd5;
	shl.b32 	%r412, %r512, 8;
	add.s32 	%r413, %r412, %r411;
	add.s32 	%r414, %r413, 512;
	mul.wide.u32 	%rd70, %r414, 8;
	add.s64 	%rd71, %rd2, %rd70;
	cvt.u64.u32 	%rd72, %r139;
	atom.global.add.u64 	%rd73, [%rd71], %rd72;
$L__BB25_98:
	ld.shared.u32 	%r140, [%r136+3072];
	setp.eq.s32 	%p92, %r140, 0;
	@%p92 bra 	$L__BB25_100;
	cvt.u32.u64 	%r415, %rd5;
	shl.b32 	%r416, %r512, 8;
	add.s32 	%r417, %r416, %r415;
	add.s32 	%r418, %r417, 768;
	mul.wide.u32 	%rd74, %r418, 8;
	add.s64 	%rd75, %rd2, %rd74;
	cvt.u64.u32 	%rd76, %r140;
	atom.global.add.u64 	%rd77, [%rd75], %rd76;
$L__BB25_100:
	add.s32 	%r512, %r512, 4;
$L__BB25_101:
	setp.eq.s32 	%p93, %r5, 0;
	@%p93 bra 	$L__BB25_111;
	setp.eq.s32 	%p94, %r135, 0;
	@%p94 bra 	$L__BB25_108;
	shl.b32 	%r419, %r512, 10;
	add.s32 	%r143, %r6, %r419;
	ld.shared.u32 	%r144, [%r143];
	setp.eq.s32 	%p95, %r144, 0;
	@%p95 bra 	$L__BB25_105;
	cvt.u32.u64 	%r420, %rd5;
	shl.b32 	%r421, %r512, 8;
	add.s32 	%r422, %r421, %r420;
	mul.wide.u32 	%rd78, %r422, 8;
	add.s64 	%rd79, %rd2, %rd78;
	cvt.u64.u32 	%rd80, %r144;
	atom.global.add.u64 	%rd81, [%rd79], %rd80;
$L__BB25_105:
	ld.shared.u32 	%r145, [%r143+1024];
	setp.eq.s32 	%p96, %r145, 0;
	@%p96 bra 	$L__BB25_107;
	cvt.u32.u64 	%r423, %rd5;
	shl.b32 	%r424, %r512, 8;
	add.s32 	%r425, %r424, %r423;
	add.s32 	%r426, %r425, 256;
	mul.wide.u32 	%rd82, %r426, 8;
	add.s64 	%rd83, %rd2, %rd82;
	cvt.u64.u32 	%rd84, %r145;
	atom.global.add.u64 	%rd85, [%rd83], %rd84;
$L__BB25_107:
	add.s32 	%r512, %r512, 2;
$L__BB25_108:
	setp.eq.s32 	%p97, %r17, 0;
	@%p97 bra 	$L__BB25_111;
	shl.b32 	%r427, %r512, 10;
	add.s32 	%r428, %r6, %r427;
	ld.shared.u32 	%r148, [%r428];
	setp.eq.s32 	%p98, %r148, 0;
	@%p98 bra 	$L__BB25_111;
	cvt.u32.u64 	%r429, %rd5;
	shl.b32 	%r430, %r512, 8;
	add.s32 	%r431, %r430, %r429;
	mul.wide.u32 	%rd86, %r431, 8;
	add.s64 	%rd87, %rd2, %rd86;
	cvt.u64.u32 	%rd88, %r148;
	atom.global.add.u64 	%rd89, [%rd87], %rd88;
$L__BB25_111:
	cvt.u32.u64 	%r432, %rd5;
	setp.gt.u32 	%p99, %r432, 127;
	@%p99 bra 	$L__BB25_152;
	setp.lt.u32 	%p100, %r1, 7;
	mov.b32 	%r516, 0;
	@%p100 bra 	$L__BB25_131;
	mov.b32 	%r514, 0;
$L__BB25_114:
	.pragma "nounroll";
	shl.b32 	%r436, %r514, 10;
	add.s32 	%r150, %r6, %r436;
	ld.shared.u32 	%r151, [%r150+512];
	setp.eq.s32 	%p101, %r151, 0;
	shl.b32 	%r437, %r514, 8;
	add.s32 	%r438, %r437, %r432;
	mul.wide.u32 	%rd90, %r438, 8;
	add.s64 	%rd15, %rd2, %rd90;
	@%p101 bra 	$L__BB25_116;
	cvt.u64.u32 	%rd91, %r151;
	atom.global.add.u64 	%rd92, [%rd15+1024], %rd91;
$L__BB25_116:
	ld.shared.u32 	%r152, [%r150+1536];
	setp.eq.s32 	%p102, %r152, 0;
	@%p102 bra 	$L__BB25_118;
	cvt.u64.u32 	%rd93, %r152;
	atom.global.add.u64 	%rd94, [%rd15+3072], %rd93;
$L__BB25_118:
	ld.shared.u32 	%r153, [%r150+2560];
	setp.eq.s32 	%p103, %r153, 0;
	@%p103 bra 	$L__BB25_120;
	cvt.u64.u32 	%rd95, %r153;
	atom.global.add.u64 	%rd96, [%rd15+5120], %rd95;
$L__BB25_120:
	ld.shared.u32 	%r154, [%r150+3584];
	setp.eq.s32 	%p104, %r154, 0;
	@%p104 bra 	$L__BB25_122;
	cvt.u64.u32 	%rd97, %r154;
	atom.global.add.u64 	%rd98, [%rd15+7168], %rd97;
$L__BB25_122:
	ld.shared.u32 	%r155, [%r150+4608];
	setp.eq.s32 	%p105, %r155, 0;
	@%p105 bra 	$L__BB25_124;
	cvt.u64.u32 	%rd99, %r155;
	atom.global.add.u64 	%rd100, [%rd15+9216], %rd99;
$L__BB25_124:
	ld.shared.u32 	%r156, [%r150+5632];
	setp.eq.s32 	%p106, %r156, 0;
	@%p106 bra 	$L__BB25_126;
	cvt.u64.u32 	%rd101, %r156;
	atom.global.add.u64 	%rd102, [%rd15+11264], %rd101;
$L__BB25_126:
	ld.shared.u32 	%r157, [%r150+6656];
	setp.eq.s32 	%p107, %r157, 0;
	@%p107 bra 	$L__BB25_128;
	cvt.u64.u32 	%rd103, %r157;
	atom.global.add.u64 	%rd104, [%rd15+13312], %rd103;
$L__BB25_128:
	ld.shared.u32 	%r158, [%r150+7680];
	setp.eq.s32 	%p108, %r158, 0;
	@%p108 bra 	$L__BB25_130;
	cvt.u64.u32 	%rd105, %r158;
	atom.global.add.u64 	%rd106, [%rd15+15360], %rd105;
$L__BB25_130:
	add.s32 	%r514, %r514, 8;
	setp.ne.s32 	%p109, %r514, %r16;
	mov.u32 	%r516, %r16;
	@%p109 bra 	$L__BB25_114;
$L__BB25_131:
	setp.eq.s32 	%p110, %r3, 0;
	@%p110 bra 	$L__BB25_152;
	setp.lt.u32 	%p111, %r4, 3;
	@%p111 bra 	$L__BB25_142;
	shl.b32 	%r439, %r516, 10;
	add.s32 	%r161, %r6, %r439;
	ld.shared.u32 	%r162, [%r161+512];
	setp.eq.s32 	%p112, %r162, 0;
	@%p112 bra 	$L__BB25_135;
	shl.b32 	%r441, %r516, 8;
	add.s32 	%r442, %r441, %r432;
	mul.wide.u32 	%rd107, %r442, 8;
	add.s64 	%rd108, %rd2, %rd107;
	cvt.u64.u32 	%rd109, %r162;
	atom.global.add.u64 	%rd110, [%rd108+1024], %rd109;
$L__BB25_135:
	ld.shared.u32 	%r163, [%r161+1536];
	setp.eq.s32 	%p113, %r163, 0;
	@%p113 bra 	$L__BB25_137;
	shl.b32 	%r444, %r516, 8;
	add.s32 	%r445, %r444, %r432;
	add.s32 	%r446, %r445, 256;
	mul.wide.u32 	%rd111, %r446, 8;
	add.s64 	%rd112, %rd2, %rd111;
	cvt.u64.u32 	%rd113, %r163;
	atom.global.add.u64 	%rd114, [%rd112+1024], %rd113;
$L__BB25_137:
	ld.shared.u32 	%r164, [%r161+2560];
	setp.eq.s32 	%p114, %r164, 0;
	@%p114 bra 	$L__BB25_139;
	shl.b32 	%r448, %r516, 8;
	add.s32 	%r449, %r448, %r432;
	add.s32 	%r450, %r449, 512;
	mul.wide.u32 	%rd115, %r450, 8;
	add.s64 	%rd116, %rd2, %rd115;
	cvt.u64.u32 	%rd117, %r164;
	atom.global.add.u64 	%rd118, [%rd116+1024], %rd117;
$L__BB25_139:
	ld.shared.u32 	%r165, [%r161+3584];
	setp.eq.s32 	%p115, %r165, 0;
	@%p115 bra 	$L__BB25_141;
	shl.b32 	%r452, %r516, 8;
	add.s32 	%r453, %r452, %r432;
	add.s32 	%r454, %r453, 768;
	mul.wide.u32 	%rd119, %r454, 8;
	add.s64 	%rd120, %rd2, %rd119;
	cvt.u64.u32 	%rd121, %r165;
	atom.global.add.u64 	%rd122, [%rd120+1024], %rd121;
$L__BB25_141:
	add.s32 	%r516, %r516, 4;
$L__BB25_142:
	setp.eq.s32 	%p116, %r5, 0;
	@%p116 bra 	$L__BB25_152;
	setp.eq.s32 	%p117, %r135, 0;
	@%p117 bra 	$L__BB25_149;
	shl.b32 	%r455, %r516, 10;
	add.s32 	%r168, %r6, %r455;
	ld.shared.u32 	%r169, [%r168+512];
	setp.eq.s32 	%p118, %r169, 0;
	@%p118 bra 	$L__BB25_146;
	shl.b32 	%r457, %r516, 8;
	add.s32 	%r458, %r457, %r432;
	mul.wide.u32 	%rd123, %r458, 8;
	add.s64 	%rd124, %rd2, %rd123;
	cvt.u64.u32 	%rd125, %r169;
	atom.global.add.u64 	%rd126, [%rd124+1024], %rd125;
$L__BB25_146:
	ld.shared.u32 	%r170, [%r168+1536];
	setp.eq.s32 	%p119, %r170, 0;
	@%p119 bra 	$L__BB25_148;
	shl.b32 	%r460, %r516, 8;
	add.s32 	%r461, %r460, %r432;
	add.s32 	%r462, %r461, 256;
	mul.wide.u32 	%rd127, %r462, 8;
	add.s64 	%rd128, %rd2, %rd127;
	cvt.u64.u32 	%rd129, %r170;
	atom.global.add.u64 	%rd130, [%rd128+1024], %rd129;
$L__BB25_148:
	add.s32 	%r516, %r516, 2;
$L__BB25_149:
	setp.eq.s32 	%p120, %r17, 0;
	@%p120 bra 	$L__BB25_152;
	shl.b32 	%r463, %r516, 10;
	add.s32 	%r464, %r6, %r463;
	ld.shared.u32 	%r173, [%r464+512];
	setp.eq.s32 	%p121, %r173, 0;
	@%p121 bra 	$L__BB25_152;
	shl.b32 	%r466, %r516, 8;
	add.s32 	%r467, %r466, %r432;
	mul.wide.u32 	%rd131, %r467, 8;
	add.s64 	%rd132, %rd2, %rd131;
	cvt.u64.u32 	%rd133, %r173;
	atom.global.add.u64 	%rd134, [%rd132+1024], %rd133;
$L__BB25_152:
	bar.sync 	0;
	add.s64 	%rd135, %rd135, 1;
	setp.ne.s64 	%p122, %rd135, %rd6;
	@%p122 bra 	$L__BB25_2;
$L__BB25_153:
	ret;

}
	// .globl	_ZN3cub18CUB_300001_SM_10006detail10radix_sort33DeviceRadixSortExclusiveSumKernelINS1_5radix10policy_hubIffyE10Policy1000EyEEvPT0_
.visible .entry _ZN3cub18CUB_300001_SM_10006detail10radix_sort33DeviceRadixSortExclusiveSumKernelINS1_5radix10policy_hubIffyE10Policy1000EyEEvPT0_(
	.param .u64 .ptr .align 1 _ZN3cub18CUB_300001_SM_10006detail10radix_sort33DeviceRadixSortExclusiveSumKernelINS1_5radix10policy_hubIffyE10Policy1000EyEEvPT0__param_0
)
{
	.reg .pred 	%p<4>;
	.reg .b32 	%r<28>;
	.reg .b64 	%rd<54>;
	// demoted variable
	.shared .align 16 .b8 _ZZN3cub18CUB_300001_SM_10006detail10radix_sort33DeviceRadixSortExclusiveSumKernelINS1_5radix10policy_hubIffyE10Policy1000EyEEvPT0_E12temp_storage[2336];
	ld.param.u64 	%rd5, [_ZN3cub18CUB_300001_SM_10006detail10radix_sort33DeviceRadixSortExclusiveSumKernelINS1_5radix10policy_hubIffyE10Policy1000EyEEvPT0__param_0];
	cvta.to.global.u64 	%rd6, %rd5;
	mov.u32 	%r3, %ctaid.x;
	shl.b32 	%r4, %r3, 8;
	mov.u32 	%r1, %tid.x;
	setp.gt.u32 	%p1, %r1, 255;
	add.s32 	%r5, %r4, %r1;
	mul.wide.s32 	%rd7, %r5, 8;
	add.s64 	%rd1, %rd6, %rd7;
	@%p1 bra 	$L__BB26_2;
	ld.global.u64 	%rd53, [%rd1];
$L__BB26_2:
	shr.u32 	%r6, %r1, 3;
	add.s32 	%r7, %r6, %r1;
	shl.b32 	%r8, %r7, 3;
	mov.u32 	%r9, _ZZN3cub18CUB_300001_SM_10006detail10radix_sort33DeviceRadixSortExclusiveSumKernelINS1_5radix10policy_hubIffyE10Policy1000EyEEvPT0_E12temp_storage;
	add.s32 	%r10, %r9, %r8;
	add.s32 	%r2, %r10, 16;
	st.shared.u64 	[%r10+16], %rd53;
	bar.sync 	0;
	setp.gt.u32 	%p2, %r1, 31;
	@%p2 bra 	$L__BB26_4;
	mad.lo.s32 	%r27, %r1, 72, %r9;
	ld.shared.u64 	%rd23, [%r27+16];
	ld.shared.u64 	%rd24, [%r27+24];
	ld.shared.u64 	%rd25, [%r27+32];
	ld.shared.u64 	%rd26, [%r27+40];
	ld.shared.u64 	%rd27, [%r27+48];
	ld.shared.u64 	%rd28, [%r27+56];
	ld.shared.u64 	%rd29, [%r27+64];
	ld.shared.u64 	%rd30, [%r27+72];
	add.s64 	%rd31, %rd24, %rd23;
	add.s64 	%rd32, %rd31, %rd25;
	add.s64 	%rd33, %rd32, %rd26;
	add.s64 	%rd34, %rd33, %rd27;
	add.s64 	%rd35, %rd34, %rd28;
	add.s64 	%rd36, %rd35, %rd29;
	add.s64 	%rd10, %rd36, %rd30;
	mov.b32 	%r11, 1;
	mov.b32 	%r24, 0;
	mov.b32 	%r25, -1;
	// begin inline asm
	{  .reg .u64 r0;  .reg .u32 lo;  .reg .u32 hi;  .reg .pred p;  mov.b64 {lo, hi}, %rd10;  shfl.sync.up.b32 lo|p, lo, %r11, %r24, %r25;  shfl.sync.up.b32 hi|p, hi, %r11, %r24, %r25;  mov.b64 r0, {lo, hi};  @p add.u64 r0, r0, %rd10;  mov.u64 %rd8, r0;}
	// end inline asm
	mov.b32 	%r14, 2;
	// begin inline asm
	{  .reg .u64 r0;  .reg .u32 lo;  .reg .u32 hi;  .reg .pred p;  mov.b64 {lo, hi}, %rd8;  shfl.sync.up.b32 lo|p, lo, %r14, %r24, %r25;  shfl.sync.up.b32 hi|p, hi, %r14, %r24, %r25;  mov.b64 r0, {lo, hi};  @p add.u64 r0, r0, %rd8;  mov.u64 %rd11, r0;}
	// end inline asm
	mov.b32 	%r17, 4;
	// begin inline asm
	{  .reg .u64 r0;  .reg .u32 lo;  .reg .u32 hi;  .reg .pred p;  mov.b64 {lo, hi}, %rd11;  shfl.sync.up.b32 lo|p, lo, %r17, %r24, %r25;  shfl.sync.up.b32 hi|p, hi, %r17, %r24, %r25;  mov.b64 r0, {lo, hi};  @p add.u64 r0, r0, %rd11;  mov.u64 %rd14, r0;}
	// end inline asm
	mov.b32 	%r20, 8;
	// begin inline asm
	{  .reg .u64 r0;  .reg .u32 lo;  .reg .u32 hi;  .reg .pred p;  mov.b64 {lo, hi}, %rd14;  shfl.sync.up.b32 lo|p, lo, %r20, %r24, %r25;  shfl.sync.up.b32 hi|p, hi, %r20, %r24, %r25;  mov.b64 r0, {lo, hi};  @p add.u64 r0, r0, %rd14;  mov.u64 %rd17, r0;}
	// end inline asm
	mov.b32 	%r23, 16;
	// begin inline asm
	{  .reg .u64 r0;  .reg .u32 lo;  .reg .u32 hi;  .reg .pred p;  mov.b64 {lo, hi}, %rd17;  shfl.sync.up.b32 lo|p, lo, %r23, %r24, %r25;  shfl.sync.up.b32 hi|p, hi, %r23, %r24, %r25;  mov.b64 r0, {lo, hi};  @p add.u64 r0, r0, %rd17;  mov.u64 %rd20, r0;}
	// end inline asm
	sub.s64 	%rd37, %rd20, %rd10;
	ld.shared.u64 	%rd38, [%r27+16];
	ld.shared.u64 	%rd39, [%r27+24];
	ld.shared.u64 	%rd40, [%r27+32];
	ld.shared.u64 	%rd41, [%r27+40];
	ld.shared.u64 	%rd42, [%r27+48];
	ld.shared.u64 	%rd43, [%r27+56];
	ld.shared.u64 	%rd44, [%r27+64];
	add.s64 	%rd45, %rd38, %rd37;
	add.s64 	%rd46, %rd39, %rd45;
	add.s64 	%rd47, %rd40, %rd46;
	add.s64 	%rd48, %rd41, %rd47;
	add.s64 	%rd49, %rd42, %rd48;
	add.s64 	%rd50, %rd43, %rd49;
	add.s64 	%rd51, %rd44, %rd50;
	st.shared.u64 	[%r27+16], %rd37;
	st.shared.u64 	[%r27+24], %rd45;
	st.shared.u64 	[%r27+32], %rd46;
	st.shared.u64 	[%r27+40], %rd47;
	st.shared.u64 	[%r27+48], %rd48;
	st.shared.u64 	[%r27+56], %rd49;
	st.shared.u64 	[%r27+64], %rd50;
	st.shared.u64 	[%r27+72], %rd51;
$L__BB26_4:
	setp.gt.u32 	%p3, %r1, 255;
	bar.sync 	0;
	@%p3 bra 	$L__BB26_6;
	ld.shared.u64 	%rd52, [%r2];
	st.global.u64 	[%rd1], %rd52;
$L__BB26_6:
	ret;

}
	// .globl	_ZN3cub18CUB_300001_SM_10006detail10radix_sort29DeviceRadixSortOnesweepKernelINS1_5radix10policy_hubIffyE10Policy1000ELNS0_9SortOrderE0EffyiiNS1_21identity_decomposer_tEEEvPT5_SB_PT3_PKSC_PT1_PKSG_PT2_PKSK_T4_iiT6_
.visible .entry _ZN3cub18CUB_300001_SM_10006detail10radix_sort29DeviceRadixSortOnesweepKernelINS1_5radix10policy_hubIffyE10Policy1000ELNS0_9SortOrderE0EffyiiNS1_21identity_decomposer_tEEEvPT5_SB_PT3_PKSC_PT1_PKSG_PT2_PKSK_T4_iiT6_(
	.param .u64 .ptr .align 1 _ZN3cub18CUB_300001_SM_10006detail10radix_sort29DeviceRadixSortOnesweepKernelINS1_5radix10policy_hubIffyE10Policy1000ELNS0_9SortOrderE0EffyiiNS1_21identity_decomposer_tEEEvPT5_SB_PT3_PKSC_PT1_PKSG_PT2_PKSK_T4_iiT6__param_0,
	.param .u64 .ptr .align 1 _ZN3cub18CUB_300001_SM_10006detail10radix_sort29DeviceRadixSortOnesweepKernelINS1_5radix10policy_hubIffyE10Policy1000ELNS0_9SortOrderE0EffyiiNS1_21identity_decomposer_tEEEvPT5_SB_PT3_PKSC_PT1_PKSG_PT2_PKSK_T4_iiT6__param_1,
	.param .u64 .ptr .align 1 _ZN3cub18CUB_300001_SM_10006detail10radix_sort29DeviceRadixSortOnesweepKernelINS1_5radix10policy_hubIffyE10Policy1000ELNS0_9SortOrderE0EffyiiNS1_21identity_decomposer_tEEEvPT5_SB_PT3_PKSC_PT1_PKSG_PT2_PKSK_T4_iiT6__param_2,
	.param .u64 .ptr .align 1 _ZN3cub18CUB_300001_SM_10006detail10radix_sort29DeviceRadixSortOnesweepKernelINS1_5radix10policy_hubIffyE10Policy1000ELNS0_9SortOrderE0EffyiiNS1_21identity_decomposer_tEEEvPT5_SB_PT3_PKSC_PT1_PKSG_PT2_PKSK_T4_iiT6__param_3,
	.param .u64 .ptr .align 1 _ZN3cub18CUB_300001_SM_10006detail10radix_sort29DeviceRadixSortOnesweepKernelINS1_5radix10policy_hubIffyE10Policy1000ELNS0_9SortOrderE0EffyiiNS1_21identity_decomposer_tEEEvPT5_SB_PT3_PKSC_PT1_PKSG_PT2_PKSK_T4_iiT6__param_4,
	.param .u64 .ptr .align 1 _ZN3cub18CUB_300001_SM_10006detail10radix_sort29DeviceRadixSortOnesweepKernelINS1_5radix10policy_hubIffyE10Policy1000ELNS0_9SortOrderE0EffyiiNS1_21identity_decomposer_tEEEvPT5_SB_PT3_PKSC_PT1_PKSG_PT2_PKSK_T4_iiT6__param_5,
	.param .u64 .ptr .align 1 _ZN3cub18CUB_300001_SM_10006detail10radix_sort29DeviceRadixSortOnesweepKernelINS1_5radix10policy_hubIffyE10Policy1000ELNS0_9SortOrderE0EffyiiNS1_21identity_decomposer_tEEEvPT5_SB_PT3_PKSC_PT1_PKSG_PT2_PKSK_T4_iiT6__param_6,
	.param .u64 .ptr .align 1 _ZN3cub18CUB_300001_SM_10006detail10radix_sort29DeviceRadixSortOnesweepKernelINS1_5radix10policy_hubIffyE10Policy1000ELNS0_9SortOrderE0EffyiiNS1_21identity_decomposer_tEEEvPT5_SB_PT3_PKSC_PT1_PKSG_PT2_PKSK_T4_iiT6__param_7,
	.param .u32 _ZN3cub18CUB_300001_SM_10006detail10radix_sort29DeviceRadixSortOnesweepKernelINS1_5radix10policy_hubIffyE10Policy1000ELNS0_9SortOrderE0EffyiiNS1_21identity_decomposer_tEEEvPT5_SB_PT3_PKSC_PT1_PKSG_PT2_PKSK_T4_iiT6__param_8,
	.param .u32 _ZN3cub18CUB_300001_SM_10006detail10radix_sort29DeviceRadixSortOnesweepKernelINS1_5radix10policy_hubIffyE10Policy1000ELNS0_9SortOrderE0EffyiiNS1_21identity_decomposer_tEEEvPT5_SB_PT3_PKSC_PT1_PKSG_PT2_PKSK_T4_iiT6__param_9,
	.param .u32 _ZN3cub18CUB_300001_SM_10006detail10radix_sort29DeviceRadixSortOnesweepKernelINS1_5radix10policy_hubIffyE10Policy1000ELNS0_9SortOrderE0EffyiiNS1_21identity_decomposer_tEEEvPT5_SB_PT3_PKSC_PT1_PKSG_PT2_PKSK_T4_iiT6__param_10,
	.param .align 1 .b8 _ZN3cub18CUB_300001_SM_10006detail10radix_sort29DeviceRadixSortOnesweepKernelINS1_5radix10policy_hubIffyE10Policy1000ELNS0_9SortOrderE0EffyiiNS1_21identity_decomposer_tEEEvPT5_SB_PT3_PKSC_PT1_PKSG_PT2_PKSK_T4_iiT6__param_11[1]
)
.maxntid 384
{
	.reg .pred 	%p<358>;
	.reg .b32 	%r<2170>;
	.reg .b32 	%f<269>;
	.reg .b64 	%rd<457>;
	// demoted variable
	.shared .align 16 .b8 _ZZN3cub18CUB_300001_SM_10006detail10radix_sort29DeviceRadixSortOnesweepKernelINS1_5radix10policy_hubIffyE10Policy1000ELNS0_9SortOrderE0EffyiiNS1_21identity_decomposer_tEEEvPT5_SB_PT3_PKSC_PT1_PKSG_PT2_PKSK_T4_iiT6_E1s[28160];
	ld.param.u64 	%rd43, [_ZN3cub18CUB_300001_SM_10006detail10radix_sort29DeviceRadixSortOnesweepKernelINS1_5radix10policy_hubIffyE10Policy1000ELNS0_9SortOrderE0EffyiiNS1_21identity_decomposer_tEEEvPT5_SB_PT3_PKSC_PT1_PKSG_PT2_PKSK_T4_iiT6__param_0];
	ld.param.u64 	%rd44, [_ZN3cub18CUB_300001_SM_10006detail10radix_sort29DeviceRadixSortOnesweepKernelINS1_5radix10policy_hubIffyE10Policy1000ELNS0_9SortOrderE0EffyiiNS1_21identity_decomposer_tEEEvPT5_SB_PT3_PKSC_PT1_PKSG_PT2_PKSK_T4_iiT6__param_1];
	ld.param.u64 	%rd47, [_ZN3cub18CUB_300001_SM_10006detail10radix_sort29DeviceRadixSortOnesweepKernelINS1_5radix10policy_hubIffyE10Policy1000ELNS0_9SortOrderE0EffyiiNS1_21identity_decomposer_tEEEvPT5_SB_PT3_PKSC_PT1_PKSG_PT2_PKSK_T4_iiT6__param_4];
	ld.param.u64 	%rd50, [_ZN3cub18CUB_300001_SM_10006detail10radix_sort29DeviceRadixSortOnesweepKernelINS1_5radix10policy_hubIffyE10Policy1000ELNS0_9SortOrderE0EffyiiNS1_21identity_decomposer_tEEEvPT5_SB_PT3_PKSC_PT1_PKSG_PT2_PKSK_T4_iiT6__param_5];
	cvta.to.global.u64 	%rd1, %rd47;
	cvta.to.global.u64 	%rd2, %rd43;
	cvta.to.global.u64 	%rd3, %rd50;
	mov.u32 	%r1, %tid.x;
	shr.u32 	%r2, %r1, 5;
	// begin inline asm
	mov.u32 %r326, %laneid;
	// end inline asm
	setp.ne.s32 	%p1, %r1, 0;
	@%p1 bra 	$L__BB27_2;
	cvta.to.global.u64 	%rd51, %rd44;
	atom.global.add.u32 	%r327, [%rd51], 1;
	st.shared.u32 	[_ZZN3cub18CUB_300001_SM_10006detail10radix_sort29DeviceRadixSortOnesweepKernelINS1_5radix10policy_hubIffyE10Policy1000ELNS0_9SortOrderE0EffyiiNS1_21identity_decomposer_tEEEvPT5_SB_PT3_PKSC_PT1_PKSG_PT2_PKSK_T4_iiT6_E1s+26112], %r327;
$L__BB27_2:
	ld.param.u32 	%r2031, [_ZN3cub18CUB_300001_SM_10006detail10radix_sort29DeviceRadixSortOnesweepKernelINS1_5radix10policy_hubIffyE10Policy1000ELNS0_9SortOrderE0EffyiiNS1_21identity_decomposer_tEEEvPT5_SB_PT3_PKSC_PT1_PKSG_PT2_PKSK_T4_iiT6__param_8];
	bar.sync 	0;
	ld.shared.u32 	%r4, [_ZZN3cub18CUB_300001_SM_10006detail10radix_sort29DeviceRadixSortOnesweepKernelINS1_5radix10policy_hubIffyE10Policy1000ELNS0_9SortOrderE0EffyiiNS1_21identity_decomposer_tEEEvPT5_SB_PT3_PKSC_PT1_PKSG_PT2_PKSK_T4_iiT6_E1s+26112];
	mul.lo.s32 	%r328, %r4, 6528;
	add.s32 	%r5, %r328, 6528;
	setp.gt.s32 	%p2, %r5, %r2031;
	cvt.s64.s32 	%rd4, %r328;
	@%p2 bra 	$L__BB27_4;
	and.b32  	%r329, %r1, 31;
	and.b32  	%r330, %r1, 992;
	mul.lo.s32 	%r331, %r330, 17;
	or.b32  	%r332, %r331, %r329;
	cvt.u64.u32 	%rd52, %r332;
	add.s64 	%rd53, %rd52, %rd4;
	shl.b64 	%rd54, %rd53, 2;
	add.s64 	%rd55, %rd3, %rd54;
	ld.global.u32 	%r2118, [%rd55];
	ld.global.u32 	%r2117, [%rd55+128];
	ld.global.u32 	%r2116, [%rd55+256];
	ld.global.u32 	%r2115, [%rd55+384];
	ld.global.u32 	%r2114, [%rd55+512];
	ld.global.u32 	%r2113, [%rd55+640];
	ld.global.u32 	%r2112, [%rd55+768];
	ld.global.u32 	%r2111, [%rd55+896];
	ld.global.u32 	%r2110, [%rd55+1024];
	ld.global.u32 	%r2109, [%rd55+1152];
	ld.global.u32 	%r2108, [%rd55+1280];
	ld.global.u32 	%r2107, [%rd55+1408];
	ld.global.u32 	%r2106, [%rd55+1536];
	ld.global.u32 	%r2105, [%rd55+1664];
	ld.global.u32 	%r2104, [%rd55+1792];
	ld.global.u32 	%r2103, [%rd55+1920];
	ld.global.u32 	%r2102, [%rd55+2048];
	bra.uni 	$L__BB27_38;
$L__BB27_4:
	ld.param.u32 	%r2032, [_ZN3cub18CUB_300001_SM_10006detail10radix_sort29DeviceRadixSortOnesweepKernelINS1_5radix10policy_hubIffyE10Policy1000ELNS0_9SortOrderE0EffyiiNS1_21identity_decomposer_tEEEvPT5_SB_PT3_PKSC_PT1_PKSG_PT2_PKSK_T4_iiT6__param_8];
	cvt.u32.u64 	%r334, %rd4;
	sub.s32 	%r23, %r2032, %r334;
	and.b32  	%r335, %r1, 31;
	and.b32  	%r336, %r1, 992;
	mul.lo.s32 	%r337, %r336, 17;
	or.b32  	%r24, %r337, %r335;
	setp.ge.s32 	%p3, %r24, %r23;
	cvt.u64.u32 	%rd56, %r24;
	add.s64 	%rd57, %rd56, %rd4;
	shl.b64 	%rd58, %rd57, 2;
	add.s64 	%rd5, %rd3, %rd58;
	mov.b32 	%r2118, 2147483647;
	@%p3 bra 	$L__BB27_6;
	ld.global.u32 	%r2118, [%rd5];
$L__BB27_6:
	add.s32 	%r339, %r24, 32;
	setp.ge.s32 	%p4, %r339, %r23;
	mov.b32 	%r2117, 2147483647;
	@%p4 bra 	$L__BB27_8;
	ld.global.u32 	%r2117, [%rd5+128];
$L__BB27_8:
	add.s32 	%r341, %r24, 64;
	setp.ge.s32 	%p5, %r341, %r23;
	mov.b32 	%r2116, 2147483647;
	@%p5 bra 	$L__BB27_10;
	ld.global.u32 	%r2116, [%rd5+256];
$L__BB27_10:
	add.s32 	%r343, %r24, 96;
	setp.ge.s32 	%p6, %r343, %r23;
	mov.b32 	%r2115, 2147483647;
	@%p6 bra 	$L__BB27_12;
	ld.global.u32 	%r2115, [%rd5+384];
$L__BB27_12:
	add.s32 	%r345, %r24, 128;
	setp.ge.s32 	%p7, %r345, %r23;
	mov.b32 	%r2114, 2147483647;
	@%p7 bra 	$L__BB27_14;
	ld.global.u32 	%r2114, [%rd5+512];
$L__BB27_14:
	add.s32 	%r347, %r24, 160;
	setp.ge.s32 	%p8, %r347, %r23;
	mov.b32 	%r2113, 2147483647;
	@%p8 bra 	$L__BB27_16;
	ld.global.u32 	%r2113, [%rd5+640];
$L__BB27_16:
	add.s32 	%r349, %r24, 192;
	setp.ge.s32 	%p9, %r349, %r23;
	mov.b32 	%r2112, 2147483647;
	@%p9 bra 	$L__BB27_18;
	ld.global.u32 	%r2112, [%rd5+768];
$L__BB27_18:
	add.s32 	%r351, %r24, 224;
	setp.ge.s32 	%p10, %r351, %r23;
	mov.b32 	%r2111, 2147483647;
	@%p10 bra 	$L__BB27_20;
	ld.global.u32 	%r2111, [%rd5+896];
$L__BB27_20:
	add.s32 	%r353, %r24, 256;
	setp.ge.s32 	%p11, %r353, %r23;
	mov.b32 	%r2110, 2147483647;
	@%p11 bra 	$L__BB27_22;
	ld.global.u32 	%r2110, [%rd5+1024];
$L__BB27_22:
	add.s32 	%r355, %r24, 288;
	setp.ge.s32 	%p12, %r355, %r23;
	mov.b32 	%r2109, 2147483647;
	@%p12 bra 	$L__BB27_24;
	ld.global.u32 	%r2109, [%rd5+1152];
$L__BB27_24:
	add.s32 	%r357, %r24, 320;
	setp.ge.s32 	%p13, %r357, %r23;
	mov.b32 	%r2108, 2147483647;
	@%p13 bra 	$L__BB27_26;
	ld.global.u32 	%r2108, [%rd5+1280];
$L__BB27_26:
	add.s32 	%r359, %r24, 352;
	setp.ge.s32 	%p14, %r359, %r23;
	mov.b32 	%r2107, 2147483647;
	@%p14 bra 	$L__BB27_28;
	ld.global.u32 	%r2107, [%rd5+1408];
$L__BB27_28:
	add.s32 	%r361, %r24, 384;
	setp.ge.s32 	%p15, %r361, %r23;
	mov.b32 	%r2106, 2147483647;
	@%p15 bra 	$L__BB27_30;
	ld.global.u32 	%r2106, [%rd5+1536];
$L__BB27_30:
	add.s32 	%r363, %r24, 416;
	setp.ge.s32 	%p16, %r363, %r23;
	mov.b32 	%r2105, 2147483647;
	@%p16 bra 	$L__BB27_32;
	ld.global.u32 	%r2105, [%rd5+1664];
$L__BB27_32:
	add.s32 	%r365, %r24, 448;
	setp.ge.s32 	%p17, %r365, %r23;
	mov.b32 	%r2104, 2147483647;
	@%p17 bra 	$L__BB27_34;
	ld.global.u32 	%r2104, [%rd5+1792];
$L__BB27_34:
	add.s32 	%r367, %r24, 480;
	setp.ge.s32 	%p18, %r367, %r23;
	mov.b32 	%r2103, 2147483647;
	@%p18 bra 	$L__BB27_36;
	ld.global.u32 	%r2103, [%rd5+1920];
$L__BB27_36:
	add.s32 	%r369, %r24, 512;
	setp.ge.s32 	%p19, %r369, %r23;
	mov.b32 	%r2102, 2147483647;
	@%p19 bra 	$L__BB27_38;
	ld.global.u32 	%r2102, [%rd5+2048];
$L__BB27_38:
	ld.param.u32 	%r2084, [_ZN3cub18CUB_300001_SM_10006detail10radix_sort29DeviceRadixSortOnesweepKernelINS1_5radix10policy_hubIffyE10Policy1000ELNS0_9SortOrderE0EffyiiNS1_21identity_decomposer_tEEEvPT5_SB_PT3_PKSC_PT1_PKSG_PT2_PKSK_T4_iiT6__param_10];
	setp.gt.s32 	%p20, %r2118, -1;
	selp.b32 	%r370, -2147483648, -1, %p20;
	xor.b32  	%r2148, %r370, %r2118;
	setp.gt.s32 	%p21, %r2117, -1;
	selp.b32 	%r371, -2147483648, -1, %p21;
	xor.b32  	%r2147, %r371, %r2117;
	setp.gt.s32 	%p22, %r2116, -1;
	selp.b32 	%r372, -2147483648, -1, %p22;
	xor.b32  	%r2146, %r372, %r2116;
	setp.gt.s32 	%p23, %r2115, -1;
	selp.b32 	%r373, -2147483648, -1, %p23;
	xor.b32  	%r2145, %r373, %r2115;
	setp.gt.s32 	%p24, %r2114, -1;
	selp.b32 	%r374, -2147483648, -1, %p24;
	xor.b32  	%r2144, %r374, %r2114;
	setp.gt.s32 	%p25, %r2113, -1;
	selp.b32 	%r375, -2147483648, -1, %p25;
	xor.b32  	%r2143, %r375, %r2113;
	setp.gt.s32 	%p26, %r2112, -1;
	selp.b32 	%r376, -2147483648, -1, %p26;
	xor.b32  	%r2142, %r376, %r2112;
	setp.gt.s32 	%p27, %r2111, -1;
	selp.b32 	%r377, -2147483648, -1, %p27;
	xor.b32  	%r2141, %r377, %r2111;
	setp.gt.s32 	%p28, %r2110, -1;
	selp.b32 	%r378, -2147483648, -1, %p28;
	xor.b32  	%r2140, %r378, %r2110;
	setp.gt.s32 	%p29, %r2109, -1;
	selp.b32 	%r379, -2147483648, -1, %p29;
	xor.b32  	%r2139, %r379, %r2109;
	setp.gt.s32 	%p30, %r2108, -1;
	selp.b32 	%r380, -2147483648, -1, %p30;
	xor.b32  	%r2138, %r380, %r2108;
	setp.gt.s32 	%p31, %r2107, -1;
	selp.b32 	%r381, -2147483648, -1, %p31;
	xor.b32  	%r2137, %r381, %r2107;
	setp.gt.s32 	%p32, %r2106, -1;
	selp.b32 	%r382, -2147483648, -1, %p32;
	xor.b32  	%r2136, %r382, %r2106;
	setp.gt.s32 	%p33, %r2105, -1;
	selp.b32 	%r383, -2147483648, -1, %p33;
	xor.b32  	%r2135, %r383, %r2105;
	setp.gt.s32 	%p34, %r2104, -1;
	selp.b32 	%r384, -2147483648, -1, %p34;
	xor.b32  	%r2134, %r384, %r2104;
	setp.gt.s32 	%p35, %r2103, -1;
	selp.b32 	%r385, -2147483648, -1, %p35;
	xor.b32  	%r2133, %r385, %r2103;
	setp.gt.s32 	%p36, %r2102, -1;
	selp.b32 	%r386, -2147483648, -1, %p36;
	xor.b32  	%r2132, %r386, %r2102;
	mov.b32 	%r387, -1;
	shl.b32 	%r388, %r387, %r2084;
	not.b32 	%r92, %r388;
	shl.b32 	%r389, %r2, 10;
	mov.u32 	%r390, _ZZN3cub18CUB_300001_SM_10006detail10radix_sort29DeviceRadixSortOnesweepKernelINS1_5radix10policy_hubIffyE10Policy1000ELNS0_9SortOrderE0EffyiiNS1_21identity_decomposer_tEEEvPT5_SB_PT3_PKSC_PT1_PKSG_PT2_PKSK_T4_iiT6_E1s;
	add.s32 	%r93, %r390, %r389;
	setp.gt.s32 	%p37, %r326, 255;
	@%p37 bra 	$L__BB27_51;
	max.s32 	%r391, %r326, 224;
	sub.s32 	%r392, %r391, %r326;
	add.s32 	%r393, %r392, 31;
	shr.u32 	%r394, %r393, 5;
	add.s32 	%r94, %r394, 1;
	and.b32  	%r95, %r94, 15;
	setp.lt.u32 	%p38, %r393, 480;
	mov.u32 	%r2122, %r326;
	@%p38 bra 	$L__BB27_42;
	and.b32  	%r395, %r94, 268435440;
	neg.s32 	%r2120, %r395;
	shl.b32 	%r397, %r326, 2;
	add.s32 	%r398, %r389, %r397;
	add.s32 	%r400, %r398, %r390;
	add.s32 	%r2119, %r400, 1024;
	mov.u32 	%r2122, %r326;
$L__BB27_41:
	.pragma "nounroll";
	mov.b32 	%r401, 0;
	st.shared.u32 	[%r2119+-1024], %r401;
	st.shared.u32 	[%r2119+-896], %r401;
	st.shared.u32 	[%r2119+-768], %r401;
	st.shared.u32 	[%r2119+-640], %r401;
	st.shared.u32 	[%r2119+-512], %r401;
	st.shared.u32 	[%r2119+-384], %r401;
	st.shared.u32 	[%r2119+-256], %r401;
	st.shared.u32 	[%r2119+-128], %r401;
	st.shared.u32 	[%r2119], %r401;
	st.shared.u32 	[%r2119+128], %r401;
	st.shared.u32 	[%r2119+256], %r401;
	st.shared.u32 	[%r2119+384], %r401;
	st.shared.u32 	[%r2119+512], %r401;
	st.shared.u32 	[%r2119+640], %r401;
	st.shared.u32 	[%r2119+768], %r401;
	st.shared.u32 	[%r2119+896], %r401;
	add.s32 	%r2122, %r2122, 512;
	add.s32 	%r2120, %r2120, 16;
	add.s32 	%r2119, %r2119, 2048;
	setp.ne.s32 	%p39, %r2120, 0;
	@%p39 bra 	$L__BB27_41;
$L__BB27_42:
	setp.eq.s32 	%p40, %r95, 0;
	@%p40 bra 	$L__BB27_51;
	and.b32  	%r105, %r94, 7;
	setp.lt.u32 	%p41, %r95, 8;
	@%p41 bra 	$L__BB27_45;
	shl.b32 	%r402, %r2122, 2;
	add.s32 	%r403, %r93, %r402;
	mov.b32 	%r404, 0;
	st.shared.u32 	[%r403], %r404;
	st.shared.u32 	[%r403+128], %r404;
	st.shared.u32 	[%r403+256], %r404;
	st.shared.u32 	[%r403+384], %r404;
	st.shared.u32 	[%r403+512], %r404;
	st.shared.u32 	[%r403+640], %r404;
	st.shared.u32 	[%r403+768], %r404;
	st.shared.u32 	[%r403+896], %r404;
	add.s32 	%r2122, %r2122, 256;
$L__BB27_45:
	setp.eq.s32 	%p42, %r105, 0;
	@%p42 bra 	$L__BB27_51;
	and.b32  	%r108, %r94, 3;
	setp.lt.u32 	%p43, %r105, 4;
	@%p43 bra 	$L__BB27_48;
	shl.b32 	%r405, %r2122, 2;
	add.s32 	%r406, %r93, %r405;
	mov.b32 	%r407, 0;
	st.shared.u32 	[%r406], %r407;
	st.shared.u32 	[%r406+128], %r407;
	st.shared.u32 	[%r406+256], %r407;
	st.shared.u32 	[%r406+384], %r407;
	add.s32 	%r2122, %r2122, 128;
$L__BB27_48:
	setp.eq.s32 	%p44, %r108, 0;
	@%p44 bra 	$L__BB27_51;
	shl.b32 	%r409, %r2122, 2;
	add.s32 	%r410, %r389, %r409;
	add.s32 	%r2126, %r390, %r410;
	neg.s32 	%r2125, %r108;
$L__BB27_50:
	.pragma "nounroll";
	mov.b32 	%r412, 0;
	st.shared.u32 	[%r2126], %r412;
	add.s32 	%r2126, %r2126, 128;
	add.s32 	%r2125, %r2125, 1;
	setp.ne.s32 	%p45, %r2125, 0;
	@%p45 bra 	$L__BB27_50;
$L__BB27_51:
	ld.param.u32 	%r2047, [_ZN3cub18CUB_300001_SM_10006detail10radix_sort29DeviceRadixSortOnesweepKernelINS1_5radix10policy_hubIffyE10Policy1000ELNS0_9SortOrderE0EffyiiNS1_21identity_decomposer_tEEEvPT5_SB_PT3_PKSC_PT1_PKSG_PT2_PKSK_T4_iiT6__param_9];
	bar.warp.sync 	-1;
	setp.eq.s32 	%p46, %r2148, 2147483647;
	selp.b32 	%r414, -2147483648, %r2148, %p46;
	shr.u32 	%r415, %r414, %r2047;
	and.b32  	%r117, %r415, %r92;
	shl.b32 	%r416, %r117, 2;
	add.s32 	%r417, %r93, %r416;
	atom.shared.add.u32 	%r418, [%r417], 1;
	setp.eq.s32 	%p47, %r2147, 2147483647;
	selp.b32 	%r419, -2147483648, %r2147, %p47;
	shr.u32 	%r420, %r419, %r2047;
	and.b32  	%r421, %r420, %r92;
	shl.b32 	%r422, %r421, 2;
	add.s32 	%r423, %r93, %r422;
	atom.shared.add.u32 	%r424, [%r423], 1;
	setp.eq.s32 	%p48, %r2146, 2147483647;
	selp.b32 	%r425, -2147483648, %r2146, %p48;
	shr.u32 	%r426, %r425, %r2047;
	and.b32  	%r427, %r426, %r92;
	shl.b32 	%r428, %r427, 2;
	add.s32 	%r429, %r93, %r428;
	atom.shared.add.u32 	%r430, [%r429], 1;
	setp.eq.s32 	%p49, %r2145, 2147483647;
	selp.b32 	%r431, -2147483648, %r2145, %p49;
	shr.u32 	%r432, %r431, %r2047;
	and.b32  	%r433, %r432, %r92;
	shl.b32 	%r434, %r433, 2;
	add.s32 	%r435, %r93, %r434;
	atom.shared.add.u32 	%r436, [%r435], 1;
	setp.eq.s32 	%p50, %r2144, 2147483647;
	selp.b32 	%r437, -2147483648, %r2144, %p50;
	shr.u32 	%r438, %r437, %r2047;
	and.b32  	%r439, %r438, %r92;
	shl.b32 	%r440, %r439, 2;
	add.s32 	%r441, %r93, %r440;
	atom.shared.add.u32 	%r442, [%r441], 1;
	setp.eq.s32 	%p51, %r2143, 2147483647;
	selp.b32 	%r443, -2147483648, %r2143, %p51;
	shr.u32 	%r444, %r443, %r2047;
	and.b32  	%r445, %r444, %r92;
	shl.b32 	%r446, %r445, 2;
	add.s32 	%r447, %r93, %r446;
	atom.shared.add.u32 	%r448, [%r447], 1;
	setp.eq.s32 	%p52, %r2142, 2147483647;
	selp.b32 	%r449, -2147483648, %r2142, %p52;
	shr.u32 	%r450, %r449, %r2047;
	and.b32  	%r451, %r450, %r92;
	shl.b32 	%r452, %r451, 2;
	add.s32 	%r453, %r93, %r452;
	atom.shared.add.u32 	%r454, [%r453], 1;
	setp.eq.s32 	%p53, %r2141, 2147483647;
	selp.b32 	%r455, -2147483648, %r2141, %p53;
	shr.u32 	%r456, %r455, %r2047;
	and.b32  	%r457, %r456, %r92;
	shl.b32 	%r458, %r457, 2;
	add.s32 	%r459, %r93, %r458;
	atom.shared.add.u32 	%r460, [%r459], 1;
	setp.eq.s32 	%p54, %r2140, 2147483647;
	selp.b32 	%r461, -2147483648, %r2140, %p54;
	shr.u32 	%r462, %r461, %r2047;
	and.b32  	%r463, %r462, %r92;
	shl.b32 	%r464, %r463, 2;
	add.s32 	%r465, %r93, %r464;
	atom.shared.add.u32 	%r466, [%r465], 1;
	setp.eq.s32 	%p55, %r2139, 2147483647;
	selp.b32 	%r467, -2147483648, %r2139, %p55;
	shr.u32 	%r468, %r467, %r2047;
	and.b32  	%r469, %r468, %r92;
	shl.b32 	%r470, %r469, 2;
	add.s32 	%r471, %r93, %r470;
	atom.shared.add.u32 	%r472, [%r471], 1;
	setp.eq.s32 	%p56, %r2138, 2147483647;
	selp.b32 	%r473, -2147483648, %r2138, %p56;
	shr.u32 	%r474, %r473, %r2047;
	and.b32  	%r475, %r474, %r92;
	shl.b32 	%r476, %r475, 2;
	add.s32 	%r477, %r93, %r476;
	atom.shared.add.u32 	%r478, [%r477], 1;
	setp.eq.s32 	%p57, %r2137, 2147483647;
	selp.b32 	%r479, -2147483648, %r2137, %p57;
	shr.u32 	%r480, %r479, %r2047;
	and.b32  	%r481, %r480, %r92;
	shl.b32 	%r482, %r481, 2;
	add.s32 	%r483, %r93, %r482;
	atom.shared.add.u32 	%r484, [%r483], 1;
	setp.eq.s32 	%p58, %r2136, 2147483647;
	selp.b32 	%r485, -2147483648, %r2136, %p58;
	shr.u32 	%r486, %r485, %r2047;
	and.b32  	%r487, %r486, %r92;
	shl.b32 	%r488, %r487, 2;
	add.s32 	%r489, %r93, %r488;
	atom.shared.add.u32 	%r490, [%r489], 1;
	setp.eq.s32 	%p59, %r2135, 2147483647;
	selp.b32 	%r491, -2147483648, %r2135, %p59;
	shr.u32 	%r492, %r491, %r2047;
	and.b32  	%r493, %r492, %r92;
	shl.b32 	%r494, %r493, 2;
	add.s32 	%r495, %r93, %r494;
	atom.shared.add.u32 	%r496, [%r495], 1;
	setp.eq.s32 	%p60, %r2134, 2147483647;
	selp.b32 	%r497, -2147483648, %r2134, %p60;
	shr.u32 	%r498, %r497, %r2047;
	and.b32  	%r499, %r498, %r92;
	shl.b32 	%r500, %r499, 2;
	add.s32 	%r501, %r93, %r500;
	atom.shared.add.u32 	%r502, [%r501], 1;
	setp.eq.s32 	%p61, %r2133, 2147483647;
	selp.b32 	%r503, -2147483648, %r2133, %p61;
	shr.u32 	%r504, %r503, %r2047;
	and.b32  	%r505, %r504, %r92;
	shl.b32 	%r506, %r505, 2;
	add.s32 	%r507, %r93, %r506;
	atom.shared.add.u32 	%r508, [%r507], 1;
	setp.eq.s32 	%p62, %r2132, 2147483647;
	selp.b32 	%r509, -2147483648, %r2132, %p62;
	shr.u32 	%r510, %r509, %r2047;
	and.b32  	%r511, %r510, %r92;
	shl.b32 	%r512, %r511, 2;
	add.s32 	%r513, %r93, %r512;
	atom.shared.add.u32 	%r514, [%r513], 1;
	bar.sync 	0;
	setp.gt.u32 	%p63, %r1, 255;
	shl.b32 	%r515, %r1, 2;
	add.s32 	%r118, %r390, %r515;
	mov.b32 	%r2127, 0;
	@%p63 bra 	$L__BB27_53;
	ld.shared.u32 	%r517, [%r118];
	mov.b32 	%r518, 0;
	st.shared.u32 	[%r118], %r518;
	ld.shared.u32 	%r519, [%r118+1024];
	st.shared.u32 	[%r118+1024], %r517;
	add.s32 	%r520, %r519, %r517;
	ld.shared.u32 	%r521, [%r118+2048];
	st.shared.u32 	[%r118+2048], %r520;
	add.s32 	%r522, %r521, %r520;
	ld.shared.u32 	%r523, [%r118+3072];
	st.shared.u32 	[%r118+3072], %r522;
	add.s32 	%r524, %r523, %r522;
	ld.shared.u32 	%r525, [%r118+4096];
	st.shared.u32 	[%r118+4096], %r524;
	add.s32 	%r526, %r525, %r524;
	ld.shared.u32 	%r527, [%r118+5120];
	st.shared.u32 	[%r118+5120], %r526;
	add.s32 	%r528, %r527, %r526;
	ld.shared.u32 	%r529, [%r118+6144];
	st.shared.u32 	[%r118+6144], %r528;
	add.s32 	%r530, %r529, %r528;
	ld.shared.u32 	%r531, [%r118+7168];
	st.shared.u32 	[%r118+7168], %r530;
	add.s32 	%r532, %r531, %r530;
	ld.shared.u32 	%r533, [%r118+8192];
	st.shared.u32 	[%r118+8192], %r532;
	add.s32 	%r534, %r533, %r532;
	ld.shared.u32 	%r535, [%r118+9216];
	st.shared.u32 	[%r118+9216], %r534;
	add.s32 	%r536, %r535, %r534;
	ld.shared.u32 	%r537, [%r118+10240];
	st.shared.u32 	[%r118+10240], %r536;
	add.s32 	%r538, %r537, %r536;
	ld.shared.u32 	%r539, [%r118+11264];
	st.shared.u32 	[%r118+11264], %r538;
	add.s32 	%r2127, %r539, %r538;
$L__BB27_53:
	setp.gt.u32 	%p64, %r1, 255;
	shl.b32 	%r540, %r4, 8;
	add.s32 	%r541, %r540, %r1;
	mul.wide.s32 	%rd59, %r541, 4;
	add.s64 	%rd6, %rd2, %rd59;
	@%p64 bra 	$L__BB27_55;
	or.b32  	%r542, %r2127, 1073741824;
	st.volatile.global.u32 	[%rd6], %r542;
$L__BB27_55:
	ld.param.u64 	%rd442, [_ZN3cub18CUB_300001_SM_10006detail10radix_sort29DeviceRadixSortOnesweepKernelINS1_5radix10policy_hubIffyE10Policy1000ELNS0_9SortOrderE0EffyiiNS1_21identity_decomposer_tEEEvPT5_SB_PT3_PKSC_PT1_PKSG_PT2_PKSK_T4_iiT6__param_7];
	setp.lt.u32 	%p65, %r1, 256;
	setp.eq.s32 	%p66, %r2127, 6528;
	and.pred  	%p67, %p65, %p66;
	selp.u32 	%r543, 1, 0, %p67;
	{ 
	.reg .pred 	%p1; 
	.reg .pred 	%p2; 
	setp.ne.u32 	%p1, %r543, 0; 
	bar.red.or.pred 	%p2, 0, %p1; 
	selp.u32 	%r544, 1, 0, %p2; 
	}
	setp.eq.s32 	%p68, %r544, 0;
	and.b32  	%r545, %r1, 992;
	and.b32  	%r546, %r1, 31;
	mul.lo.s32 	%r547, %r545, 17;
	or.b32  	%r548, %r547, %r546;
	cvt.u64.u32 	%rd7, %r548;
	add.s64 	%rd61, %rd7, %rd4;
	cvta.to.global.u64 	%rd62, %rd442;
	shl.b64 	%rd63, %rd61, 2;
	add.s64 	%rd8, %rd62, %rd63;
	cvt.u64.u32 	%rd9, %r1;
	@%p68 bra 	$L__BB27_175;
	setp.gt.u32 	%p69, %r1, 255;
	shl.b32 	%r550, %r1, 3;
	add.s32 	%r552, %r390, %r550;
	add.s32 	%r121, %r552, 26112;
	@%p69 bra 	$L__BB27_64;
	ld.param.u64 	%rd436, [_ZN3cub18CUB_300001_SM_10006detail10radix_sort29DeviceRadixSortOnesweepKernelINS1_5radix10policy_hubIffyE10Policy1000ELNS0_9SortOrderE0EffyiiNS1_21identity_decomposer_tEEEvPT5_SB_PT3_PKSC_PT1_PKSG_PT2_PKSK_T4_iiT6__param_3];
	cvta.to.global.u64 	%rd64, %rd436;
	shl.b64 	%rd65, %rd9, 3;
	add.s64 	%rd66, %rd64, %rd65;
	ld.global.u64 	%rd67, [%rd66];
	setp.gt.u32 	%p70, %r1, %r117;
	selp.b64 	%rd68, 6528, 0, %p70;
	sub.s64 	%rd455, %rd67, %rd68;
	st.shared.u64 	[%r121], %rd455;
	setp.lt.s32 	%p71, %r4, 1;
	mov.u32 	%r2131, %r2127;
	@%p71 bra 	$L__BB27_63;
	mov.b32 	%r2129, -1;
	mov.u32 	%r2128, %r4;
	mov.u32 	%r2131, %r2127;
$L__BB27_59:
	add.s32 	%r125, %r2128, -1;
	shl.b32 	%r554, %r125, 8;
	add.s32 	%r555, %r554, %r1;
	mul.wide.s32 	%rd69, %r555, 4;
	add.s64 	%rd11, %rd2, %rd69;
$L__BB27_60:
	membar.cta;
	ld.volatile.global.u32 	%r126, [%rd11];
	setp.eq.s32 	%p72, %r126, 0;
	@%p72 bra 	$L__BB27_60;
	and.b32  	%r556, %r126, 1073741823;
	add.s32 	%r2131, %r556, %r2131;
	setp.gt.s32 	%p73, %r126, -1;
	vote.sync.ballot.b32 	%r2129, %p73, %r2129;
	setp.gt.u32 	%p75, %r2128, 1;
	and.pred  	%p76, %p73, %p75;
	mov.u32 	%r2128, %r125;
	@%p76 bra 	$L__BB27_59;
	ld.shared.u64 	%rd455, [%r121];
$L__BB27_63:
	or.b32  	%r557, %r2131, -2147483648;
	st.volatile.global.u32 	[%rd6], %r557;
	sub.s32 	%r560, %r2131, %r2127;
	cvt.s64.s32 	%rd72, %r560;
	add.s64 	%rd73, %rd455, %rd72;
	st.shared.u64 	[%r121], %rd73;
$L__BB27_64:
	ld.param.u32 	%r2033, [_ZN3cub18CUB_300001_SM_10006detail10radix_sort29DeviceRadixSortOnesweepKernelINS1_5radix10policy_hubIffyE10Policy1000ELNS0_9SortOrderE0EffyiiNS1_21identity_decomposer_tEEEvPT5_SB_PT3_PKSC_PT1_PKSG_PT2_PKSK_T4_iiT6__param_8];
	ld.param.u64 	%rd432, [_ZN3cub18CUB_300001_SM_10006detail10radix_sort29DeviceRadixSortOnesweepKernelINS1_5radix10policy_hubIffyE10Policy1000ELNS0_9SortOrderE0EffyiiNS1_21identity_decomposer_tEEEvPT5_SB_PT3_PKSC_PT1_PKSG_PT2_PKSK_T4_iiT6__param_2];
	setp.gt.u32 	%p77, %r1, 255;
	setp.lt.s32 	%p78, %r5, %r2033;
	setp.eq.s64 	%p79, %rd432, 0;
	or.pred  	%p80, %p79, %p78;
	or.pred  	%p81, %p77, %p80;
	@%p81 bra 	$L__BB27_66;
	ld.param.u64 	%rd433, [_ZN3cub18CUB_300001_SM_10006detail10radix_sort29DeviceRadixSortOnesweepKernelINS1_5radix10policy_hubIffyE10Policy1000ELNS0_9SortOrderE0EffyiiNS1_21identity_decomposer_tEEEvPT5_SB_PT3_PKSC_PT1_PKSG_PT2_PKSK_T4_iiT6__param_2];
	ld.shared.u64 	%rd74, [%r121];
	setp.gt.u32 	%p82, %r1, %r117;
	selp.b64 	%rd75, 6528, 0, %p82;
	cvt.s64.s32 	%rd76, %r2127;
	add.s64 	%rd77, %rd75, %rd76;
	add.s64 	%rd78, %rd77, %rd74;
	cvta.to.global.u64 	%rd79, %rd433;
	shl.b64 	%rd80, %rd9, 3;
	add.s64 	%rd81, %rd79, %rd80;
	st.global.u64 	[%rd81], %rd78;
$L__BB27_66:
	ld.param.u32 	%r2034, [_ZN3cub18CUB_300001_SM_10006detail10radix_sort29DeviceRadixSortOnesweepKernelINS1_5radix10policy_hubIffyE10Policy1000ELNS0_9SortOrderE0EffyiiNS1_21identity_decomposer_tEEEvPT5_SB_PT3_PKSC_PT1_PKSG_PT2_PKSK_T4_iiT6__param_8];
	setp.gt.s32 	%p83, %r5, %r2034;
	bar.sync 	0;
	shl.b32 	%r561, %r117, 3;
	add.s32 	%r563, %r390, %r561;
	ld.shared.u64 	%rd14, [%r563+26112];
	setp.gt.s32 	%p84, %r2148, -1;
	selp.b32 	%r564, -1, -2147483648, %p84;
	xor.b32  	%r2148, %r564, %r2148;
	setp.gt.s32 	%p85, %r2147, -1;
	selp.b32 	%r565, -1, -2147483648, %p85;
	xor.b32  	%r2147, %r565, %r2147;
	setp.gt.s32 	%p86, %r2146, -1;
	selp.b32 	%r566, -1, -2147483648, %p86;
	xor.b32  	%r2146, %r566, %r2146;
	setp.gt.s32 	%p87, %r2145, -1;
	selp.b32 	%r567, -1, -2147483648, %p87;
	xor.b32  	%r2145, %r567, %r2145;
	setp.gt.s32 	%p88, %r2144, -1;
	selp.b32 	%r568, -1, -2147483648, %p88;
	xor.b32  	%r2144, %r568, %r2144;
	setp.gt.s32 	%p89, %r2143, -1;
	selp.b32 	%r569, -1, -2147483648, %p89;
	xor.b32  	%r2143, %r569, %r2143;
	setp.gt.s32 	%p90, %r2142, -1;
	selp.b32 	%r570, -1, -2147483648, %p90;
	xor.b32  	%r2142, %r570, %r2142;
	setp.gt.s32 	%p91, %r2141, -1;
	selp.b32 	%r571, -1, -2147483648, %p91;
	xor.b32  	%r2141, %r571, %r2141;
	setp.gt.s32 	%p92, %r2140, -1;
	selp.b32 	%r572, -1, -2147483648, %p92;
	xor.b32  	%r2140, %r572, %r2140;
	setp.gt.s32 	%p93, %r2139, -1;
	selp.b32 	%r573, -1, -2147483648, %p93;
	xor.b32  	%r2139, %r573, %r2139;
	setp.gt.s32 	%p94, %r2138, -1;
	selp.b32 	%r574, -1, -2147483648, %p94;
	xor.b32  	%r2138, %r574, %r2138;
	setp.gt.s32 	%p95, %r2137, -1;
	selp.b32 	%r575, -1, -2147483648, %p95;
	xor.b32  	%r2137, %r575, %r2137;
	setp.gt.s32 	%p96, %r2136, -1;
	selp.b32 	%r576, -1, -2147483648, %p96;
	xor.b32  	%r2136, %r576, %r2136;
	setp.gt.s32 	%p97, %r2135, -1;
	selp.b32 	%r577, -1, -2147483648, %p97;
	xor.b32  	%r2135, %r577, %r2135;
	setp.gt.s32 	%p98, %r2134, -1;
	selp.b32 	%r578, -1, -2147483648, %p98;
	xor.b32  	%r2134, %r578, %r2134;
	setp.gt.s32 	%p99, %r2133, -1;
	selp.b32 	%r579, -1, -2147483648, %p99;
	xor.b32  	%r2133, %r579, %r2133;
	setp.gt.s32 	%p100, %r2132, -1;
	selp.b32 	%r580, -1, -2147483648, %p100;
	xor.b32  	%r2132, %r580, %r2132;
	@%p83 bra 	$L__BB27_68;
	add.s64 	%rd82, %rd14, %rd7;
	shl.b64 	%rd83, %rd82, 2;
	add.s64 	%rd84, %rd1, %rd83;
	st.global.u32 	[%rd84], %r2148;
	st.global.u32 	[%rd84+128], %r2147;
	st.global.u32 	[%rd84+256], %r2146;
	st.global.u32 	[%rd84+384], %r2145;
	st.global.u32 	[%rd84+512], %r2144;
	st.global.u32 	[%rd84+640], %r2143;
	st.global.u32 	[%rd84+768], %r2142;
	st.global.u32 	[%rd84+896], %r2141;
	st.global.u32 	[%rd84+1024], %r2140;
	st.global.u32 	[%rd84+1152], %r2139;
	st.global.u32 	[%rd84+1280], %r2138;
	st.global.u32 	[%rd84+1408], %r2137;
	st.global.u32 	[%rd84+1536], %r2136;
	st.global.u32 	[%rd84+1664], %r2135;
	st.global.u32 	[%rd84+1792], %r2134;
	st.global.u32 	[%rd84+1920], %r2133;
	st.global.u32 	[%rd84+2048], %r2132;
	bra.uni 	$L__BB27_102;
$L__BB27_68:
	ld.param.u32 	%r2035, [_ZN3cub18CUB_300001_SM_10006detail10radix_sort29DeviceRadixSortOnesweepKernelINS1_5radix10policy_hubIffyE10Policy1000ELNS0_9SortOrderE0EffyiiNS1_21identity_decomposer_tEEEvPT5_SB_PT3_PKSC_PT1_PKSG_PT2_PKSK_T4_iiT6__param_8];
	cvt.u32.u64 	%r581, %rd7;
	mad.lo.s32 	%r147, %r4, -6528, %r2035;
	setp.ge.s32 	%p101, %r581, %r147;
	add.s64 	%rd85, %rd14, %rd7;
	shl.b64 	%rd86, %rd85, 2;
	add.s64 	%rd15, %rd1, %rd86;
	@%p101 bra 	$L__BB27_70;
	st.global.u32 	[%rd15], %r2148;
$L__BB27_70:
	add.s32 	%r583, %r581, 32;
	setp.ge.s32 	%p102, %r583, %r147;
	@%p102 bra 	$L__BB27_72;
	st.global.u32 	[%rd15+128], %r2147;
$L__BB27_72:
	add.s32 	%r585, %r581, 64;
	setp.ge.s32 	%p103, %r585, %r147;
	@%p103 bra 	$L__BB27_74;
	st.global.u32 	[%rd15+256], %r2146;
$L__BB27_74:
	add.s32 	%r587, %r581, 96;
	setp.ge.s32 	%p104, %r587, %r147;
	@%p104 bra 	$L__BB27_76;
	st.global.u32 	[%rd15+384], %r2145;
$L__BB27_76:
	add.s32 	%r589, %r581, 128;
	setp.ge.s32 	%p105, %r589, %r147;
	@%p105 bra 	$L__BB27_78;
	st.global.u32 	[%rd15+512], %r2144;
$L__BB27_78:
	add.s32 	%r591, %r581, 160;
	setp.ge.s32 	%p106, %r591, %r147;
	@%p106 bra 	$L__BB27_80;
	st.global.u32 	[%rd15+640], %r2143;
$L__BB27_80:
	add.s32 	%r593, %r581, 192;
	setp.ge.s32 	%p107, %r593, %r147;
	@%p107 bra 	$L__BB27_82;
	st.global.u32 	[%rd15+768], %r2142;
$L__BB27_82:
	add.s32 	%r595, %r581, 224;
	setp.ge.s32 	%p108, %r595, %r147;
	@%p108 bra 	$L__BB27_84;
	st.global.u32 	[%rd15+896], %r2141;
$L__BB27_84:
	add.s32 	%r597, %r581, 256;
	setp.ge.s32 	%p109, %r597, %r147;
	@%p109 bra 	$L__BB27_86;
	st.global.u32 	[%rd15+1024], %r2140;
$L__BB27_86:
	add.s32 	%r599, %r581, 288;
	setp.ge.s32 	%p110, %r599, %r147;
	@%p110 bra 	$L__BB27_88;
	st.global.u32 	[%rd15+1152], %r2139;
$L__BB27_88:
	add.s32 	%r601, %r581, 320;
	setp.ge.s32 	%p111, %r601, %r147;
	@%p111 bra 	$L__BB27_90;
	st.global.u32 	[%rd15+1280], %r2138;
$L__BB27_90:
	add.s32 	%r603, %r581, 352;
	setp.ge.s32 	%p112, %r603, %r147;
	@%p112 bra 	$L__BB27_92;
	st.global.u32 	[%rd15+1408], %r2137;
$L__BB27_92:
	add.s32 	%r605, %r581, 384;
	setp.ge.s32 	%p113, %r605, %r147;
	@%p113 bra 	$L__BB27_94;
	st.global.u32 	[%rd15+1536], %r2136;
$L__BB27_94:
	add.s32 	%r607, %r581, 416;
	setp.ge.s32 	%p114, %r607, %r147;
	@%p114 bra 	$L__BB27_96;
	st.global.u32 	[%rd15+1664], %r2135;
$L__BB27_96:
	add.s32 	%r609, %r581, 448;
	setp.ge.s32 	%p115, %r609, %r147;
	@%p115 bra 	$L__BB27_98;
	st.global.u32 	[%rd15+1792], %r2134;
$L__BB27_98:
	add.s32 	%r611, %r581, 480;
	setp.ge.s32 	%p116, %r611, %r147;
	@%p116 bra 	$L__BB27_100;
	st.global.u32 	[%rd15+1920], %r2133;
$L__BB27_100:
	add.s32 	%r613, %r581, 512;
	setp.ge.s32 	%p117, %r613, %r147;
	@%p117 bra 	$L__BB27_102;
	st.global.u32 	[%rd15+2048], %r2132;
$L__BB27_102:
	ld.param.u32 	%r2036, [_ZN3cub18CUB_300001_SM_10006detail10radix_sort29DeviceRadixSortOnesweepKernelINS1_5radix10policy_hubIffyE10Policy1000ELNS0_9SortOrderE0EffyiiNS1_21identity_decomposer_tEEEvPT5_SB_PT3_PKSC_PT1_PKSG_PT2_PKSK_T4_iiT6__param_8];
	setp.gt.s32 	%p118, %r5, %r2036;
	@%p118 bra 	$L__BB27_104;
	ld.global.f32 	%f235, [%rd8];
	ld.global.f32 	%f234, [%rd8+128];
	ld.global.f32 	%f233, [%rd8+256];
	ld.global.f32 	%f232, [%rd8+384];
	ld.global.f32 	%f231, [%rd8+512];
	ld.global.f32 	%f230, [%rd8+640];
	ld.global.f32 	%f229, [%rd8+768];
	ld.global.f32 	%f228, [%rd8+896];
	ld.global.f32 	%f227, [%rd8+1024];
	ld.global.f32 	%f226, [%rd8+1152];
	ld.global.f32 	%f225, [%rd8+1280];
	ld.global.f32 	%f224, [%rd8+1408];
	ld.global.f32 	%f223, [%rd8+1536];
	ld.global.f32 	%f222, [%rd8+1664];
	ld.global.f32 	%f221, [%rd8+1792];
	ld.global.f32 	%f220, [%rd8+1920];
	ld.global.f32 	%f219, [%rd8+2048];
	bra.uni 	$L__BB27_138;
$L__BB27_104:
	ld.param.u32 	%r2037, [_ZN3cub18CUB_300001_SM_10006detail10radix_sort29DeviceRadixSortOnesweepKernelINS1_5radix10policy_hubIffyE10Policy1000ELNS0_9SortOrderE0EffyiiNS1_21identity_decomposer_tEEEvPT5_SB_PT3_PKSC_PT1_PKSG_PT2_PKSK_T4_iiT6__param_8];
	cvt.u32.u64 	%r614, %rd7;
	sub.s32 	%r148, %r2037, %r328;
	setp.ge.s32 	%p119, %r614, %r148;
	@%p119 bra 	$L__BB27_106;
	ld.global.f32 	%f235, [%rd8];
$L__BB27_106:
	add.s32 	%r617, %r614, 32;
	setp.ge.s32 	%p120, %r617, %r148;
	@%p120 bra 	$L__BB27_108;
	ld.global.f32 	%f234, [%rd8+128];
$L__BB27_108:
	add.s32 	%r619, %r614, 64;
	setp.ge.s32 	%p121, %r619, %r148;
	@%p121 bra 	$L__BB27_110;
	ld.global.f32 	%f233, [%rd8+256];
$L__BB27_110:
	add.s32 	%r621, %r614, 96;
	setp.ge.s32 	%p122, %r621, %r148;
	@%p122 bra 	$L__BB27_112;
	ld.global.f32 	%f232, [%rd8+384];
$L__BB27_112:
	add.s32 	%r623, %r614, 128;
	setp.ge.s32 	%p123, %r623, %r148;
	@%p123 bra 	$L__BB27_114;
	ld.global.f32 	%f231, [%rd8+512];
$L__BB27_114:
	add.s32 	%r625, %r614, 160;
	setp.ge.s32 	%p124, %r625, %r148;
	@%p124 bra 	$L__BB27_116;
	ld.global.f32 	%f230, [%rd8+640];
$L__BB27_116:
	add.s32 	%r627, %r614, 192;
	setp.ge.s32 	%p125, %r627, %r148;
	@%p125 bra 	$L__BB27_118;
	ld.global.f32 	%f229, [%rd8+768];
$L__BB27_118:
	add.s32 	%r629, %r614, 224;
	setp.ge.s32 	%p126, %r629, %r148;
	@%p126 bra 	$L__BB27_120;
	ld.global.f32 	%f228, [%rd8+896];
$L__BB27_120:
	add.s32 	%r631, %r614, 256;
	setp.ge.s32 	%p127, %r631, %r148;
	@%p127 bra 	$L__BB27_122;
	ld.global.f32 	%f227, [%rd8+1024];
$L__BB27_122:
	add.s32 	%r633, %r614, 288;
	setp.ge.s32 	%p128, %r633, %r148;
	@%p128 bra 	$L__BB27_124;
	ld.global.f32 	%f226, [%rd8+1152];
$L__BB27_124:
	add.s32 	%r635, %r614, 320;
	setp.ge.s32 	%p129, %r635, %r148;
	@%p129 bra 	$L__BB27_126;
	ld.global.f32 	%f225, [%rd8+1280];
$L__BB27_126:
	add.s32 	%r637, %r614, 352;
	setp.ge.s32 	%p130, %r637, %r148;
	@%p130 bra 	$L__BB27_128;
	ld.global.f32 	%f224, [%rd8+1408];
$L__BB27_128:
	add.s32 	%r639, %r614, 384;
	setp.ge.s32 	%p131, %r639, %r148;
	@%p131 bra 	$L__BB27_130;
	ld.global.f32 	%f223, [%rd8+1536];
$L__BB27_130:
	add.s32 	%r641, %r614, 416;
	setp.ge.s32 	%p132, %r641, %r148;
	@%p132 bra 	$L__BB27_132;
	ld.global.f32 	%f222, [%rd8+1664];
$L__BB27_132:
	add.s32 	%r643, %r614, 448;
	setp.ge.s32 	%p133, %r643, %r148;
	@%p133 bra 	$L__BB27_134;
	ld.global.f32 	%f221, [%rd8+1792];
$L__BB27_134:
	add.s32 	%r645, %r614, 480;
	setp.ge.s32 	%p134, %r645, %r148;
	@%p134 bra 	$L__BB27_136;
	ld.global.f32 	%f220, [%rd8+1920];
$L__BB27_136:
	add.s32 	%r647, %r614, 512;
	setp.ge.s32 	%p135, %r647, %r148;
	@%p135 bra 	$L__BB27_138;
	ld.global.f32 	%f219, [%rd8+2048];
$L__BB27_138:
	ld.param.u32 	%r2038, [_ZN3cub18CUB_300001_SM_10006detail10radix_sort29DeviceRadixSortOnesweepKernelINS1_5radix10policy_hubIffyE10Policy1000ELNS0_9SortOrderE0EffyiiNS1_21identity_decomposer_tEEEvPT5_SB_PT3_PKSC_PT1_PKSG_PT2_PKSK_T4_iiT6__param_8];
	mad.lo.s32 	%r648, %r4, 6528, 6528;
	setp.gt.s32 	%p136, %r648, %r2038;
	@%p136 bra 	$L__BB27_140;
	ld.param.u64 	%rd439, [_ZN3cub18CUB_300001_SM_10006detail10radix_sort29DeviceRadixSortOnesweepKernelINS1_5radix10policy_hubIffyE10Policy1000ELNS0_9SortOrderE0EffyiiNS1_21identity_decomposer_tEEEvPT5_SB_PT3_PKSC_PT1_PKSG_PT2_PKSK_T4_iiT6__param_6];
	add.s64 	%rd87, %rd14, %rd7;
	cvta.to.global.u64 	%rd88, %rd439;
	shl.b64 	%rd89, %rd87, 2;
	add.s64 	%rd90, %rd88, %rd89;
	st.global.f32 	[%rd90], %f235;
	st.global.f32 	[%rd90+128], %f234;
	st.global.f32 	[%rd90+256], %f233;
	st.global.f32 	[%rd90+384], %f232;
	st.global.f32 	[%rd90+512], %f231;
	st.global.f32 	[%rd90+640], %f230;
	st.global.f32 	[%rd90+768], %f229;
	st.global.f32 	[%rd90+896], %f228;
	st.global.f32 	[%rd90+1024], %f227;
	st.global.f32 	[%rd90+1152], %f226;
	st.global.f32 	[%rd90+1280], %f225;
	st.global.f32 	[%rd90+1408], %f224;
	st.global.f32 	[%rd90+1536], %f223;
	st.global.f32 	[%rd90+1664], %f222;
	st.global.f32 	[%rd90+1792], %f221;
	st.global.f32 	[%rd90+1920], %f220;
	st.global.f32 	[%rd90+2048], %f219;
	bra.uni 	$L__BB27_174;
$L__BB27_140:
	ld.param.u32 	%r2039, [_ZN3cub18CUB_300001_SM_10006detail10radix_sort29DeviceRadixSortOnesweepKernelINS1_5radix10policy_hubIffyE10Policy1000ELNS0_9SortOrderE0EffyiiNS1_21identity_decomposer_tEEEvPT5_SB_PT3_PKSC_PT1_PKSG_PT2_PKSK_T4_iiT6__param_8];
	ld.param.u64 	%rd440, [_ZN3cub18CUB_300001_SM_10006detail10radix_sort29DeviceRadixSortOnesweepKernelINS1_5radix10policy_hubIffyE10Policy1000ELNS0_9SortOrderE0EffyiiNS1_21identity_decomposer_tEEEvPT5_SB_PT3_PKSC_PT1_PKSG_PT2_PKSK_T4_iiT6__param_6];
	cvt.u32.u64 	%r649, %rd7;
	mad.lo.s32 	%r149, %r4, -6528, %r2039;
	setp.ge.s32 	%p137, %r649, %r149;
	add.s64 	%rd91, %rd14, %rd7;
	cvta.to.global.u64 	%rd92, %rd440;
	shl.b64 	%rd93, %rd91, 2;
	add.s64 	%rd16, %rd92, %rd93;
	@%p137 bra 	$L__BB27_142;
	st.global.f32 	[%rd16], %f235;
$L__BB27_142:
	add.s32 	%r651, %r649, 32;
	setp.ge.s32 	%p138, %r651, %r149;
	@%p138 bra 	$L__BB27_144;
	st.global.f32 	[%rd16+128], %f234;
$L__BB27_144:
	add.s32 	%r653, %r649, 64;
	setp.ge.s32 	%p139, %r653, %r149;
	@%p139 bra 	$L__BB27_146;
	st.global.f32 	[%rd16+256], %f233;
$L__BB27_146:
	add.s32 	%r655, %r649, 96;
	setp.ge.s32 	%p140, %r655, %r149;
	@%p140 bra 	$L__BB27_148;
	st.global.f32 	[%rd16+384], %f232;
$L__BB27_148:
	add.s32 	%r657, %r649, 128;
	setp.ge.s32 	%p141, %r657, %r149;
	@%p141 bra 	$L__BB27_150;
	st.global.f32 	[%rd16+512], %f231;
$L__BB27_150:
	add.s32 	%r659, %r649, 160;
	setp.ge.s32 	%p142, %r659, %r149;
	@%p142 bra 	$L__BB27_152;
	st.global.f32 	[%rd16+640], %f230;
$L__BB27_152:
	add.s32 	%r661, %r649, 192;
	setp.ge.s32 	%p143, %r661, %r149;
	@%p143 bra 	$L__BB27_154;
	st.global.f32 	[%rd16+768], %f229;
$L__BB27_154:
	add.s32 	%r663, %r649, 224;
	setp.ge.s32 	%p144, %r663, %r149;
	@%p144 bra 	$L__BB27_156;
	st.global.f32 	[%rd16+896], %f228;
$L__BB27_156:
	add.s32 	%r665, %r649, 256;
	setp.ge.s32 	%p145, %r665, %r149;
	@%p145 bra 	$L__BB27_158;
	st.global.f32 	[%rd16+1024], %f227;
$L__BB27_158:
	add.s32 	%r667, %r649, 288;
	setp.ge.s32 	%p146, %r667, %r149;
	@%p146 bra 	$L__BB27_160;
	st.global.f32 	[%rd16+1152], %f226;
$L__BB27_160:
	add.s32 	%r669, %r649, 320;
	setp.ge.s32 	%p147, %r669, %r149;
	@%p147 bra 	$L__BB27_162;
	st.global.f32 	[%rd16+1280], %f225;
$L__BB27_162:
	add.s32 	%r671, %r649, 352;
	setp.ge.s32 	%p148, %r671, %r149;
	@%p148 bra 	$L__BB27_164;
	st.global.f32 	[%rd16+1408], %f224;
$L__BB27_164:
	add.s32 	%r673, %r649, 384;
	setp.ge.s32 	%p149, %r673, %r149;
	@%p149 bra 	$L__BB27_166;
	st.global.f32 	[%rd16+1536], %f223;
$L__BB27_166:
	add.s32 	%r675, %r649, 416;
	setp.ge.s32 	%p150, %r675, %r149;
	@%p150 bra 	$L__BB27_168;
	st.global.f32 	[%rd16+1664], %f222;
$L__BB27_168:
	add.s32 	%r677, %r649, 448;
	setp.ge.s32 	%p151, %r677, %r149;
	@%p151 bra 	$L__BB27_170;
	st.global.f32 	[%rd16+1792], %f221;
$L__BB27_170:
	add.s32 	%r679, %r649, 480;
	setp.ge.s32 	%p152, %r679, %r149;
	@%p152 bra 	$L__BB27_172;
	st.global.f32 	[%rd16+1920], %f220;
$L__BB27_172:
	add.s32 	%r681, %r649, 512;
	setp.ge.s32 	%p153, %r681, %r149;
	@%p153 bra 	$L__BB27_174;
	st.global.f32 	[%rd16+2048], %f219;
$L__BB27_174:
	// begin inline asm
	exit;
	// end inline asm
$L__BB27_175:
	mul.hi.u32 	%r682, %r1, 357913942;
	add.s32 	%r683, %r682, %r1;
	shl.b32 	%r684, %r683, 2;
	add.s32 	%r686, %r390, %r684;
	add.s32 	%r167, %r686, 13328;
	st.shared.u32 	[%r686+13328], %r2127;
	bar.sync 	0;
	setp.gt.u32 	%p154, %r1, 31;
	@%p154 bra 	$L__BB27_177;
	mad.lo.s32 	%r718, %r1, 52, %r390;
	ld.shared.u32 	%r719, [%r718+13328];
	ld.shared.u32 	%r720, [%r718+13332];
	ld.shared.u32 	%r721, [%r718+13336];
	ld.shared.u32 	%r722, [%r718+13340];
	ld.shared.u32 	%r723, [%r718+13344];
	ld.shared.u32 	%r724, [%r718+13348];
	ld.shared.u32 	%r725, [%r718+13352];
	ld.shared.u32 	%r726, [%r718+13356];
	ld.shared.u32 	%r727, [%r718+13360];
	ld.shared.u32 	%r728, [%r718+13364];
	ld.shared.u32 	%r729, [%r718+13368];
	ld.shared.u32 	%r730, [%r718+13372];
	add.s32 	%r731, %r720, %r719;
	add.s32 	%r732, %r731, %r721;
	add.s32 	%r733, %r732, %r722;
	add.s32 	%r734, %r733, %r723;
	add.s32 	%r735, %r734, %r724;
	add.s32 	%r736, %r735, %r725;
	add.s32 	%r737, %r736, %r726;
	add.s32 	%r738, %r737, %r727;
	add.s32 	%r739, %r738, %r728;
	add.s32 	%r740, %r739, %r729;
	add.s32 	%r691, %r740, %r730;
	mov.b32 	%r689, 1;
	mov.b32 	%r714, 0;
	mov.b32 	%r716, -1;
	// begin inline asm
	{  .reg .s32 r0;  .reg .pred p;  shfl.sync.up.b32 r0|p, %r691, %r689, %r714, %r716;  @p add.s32 r0, r0, %r691;  mov.s32 %r687, r0;}
	// end inline asm
	mov.b32 	%r695, 2;
	// begin inline asm
	{  .reg .s32 r0;  .reg .pred p;  shfl.sync.up.b32 r0|p, %r687, %r695, %r714, %r716;  @p add.s32 r0, r0, %r687;  mov.s32 %r693, r0;}
	// end inline asm
	mov.b32 	%r701, 4;
	// begin inline asm
	{  .reg .s32 r0;  .reg .pred p;  shfl.sync.up.b32 r0|p, %r693, %r701, %r714, %r716;  @p add.s32 r0, r0, %r693;  mov.s32 %r699, r0;}
	// end inline asm
	mov.b32 	%r707, 8;
	// begin inline asm
	{  .reg .s32 r0;  .reg .pred p;  shfl.sync.up.b32 r0|p, %r699, %r707, %r714, %r716;  @p add.s32 r0, r0, %r699;  mov.s32 %r705, r0;}
	// end inline asm
	mov.b32 	%r713, 16;
	// begin inline asm
	{  .reg .s32 r0;  .reg .pred p;  shfl.sync.up.b32 r0|p, %r705, %r713, %r714, %r716;  @p add.s32 r0, r0, %r705;  mov.s32 %r711, r0;}
	// end inline asm
	sub.s32 	%r741, %r711, %r691;
	add.s32 	%r742, %r719, %r741;
	add.s32 	%r743, %r720, %r742;
	add.s32 	%r744, %r721, %r743;
	add.s32 	%r745, %r722, %r744;
	add.s32 	%r746, %r723, %r745;
	add.s32 	%r747, %r724, %r746;
	add.s32 	%r748, %r725, %r747;
	add.s32 	%r749, %r726, %r748;
	add.s32 	%r750, %r727, %r749;
	add.s32 	%r751, %r728, %r750;
	add.s32 	%r752, %r729, %r751;
	st.shared.u32 	[%r718+13328], %r741;
	st.shared.u32 	[%r718+13332], %r742;
	st.shared.u32 	[%r718+13336], %r743;
	st.shared.u32 	[%r718+13340], %r744;
	st.shared.u32 	[%r718+13344], %r745;
	st.shared.u32 	[%r718+13348], %r746;
	st.shared.u32 	[%r718+13352], %r747;
	st.shared.u32 	[%r718+13356], %r748;
	st.shared.u32 	[%r718+13360], %r749;
	st.shared.u32 	[%r718+13364], %r750;
	st.shared.u32 	[%r718+13368], %r751;
	st.shared.u32 	[%r718+13372], %r752;
$L__BB27_177:
	setp.gt.u32 	%p155, %r1, 255;
	bar.sync 	0;
	ld.shared.u32 	%r168, [%r167];
	@%p155 bra 	$L__BB27_179;
	ld.shared.u32 	%r756, [%r118];
	add.s32 	%r757, %r756, %r168;
	st.shared.u32 	[%r118], %r757;
	ld.shared.u32 	%r758, [%r118+1024];
	add.s32 	%r759, %r758, %r168;
	st.shared.u32 	[%r118+1024], %r759;
	ld.shared.u32 	%r760, [%r118+2048];
	add.s32 	%r761, %r760, %r168;
	st.shared.u32 	[%r118+2048], %r761;
	ld.shared.u32 	%r762, [%r118+3072];
	add.s32 	%r763, %r762, %r168;
	st.shared.u32 	[%r118+3072], %r763;
	ld.shared.u32 	%r764, [%r118+4096];
	add.s32 	%r765, %r764, %r168;
	st.shared.u32 	[%r118+4096], %r765;
	ld.shared.u32 	%r766, [%r118+5120];
	add.s32 	%r767, %r766, %r168;
	st.shared.u32 	[%r118+5120], %r767;
	ld.shared.u32 	%r768, [%r118+6144];
	add.s32 	%r769, %r768, %r168;
	st.shared.u32 	[%r118+6144], %r769;
	ld.shared.u32 	%r770, [%r118+7168];
	add.s32 	%r771, %r770, %r168;
	st.shared.u32 	[%r118+7168], %r771;
	ld.shared.u32 	%r772, [%r118+8192];
	add.s32 	%r773, %r772, %r168;
	st.shared.u32 	[%r118+8192], %r773;
	ld.shared.u32 	%r774, [%r118+9216];
	add.s32 	%r775, %r774, %r168;
	st.shared.u32 	[%r118+9216], %r775;
	ld.shared.u32 	%r776, [%r118+10240];
	add.s32 	%r777, %r776, %r168;
	st.shared.u32 	[%r118+10240], %r777;
	ld.shared.u32 	%r778, [%r118+11264];
	add.s32 	%r779, %r778, %r168;
	st.shared.u32 	[%r118+11264], %r779;
$L__BB27_179:
	ld.param.u32 	%r2085, [_ZN3cub18CUB_300001_SM_10006detail10radix_sort29DeviceRadixSortOnesweepKernelINS1_5radix10policy_hubIffyE10Policy1000ELNS0_9SortOrderE0EffyiiNS1_21identity_decomposer_tEEEvPT5_SB_PT3_PKSC_PT1_PKSG_PT2_PKSK_T4_iiT6__param_10];
	ld.param.u32 	%r2048, [_ZN3cub18CUB_300001_SM_10006detail10radix_sort29DeviceRadixSortOnesweepKernelINS1_5radix10policy_hubIffyE10Policy1000ELNS0_9SortOrderE0EffyiiNS1_21identity_decomposer_tEEEvPT5_SB_PT3_PKSC_PT1_PKSG_PT2_PKSK_T4_iiT6__param_9];
	shl.b32 	%r806, %r1, 5;
	and.b32  	%r807, %r806, 31744;
	add.s32 	%r169, %r390, %r807;
	bar.sync 	0;
	// begin inline asm
	mov.u32 %r780, %lanemask_le;
	// end inline asm
	setp.eq.s32 	%p156, %r2148, 2147483647;
	selp.b32 	%r809, -2147483648, %r2148, %p156;
	shr.u32 	%r810, %r809, %r2048;
	mov.b32 	%r811, -1;
	shl.b32 	%r812, %r811, %r2085;
	not.b32 	%r171, %r812;
	and.b32  	%r803, %r810, %r171;
	mov.b32 	%r783, 1;
	// begin inline asm
	{
    .reg .pred p;
    and.b32 %r781, %r803, %r783;    setp.ne.u32 p, %r781, 0;
    vote.ballot.sync.b32 %r781, p, 0xffffffff;
    @!p not.b32 %r781, %r781;
}

	// end inline asm
	mov.b32 	%r786, 2;
	// begin inline asm
	{
    .reg .pred p;
    and.b32 %r784, %r803, %r786;    setp.ne.u32 p, %r784, 0;
    vote.ballot.sync.b32 %r784, p, 0xffffffff;
    @!p not.b32 %r784, %r784;
}

	// end inline asm
	and.b32  	%r813, %r784, %r781;
	mov.b32 	%r789, 4;
	// begin inline asm
	{
    .reg .pred p;
    and.b32 %r787, %r803, %r789;    setp.ne.u32 p, %r787, 0;
    vote.ballot.sync.b32 %r787, p, 0xffffffff;
    @!p not.b32 %r787, %r787;
}

	// end inline asm
	and.b32  	%r814, %r787, %r813;
	mov.b32 	%r792, 8;
	// begin inline asm
	{
    .reg .pred p;
    and.b32 %r790, %r803, %r792;    setp.ne.u32 p, %r790, 0;
    vote.ballot.sync.b32 %r790, p, 0xffffffff;
    @!p not.b32 %r790, %r790;
}

	// end inline asm
	and.b32  	%r815, %r790, %r814;
	mov.b32 	%r795, 16;
	// begin inline asm
	{
    .reg .pred p;
    and.b32 %r793, %r803, %r795;    setp.ne.u32 p, %r793, 0;
    vote.ballot.sync.b32 %r793, p, 0xffffffff;
    @!p not.b32 %r793, %r793;
}

	// end inline asm
	and.b32  	%r816, %r793, %r815;
	mov.b32 	%r798, 32;
	// begin inline asm
	{
    .reg .pred p;
    and.b32 %r796, %r803, %r798;    setp.ne.u32 p, %r796, 0;
    vote.ballot.sync.b32 %r796, p, 0xffffffff;
    @!p not.b32 %r796, %r796;
}

	// end inline asm
	and.b32  	%r817, %r796, %r816;
	mov.b32 	%r801, 64;
	// begin inline asm
	{
    .reg .pred p;
    and.b32 %r799, %r803, %r801;    setp.ne.u32 p, %r799, 0;
    vote.ballot.sync.b32 %r799, p, 0xffffffff;
    @!p not.b32 %r799, %r799;
}

	// end inline asm
	and.b32  	%r818, %r799, %r817;
	mov.b32 	%r804, 128;
	// begin inline asm
	{
    .reg .pred p;
    and.b32 %r802, %r803, %r804;    setp.ne.u32 p, %r802, 0;
    vote.ballot.sync.b32 %r802, p, 0xffffffff;
    @!p not.b32 %r802, %r802;
}

	// end inline asm
	and.b32  	%r819, %r802, %r818;
	clz.b32 	%r820, %r819;
	sub.s32 	%r173, 31, %r820;
	and.b32  	%r821, %r780, %r819;
	popc.b32 	%r174, %r821;
	setp.ne.s32 	%p157, %r326, %r173;
	mov.b32 	%r2149, 0;
	@%p157 bra 	$L__BB27_181;
	shl.b32 	%r822, %r803, 2;
	add.s32 	%r823, %r169, %r822;
	atom.shared.add.u32 	%r2149, [%r823], %r174;
$L__BB27_181:
	ld.param.u32 	%r2049, [_ZN3cub18CUB_300001_SM_10006detail10radix_sort29DeviceRadixSortOnesweepKernelINS1_5radix10policy_hubIffyE10Policy1000ELNS0_9SortOrderE0EffyiiNS1_21identity_decomposer_tEEEvPT5_SB_PT3_PKSC_PT1_PKSG_PT2_PKSK_T4_iiT6__param_9];
	shfl.sync.idx.b32	%r849|%p158, %r2149, %r173, 31, -1;
	add.s32 	%r177, %r174, %r849;
	setp.eq.s32 	%p159, %r2147, 2147483647;
	selp.b32 	%r850, -2147483648, %r2147, %p159;
	shr.u32 	%r851, %r850, %r2049;
	and.b32  	%r846, %r851, %r171;
	mov.b32 	%r826, 1;
	// begin inline asm
	{
    .reg .pred p;
    and.b32 %r824, %r846, %r826;    setp.ne.u32 p, %r824, 0;
    vote.ballot.sync.b32 %r824, p, 0xffffffff;
    @!p not.b32 %r824, %r824;
}

	// end inline asm
	mov.b32 	%r829, 2;
	// begin inline asm
	{
    .reg .pred p;
    and.b32 %r827, %r846, %r829;    setp.ne.u32 p, %r827, 0;
    vote.ballot.sync.b32 %r827, p, 0xffffffff;
    @!p not.b32 %r827, %r827;
}

	// end inline asm
	and.b32  	%r852, %r827, %r824;
	mov.b32 	%r832, 4;
	// begin inline asm
	{
    .reg .pred p;
    and.b32 %r830, %r846, %r832;    setp.ne.u32 p, %r830, 0;
    vote.ballot.sync.b32 %r830, p, 0xffffffff;
    @!p not.b32 %r830, %r830;
}

	// end inline asm
	and.b32  	%r853, %r830, %r852;
	mov.b32 	%r835, 8;
	// begin inline asm
	{
    .reg .pred p;
    and.b32 %r833, %r846, %r835;    setp.ne.u32 p, %r833, 0;
    vote.ballot.sync.b32 %r833, p, 0xffffffff;
    @!p not.b32 %r833, %r833;
}

	// end inline asm
	and.b32  	%r854, %r833, %r853;
	mov.b32 	%r838, 16;
	// begin inline asm
	{
    .reg .pred p;
    and.b32 %r836, %r846, %r838;    setp.ne.u32 p, %r836, 0;
    vote.ballot.sync.b32 %r836, p, 0xffffffff;
    @!p not.b32 %r836, %r836;
}

	// end inline asm
	and.b32  	%r855, %r836, %r854;
	mov.b32 	%r841, 32;
	// begin inline asm
	{
    .reg .pred p;
    and.b32 %r839, %r846, %r841;    setp.ne.u32 p, %r839, 0;
    vote.ballot.sync.b32 %r839, p, 0xffffffff;
    @!p not.b32 %r839, %r839;
}

	// end inline asm
	and.b32  	%r856, %r839, %r855;
	mov.b32 	%r844, 64;
	// begin inline asm
	{
    .reg .pred p;
    and.b32 %r842, %r846, %r844;    setp.ne.u32 p, %r842, 0;
    vote.ballot.sync.b32 %r842, p, 0xffffffff;
    @!p not.b32 %r842, %r842;
}

	// end inline asm
	and.b32  	%r857, %r842, %r856;
	mov.b32 	%r847, 128;
	// begin inline asm
	{
    .reg .pred p;
    and.b32 %r845, %r846, %r847;    setp.ne.u32 p, %r845, 0;
    vote.ballot.sync.b32 %r845, p, 0xffffffff;
    @!p not.b32 %r845, %r845;
}

	// end inline asm
	and.b32  	%r858, %r845, %r857;
	clz.b32 	%r859, %r858;
	sub.s32 	%r179, 31, %r859;
	and.b32  	%r860, %r780, %r858;
	popc.b32 	%r180, %r860;
	setp.ne.s32 	%p160, %r326, %r179;
	mov.b32 	%r2150, 0;
	@%p160 bra 	$L__BB27_183;
	shl.b32 	%r861, %r846, 2;
	add.s32 	%r862, %r169, %r861;
	atom.shared.add.u32 	%r2150, [%r862], %r180;
$L__BB27_183:
	ld.param.u32 	%r2050, [_ZN3cub18CUB_300001_SM_10006detail10radix_sort29DeviceRadixSortOnesweepKernelINS1_5radix10policy_hubIffyE10Policy1000ELNS0_9SortOrderE0EffyiiNS1_21identity_decomposer_tEEEvPT5_SB_PT3_PKSC_PT1_PKSG_PT2_PKSK_T4_iiT6__param_9];
	shfl.sync.idx.b32	%r888|%p161, %r2150, %r179, 31, -1;
	add.s32 	%r183, %r180, %r888;
	setp.eq.s32 	%p162, %r2146, 2147483647;
	selp.b32 	%r889, -2147483648, %r2146, %p162;
	shr.u32 	%r890, %r889, %r2050;
	and.b32  	%r885, %r890, %r171;
	mov.b32 	%r865, 1;
	// begin inline asm
	{
    .reg .pred p;
    and.b32 %r863, %r885, %r865;    setp.ne.u32 p, %r863, 0;
    vote.ballot.sync.b32 %r863, p, 0xffffffff;
    @!p not.b32 %r863, %r863;
}

	// end inline asm
	mov.b32 	%r868, 2;
	// begin inline asm
	{
    .reg .pred p;
    and.b32 %r866, %r885, %r868;    setp.ne.u32 p, %r866, 0;
    vote.ballot.sync.b32 %r866, p, 0xffffffff;
    @!p not.b32 %r866, %r866;
}

	// end inline asm
	and.b32  	%r891, %r866, %r863;
	mov.b32 	%r871, 4;
	// begin inline asm
	{
    .reg .pred p;
    and.b32 %r869, %r885, %r871;    setp.ne.u32 p, %r869, 0;
    vote.ballot.sync.b32 %r869, p, 0xffffffff;
    @!p not.b32 %r869, %r869;
}

	// end inline asm
	and.b32  	%r892, %r869, %r891;
	mov.b32 	%r874, 8;
	// begin inline asm
	{
    .reg .pred p;
    and.b32 %r872, %r885, %r874;    setp.ne.u32 p, %r872, 0;
    vote.ballot.sync.b32 %r872, p, 0xffffffff;
    @!p not.b32 %r872, %r872;
}

	// end inline asm
	and.b32  	%r893, %r872, %r892;
	mov.b32 	%r877, 16;
	// begin inline asm
	{
    .reg .pred p;
    and.b32 %r875, %r885, %r877;    setp.ne.u32 p, %r875, 0;
    vote.ballot.sync.b32 %r875, p, 0xffffffff;
    @!p not.b32 %r875, %r875;
}

	// end inline asm
	and.b32  	%r894, %r875, %r893;
	mov.b32 	%r880, 32;
	// begin inline asm
	{
    .reg .pred p;
    and.b32 %r878, %r885, %r880;    setp.ne.u32 p, %r878, 0;
    vote.ballot.sync.b32 %r878, p, 0xffffffff;
    @!p not.b32 %r878, %r878;
}

	// end inline asm
	and.b32  	%r895, %r878, %r894;
	mov.b32 	%r883, 64;
	// begin inline asm
	{
    .reg .pred p;
    and.b32 %r881, %r885, %r883;    setp.ne.u32 p, %r881, 0;
    vote.ballot.sync.b32 %r881, p, 0xffffffff;
    @!p not.b32 %r881, %r881;
}

	// end inline asm
	and.b32  	%r896, %r881, %r895;
	mov.b32 	%r886, 128;
	// begin inline asm
	{
    .reg .pred p;
    and.b32 %r884, %r885, %r886;    setp.ne.u32 p, %r884, 0;
    vote.ballot.sync.b32 %r884, p, 0xffffffff;
    @!p not.b32 %r884, %r884;
}

	// end inline asm
	and.b32  	%r897, %r884, %r896;
	clz.b32 	%r898, %r897;
	sub.s32 	%r185, 31, %r898;
	and.b32  	%r899, %r780, %r897;
	popc.b32 	%r186, %r899;
	setp.ne.s32 	%p163, %r326, %r185;
	mov.b32 	%r2151, 0;
	@%p163 bra 	$L__BB27_185;
	shl.b32 	%r900, %r885, 2;
	add.s32 	%r901, %r169, %r900;
	atom.shared.add.u32 	%r2151, [%r901], %r186;
$L__BB27_185:
	ld.param.u32 	%r2051, [_ZN3cub18CUB_300001_SM_10006detail10radix_sort29DeviceRadixSortOnesweepKernelINS1_5radix10policy_hubIffyE10Policy1000ELNS0_9SortOrderE0EffyiiNS1_21identity_decomposer_tEEEvPT5_SB_PT3_PKSC_PT1_PKSG_PT2_PKSK_T4_iiT6__param_9];
	shfl.sync.idx.b32	%r927|%p164, %r2151, %r185, 31, -1;
	add.s32 	%r189, %r186, %r927;
	setp.eq.s32 	%p165, %r2145, 2147483647;
	selp.b32 	%r928, -2147483648, %r2145, %p165;
	shr.u32 	%r929, %r928, %r2051;
	and.b32  	%r924, %r929, %r171;
	mov.b32 	%r904, 1;
	// begin inline asm
	{
    .reg .pred p;
    and.b32 %r902, %r924, %r904;    setp.ne.u32 p, %r902, 0;
    vote.ballot.sync.b32 %r902, p, 0xffffffff;
    @!p not.b32 %r902, %r902;
}

	// end inline asm
	mov.b32 	%r907, 2;
	// begin inline asm
	{
    .reg .pred p;
    and.b32 %r905, %r924, %r907;    setp.ne.u32 p, %r905, 0;
    vote.ballot.sync.b32 %r905, p, 0xffffffff;
    @!p not.b32 %r905, %r905;
}

	// end inline asm
	and.b32  	%r930, %r905, %r902;
	mov.b32 	%r910, 4;
	// begin inline asm
	{
    .reg .pred p;
    and.b32 %r908, %r924, %r910;    setp.ne.u32 p, %r908, 0;
    vote.ballot.sync.b32 %r908, p, 0xffffffff;
    @!p not.b32 %r908, %r908;
}

	// end inline asm
	and.b32  	%r931, %r908, %r930;
	mov.b32 	%r913, 8;
	// begin inline asm
	{
    .reg .pred p;
    and.b32 %r911, %r924, %r913;    setp.ne.u32 p, %r911, 0;
    vote.ballot.sync.b32 %r911, p, 0xffffffff;
    @!p not.b32 %r911, %r911;
}

	// end inline asm
	and.b32  	%r932, %r911, %r931;
	mov.b32 	%r916, 16;
	// begin inline asm
	{
    .reg .pred p;
    and.b32 %r914, %r924, %r916;    setp.ne.u32 p, %r914, 0;
    vote.ballot.sync.b32 %r914, p, 0xffffffff;
    @!p not.b32 %r914, %r914;
}

	// end inline asm
	and.b32  	%r933, %r914, %r932;
	mov.b32 	%r919, 32;
	// begin inline asm
	{
    .reg .pred p;
    and.b32 %r917, %r924, %r919;    setp.ne.u32 p, %r917, 0;
    vote.ballot.sync.b32 %r917, p, 0xffffffff;
    @!p not.b32 %r917, %r917;
}

	// end inline asm
	and.b32  	%r934, %r917, %r933;
	mov.b32 	%r922, 64;
	// begin inline asm
	{
    .reg .pred p;
    and.b32 %r920, %r924, %r922;    setp.ne.u32 p, %r920, 0;
    vote.ballot.sync.b32 %r920, p, 0xffffffff;
    @!p not.b32 %r920, %r920;
}

	// end inline asm
	and.b32  	%r935, %r920, %r934;
	mov.b32 	%r925, 128;
	// begin inline asm
	{
    .reg .pred p;
    and.b32 %r923, %r924, %r925;    setp.ne.u32 p, %r923, 0;
    vote.ballot.sync.b32 %r923, p, 0xffffffff;
    @!p not.b32 %r923, %r923;
}

	// end inline asm
	and.b32  	%r936, %r923, %r935;
	clz.b32 	%r937, %r936;
	sub.s32 	%r191, 31, %r937;
	and.b32  	%r938, %r780, %r936;
	popc.b32 	%r192, %r938;
	setp.ne.s32 	%p166, %r326, %r191;
	mov.b32 	%r2152, 0;
	@%p166 bra 	$L__BB27_187;
	shl.b32 	%r939, %r924, 2;
	add.s32 	%r940, %r169, %r939;
	atom.shared.add.u32 	%r2152, [%r940], %r192;
$L__BB27_187:
	ld.param.u32 	%r2052, [_ZN3cub18CUB_300001_SM_10006detail10radix_sort29DeviceRadixSortOnesweepKernelINS1_5radix10policy_hubIffyE10Policy1000ELNS0_9SortOrderE0EffyiiNS1_21identity_decomposer_tEEEvPT5_SB_PT3_PKSC_PT1_PKSG_PT2_PKSK_T4_iiT6__param_9];
	shfl.sync.idx.b32	%r966|%p167, %r2152, %r191, 31, -1;
	add.s32 	%r195, %r192, %r966;
	setp.eq.s32 	%p168, %r2144, 2147483647;
	selp.b32 	%r967, -2147483648, %r2144, %p168;
	shr.u32 	%r968, %r967, %r2052;
	and.b32  	%r963, %r968, %r171;
	mov.b32 	%r943, 1;
	// begin inline asm
	{
    .reg .pred p;
    and.b32 %r941, %r963, %r943;    setp.ne.u32 p, %r941, 0;
    vote.ballot.sync.b32 %r941, p, 0xffffffff;
    @!p not.b32 %r941, %r941;
}

	// end inline asm
	mov.b32 	%r946, 2;
	// begin inline asm
	{
    .reg .pred p;
    and.b32 %r944, %r963, %r946;    setp.ne.u32 p, %r944, 0;
    vote.ballot.sync.b32 %r944, p, 0xffffffff;
    @!p not.b32 %r944, %r944;
}

	// end inline asm
	and.b32  	%r969, %r944, %r941;
	mov.b32 	%r949, 4;
	// begin inline asm
	{
    .reg .pred p;
    and.b32 %r947, %r963, %r949;    setp.ne.u32 p, %r947, 0;
    vote.ballot.sync.b32 %r947, p, 0xffffffff;
    @!p not.b32 %r947, %r947;
}

	// end inline asm
	and.b32  	%r970, %r947, %r969;
	mov.b32 	%r952, 8;
	// begin inline asm
	{
    .reg .pred p;
    and.b32 %r950, %r963, %r952;    setp.ne.u32 p, %r950, 0;
    vote.ballot.sync.b32 %r950, p, 0xffffffff;
    @!p not.b32 %r950, %r950;
}

	// end inline asm
	and.b32  	%r971, %r950, %r970;
	mov.b32 	%r955, 16;
	// begin inline asm
	{
    .reg .pred p;
    and.b32 %r953, %r963, %r955;    setp.ne.u32 p, %r953, 0;
    vote.ballot.sync.b32 %r953, p, 0xffffffff;
    @!p not.b32 %r953, %r953;
}

	// end inline asm
	and.b32  	%r972, %r953, %r971;
	mov.b32 	%r958, 32;
	// begin inline asm
	{
    .reg .pred p;
    and.b32 %r956, %r963, %r958;    setp.ne.u32 p, %r956, 0;
    vote.ballot.sync.b32 %r956, p, 0xffffffff;
    @!p not.b32 %r956, %r956;
}

	// end inline asm
	and.b32  	%r973, %r956, %r972;
	mov.b32 	%r961, 64;
	// begin inline asm
	{
    .reg .pred p;
    and.b32 %r959, %r963, %r961;    setp.ne.u32 p, %r959, 0;
    vote.ballot.sync.b32 %r959, p, 0xffffffff;
    @!p not.b32 %r959, %r959;
}

	// end inline asm
	and.b32  	%r974, %r959, %r973;
	mov.b32 	%r964, 128;
	// begin inline asm
	{
    .reg .pred p;
    and.b32 %r962, %r963, %r964;    setp.ne.u32 p, %r962, 0;
    vote.ballot.sync.b32 %r962, p, 0xffffffff;
    @!p not.b32 %r962, %r962;
}

	// end inline asm
	and.b32  	%r975, %r962, %r974;
	clz.b32 	%r976, %r975;
	sub.s32 	%r197, 31, %r976;
	and.b32  	%r977, %r780, %r975;
	popc.b32 	%r198, %r977;
	setp.ne.s32 	%p169, %r326, %r197;
	mov.b32 	%r2153, 0;
	@%p169 bra 	$L__BB27_189;
	shl.b32 	%r978, %r963, 2;
	add.s32 	%r979, %r169, %r978;
	atom.shared.add.u32 	%r2153, [%r979], %r198;
$L__BB27_189:
	ld.param.u32 	%r2053, [_ZN3cub18CUB_300001_SM_10006detail10radix_sort29DeviceRadixSortOnesweepKernelINS1_5radix10policy_hubIffyE10Policy1000ELNS0_9SortOrderE0EffyiiNS1_21identity_decomposer_tEEEvPT5_SB_PT3_PKSC_PT1_PKSG_PT2_PKSK_T4_iiT6__param_9];
	shfl.sync.idx.b32	%r1005|%p170, %r2153, %r197, 31, -1;
	add.s32 	%r201, %r198, %r1005;
	setp.eq.s32 	%p171, %r2143, 2147483647;
	selp.b32 	%r1006, -2147483648, %r2143, %p171;
	shr.u32 	%r1007, %r1006, %r2053;
	and.b32  	%r1002, %r1007, %r171;
	mov.b32 	%r982, 1;
	// begin inline asm
	{
    .reg .pred p;
    and.b32 %r980, %r1002, %r982;    setp.ne.u32 p, %r980, 0;
    vote.ballot.sync.b32 %r980, p, 0xffffffff;
    @!p not.b32 %r980, %r980;
}

	// end inline asm
	mov.b32 	%r985, 2;
	// begin inline asm
	{
    .reg .pred p;
    and.b32 %r983, %r1002, %r985;    setp.ne.u32 p, %r983, 0;
    vote.ballot.sync.b32 %r983, p, 0xffffffff;
    @!p not.b32 %r983, %r983;
}

	// end inline asm
	and.b32  	%r1008, %r983, %r980;
	mov.b32 	%r988, 4;
	// begin inline asm
	{
    .reg .pred p;
    and.b32 %r986, %r1002, %r988;    setp.ne.u32 p, %r986, 0;
    vote.ballot.sync.b32 %r986, p, 0xffffffff;
    @!p not.b32 %r986, %r986;
}

	// end inline asm
	and.b32  	%r1009, %r986, %r1008;
	mov.b32 	%r991, 8;
	// begin inline asm
	{
    .reg .pred p;
    and.b32 %r989, %r1002, %r991;    setp.ne.u32 p, %r989, 0;
    vote.ballot.sync.b32 %r989, p, 0xffffffff;
    @!p not.b32 %r989, %r989;
}

	// end inline asm
	and.b32  	%r1010, %r989, %r1009;
	mov.b32 	%r994, 16;
	// begin inline asm
	{
    .reg .pred p;
    and.b32 %r992, %r1002, %r994;    setp.ne.u32 p, %r992, 0;
    vote.ballot.sync.b32 %r992, p, 0xffffffff;
    @!p not.b32 %r992, %r992;
}

	// end inline asm
	and.b32  	%r1011, %r992, %r1010;
	mov.b32 	%r997, 32;
	// begin inline asm
	{
    .reg .pred p;
    and.b32 %r995, %r1002, %r997;    setp.ne.u32 p, %r995, 0;
    vote.ballot.sync.b32 %r995, p, 0xffffffff;
    @!p not.b32 %r995, %r995;
}

	// end inline asm
	and.b32  	%r1012, %r995, %r1011;
	mov.b32 	%r1000, 64;
	// begin inline asm
	{
    .reg .pred p;
    and.b32 %r998, %r1002, %r1000;    setp.ne.u32 p, %r998, 0;
    vote.ballot.sync.b32 %r998, p, 0xffffffff;
    @!p not.b32 %r998, %r998;
}

	// end inline asm
	and.b32  	%r1013, %r998, %r1012;
	mov.b32 	%r1003, 128;
	// begin inline asm
	{
    .reg .pred p;
    and.b32 %r1001, %r1002, %r1003;    setp.ne.u32 p, %r1001, 0;
    vote.ballot.sync.b32 %r1001, p, 0xffffffff;
    @!p not.b32 %r1001, %r1001;
}

	// end inline asm
	and.b32  	%r1014, %r1001, %r1013;
	clz.b32 	%r1015, %r1014;
	sub.s32 	%r203, 31, %r1015;
	and.b32  	%r1016, %r780, %r1014;
	popc.b32 	%r204, %r1016;
	setp.ne.s32 	%p172, %r326, %r203;
	mov.b32 	%r2154, 0;
	@%p172 bra 	$L__BB27_191;
	shl.b32 	%r1017, %r1002, 2;
	add.s32 	%r1018, %r169, %r1017;
	atom.shared.add.u32 	%r2154, [%r1018], %r204;
$L__BB27_191:
	ld.param.u32 	%r2054, [_ZN3cub18CUB_300001_SM_10006detail10radix_sort29DeviceRadixSortOnesweepKernelINS1_5radix10policy_hubIffyE10Policy1000ELNS0_9SortOrderE0EffyiiNS1_21identity_decomposer_tEEEvPT5_SB_PT3_PKSC_PT1_PKSG_PT2_PKSK_T4_iiT6__param_9];
	shfl.sync.idx.b32	%r1044|%p173, %r2154, %r203, 31, -1;
	add.s32 	%r207, %r204, %r1044;
	setp.eq.s32 	%p174, %r2142, 2147483647;
	selp.b32 	%r1045, -2147483648, %r2142, %p174;
	shr.u32 	%r1046, %r1045, %r2054;
	and.b32  	%r1041, %r1046, %r171;
	mov.b32 	%r1021, 1;
	// begin inline asm
	{
    .reg .pred p;
    and.b32 %r1019, %r1041, %r1021;    setp.ne.u32 p, %r1019, 0;
    vote.ballot.sync.b32 %r1019, p, 0xffffffff;
    @!p not.b32 %r1019, %r1019;
}

	// end inline asm
	mov.b32 	%r1024, 2;
	// begin inline asm
	{
    .reg .pred p;
    and.b32 %r1022, %r1041, %r1024;    setp.ne.u32 p, %r1022, 0;
    vote.ballot.sync.b32 %r1022, p, 0xffffffff;
    @!p not.b32 %r1022, %r1022;
}

	// end inline asm
	and.b32  	%r1047, %r1022, %r1019;
	mov.b32 	%r1027, 4;
	// begin inline asm
	{
    .reg .pred p;
    and.b32 %r1025, %r1041, %r1027;    setp.ne.u32 p, %r1025, 0;
    vote.ballot.sync.b32 %r1025, p, 0xffffffff;
    @!p not.b32 %r1025, %r1025;
}

	// end inline asm
	and.b32  	%r1048, %r1025, %r1047;
	mov.b32 	%r1030, 8;
	// begin inline asm
	{
    .reg .pred p;
    and.b32 %r1028, %r1041, %r1030;    setp.ne.u32 p, %r1028, 0;
    vote.ballot.sync.b32 %r1028, p, 0xffffffff;
    @!p not.b32 %r1028, %r1028;
}

	// end inline asm
	and.b32  	%r1049, %r1028, %r1048;
	mov.b32 	%r1033, 16;
	// begin inline asm
	{
    .reg .pred p;
    and.b32 %r1031, %r1041, %r1033;    setp.ne.u32 p, %r1031, 0;
    vote.ballot.sync.b32 %r1031, p, 0xffffffff;
    @!p not.b32 %r1031, %r1031;
}

	// end inline asm
	and.b32  	%r1050, %r1031, %r1049;
	mov.b32 	%r1036, 32;
	// begin inline asm
	{
    .reg .pred p;
    and.b32 %r1034, %r1041, %r1036;    setp.ne.u32 p, %r1034, 0;
    vote.ballot.sync.b32 %r1034, p, 0xffffffff;
    @!p not.b32 %r1034, %r1034;
}

	// end inline asm
	and.b32  	%r1051, %r1034, %r1050;
	mov.b32 	%r1039, 64;
	// begin inline asm
	{
    .reg .pred p;
    and.b32 %r1037, %r1041, %r1039;    setp.ne.u32 p, %r1037, 0;
    vote.ballot.sync.b32 %r1037, p, 0xffffffff;
    @!p not.b32 %r1037, %r1037;
}

	// end inline asm
	and.b32  	%r1052, %r1037, %r1051;
	mov.b32 	%r1042, 128;
	// begin inline asm
	{
    .reg .pred p;
    and.b32 %r1040, %r1041, %r1042;    setp.ne.u32 p, %r1040, 0;
    vote.ballot.sync.b32 %r1040, p, 0xffffffff;
    @!p not.b32 %r1040, %r1040;
}

	// end inline asm
	and.b32  	%r1053, %r1040, %r1052;
	clz.b32 	%r1054, %r1053;
	sub.s32 	%r209, 31, %r1054;
	and.b32  	%r1055, %r780, %r1053;
	popc.b32 	%r210, %r1055;
	setp.ne.s32 	%p175, %r326, %r209;
	mov.b32 	%r2155, 0;
	@%p175 bra 	$L__BB27_193;
	shl.b32 	%r1056, %r1041, 2;
	add.s32 	%r1057, %r169, %r1056;
	atom.shared.add.u32 	%r2155, [%r1057], %r210;
$L__BB27_193:
	ld.param.u32 	%r2055, [_ZN3cub18CUB_300001_SM_10006detail10radix_sort29DeviceRadixSortOnesweepKernelINS1_5radix10policy_hubIffyE10Policy1000ELNS0_9SortOrderE0EffyiiNS1_21identity_decomposer_tEEEvPT5_SB_PT3_PKSC_PT1_PKSG_PT2_PKSK_T4_iiT6__param_9];
	shfl.sync.idx.b32	%r1083|%p176, %r2155, %r209, 31, -1;
	add.s32 	%r213, %r210, %r1083;
	setp.eq.s32 	%p177, %r2141, 2147483647;
	selp.b32 	%r1084, -2147483648, %r2141, %p177;
	shr.u32 	%r1085, %r1084, %r2055;
	and.b32  	%r1080, %r1085, %r171;
	mov.b32 	%r1060, 1;
	// begin inline asm
	{
    .reg .pred p;
    and.b32 %r1058, %r1080, %r1060;    setp.ne.u32 p, %r1058, 0;
    vote.ballot.sync.b32 %r1058, p, 0xffffffff;
    @!p not.b32 %r1058, %r1058;
}

	// end inline asm
	mov.b32 	%r1063, 2;
	// begin inline asm
	{
    .reg .pred p;
    and.b32 %r1061, %r1080, %r1063;    setp.ne.u32 p, %r1061, 0;
    vote.ballot.sync.b32 %r1061, p, 0xffffffff;
    @!p not.b32 %r1061, %r1061;
}

	// end inline asm
	and.b32  	%r1086, %r1061, %r1058;
	mov.b32 	%r1066, 4;
	// begin inline asm
	{
    .reg .pred p;
    and.b32 %r1064, %r1080, %r1066;    setp.ne.u32 p, %r1064, 0;
    vote.ballot.sync.b32 %r1064, p, 0xffffffff;
    @!p not.b32 %r1064, %r1064;
}

	// end inline asm
	and.b32  	%r1087, %r1064, %r1086;
	mov.b32 	%r1069, 8;
	// begin inline asm
	{
    .reg .pred p;
    and.b32 %r1067, %r1080, %r1069;    setp.ne.u32 p, %r1067, 0;
    vote.ballot.sync.b32 %r1067, p, 0xffffffff;
    @!p not.b32 %r1067, %r1067;
}

	// end inline asm
	and.b32  	%r1088, %r1067, %r1087;
	mov.b32 	%r1072, 16;
	// begin inline asm
	{
    .reg .pred p;
    and.b32 %r1070, %r1080, %r1072;    setp.ne.u32 p, %r1070, 0;
    vote.ballot.sync.b32 %r1070, p, 0xffffffff;
    @!p not.b32 %r1070, %r1070;
}

	// end inline asm
	and.b32  	%r1089, %r1070, %r1088;
	mov.b32 	%r1075, 32;
	// begin inline asm
	{
    .reg .pred p;
    and.b32 %r1073, %r1080, %r1075;    setp.ne.u32 p, %r1073, 0;
    vote.ballot.sync.b32 %r1073, p, 0xffffffff;
    @!p not.b32 %r1073, %r1073;
}

	// end inline asm
	and.b32  	%r1090, %r1073, %r1089;
	mov.b32 	%r1078, 64;
	// begin inline asm
	{
    .reg .pred p;
    and.b32 %r1076, %r1080, %r1078;    setp.ne.u32 p, %r1076, 0;
    vote.ballot.sync.b32 %r1076, p, 0xffffffff;
    @!p not.b32 %r1076, %r1076;
}

	// end inline asm
	and.b32  	%r1091, %r1076, %r1090;
	mov.b32 	%r1081, 128;
	// begin inline asm
	{
    .reg .pred p;
    and.b32 %r1079, %r1080, %r1081;    setp.ne.u32 p, %r1079, 0;
    vote.ballot.sync.b32 %r1079, p, 0xffffffff;
    @!p not.b32 %r1079, %r1079;
}

	// end inline asm
	and.b32  	%r1092, %r1079, %r1091;
	clz.b32 	%r1093, %r1092;
	sub.s32 	%r215, 31, %r1093;
	and.b32  	%r1094, %r780, %r1092;
	popc.b32 	%r216, %r1094;
	setp.ne.s32 	%p178, %r326, %r215;
	mov.b32 	%r2156, 0;
	@%p178 bra 	$L__BB27_195;
	shl.b32 	%r1095, %r1080, 2;
	add.s32 	%r1096, %r169, %r1095;
	atom.shared.add.u32 	%r2156, [%r1096], %r216;
$L__BB27_195:
	ld.param.u32 	%r2056, [_ZN3cub18CUB_300001_SM_10006detail10radix_sort29DeviceRadixSortOnesweepKernelINS1_5radix10policy_hubIffyE10Policy1000ELNS0_9SortOrderE0EffyiiNS1_21identity_decomposer_tEEEvPT5_SB_PT3_PKSC_PT1_PKSG_PT2_PKSK_T4_iiT6__param_9];
	shfl.sync.idx.b32	%r1122|%p179, %r2156, %r215, 31, -1;
	add.s32 	%r219, %r216, %r1122;
	setp.eq.s32 	%p180, %r2140, 2147483647;
	selp.b32 	%r1123, -2147483648, %r2140, %p180;
	shr.u32 	%r1124, %r1123, %r2056;
	and.b32  	%r1119, %r1124, %r171;
	mov.b32 	%r1099, 1;
	// begin inline asm
	{
    .reg .pred p;
    and.b32 %r1097, %r1119, %r1099;    setp.ne.u32 p, %r1097, 0;
    vote.ballot.sync.b32 %r1097, p, 0xffffffff;
    @!p not.b32 %r1097, %r1097;
}

	// end inline asm
	mov.b32 	%r1102, 2;
	// begin inline asm
	{
    .reg .pred p;
    and.b32 %r1100, %r1119, %r1102;    setp.ne.u32 p, %r1100, 0;
    vote.ballot.sync.b32 %r1100, p, 0xffffffff;
    @!p not.b32 %r1100, %r1100;
}

	// end inline asm
	and.b32  	%r1125, %r1100, %r1097;
	mov.b32 	%r1105, 4;
	// begin inline asm
	{
    .reg .pred p;
    and.b32 %r1103, %r1119, %r1105;    setp.ne.u32 p, %r1103, 0;
    vote.ballot.sync.b32 %r1103, p, 0xffffffff;
    @!p not.b32 %r1103, %r1103;
}

	// end inline asm
	and.b32  	%r1126, %r1103, %r1125;
	mov.b32 	%r1108, 8;
	// begin inline asm
	{
    .reg .pred p;
    and.b32 %r1106, %r1119, %r1108;    setp.ne.u32 p, %r1106, 0;
    vote.ballot.sync.b32 %r1106, p, 0xffffffff;
    @!p not.b32 %r1106, %r1106;
}

	// end inline asm
	and.b32  	%r1127, %r1106, %r1126;
	mov.b32 	%r1111, 16;
	// begin inline asm
	{
    .reg .pred p;
    and.b32 %r1109, %r1119, %r1111;    setp.ne.u32 p, %r1109, 0;
    vote.ballot.sync.b32 %r1109, p, 0xffffffff;
    @!p not.b32 %r1109, %r1109;
}

	// end inline asm
	and.b32  	%r1128, %r1109, %r1127;
	mov.b32 	%r1114, 32;
	// begin inline asm
	{
    .reg .pred p;
    and.b32 %r1112, %r1119, %r1114;    setp.ne.u32 p, %r1112, 0;
    vote.ballot.sync.b32 %r1112, p, 0xffffffff;
    @!p not.b32 %r1112, %r1112;
}

	// end inline asm
	and.b32  	%r1129, %r1112, %r1128;
	mov.b32 	%r1117, 64;
	// begin inline asm
	{
    .reg .pred p;
    and.b32 %r1115, %r1119, %r1117;    setp.ne.u32 p, %r1115, 0;
    vote.ballot.sync.b32 %r1115, p, 0xffffffff;
    @!p not.b32 %r1115, %r1115;
}

	// end inline asm
	and.b32  	%r1130, %r1115, %r1129;
	mov.b32 	%r1120, 128;
	// begin inline asm
	{
    .reg .pred p;
    and.b32 %r1118, %r1119, %r1120;    setp.ne.u32 p, %r1118, 0;
    vote.ballot.sync.b32 %r1118, p, 0xffffffff;
    @!p not.b32 %r1118, %r1118;
}

	// end inline asm
	and.b32  	%r1131, %r1118, %r1130;
	clz.b32 	%r1132, %r1131;
	sub.s32 	%r221, 31, %r1132;
	and.b32  	%r1133, %r780, %r1131;
	popc.b32 	%r222, %r1133;
	setp.ne.s32 	%p181, %r326, %r221;
	mov.b32 	%r2157, 0;
	@%p181 bra 	$L__BB27_197;
	shl.b32 	%r1134, %r1119, 2;
	add.s32 	%r1135, %r169, %r1134;
	atom.shared.add.u32 	%r2157, [%r1135], %r222;
$L__BB27_197:
	ld.param.u32 	%r2057, [_ZN3cub18CUB_300001_SM_10006detail10radix_sort29DeviceRadixSortOnesweepKernelINS1_5radix10policy_hubIffyE10Policy1000ELNS0_9SortOrderE0EffyiiNS1_21identity_decomposer_tEEEvPT5_SB_PT3_PKSC_PT1_PKSG_PT2_PKSK_T4_iiT6__param_9];
	shfl.sync.idx.b32	%r1161|%p182, %r2157, %r221, 31, -1;
	add.s32 	%r225, %r222, %r1161;
	setp.eq.s32 	%p183, %r2139, 2147483647;
	selp.b32 	%r1162, -2147483648, %r2139, %p183;
	shr.u32 	%r1163, %r1162, %r2057;
	and.b32  	%r1158, %r1163, %r171;
	mov.b32 	%r1138, 1;
	// begin inline asm
	{
    .reg .pred p;
    and.b32 %r1136, %r1158, %r1138;    setp.ne.u32 p, %r1136, 0;
    vote.ballot.sync.b32 %r1136, p, 0xffffffff;
    @!p not.b32 %r1136, %r1136;
}

	// end inline asm
	mov.b32 	%r1141, 2;
	// begin inline asm
	{
    .reg .pred p;
    and.b32 %r1139, %r1158, %r1141;    setp.ne.u32 p, %r1139, 0;
    vote.ballot.sync.b32 %r1139, p, 0xffffffff;
    @!p not.b32 %r1139, %r1139;
}

	// end inline asm
	and.b32  	%r1164, %r1139, %r1136;
	mov.b32 	%r1144, 4;
	// begin inline asm
	{
    .reg .pred p;
    and.b32 %r1142, %r1158, %r1144;    setp.ne.u32 p, %r1142, 0;
    vote.ballot.sync.b32 %r1142, p, 0xffffffff;
    @!p not.b32 %r1142, %r1142;
}

	// end inline asm
	and.b32  	%r1165, %r1142, %r1164;
	mov.b32 	%r1147, 8;
	// begin inline asm
	{
    .reg .pred p;
    and.b32 %r1145, %r1158, %r1147;    setp.ne.u32 p, %r1145, 0;
    vote.ballot.sync.b32 %r1145, p, 0xffffffff;
    @!p not.b32 %r1145, %r1145;
}

	// end inline asm
	and.b32  	%r1166, %r1145, %r1165;
	mov.b32 	%r1150, 16;
	// begin inline asm
	{
    .reg .pred p;
    and.b32 %r1148, %r1158, %r1150;    setp.ne.u32 p, %r1148, 0;
    vote.ballot.sync.b32 %r1148, p, 0xffffffff;
    @!p not.b32 %r1148, %r1148;
}

	// end inline asm
	and.b32  	%r1167, %r1148, %r1166;
	mov.b32 	%r1153, 32;
	// begin inline asm
	{
    .reg .pred p;
    and.b32 %r1151, %r1158, %r1153;    setp.ne.u32 p, %r1151, 0;
    vote.ballot.sync.b32 %r1151, p, 0xffffffff;
    @!p not.b32 %r1151, %r1151;
}

	// end inline asm
	and.b32  	%r1168, %r1151, %r1167;
	mov.b32 	%r1156, 64;
	// begin inline asm
	{
    .reg .pred p;
    and.b32 %r1154, %r1158, %r1156;    setp.ne.u32 p, %r1154, 0;
    vote.ballot.sync.b32 %r1154, p, 0xffffffff;
    @!p not.b32 %r1154, %r1154;
}

	// end inline asm
	and.b32  	%r1169, %r1154, %r1168;
	mov.b32 	%r1159, 128;
	// begin inline asm
	{
    .reg .pred p;
    and.b32 %r1157, %r1158, %r1159;    setp.ne.u32 p, %r1157, 0;
    vote.ballot.sync.b32 %r1157, p, 0xffffffff;
    @!p not.b32 %r1157, %r1157;
}

	// end inline asm
	and.b32  	%r1170, %r1157, %r1169;
	clz.b32 	%r1171, %r1170;
	sub.s32 	%r227, 31, %r1171;
	and.b32  	%r1172, %r780, %r1170;
	popc.b32 	%r228, %r1172;
	setp.ne.s32 	%p184, %r326, %r227;
	mov.b32 	%r2158, 0;
	@%p184 bra 	$L__BB27_199;
	shl.b32 	%r1177, %r1158, 2;
	add.s32 	%r1178, %r169, %r1177;
	atom.shared.add.u32 	%r2158, [%r1178], %r228;
$L__BB27_199:
	ld.param.u32 	%r2058, [_ZN3cub18CUB_300001_SM_10006detail10radix_sort29DeviceRadixSortOnesweepKernelINS1_5radix10policy_hubIffyE10Policy1000ELNS0_9SortOrderE0EffyiiNS1_21identity_decomposer_tEEEvPT5_SB_PT3_PKSC_PT1_PKSG_PT2_PKSK_T4_iiT6__param_9];
	shfl.sync.idx.b32	%r1204|%p185, %r2158, %r227, 31, -1;
	add.s32 	%r231, %r228, %r1204;
	setp.eq.s32 	%p186, %r2138, 2147483647;
	selp.b32 	%r1205, -2147483648, %r2138, %p186;
	shr.u32 	%r1206, %r1205, %r2058;
	and.b32  	%r1201, %r1206, %r171;
	mov.b32 	%r1181, 1;
	// begin inline asm
	{
    .reg .pred p;
    and.b32 %r1179, %r1201, %r1181;    setp.ne.u32 p, %r1179, 0;
    vote.ballot.sync.b32 %r1179, p, 0xffffffff;
    @!p not.b32 %r1179, %r1179;
}

	// end inline asm
	mov.b32 	%r1184, 2;
	// begin inline asm
	{
    .reg .pred p;
    and.b32 %r1182, %r1201, %r1184;    setp.ne.u32 p, %r1182, 0;
    vote.ballot.sync.b32 %r1182, p, 0xffffffff;
    @!p not.b32 %r1182, %r1182;
}

	// end inline asm
	and.b32  	%r1207, %r1182, %r1179;
	mov.b32 	%r1187, 4;
	// begin inline asm
	{
    .reg .pred p;
    and.b32 %r1185, %r1201, %r1187;    setp.ne.u32 p, %r1185, 0;
    vote.ballot.sync.b32 %r1185, p, 0xffffffff;
    @!p not.b32 %r1185, %r1185;
}

	// end inline asm
	and.b32  	%r1208, %r1185, %r1207;
	mov.b32 	%r1190, 8;
	// begin inline asm
	{
    .reg .pred p;
    and.b32 %r1188, %r1201, %r1190;    setp.ne.u32 p, %r1188, 0;
    vote.ballot.sync.b32 %r1188, p, 0xffffffff;
    @!p not.b32 %r1188, %r1188;
}

	// end inline asm
	and.b32  	%r1209, %r1188, %r1208;
	mov.b32 	%r1193, 16;
	// begin inline asm
	{
    .reg .pred p;
    and.b32 %r1191, %r1201, %r1193;    setp.ne.u32 p, %r1191, 0;
    vote.ballot.sync.b32 %r1191, p, 0xffffffff;
    @!p not.b32 %r1191, %r1191;
}

	// end inline asm
	and.b32  	%r1210, %r1191, %r1209;
	mov.b32 	%r1196, 32;
	// begin inline asm
	{
    .reg .pred p;
    and.b32 %r1194, %r1201, %r1196;    setp.ne.u32 p, %r1194, 0;
    vote.ballot.sync.b32 %r1194, p, 0xffffffff;
    @!p not.b32 %r1194, %r1194;
}

	// end inline asm
	and.b32  	%r1211, %r1194, %r1210;
	mov.b32 	%r1199, 64;
	// begin inline asm
	{
    .reg .pred p;
    and.b32 %r1197, %r1201, %r1199;    setp.ne.u32 p, %r1197, 0;
    vote.ballot.sync.b32 %r1197, p, 0xffffffff;
    @!p not.b32 %r1197, %r1197;
}

	// end inline asm
	and.b32  	%r1212, %r1197, %r1211;
	mov.b32 	%r1202, 128;
	// begin inline asm
	{
    .reg .pred p;
    and.b32 %r1200, %r1201, %r1202;    setp.ne.u32 p, %r1200, 0;
    vote.ballot.sync.b32 %r1200, p, 0xffffffff;
    @!p not.b32 %r1200, %r1200;
}

	// end inline asm
	and.b32  	%r1213, %r1200, %r1212;
	clz.b32 	%r1214, %r1213;
	sub.s32 	%r233, 31, %r1214;
	and.b32  	%r1215, %r780, %r1213;
	popc.b32 	%r234, %r1215;
	setp.ne.s32 	%p187, %r326, %r233;
	mov.b32 	%r2159, 0;
	@%p187 bra 	$L__BB27_201;
	shl.b32 	%r1220, %r1201, 2;
	add.s32 	%r1221, %r169, %r1220;
	atom.shared.add.u32 	%r2159, [%r1221], %r234;
$L__BB27_201:
	ld.param.u32 	%r2059, [_ZN3cub18CUB_300001_SM_10006detail10radix_sort29DeviceRadixSortOnesweepKernelINS1_5radix10policy_hubIffyE10Policy1000ELNS0_9SortOrderE0EffyiiNS1_21identity_decomposer_tEEEvPT5_SB_PT3_PKSC_PT1_PKSG_PT2_PKSK_T4_iiT6__param_9];
	shfl.sync.idx.b32	%r1247|%p188, %r2159, %r233, 31, -1;
	add.s32 	%r237, %r234, %r1247;
	setp.eq.s32 	%p189, %r2137, 2147483647;
	selp.b32 	%r1248, -2147483648, %r2137, %p189;
	shr.u32 	%r1249, %r1248, %r2059;
	and.b32  	%r1244, %r1249, %r171;
	mov.b32 	%r1224, 1;
	// begin inline asm
	{
    .reg .pred p;
    and.b32 %r1222, %r1244, %r1224;    setp.ne.u32 p, %r1222, 0;
    vote.ballot.sync.b32 %r1222, p, 0xffffffff;
    @!p not.b32 %r1222, %r1222;
}

	// end inline asm
	mov.b32 	%r1227, 2;
	// begin inline asm
	{
    .reg .pred p;
    and.b32 %r1225, %r1244, %r1227;    setp.ne.u32 p, %r1225, 0;
    vote.ballot.sync.b32 %r1225, p, 0xffffffff;
    @!p not.b32 %r1225, %r1225;
}

	// end inline asm
	and.b32  	%r1250, %r1225, %r1222;
	mov.b32 	%r1230, 4;
	// begin inline asm
	{
    .reg .pred p;
    and.b32 %r1228, %r1244, %r1230;    setp.ne.u32 p, %r1228, 0;
    vote.ballot.sync.b32 %r1228, p, 0xffffffff;
    @!p not.b32 %r1228, %r1228;
}

	// end inline asm
	and.b32  	%r1251, %r1228, %r1250;
	mov.b32 	%r1233, 8;
	// begin inline asm
	{
    .reg .pred p;
    and.b32 %r1231, %r1244, %r1233;    setp.ne.u32 p, %r1231, 0;
    vote.ballot.sync.b32 %r1231, p, 0xffffffff;
    @!p not.b32 %r1231, %r1231;
}

	// end inline asm
	and.b32  	%r1252, %r1231, %r1251;
	mov.b32 	%r1236, 16;
	// begin inline asm
	{
    .reg .pred p;
    and.b32 %r1234, %r1244, %r1236;    setp.ne.u32 p, %r1234, 0;
    vote.ballot.sync.b32 %r1234, p, 0xffffffff;
    @!p not.b32 %r1234, %r1234;
}

	// end inline asm
	and.b32  	%r1253, %r1234, %r1252;
	mov.b32 	%r1239, 32;
	// begin inline asm
	{
    .reg .pred p;
    and.b32 %r1237, %r1244, %r1239;    setp.ne.u32 p, %r1237, 0;
    vote.ballot.sync.b32 %r1237, p, 0xffffffff;
    @!p not.b32 %r1237, %r1237;
}

	// end inline asm
	and.b32  	%r1254, %r1237, %r1253;
	mov.b32 	%r1242, 64;
	// begin inline asm
	{
    .reg .pred p;
    and.b32 %r1240, %r1244, %r1242;    setp.ne.u32 p, %r1240, 0;
    vote.ballot.sync.b32 %r1240, p, 0xffffffff;
    @!p not.b32 %r1240, %r1240;
}

	// end inline asm
	and.b32  	%r1255, %r1240, %r1254;
	mov.b32 	%r1245, 128;
	// begin inline asm
	{
    .reg .pred p;
    and.b32 %r1243, %r1244, %r1245;    setp.ne.u32 p, %r1243, 0;
    vote.ballot.sync.b32 %r1243, p, 0xffffffff;
    @!p not.b32 %r1243, %r1243;
}

	// end inline asm
	and.b32  	%r1256, %r1243, %r1255;
	clz.b32 	%r1257, %r1256;
	sub.s32 	%r239, 31, %r1257;
	and.b32  	%r1258, %r780, %r1256;
	popc.b32 	%r240, %r1258;
	setp.ne.s32 	%p190, %r326, %r239;
	mov.b32 	%r2160, 0;
	@%p190 bra 	$L__BB27_203;
	shl.b32 	%r1263, %r1244, 2;
	add.s32 	%r1264, %r169, %r1263;
	atom.shared.add.u32 	%r2160, [%r1264], %r240;
$L__BB27_203:
	ld.param.u32 	%r2060, [_ZN3cub18CUB_300001_SM_10006detail10radix_sort29DeviceRadixSortOnesweepKernelINS1_5radix10policy_hubIffyE10Policy1000ELNS0_9SortOrderE0EffyiiNS1_21identity_decomposer_tEEEvPT5_SB_PT3_PKSC_PT1_PKSG_PT2_PKSK_T4_iiT6__param_9];
	shfl.sync.idx.b32	%r1290|%p191, %r2160, %r239, 31, -1;
	add.s32 	%r243, %r240, %r1290;
	setp.eq.s32 	%p192, %r2136, 2147483647;
	selp.b32 	%r1291, -2147483648, %r2136, %p192;
	shr.u32 	%r1292, %r1291, %r2060;
	and.b32  	%r1287, %r1292, %r171;
	mov.b32 	%r1267, 1;
	// begin inline asm
	{
    .reg .pred p;
    and.b32 %r1265, %r1287, %r1267;    setp.ne.u32 p, %r1265, 0;
    vote.ballot.sync.b32 %r1265, p, 0xffffffff;
    @!p not.b32 %r1265, %r1265;
}

	// end inline asm
	mov.b32 	%r1270, 2;
	// begin inline asm
	{
    .reg .pred p;
    and.b32 %r1268, %r1287, %r1270;    setp.ne.u32 p, %r1268, 0;
    vote.ballot.sync.b32 %r1268, p, 0xffffffff;
    @!p not.b32 %r1268, %r1268;
}

	// end inline asm
	and.b32  	%r1293, %r1268, %r1265;
	mov.b32 	%r1273, 4;
	// begin inline asm
	{
    .reg .pred p;
    and.b32 %r1271, %r1287, %r1273;    setp.ne.u32 p, %r1271, 0;
    vote.ballot.sync.b32 %r1271, p, 0xffffffff;
    @!p not.b32 %r1271, %r1271;
}

	// end inline asm
	and.b32  	%r1294, %r1271, %r1293;
	mov.b32 	%r1276, 8;
	// begin inline asm
	{
    .reg .pred p;
    and.b32 %r1274, %r1287, %r1276;    setp.ne.u32 p, %r1274, 0;
    vote.ballot.sync.b32 %r1274, p, 0xffffffff;
    @!p not.b32 %r1274, %r1274;
}

	// end inline asm
	and.b32  	%r1295, %r1274, %r1294;
	mov.b32 	%r1279, 16;
	// begin inline asm
	{
    .reg .pred p;
    and.b32 %r1277, %r1287, %r1279;    setp.ne.u32 p, %r1277, 0;
    vote.ballot.sync.b32 %r1277, p, 0xffffffff;
    @!p not.b32 %r1277, %r1277;
}

	// end inline asm
	and.b32  	%r1296, %r1277, %r1295;
	mov.b32 	%r1282, 32;
	// begin inline asm
	{
    .reg .pred p;
    and.b32 %r1280, %r1287, %r1282;    setp.ne.u32 p, %r1280, 0;
    vote.ballot.sync.b32 %r1280, p, 0xffffffff;
    @!p not.b32 %r1280, %r1280;
}

	// end inline asm
	and.b32  	%r1297, %r1280, %r1296;
	mov.b32 	%r1285, 64;
	// begin inline asm
	{
    .reg .pred p;
    and.b32 %r1283, %r1287, %r1285;    setp.ne.u32 p, %r1283, 0;
    vote.ballot.sync.b32 %r1283, p, 0xffffffff;
    @!p not.b32 %r1283, %r1283;
}

	// end inline asm
	and.b32  	%r1298, %r1283, %r1297;
	mov.b32 	%r1288, 128;
	// begin inline asm
	{
    .reg .pred p;
    and.b32 %r1286, %r1287, %r1288;    setp.ne.u32 p, %r1286, 0;
    vote.ballot.sync.b32 %r1286, p, 0xffffffff;
    @!p not.b32 %r1286, %r1286;
}

	// end inline asm
	and.b32  	%r1299, %r1286, %r1298;
	clz.b32 	%r1300, %r1299;
	sub.s32 	%r245, 31, %r1300;
	and.b32  	%r1301, %r780, %r1299;
	popc.b32 	%r246, %r1301;
	setp.ne.s32 	%p193, %r326, %r245;
	mov.b32 	%r2161, 0;
	@%p193 bra 	$L__BB27_205;
	shl.b32 	%r1306, %r1287, 2;
	add.s32 	%r1307, %r169, %r1306;
	atom.shared.add.u32 	%r2161, [%r1307], %r246;
$L__BB27_205:
	ld.param.u32 	%r2061, [_ZN3cub18CUB_300001_SM_10006detail10radix_sort29DeviceRadixSortOnesweepKernelINS1_5radix10policy_hubIffyE10Policy1000ELNS0_9SortOrderE0EffyiiNS1_21identity_decomposer_tEEEvPT5_SB_PT3_PKSC_PT1_PKSG_PT2_PKSK_T4_iiT6__param_9];
	shfl.sync.idx.b32	%r1333|%p194, %r2161, %r245, 31, -1;
	add.s32 	%r249, %r246, %r1333;
	setp.eq.s32 	%p195, %r2135, 2147483647;
	selp.b32 	%r1334, -2147483648, %r2135, %p195;
	shr.u32 	%r1335, %r1334, %r2061;
	and.b32  	%r1330, %r1335, %r171;
	mov.b32 	%r1310, 1;
	// begin inline asm
	{
    .reg .pred p;
    and.b32 %r1308, %r1330, %r1310;    setp.ne.u32 p, %r1308, 0;
    vote.ballot.sync.b32 %r1308, p, 0xffffffff;
    @!p not.b32 %r1308, %r1308;
}

	// end inline asm
	mov.b32 	%r1313, 2;
	// begin inline asm
	{
    .reg .pred p;
    and.b32 %r1311, %r1330, %r1313;    setp.ne.u32 p, %r1311, 0;
    vote.ballot.sync.b32 %r1311, p, 0xffffffff;
    @!p not.b32 %r1311, %r1311;
}

	// end inline asm
	and.b32  	%r1336, %r1311, %r1308;
	mov.b32 	%r1316, 4;
	// begin inline asm
	{
    .reg .pred p;
    and.b32 %r1314, %r1330, %r1316;    setp.ne.u32 p, %r1314, 0;
    vote.ballot.sync.b32 %r1314, p, 0xffffffff;
    @!p not.b32 %r1314, %r1314;
}

	// end inline asm
	and.b32  	%r1337, %r1314, %r1336;
	mov.b32 	%r1319, 8;
	// begin inline asm
	{
    .reg .pred p;
    and.b32 %r1317, %r1330, %r1319;    setp.ne.u32 p, %r1317, 0;
    vote.ballot.sync.b32 %r1317, p, 0xffffffff;
    @!p not.b32 %r1317, %r1317;
}

	// end inline asm
	and.b32  	%r1338, %r1317, %r1337;
	mov.b32 	%r1322, 16;
	// begin inline asm
	{
    .reg .pred p;
    and.b32 %r1320, %r1330, %r1322;    setp.ne.u32 p, %r1320, 0;
    vote.ballot.sync.b32 %r1320, p, 0xffffffff;
    @!p not.b32 %r1320, %r1320;
}

	// end inline asm
	and.b32  	%r1339, %r1320, %r1338;
	mov.b32 	%r1325, 32;
	// begin inline asm
	{
    .reg .pred p;
    and.b32 %r1323, %r1330, %r1325;    setp.ne.u32 p, %r1323, 0;
    vote.ballot.sync.b32 %r1323, p, 0xffffffff;
    @!p not.b32 %r1323, %r1323;
}

	// end inline asm
	and.b32  	%r1340, %r1323, %r1339;
	mov.b32 	%r1328, 64;
	// begin inline asm
	{
    .reg .pred p;
    and.b32 %r1326, %r1330, %r1328;    setp.ne.u32 p, %r1326, 0;
    vote.ballot.sync.b32 %r1326, p, 0xffffffff;
    @!p not.b32 %r1326, %r1326;
}

	// end inline asm
	and.b32  	%r1341, %r1326, %r1340;
	mov.b32 	%r1331, 128;
	// begin inline asm
	{
    .reg .pred p;
    and.b32 %r1329, %r1330, %r1331;    setp.ne.u32 p, %r1329, 0;
    vote.ballot.sync.b32 %r1329, p, 0xffffffff;
    @!p not.b32 %r1329, %r1329;
}

	// end inline asm
	and.b32  	%r1342, %r1329, %r1341;
	clz.b32 	%r1343, %r1342;
	sub.s32 	%r251, 31, %r1343;
	and.b32  	%r1344, %r780, %r1342;
	popc.b32 	%r252, %r1344;
	setp.ne.s32 	%p196, %r326, %r251;
	mov.b32 	%r2162, 0;
	@%p196 bra 	$L__BB27_207;
	shl.b32 	%r1349, %r1330, 2;
	add.s32 	%r1350, %r169, %r1349;
	atom.shared.add.u32 	%r2162, [%r1350], %r252;
$L__BB27_207:
	ld.param.u32 	%r2062, [_ZN3cub18CUB_300001_SM_10006detail10radix_sort29DeviceRadixSortOnesweepKernelINS1_5radix10policy_hubIffyE10Policy1000ELNS0_9SortOrderE0EffyiiNS1_21identity_decomposer_tEEEvPT5_SB_PT3_PKSC_PT1_PKSG_PT2_PKSK_T4_iiT6__param_9];
	shfl.sync.idx.b32	%r1376|%p197, %r2162, %r251, 31, -1;
	add.s32 	%r255, %r252, %r1376;
	setp.eq.s32 	%p198, %r2134, 2147483647;
	selp.b32 	%r1377, -2147483648, %r2134, %p198;
	shr.u32 	%r1378, %r1377, %r2062;
	and.b32  	%r1373, %r1378, %r171;
	mov.b32 	%r1353, 1;
	// begin inline asm
	{
    .reg .pred p;
    and.b32 %r1351, %r1373, %r1353;    setp.ne.u32 p, %r1351, 0;
    vote.ballot.sync.b32 %r1351, p, 0xffffffff;
    @!p not.b32 %r1351, %r1351;
}

	// end inline asm
	mov.b32 	%r1356, 2;
	// begin inline asm
	{
    .reg .pred p;
    and.b32 %r1354, %r1373, %r1356;    setp.ne.u32 p, %r1354, 0;
    vote.ballot.sync.b32 %r1354, p, 0xffffffff;
    @!p not.b32 %r1354, %r1354;
}

	// end inline asm
	and.b32  	%r1379, %r1354, %r1351;
	mov.b32 	%r1359, 4;
	// begin inline asm
	{
    .reg .pred p;
    and.b32 %r1357, %r1373, %r1359;    setp.ne.u32 p, %r1357, 0;
    vote.ballot.sync.b32 %r1357, p, 0xffffffff;
    @!p not.b32 %r1357, %r1357;
}

	// end inline asm
	and.b32  	%r1380, %r1357, %r1379;
	mov.b32 	%r1362, 8;
	// begin inline asm
	{
    .reg .pred p;
    and.b32 %r1360, %r1373, %r1362;    setp.ne.u32 p, %r1360, 0;
    vote.ballot.sync.b32 %r1360, p, 0xffffffff;
    @!p not.b32 %r1360, %r1360;
}

	// end inline asm
	and.b32  	%r1381, %r1360, %r1380;
	mov.b32 	%r1365, 16;
	// begin inline asm
	{
    .reg .pred p;
    and.b32 %r1363, %r1373, %r1365;    setp.ne.u32 p, %r1363, 0;
    vote.ballot.sync.b32 %r1363, p, 0xffffffff;
    @!p not.b32 %r1363, %r1363;
}

	// end inline asm
	and.b32  	%r1382, %r1363, %r1381;
	mov.b32 	%r1368, 32;
	// begin inline asm
	{
    .reg .pred p;
    and.b32 %r1366, %r1373, %r1368;    setp.ne.u32 p, %r1366, 0;
    vote.ballot.sync.b32 %r1366, p, 0xffffffff;
    @!p not.b32 %r1366, %r1366;
}

	// end inline asm
	and.b32  	%r1383, %r1366, %r1382;
	mov.b32 	%r1371, 64;
	// begin inline asm
	{
    .reg .pred p;
    and.b32 %r1369, %r1373, %r1371;    setp.ne.u32 p, %r1369, 0;
    vote.ballot.sync.b32 %r1369, p, 0xffffffff;
    @!p not.b32 %r1369, %r1369;
}

	// end inline asm
	and.b32  	%r1384, %r1369, %r1383;
	mov.b32 	%r1374, 128;
	// begin inline asm
	{
    .reg .pred p;
    and.b32 %r1372, %r1373, %r1374;    setp.ne.u32 p, %r1372, 0;
    vote.ballot.sync.b32 %r1372, p, 0xffffffff;
    @!p not.b32 %r1372, %r1372;
}

	// end inline asm
	and.b32  	%r1385, %r1372, %r1384;
	clz.b32 	%r1386, %r1385;
	sub.s32 	%r257, 31, %r1386;
	and.b32  	%r1387, %r780, %r1385;
	popc.b32 	%r258, %r1387;
	setp.ne.s32 	%p199, %r326, %r257;
	mov.b32 	%r2163, 0;
	@%p199 bra 	$L__BB27_209;
	shl.b32 	%r1392, %r1373, 2;
	add.s32 	%r1393, %r169, %r1392;
	atom.shared.add.u32 	%r2163, [%r1393], %r258;
$L__BB27_209:
	ld.param.u32 	%r2063, [_ZN3cub18CUB_300001_SM_10006detail10radix_sort29DeviceRadixSortOnesweepKernelINS1_5radix10policy_hubIffyE10Policy1000ELNS0_9SortOrderE0EffyiiNS1_21identity_decomposer_tEEEvPT5_SB_PT3_PKSC_PT1_PKSG_PT2_PKSK_T4_iiT6__param_9];
	shfl.sync.idx.b32	%r1419|%p200, %r2163, %r257, 31, -1;
	add.s32 	%r261, %r258, %r1419;
	setp.eq.s32 	%p201, %r2133, 2147483647;
	selp.b32 	%r1420, -2147483648, %r2133, %p201;
	shr.u32 	%r1421, %r1420, %r2063;
	and.b32  	%r1416, %r1421, %r171;
	mov.b32 	%r1396, 1;
	// begin inline asm
	{
    .reg .pred p;
    and.b32 %r1394, %r1416, %r1396;    setp.ne.u32 p, %r1394, 0;
    vote.ballot.sync.b32 %r1394, p, 0xffffffff;
    @!p not.b32 %r1394, %r1394;
}

	// end inline asm
	mov.b32 	%r1399, 2;
	// begin inline asm
	{
    .reg .pred p;
    and.b32 %r1397, %r1416, %r1399;    setp.ne.u32 p, %r1397, 0;
    vote.ballot.sync.b32 %r1397, p, 0xffffffff;
    @!p not.b32 %r1397, %r1397;
}

	// end inline asm
	and.b32  	%r1422, %r1397, %r1394;
	mov.b32 	%r1402, 4;
	// begin inline asm
	{
    .reg .pred p;
    and.b32 %r1400, %r1416, %r1402;    setp.ne.u32 p, %r1400, 0;
    vote.ballot.sync.b32 %r1400, p, 0xffffffff;
    @!p not.b32 %r1400, %r1400;
}

	// end inline asm
	and.b32  	%r1423, %r1400, %r1422;
	mov.b32 	%r1405, 8;
	// begin inline asm
	{
    .reg .pred p;
    and.b32 %r1403, %r1416, %r1405;    setp.ne.u32 p, %r1403, 0;
    vote.ballot.sync.b32 %r1403, p, 0xffffffff;
    @!p not.b32 %r1403, %r1403;
}

	// end inline asm
	and.b32  	%r1424, %r1403, %r1423;
	mov.b32 	%r1408, 16;
	// begin inline asm
	{
    .reg .pred p;
    and.b32 %r1406, %r1416, %r1408;    setp.ne.u32 p, %r1406, 0;
    vote.ballot.sync.b32 %r1406, p, 0xffffffff;
    @!p not.b32 %r1406, %r1406;
}

	// end inline asm
	and.b32  	%r1425, %r1406, %r1424;
	mov.b32 	%r1411, 32;
	// begin inline asm
	{
    .reg .pred p;
    and.b32 %r1409, %r1416, %r1411;    setp.ne.u32 p, %r1409, 0;
    vote.ballot.sync.b32 %r1409, p, 0xffffffff;
    @!p not.b32 %r1409, %r1409;
}

	// end inline asm
	and.b32  	%r1426, %r1409, %r1425;
	mov.b32 	%r1414, 64;
	// begin inline asm
	{
    .reg .pred p;
    and.b32 %r1412, %r1416, %r1414;    setp.ne.u32 p, %r1412, 0;
    vote.ballot.sync.b32 %r1412, p, 0xffffffff;
    @!p not.b32 %r1412, %r1412;
}

	// end inline asm
	and.b32  	%r1427, %r1412, %r1426;
	mov.b32 	%r1417, 128;
	// begin inline asm
	{
    .reg .pred p;
    and.b32 %r1415, %r1416, %r1417;    setp.ne.u32 p, %r1415, 0;
    vote.ballot.sync.b32 %r1415, p, 0xffffffff;
    @!p not.b32 %r1415, %r1415;
}

	// end inline asm
	and.b32  	%r1428, %r1415, %r1427;
	clz.b32 	%r1429, %r1428;
	sub.s32 	%r263, 31, %r1429;
	and.b32  	%r1430, %r780, %r1428;
	popc.b32 	%r264, %r1430;
	setp.ne.s32 	%p202, %r326, %r263;
	mov.b32 	%r2164, 0;
	@%p202 bra 	$L__BB27_211;
	shl.b32 	%r1431, %r1, 5;
	and.b32  	%r1432, %r1431, 31744;
	add.s32 	%r1434, %r390, %r1432;
	shl.b32 	%r1435, %r1416, 2;
	add.s32 	%r1436, %r1434, %r1435;
	atom.shared.add.u32 	%r2164, [%r1436], %r264;
$L__BB27_211:
	ld.param.u32 	%r2064, [_ZN3cub18CUB_300001_SM_10006detail10radix_sort29DeviceRadixSortOnesweepKernelINS1_5radix10policy_hubIffyE10Policy1000ELNS0_9SortOrderE0EffyiiNS1_21identity_decomposer_tEEEvPT5_SB_PT3_PKSC_PT1_PKSG_PT2_PKSK_T4_iiT6__param_9];
	shfl.sync.idx.b32	%r1462|%p203, %r2164, %r263, 31, -1;
	add.s32 	%r267, %r264, %r1462;
	setp.eq.s32 	%p204, %r2132, 2147483647;
	selp.b32 	%r1463, -2147483648, %r2132, %p204;
	shr.u32 	%r1464, %r1463, %r2064;
	and.b32  	%r1459, %r1464, %r171;
	mov.b32 	%r1439, 1;
	// begin inline asm
	{
    .reg .pred p;
    and.b32 %r1437, %r1459, %r1439;    setp.ne.u32 p, %r1437, 0;
    vote.ballot.sync.b32 %r1437, p, 0xffffffff;
    @!p not.b32 %r1437, %r1437;
}

	// end inline asm
	mov.b32 	%r1442, 2;
	// begin inline asm
	{
    .reg .pred p;
    and.b32 %r1440, %r1459, %r1442;    setp.ne.u32 p, %r1440, 0;
    vote.ballot.sync.b32 %r1440, p, 0xffffffff;
    @!p not.b32 %r1440, %r1440;
}

	// end inline asm
	and.b32  	%r1465, %r1440, %r1437;
	mov.b32 	%r1445, 4;
	// begin inline asm
	{
    .reg .pred p;
    and.b32 %r1443, %r1459, %r1445;    setp.ne.u32 p, %r1443, 0;
    vote.ballot.sync.b32 %r1443, p, 0xffffffff;
    @!p not.b32 %r1443, %r1443;
}

	// end inline asm
	and.b32  	%r1466, %r1443, %r1465;
	mov.b32 	%r1448, 8;
	// begin inline asm
	{
    .reg .pred p;
    and.b32 %r1446, %r1459, %r1448;    setp.ne.u32 p, %r1446, 0;
    vote.ballot.sync.b32 %r1446, p, 0xffffffff;
    @!p not.b32 %r1446, %r1446;
}

	// end inline asm
	and.b32  	%r1467, %r1446, %r1466;
	mov.b32 	%r1451, 16;
	// begin inline asm
	{
    .reg .pred p;
    and.b32 %r1449, %r1459, %r1451;    setp.ne.u32 p, %r1449, 0;
    vote.ballot.sync.b32 %r1449, p, 0xffffffff;
    @!p not.b32 %r1449, %r1449;
}

	// end inline asm
	and.b32  	%r1468, %r1449, %r1467;
	mov.b32 	%r1454, 32;
	// begin inline asm
	{
    .reg .pred p;
    and.b32 %r1452, %r1459, %r1454;    setp.ne.u32 p, %r1452, 0;
    vote.ballot.sync.b32 %r1452, p, 0xffffffff;
    @!p not.b32 %r1452, %r1452;
}

	// end inline asm
	and.b32  	%r1469, %r1452, %r1468;
	mov.b32 	%r1457, 64;
	// begin inline asm
	{
    .reg .pred p;
    and.b32 %r1455, %r1459, %r1457;    setp.ne.u32 p, %r1455, 0;
    vote.ballot.sync.b32 %r1455, p, 0xffffffff;
    @!p not.b32 %r1455, %r1455;
}

	// end inline asm
	and.b32  	%r1470, %r1455, %r1469;
	mov.b32 	%r1460, 128;
	// begin inline asm
	{
    .reg .pred p;
    and.b32 %r1458, %r1459, %r1460;    setp.ne.u32 p, %r1458, 0;
    vote.ballot.sync.b32 %r1458, p, 0xffffffff;
    @!p not.b32 %r1458, %r1458;
}

	// end inline asm
	and.b32  	%r1471, %r1458, %r1470;
	clz.b32 	%r1472, %r1471;
	sub.s32 	%r269, 31, %r1472;
	and.b32  	%r1473, %r780, %r1471;
	popc.b32 	%r270, %r1473;
	setp.ne.s32 	%p205, %r326, %r269;
	mov.b32 	%r2165, 0;
	@%p205 bra 	$L__BB27_213;
	shl.b32 	%r1478, %r1459, 2;
	add.s32 	%r1479, %r169, %r1478;
	atom.shared.add.u32 	%r2165, [%r1479], %r270;
$L__BB27_213:
	setp.gt.u32 	%p206, %r1, 255;
	shfl.sync.idx.b32	%r1480|%p207, %r2165, %r269, 31, -1;
	add.s32 	%r1481, %r270, %r1480;
	bar.sync 	0;
	shl.b32 	%r1482, %r177, 2;
	add.s32 	%r273, %r390, %r1482;
	st.shared.u32 	[%r273+-4], %r2148;
	shl.b32 	%r1484, %r183, 2;
	add.s32 	%r274, %r390, %r1484;
	st.shared.u32 	[%r274+-4], %r2147;
	shl.b32 	%r1485, %r189, 2;
	add.s32 	%r275, %r390, %r1485;
	st.shared.u32 	[%r275+-4], %r2146;
	shl.b32 	%r1486, %r195, 2;
	add.s32 	%r276, %r390, %r1486;
	st.shared.u32 	[%r276+-4], %r2145;
	shl.b32 	%r1487, %r201, 2;
	add.s32 	%r277, %r390, %r1487;
	st.shared.u32 	[%r277+-4], %r2144;
	shl.b32 	%r1488, %r207, 2;
	add.s32 	%r278, %r390, %r1488;
	st.shared.u32 	[%r278+-4], %r2143;
	shl.b32 	%r1489, %r213, 2;
	add.s32 	%r279, %r390, %r1489;
	st.shared.u32 	[%r279+-4], %r2142;
	shl.b32 	%r1490, %r219, 2;
	add.s32 	%r280, %r390, %r1490;
	st.shared.u32 	[%r280+-4], %r2141;
	shl.b32 	%r1491, %r225, 2;
	add.s32 	%r281, %r390, %r1491;
	st.shared.u32 	[%r281+-4], %r2140;
	shl.b32 	%r1492, %r231, 2;
	add.s32 	%r282, %r390, %r1492;
	st.shared.u32 	[%r282+-4], %r2139;
	shl.b32 	%r1493, %r237, 2;
	add.s32 	%r283, %r390, %r1493;
	st.shared.u32 	[%r283+-4], %r2138;
	shl.b32 	%r1494, %r243, 2;
	add.s32 	%r284, %r390, %r1494;
	st.shared.u32 	[%r284+-4], %r2137;
	shl.b32 	%r1495, %r249, 2;
	add.s32 	%r285, %r390, %r1495;
	st.shared.u32 	[%r285+-4], %r2136;
	shl.b32 	%r1496, %r255, 2;
	add.s32 	%r286, %r390, %r1496;
	st.shared.u32 	[%r286+-4], %r2135;
	shl.b32 	%r1497, %r261, 2;
	add.s32 	%r287, %r390, %r1497;
	st.shared.u32 	[%r287+-4], %r2134;
	shl.b32 	%r1498, %r267, 2;
	add.s32 	%r288, %r390, %r1498;
	st.shared.u32 	[%r288+-4], %r2133;
	shl.b32 	%r1499, %r1481, 2;
	add.s32 	%r289, %r390, %r1499;
	st.shared.u32 	[%r289+-4], %r2132;
	shl.b32 	%r1500, %r1, 3;
	add.s32 	%r1501, %r390, %r1500;
	add.s32 	%r290, %r1501, 26112;
	@%p206 bra 	$L__BB27_221;
	ld.param.u64 	%rd437, [_ZN3cub18CUB_300001_SM_10006detail10radix_sort29DeviceRadixSortOnesweepKernelINS1_5radix10policy_hubIffyE10Policy1000ELNS0_9SortOrderE0EffyiiNS1_21identity_decomposer_tEEEvPT5_SB_PT3_PKSC_PT1_PKSG_PT2_PKSK_T4_iiT6__param_3];
	cvta.to.global.u64 	%rd94, %rd437;
	shl.b64 	%rd95, %rd9, 3;
	add.s64 	%rd96, %rd94, %rd95;
	ld.global.u64 	%rd97, [%rd96];
	cvt.s64.s32 	%rd98, %r168;
	sub.s64 	%rd456, %rd97, %rd98;
	st.shared.u64 	[%r290], %rd456;
	setp.lt.s32 	%p208, %r4, 1;
	mov.u32 	%r2169, %r2127;
	@%p208 bra 	$L__BB27_220;
	mov.b32 	%r2167, -1;
	mov.u32 	%r2166, %r4;
	mov.u32 	%r2169, %r2127;
$L__BB27_216:
	ld.param.u64 	%rd430, [_ZN3cub18CUB_300001_SM_10006detail10radix_sort29DeviceRadixSortOnesweepKernelINS1_5radix10policy_hubIffyE10Policy1000ELNS0_9SortOrderE0EffyiiNS1_21identity_decomposer_tEEEvPT5_SB_PT3_PKSC_PT1_PKSG_PT2_PKSK_T4_iiT6__param_0];
	add.s32 	%r294, %r2166, -1;
	shl.b32 	%r1503, %r294, 8;
	add.s32 	%r1504, %r1503, %r1;
	cvta.to.global.u64 	%rd99, %rd430;
	mul.wide.s32 	%rd100, %r1504, 4;
	add.s64 	%rd19, %rd99, %rd100;
$L__BB27_217:
	membar.cta;
	ld.volatile.global.u32 	%r295, [%rd19];
	setp.eq.s32 	%p209, %r295, 0;
	@%p209 bra 	$L__BB27_217;
	and.b32  	%r1505, %r295, 1073741823;
	add.s32 	%r2169, %r1505, %r2169;
	setp.gt.s32 	%p210, %r295, -1;
	vote.sync.ballot.b32 	%r2167, %p210, %r2167;
	setp.gt.u32 	%p212, %r2166, 1;
	and.pred  	%p213, %p210, %p212;
	mov.u32 	%r2166, %r294;
	@%p213 bra 	$L__BB27_216;
	ld.shared.u64 	%rd456, [%r290];
$L__BB27_220:
	ld.param.u64 	%rd431, [_ZN3cub18CUB_300001_SM_10006detail10radix_sort29DeviceRadixSortOnesweepKernelINS1_5radix10policy_hubIffyE10Policy1000ELNS0_9SortOrderE0EffyiiNS1_21identity_decomposer_tEEEvPT5_SB_PT3_PKSC_PT1_PKSG_PT2_PKSK_T4_iiT6__param_0];
	or.b32  	%r1506, %r2169, -2147483648;
	cvta.to.global.u64 	%rd101, %rd431;
	add.s64 	%rd103, %rd101, %rd59;
	st.volatile.global.u32 	[%rd103], %r1506;
	sub.s32 	%r1509, %r2169, %r2127;
	cvt.s64.s32 	%rd104, %r1509;
	add.s64 	%rd105, %rd456, %rd104;
	st.shared.u64 	[%r290], %rd105;
$L__BB27_221:
	ld.param.u32 	%r2040, [_ZN3cub18CUB_300001_SM_10006detail10radix_sort29DeviceRadixSortOnesweepKernelINS1_5radix10policy_hubIffyE10Policy1000ELNS0_9SortOrderE0EffyiiNS1_21identity_decomposer_tEEEvPT5_SB_PT3_PKSC_PT1_PKSG_PT2_PKSK_T4_iiT6__param_8];
	ld.param.u64 	%rd434, [_ZN3cub18CUB_300001_SM_10006detail10radix_sort29DeviceRadixSortOnesweepKernelINS1_5radix10policy_hubIffyE10Policy1000ELNS0_9SortOrderE0EffyiiNS1_21identity_decomposer_tEEEvPT5_SB_PT3_PKSC_PT1_PKSG_PT2_PKSK_T4_iiT6__param_2];
	setp.gt.u32 	%p214, %r1, 255;
	mad.lo.s32 	%r299, %r4, 6528, 6528;
	setp.lt.s32 	%p215, %r299, %r2040;
	setp.eq.s64 	%p216, %rd434, 0;
	or.pred  	%p217, %p216, %p215;
	or.pred  	%p218, %p214, %p217;
	@%p218 bra 	$L__BB27_223;
	ld.param.u64 	%rd435, [_ZN3cub18CUB_300001_SM_10006detail10radix_sort29DeviceRadixSortOnesweepKernelINS1_5radix10policy_hubIffyE10Policy1000ELNS0_9SortOrderE0EffyiiNS1_21identity_decomposer_tEEEvPT5_SB_PT3_PKSC_PT1_PKSG_PT2_PKSK_T4_iiT6__param_2];
	ld.shared.u64 	%rd106, [%r290];
	cvt.s64.s32 	%rd107, %r2127;
	cvt.s64.s32 	%rd108, %r168;
	add.s64 	%rd109, %rd108, %rd107;
	add.s64 	%rd110, %rd109, %rd106;
	cvta.to.global.u64 	%rd111, %rd435;
	shl.b64 	%rd112, %rd9, 3;
	add.s64 	%rd113, %rd111, %rd112;
	st.global.u64 	[%rd113], %rd110;
$L__BB27_223:
	ld.param.u32 	%r2041, [_ZN3cub18CUB_300001_SM_10006detail10radix_sort29DeviceRadixSortOnesweepKernelINS1_5radix10policy_hubIffyE10Policy1000ELNS0_9SortOrderE0EffyiiNS1_21identity_decomposer_tEEEvPT5_SB_PT3_PKSC_PT1_PKSG_PT2_PKSK_T4_iiT6__param_8];
	ld.param.u64 	%rd438, [_ZN3cub18CUB_300001_SM_10006detail10radix_sort29DeviceRadixSortOnesweepKernelINS1_5radix10policy_hubIffyE10Policy1000ELNS0_9SortOrderE0EffyiiNS1_21identity_decomposer_tEEEvPT5_SB_PT3_PKSC_PT1_PKSG_PT2_PKSK_T4_iiT6__param_4];
	cvta.to.global.u64 	%rd22, %rd438;
	setp.gt.s32 	%p219, %r299, %r2041;
	bar.sync 	0;
	@%p219 bra 	$L__BB27_225;
	ld.param.u32 	%r2065, [_ZN3cub18CUB_300001_SM_10006detail10radix_sort29DeviceRadixSortOnesweepKernelINS1_5radix10policy_hubIffyE10Policy1000ELNS0_9SortOrderE0EffyiiNS1_21identity_decomposer_tEEEvPT5_SB_PT3_PKSC_PT1_PKSG_PT2_PKSK_T4_iiT6__param_9];
	ld.shared.u32 	%r1512, [%r118];
	setp.eq.s32 	%p220, %r1512, 2147483647;
	selp.b32 	%r1513, -2147483648, %r1512, %p220;
	shr.u32 	%r1514, %r1513, %r2065;
	and.b32  	%r1515, %r1514, %r171;
	shl.b32 	%r1516, %r1515, 3;
	add.s32 	%r1518, %r390, 26112;
	add.s32 	%r1519, %r1518, %r1516;
	ld.shared.u64 	%rd114, [%r1519];
	add.s64 	%rd115, %rd114, %rd9;
	setp.gt.s32 	%p221, %r1512, -1;
	selp.b32 	%r1520, -1, -2147483648, %p221;
	xor.b32  	%r1521, %r1520, %r1512;
	shl.b64 	%rd116, %rd115, 2;
	add.s64 	%rd117, %rd22, %rd116;
	st.global.u32 	[%rd117], %r1521;
	bar.warp.sync 	-1;
	ld.shared.u32 	%r1522, [%r118+1536];
	setp.eq.s32 	%p222, %r1522, 2147483647;
	selp.b32 	%r1523, -2147483648, %r1522, %p222;
	shr.u32 	%r1524, %r1523, %r2065;
	and.b32  	%r1525, %r1524, %r171;
	shl.b32 	%r1526, %r1525, 3;
	add.s32 	%r1527, %r1518, %r1526;
	ld.shared.u64 	%rd118, [%r1527];
	add.s64 	%rd119, %rd118, %rd9;
	setp.gt.s32 	%p223, %r1522, -1;
	selp.b32 	%r1528, -1, -2147483648, %p223;
	xor.b32  	%r1529, %r1528, %r1522;
	shl.b64 	%rd120, %rd119, 2;
	add.s64 	%rd121, %rd22, %rd120;
	st.global.u32 	[%rd121+1536], %r1529;
	bar.warp.sync 	-1;
	ld.shared.u32 	%r1530, [%r118+3072];
	setp.eq.s32 	%p224, %r1530, 2147483647;
	selp.b32 	%r1531, -2147483648, %r1530, %p224;
	shr.u32 	%r1532, %r1531, %r2065;
	and.b32  	%r1533, %r1532, %r171;
	shl.b32 	%r1534, %r1533, 3;
	add.s32 	%r1535, %r1518, %r1534;
	ld.shared.u64 	%rd122, [%r1535];
	add.s64 	%rd123, %rd122, %rd9;
	setp.gt.s32 	%p225, %r1530, -1;
	selp.b32 	%r1536, -1, -2147483648, %p225;
	xor.b32  	%r1537, %r1536, %r1530;
	shl.b64 	%rd124, %rd123, 2;
	add.s64 	%rd125, %rd22, %rd124;
	st.global.u32 	[%rd125+3072], %r1537;
	bar.warp.sync 	-1;
	ld.shared.u32 	%r1538, [%r118+4608];
	setp.eq.s32 	%p226, %r1538, 2147483647;
	selp.b32 	%r1539, -2147483648, %r1538, %p226;
	shr.u32 	%r1540, %r1539, %r2065;
	and.b32  	%r1541, %r1540, %r171;
	shl.b32 	%r1542, %r1541, 3;
	add.s32 	%r1543, %r1518, %r1542;
	ld.shared.u64 	%rd126, [%r1543];
	add.s64 	%rd127, %rd126, %rd9;
	setp.gt.s32 	%p227, %r1538, -1;
	selp.b32 	%r1544, -1, -2147483648, %p227;
	xor.b32  	%r1545, %r1544, %r1538;
	shl.b64 	%rd128, %rd127, 2;
	add.s64 	%rd129, %rd22, %rd128;
	st.global.u32 	[%rd129+4608], %r1545;
	bar.warp.sync 	-1;
	ld.shared.u32 	%r1546, [%r118+6144];
	setp.eq.s32 	%p228, %r1546, 2147483647;
	selp.b32 	%r1547, -2147483648, %r1546, %p228;
	shr.u32 	%r1548, %r1547, %r2065;
	and.b32  	%r1549, %r1548, %r171;
	shl.b32 	%r1550, %r1549, 3;
	add.s32 	%r1551, %r1518, %r1550;
	ld.shared.u64 	%rd130, [%r1551];
	add.s64 	%rd131, %rd130, %rd9;
	setp.gt.s32 	%p229, %r1546, -1;
	selp.b32 	%r1552, -1, -2147483648, %p229;
	xor.b32  	%r1553, %r1552, %r1546;
	shl.b64 	%rd132, %rd131, 2;
	add.s64 	%rd133, %rd22, %rd132;
	st.global.u32 	[%rd133+6144], %r1553;
	bar.warp.sync 	-1;
	ld.shared.u32 	%r1554, [%r118+7680];
	setp.eq.s32 	%p230, %r1554, 2147483647;
	selp.b32 	%r1555, -2147483648, %r1554, %p230;
	shr.u32 	%r1556, %r1555, %r2065;
	and.b32  	%r1557, %r1556, %r171;
	shl.b32 	%r1558, %r1557, 3;
	add.s32 	%r1559, %r1518, %r1558;
	ld.shared.u64 	%rd134, [%r1559];
	add.s64 	%rd135, %rd134, %rd9;
	setp.gt.s32 	%p231, %r1554, -1;
	selp.b32 	%r1560, -1, -2147483648, %p231;
	xor.b32  	%r1561, %r1560, %r1554;
	shl.b64 	%rd136, %rd135, 2;
	add.s64 	%rd137, %rd22, %rd136;
	st.global.u32 	[%rd137+7680], %r1561;
	bar.warp.sync 	-1;
	ld.shared.u32 	%r1562, [%r118+9216];
	setp.eq.s32 	%p232, %r1562, 2147483647;
	selp.b32 	%r1563, -2147483648, %r1562, %p232;
	shr.u32 	%r1564, %r1563, %r2065;
	and.b32  	%r1565, %r1564, %r171;
	shl.b32 	%r1566, %r1565, 3;
	add.s32 	%r1567, %r1518, %r1566;
	ld.shared.u64 	%rd138, [%r1567];
	add.s64 	%rd139, %rd138, %rd9;
	setp.gt.s32 	%p233, %r1562, -1;
	selp.b32 	%r1568, -1, -2147483648, %p233;
	xor.b32  	%r1569, %r1568, %r1562;
	shl.b64 	%rd140, %rd139, 2;
	add.s64 	%rd141, %rd22, %rd140;
	st.global.u32 	[%rd141+9216], %r1569;
	bar.warp.sync 	-1;
	ld.shared.u32 	%r1570, [%r118+10752];
	setp.eq.s32 	%p234, %r1570, 2147483647;
	selp.b32 	%r1571, -2147483648, %r1570, %p234;
	shr.u32 	%r1572, %r1571, %r2065;
	and.b32  	%r1573, %r1572, %r171;
	shl.b32 	%r1574, %r1573, 3;
	add.s32 	%r1575, %r1518, %r1574;
	ld.shared.u64 	%rd142, [%r1575];
	add.s64 	%rd143, %rd142, %rd9;
	setp.gt.s32 	%p235, %r1570, -1;
	selp.b32 	%r1576, -1, -2147483648, %p235;
	xor.b32  	%r1577, %r1576, %r1570;
	shl.b64 	%rd144, %rd143, 2;
	add.s64 	%rd145, %rd22, %rd144;
	st.global.u32 	[%rd145+10752], %r1577;
	bar.warp.sync 	-1;
	ld.shared.u32 	%r1578, [%r118+12288];
	setp.eq.s32 	%p236, %r1578, 2147483647;
	selp.b32 	%r1579, -2147483648, %r1578, %p236;
	shr.u32 	%r1580, %r1579, %r2065;
	and.b32  	%r1581, %r1580, %r171;
	shl.b32 	%r1582, %r1581, 3;
	add.s32 	%r1583, %r1518, %r1582;
	ld.shared.u64 	%rd146, [%r1583];
	add.s64 	%rd147, %rd146, %rd9;
	setp.gt.s32 	%p237, %r1578, -1;
	selp.b32 	%r1584, -1, -2147483648, %p237;
	xor.b32  	%r1585, %r1584, %r1578;
	shl.b64 	%rd148, %rd147, 2;
	add.s64 	%rd149, %rd22, %rd148;
	st.global.u32 	[%rd149+12288], %r1585;
	bar.warp.sync 	-1;
	ld.shared.u32 	%r1586, [%r118+13824];
	setp.eq.s32 	%p238, %r1586, 2147483647;
	selp.b32 	%r1587, -2147483648, %r1586, %p238;
	shr.u32 	%r1588, %r1587, %r2065;
	and.b32  	%r1589, %r1588, %r171;
	shl.b32 	%r1590, %r1589, 3;
	add.s32 	%r1591, %r1518, %r1590;
	ld.shared.u64 	%rd150, [%r1591];
	add.s64 	%rd151, %rd150, %rd9;
	setp.gt.s32 	%p239, %r1586, -1;
	selp.b32 	%r1592, -1, -2147483648, %p239;
	xor.b32  	%r1593, %r1592, %r1586;
	shl.b64 	%rd152, %rd151, 2;
	add.s64 	%rd153, %rd22, %rd152;
	st.global.u32 	[%rd153+13824], %r1593;
	bar.warp.sync 	-1;
	ld.shared.u32 	%r1594, [%r118+15360];
	setp.eq.s32 	%p240, %r1594, 2147483647;
	selp.b32 	%r1595, -2147483648, %r1594, %p240;
	shr.u32 	%r1596, %r1595, %r2065;
	and.b32  	%r1597, %r1596, %r171;
	shl.b32 	%r1598, %r1597, 3;
	add.s32 	%r1599, %r1518, %r1598;
	ld.shared.u64 	%rd154, [%r1599];
	add.s64 	%rd155, %rd154, %rd9;
	setp.gt.s32 	%p241, %r1594, -1;
	selp.b32 	%r1600, -1, -2147483648, %p241;
	xor.b32  	%r1601, %r1600, %r1594;
	shl.b64 	%rd156, %rd155, 2;
	add.s64 	%rd157, %rd22, %rd156;
	st.global.u32 	[%rd157+15360], %r1601;
	bar.warp.sync 	-1;
	ld.shared.u32 	%r1602, [%r118+16896];
	setp.eq.s32 	%p242, %r1602, 2147483647;
	selp.b32 	%r1603, -2147483648, %r1602, %p242;
	shr.u32 	%r1604, %r1603, %r2065;
	and.b32  	%r1605, %r1604, %r171;
	shl.b32 	%r1606, %r1605, 3;
	add.s32 	%r1607, %r1518, %r1606;
	ld.shared.u64 	%rd158, [%r1607];
	add.s64 	%rd159, %rd158, %rd9;
	setp.gt.s32 	%p243, %r1602, -1;
	selp.b32 	%r1608, -1, -2147483648, %p243;
	xor.b32  	%r1609, %r1608, %r1602;
	shl.b64 	%rd160, %rd159, 2;
	add.s64 	%rd161, %rd22, %rd160;
	st.global.u32 	[%rd161+16896], %r1609;
	bar.warp.sync 	-1;
	ld.shared.u32 	%r1610, [%r118+18432];
	setp.eq.s32 	%p244, %r1610, 2147483647;
	selp.b32 	%r1611, -2147483648, %r1610, %p244;
	shr.u32 	%r1612, %r1611, %r2065;
	and.b32  	%r1613, %r1612, %r171;
	shl.b32 	%r1614, %r1613, 3;
	add.s32 	%r1615, %r1518, %r1614;
	ld.shared.u64 	%rd162, [%r1615];
	add.s64 	%rd163, %rd162, %rd9;
	setp.gt.s32 	%p245, %r1610, -1;
	selp.b32 	%r1616, -1, -2147483648, %p245;
	xor.b32  	%r1617, %r1616, %r1610;
	shl.b64 	%rd164, %rd163, 2;
	add.s64 	%rd165, %rd22, %rd164;
	st.global.u32 	[%rd165+18432], %r1617;
	bar.warp.sync 	-1;
	ld.shared.u32 	%r1618, [%r118+19968];
	setp.eq.s32 	%p246, %r1618, 2147483647;
	selp.b32 	%r1619, -2147483648, %r1618, %p246;
	shr.u32 	%r1620, %r1619, %r2065;
	and.b32  	%r1621, %r1620, %r171;
	shl.b32 	%r1622, %r1621, 3;
	add.s32 	%r1623, %r1518, %r1622;
	ld.shared.u64 	%rd166, [%r1623];
	add.s64 	%rd167, %rd166, %rd9;
	setp.gt.s32 	%p247, %r1618, -1;
	selp.b32 	%r1624, -1, -2147483648, %p247;
	xor.b32  	%r1625, %r1624, %r1618;
	shl.b64 	%rd168, %rd167, 2;
	add.s64 	%rd169, %rd22, %rd168;
	st.global.u32 	[%rd169+19968], %r1625;
	bar.warp.sync 	-1;
	ld.shared.u32 	%r1626, [%r118+21504];
	setp.eq.s32 	%p248, %r1626, 2147483647;
	selp.b32 	%r1627, -2147483648, %r1626, %p248;
	shr.u32 	%r1628, %r1627, %r2065;
	and.b32  	%r1629, %r1628, %r171;
	shl.b32 	%r1630, %r1629, 3;
	add.s32 	%r1631, %r1518, %r1630;
	ld.shared.u64 	%rd170, [%r1631];
	add.s64 	%rd171, %rd170, %rd9;
	setp.gt.s32 	%p249, %r1626, -1;
	selp.b32 	%r1632, -1, -2147483648, %p249;
	xor.b32  	%r1633, %r1632, %r1626;
	shl.b64 	%rd172, %rd171, 2;
	add.s64 	%rd173, %rd22, %rd172;
	st.global.u32 	[%rd173+21504], %r1633;
	bar.warp.sync 	-1;
	ld.shared.u32 	%r1634, [%r118+23040];
	setp.eq.s32 	%p250, %r1634, 2147483647;
	selp.b32 	%r1635, -2147483648, %r1634, %p250;
	shr.u32 	%r1636, %r1635, %r2065;
	and.b32  	%r1637, %r1636, %r171;
	shl.b32 	%r1638, %r1637, 3;
	add.s32 	%r1639, %r1518, %r1638;
	ld.shared.u64 	%rd174, [%r1639];
	add.s64 	%rd175, %rd174, %rd9;
	setp.gt.s32 	%p251, %r1634, -1;
	selp.b32 	%r1640, -1, -2147483648, %p251;
	xor.b32  	%r1641, %r1640, %r1634;
	shl.b64 	%rd176, %rd175, 2;
	add.s64 	%rd177, %rd22, %rd176;
	st.global.u32 	[%rd177+23040], %r1641;
	bar.warp.sync 	-1;
	ld.shared.u32 	%r1642, [%r118+24576];
	setp.eq.s32 	%p252, %r1642, 2147483647;
	selp.b32 	%r1643, -2147483648, %r1642, %p252;
	shr.u32 	%r1644, %r1643, %r2065;
	and.b32  	%r1645, %r1644, %r171;
	shl.b32 	%r1646, %r1645, 3;
	add.s32 	%r1647, %r1518, %r1646;
	ld.shared.u64 	%rd178, [%r1647];
	add.s64 	%rd179, %rd178, %rd9;
	setp.gt.s32 	%p253, %r1642, -1;
	selp.b32 	%r1648, -1, -2147483648, %p253;
	xor.b32  	%r1649, %r1648, %r1642;
	shl.b64 	%rd180, %rd179, 2;
	add.s64 	%rd181, %rd22, %rd180;
	st.global.u32 	[%rd181+24576], %r1649;
	bar.warp.sync 	-1;
	bra.uni 	$L__BB27_260;
$L__BB27_225:
	ld.param.u32 	%r2042, [_ZN3cub18CUB_300001_SM_10006detail10radix_sort29DeviceRadixSortOnesweepKernelINS1_5radix10policy_hubIffyE10Policy1000ELNS0_9SortOrderE0EffyiiNS1_21identity_decomposer_tEEEvPT5_SB_PT3_PKSC_PT1_PKSG_PT2_PKSK_T4_iiT6__param_8];
	mad.lo.s32 	%r301, %r4, -6528, %r2042;
	setp.ge.s32 	%p254, %r1, %r301;
	@%p254 bra 	$L__BB27_227;
	ld.param.u32 	%r2066, [_ZN3cub18CUB_300001_SM_10006detail10radix_sort29DeviceRadixSortOnesweepKernelINS1_5radix10policy_hubIffyE10Policy1000ELNS0_9SortOrderE0EffyiiNS1_21identity_decomposer_tEEEvPT5_SB_PT3_PKSC_PT1_PKSG_PT2_PKSK_T4_iiT6__param_9];
	ld.shared.u32 	%r1650, [%r118];
	setp.eq.s32 	%p255, %r1650, 2147483647;
	selp.b32 	%r1651, -2147483648, %r1650, %p255;
	shr.u32 	%r1652, %r1651, %r2066;
	and.b32  	%r1653, %r1652, %r171;
	shl.b32 	%r1654, %r1653, 3;
	add.s32 	%r1656, %r390, %r1654;
	ld.shared.u64 	%rd182, [%r1656+26112];
	setp.gt.s32 	%p256, %r1650, -1;
	selp.b32 	%r1657, -1, -2147483648, %p256;
	xor.b32  	%r1658, %r1657, %r1650;
	add.s64 	%rd183, %rd182, %rd9;
	shl.b64 	%rd184, %rd183, 2;
	add.s64 	%rd185, %rd22, %rd184;
	st.global.u32 	[%rd185], %r1658;
$L__BB27_227:
	bar.warp.sync 	-1;
	add.s32 	%r1659, %r1, 384;
	setp.ge.s32 	%p257, %r1659, %r301;
	@%p257 bra 	$L__BB27_229;
	ld.param.u32 	%r2067, [_ZN3cub18CUB_300001_SM_10006detail10radix_sort29DeviceRadixSortOnesweepKernelINS1_5radix10policy_hubIffyE10Policy1000ELNS0_9SortOrderE0EffyiiNS1_21identity_decomposer_tEEEvPT5_SB_PT3_PKSC_PT1_PKSG_PT2_PKSK_T4_iiT6__param_9];
	ld.shared.u32 	%r1660, [%r118+1536];
	setp.eq.s32 	%p258, %r1660, 2147483647;
	selp.b32 	%r1661, -2147483648, %r1660, %p258;
	shr.u32 	%r1662, %r1661, %r2067;
	and.b32  	%r1663, %r1662, %r171;
	shl.b32 	%r1664, %r1663, 3;
	add.s32 	%r1666, %r390, %r1664;
	ld.shared.u64 	%rd186, [%r1666+26112];
	setp.gt.s32 	%p259, %r1660, -1;
	selp.b32 	%r1667, -1, -2147483648, %p259;
	xor.b32  	%r1668, %r1667, %r1660;
	add.s64 	%rd187, %rd186, %rd9;
	shl.b64 	%rd188, %rd187, 2;
	add.s64 	%rd189, %rd22, %rd188;
	st.global.u32 	[%rd189+1536], %r1668;
$L__BB27_229:
	bar.warp.sync 	-1;
	add.s32 	%r1669, %r1, 768;
	setp.ge.s32 	%p260, %r1669, %r301;
	@%p260 bra 	$L__BB27_231;
	ld.param.u32 	%r2068, [_ZN3cub18CUB_300001_SM_10006detail10radix_sort29DeviceRadixSortOnesweepKernelINS1_5radix10policy_hubIffyE10Policy1000ELNS0_9SortOrderE0EffyiiNS1_21identity_decomposer_tEEEvPT5_SB_PT3_PKSC_PT1_PKSG_PT2_PKSK_T4_iiT6__param_9];
	ld.shared.u32 	%r1670, [%r118+3072];
	setp.eq.s32 	%p261, %r1670, 2147483647;
	selp.b32 	%r1671, -2147483648, %r1670, %p261;
	shr.u32 	%r1672, %r1671, %r2068;
	and.b32  	%r1673, %r1672, %r171;
	shl.b32 	%r1674, %r1673, 3;
	add.s32 	%r1676, %r390, %r1674;
	ld.shared.u64 	%rd190, [%r1676+26112];
	setp.gt.s32 	%p262, %r1670, -1;
	selp.b32 	%r1677, -1, -2147483648, %p262;
	xor.b32  	%r1678, %r1677, %r1670;
	add.s64 	%rd191, %rd190, %rd9;
	shl.b64 	%rd192, %rd191, 2;
	add.s64 	%rd193, %rd22, %rd192;
	st.global.u32 	[%rd193+3072], %r1678;
$L__BB27_231:
	bar.warp.sync 	-1;
	add.s32 	%r1679, %r1, 1152;
	setp.ge.s32 	%p263, %r1679, %r301;
	@%p263 bra 	$L__BB27_233;
	ld.param.u32 	%r2069, [_ZN3cub18CUB_300001_SM_10006detail10radix_sort29DeviceRadixSortOnesweepKernelINS1_5radix10policy_hubIffyE10Policy1000ELNS0_9SortOrderE0EffyiiNS1_21identity_decomposer_tEEEvPT5_SB_PT3_PKSC_PT1_PKSG_PT2_PKSK_T4_iiT6__param_9];
	ld.shared.u32 	%r1680, [%r118+4608];
	setp.eq.s32 	%p264, %r1680, 2147483647;
	selp.b32 	%r1681, -2147483648, %r1680, %p264;
	shr.u32 	%r1682, %r1681, %r2069;
	and.b32  	%r1683, %r1682, %r171;
	shl.b32 	%r1684, %r1683, 3;
	add.s32 	%r1686, %r390, %r1684;
	ld.shared.u64 	%rd194, [%r1686+26112];
	setp.gt.s32 	%p265, %r1680, -1;
	selp.b32 	%r1687, -1, -2147483648, %p265;
	xor.b32  	%r1688, %r1687, %r1680;
	add.s64 	%rd195, %rd194, %rd9;
	shl.b64 	%rd196, %rd195, 2;
	add.s64 	%rd197, %rd22, %rd196;
	st.global.u32 	[%rd197+4608], %r1688;
$L__BB27_233:
	bar.warp.sync 	-1;
	add.s32 	%r1689, %r1, 1536;
	setp.ge.s32 	%p266, %r1689, %r301;
	@%p266 bra 	$L__BB27_235;
	ld.param.u32 	%r2070, [_ZN3cub18CUB_300001_SM_10006detail10radix_sort29DeviceRadixSortOnesweepKernelINS1_5radix10policy_hubIffyE10Policy1000ELNS0_9SortOrderE0EffyiiNS1_21identity_decomposer_tEEEvPT5_SB_PT3_PKSC_PT1_PKSG_PT2_PKSK_T4_iiT6__param_9];
	ld.shared.u32 	%r1690, [%r118+6144];
	setp.eq.s32 	%p267, %r1690, 2147483647;
	selp.b32 	%r1691, -2147483648, %r1690, %p267;
	shr.u32 	%r1692, %r1691, %r2070;
	and.b32  	%r1693, %r1692, %r171;
	shl.b32 	%r1694, %r1693, 3;
	add.s32 	%r1696, %r390, %r1694;
	ld.shared.u64 	%rd198, [%r1696+26112];
	setp.gt.s32 	%p268, %r1690, -1;
	selp.b32 	%r1697, -1, -2147483648, %p268;
	xor.b32  	%r1698, %r1697, %r1690;
	add.s64 	%rd199, %rd198, %rd9;
	shl.b64 	%rd200, %rd199, 2;
	add.s64 	%rd201, %rd22, %rd200;
	st.global.u32 	[%rd201+6144], %r1698;
$L__BB27_235:
	bar.warp.sync 	-1;
	add.s32 	%r1699, %r1, 1920;
	setp.ge.s32 	%p269, %r1699, %r301;
	@%p269 bra 	$L__BB27_237;
	ld.param.u32 	%r2071, [_ZN3cub18CUB_300001_SM_10006detail10radix_sort29DeviceRadixSortOnesweepKernelINS1_5radix10policy_hubIffyE10Policy1000ELNS0_9SortOrderE0EffyiiNS1_21identity_decomposer_tEEEvPT5_SB_PT3_PKSC_PT1_PKSG_PT2_PKSK_T4_iiT6__param_9];
	ld.shared.u32 	%r1700, [%r118+7680];
	setp.eq.s32 	%p270, %r1700, 2147483647;
	selp.b32 	%r1701, -2147483648, %r1700, %p270;
	shr.u32 	%r1702, %r1701, %r2071;
	and.b32  	%r1703, %r1702, %r171;
	shl.b32 	%r1704, %r1703, 3;
	add.s32 	%r1706, %r390, %r1704;
	ld.shared.u64 	%rd202, [%r1706+26112];
	setp.gt.s32 	%p271, %r1700, -1;
	selp.b32 	%r1707, -1, -2147483648, %p271;
	xor.b32  	%r1708, %r1707, %r1700;
	add.s64 	%rd203, %rd202, %rd9;
	shl.b64 	%rd204, %rd203, 2;
	add.s64 	%rd205, %rd22, %rd204;
	st.global.u32 	[%rd205+7680], %r1708;
$L__BB27_237:
	bar.warp.sync 	-1;
	add.s32 	%r1709, %r1, 2304;
	setp.ge.s32 	%p272, %r1709, %r301;
	@%p272 bra 	$L__BB27_239;
	ld.param.u32 	%r2072, [_ZN3cub18CUB_300001_SM_10006detail10radix_sort29DeviceRadixSortOnesweepKernelINS1_5radix10policy_hubIffyE10Policy1000ELNS0_9SortOrderE0EffyiiNS1_21identity_decomposer_tEEEvPT5_SB_PT3_PKSC_PT1_PKSG_PT2_PKSK_T4_iiT6__param_9];
	ld.shared.u32 	%r1710, [%r118+9216];
	setp.eq.s32 	%p273, %r1710, 2147483647;
	selp.b32 	%r1711, -2147483648, %r1710, %p273;
	shr.u32 	%r1712, %r1711, %r2072;
	and.b32  	%r1713, %r1712, %r171;
	shl.b32 	%r1714, %r1713, 3;
	add.s32 	%r1716, %r390, %r1714;
	ld.shared.u64 	%rd206, [%r1716+26112];
	setp.gt.s32 	%p274, %r1710, -1;
	selp.b32 	%r1717, -1, -2147483648, %p274;
	xor.b32  	%r1718, %r1717, %r1710;
	add.s64 	%rd207, %rd206, %rd9;
	shl.b64 	%rd208, %rd207, 2;
	add.s64 	%rd209, %rd22, %rd208;
	st.global.u32 	[%rd209+9216], %r1718;
$L__BB27_239:
	bar.warp.sync 	-1;
	add.s32 	%r1719, %r1, 2688;
	setp.ge.s32 	%p275, %r1719, %r301;
	@%p275 bra 	$L__BB27_241;
	ld.param.u32 	%r2073, [_ZN3cub18CUB_300001_SM_10006detail10radix_sort29DeviceRadixSortOnesweepKernelINS1_5radix10policy_hubIffyE10Policy1000ELNS0_9SortOrderE0EffyiiNS1_21identity_decomposer_tEEEvPT5_SB_PT3_PKSC_PT1_PKSG_PT2_PKSK_T4_iiT6__param_9];
	ld.shared.u32 	%r1720, [%r118+10752];
	setp.eq.s32 	%p276, %r1720, 2147483647;
	selp.b32 	%r1721, -2147483648, %r1720, %p276;
	shr.u32 	%r1722, %r1721, %r2073;
	and.b32  	%r1723, %r1722, %r171;
	shl.b32 	%r1724, %r1723, 3;
	add.s32 	%r1726, %r390, %r1724;
	ld.shared.u64 	%rd210, [%r1726+26112];
	setp.gt.s32 	%p277, %r1720, -1;
	selp.b32 	%r1727, -1, -2147483648, %p277;
	xor.b32  	%r1728, %r1727, %r1720;
	add.s64 	%rd211, %rd210, %rd9;
	shl.b64 	%rd212, %rd211, 2;
	add.s64 	%rd213, %rd22, %rd212;
	st.global.u32 	[%rd213+10752], %r1728;
$L__BB27_241:
	bar.warp.sync 	-1;
	or.b32  	%r1729, %r1, 3072;
	setp.ge.s32 	%p278, %r1729, %r301;
	@%p278 bra 	$L__BB27_243;
	ld.param.u32 	%r2074, [_ZN3cub18CUB_300001_SM_10006detail10radix_sort29DeviceRadixSortOnesweepKernelINS1_5radix10policy_hubIffyE10Policy1000ELNS0_9SortOrderE0EffyiiNS1_21identity_decomposer_tEEEvPT5_SB_PT3_PKSC_PT1_PKSG_PT2_PKSK_T4_iiT6__param_9];
	ld.shared.u32 	%r1730, [%r118+12288];
	setp.eq.s32 	%p279, %r1730, 2147483647;
	selp.b32 	%r1731, -2147483648, %r1730, %p279;
	shr.u32 	%r1732, %r1731, %r2074;
	and.b32  	%r1733, %r1732, %r171;
	shl.b32 	%r1734, %r1733, 3;
	add.s32 	%r1736, %r390, %r1734;
	ld.shared.u64 	%rd214, [%r1736+26112];
	setp.gt.s32 	%p280, %r1730, -1;
	selp.b32 	%r1737, -1, -2147483648, %p280;
	xor.b32  	%r1738, %r1737, %r1730;
	add.s64 	%rd215, %rd214, %rd9;
	shl.b64 	%rd216, %rd215, 2;
	add.s64 	%rd217, %rd22, %rd216;
	st.global.u32 	[%rd217+12288], %r1738;
$L__BB27_243:
	bar.warp.sync 	-1;
	add.s32 	%r1739, %r1, 3456;
	setp.ge.s32 	%p281, %r1739, %r301;
	@%p281 bra 	$L__BB27_245;
	ld.param.u32 	%r2075, [_ZN3cub18CUB_300001_SM_10006detail10radix_sort29DeviceRadixSortOnesweepKernelINS1_5radix10policy_hubIffyE10Policy1000ELNS0_9SortOrderE0EffyiiNS1_21identity_decomposer_tEEEvPT5_SB_PT3_PKSC_PT1_PKSG_PT2_PKSK_T4_iiT6__param_9];
	ld.shared.u32 	%r1740, [%r118+13824];
	setp.eq.s32 	%p282, %r1740, 2147483647;
	selp.b32 	%r1741, -2147483648, %r1740, %p282;
	shr.u32 	%r1742, %r1741, %r2075;
	and.b32  	%r1743, %r1742, %r171;
	shl.b32 	%r1744, %r1743, 3;
	add.s32 	%r1746, %r390, %r1744;
	ld.shared.u64 	%rd218, [%r1746+26112];
	setp.gt.s32 	%p283, %r1740, -1;
	selp.b32 	%r1747, -1, -2147483648, %p283;
	xor.b32  	%r1748, %r1747, %r1740;
	add.s64 	%rd219, %rd218, %rd9;
	shl.b64 	%rd220, %rd219, 2;
	add.s64 	%rd221, %rd22, %rd220;
	st.global.u32 	[%rd221+13824], %r1748;
$L__BB27_245:
	bar.warp.sync 	-1;
	add.s32 	%r1749, %r1, 3840;
	setp.ge.s32 	%p284, %r1749, %r301;
	@%p284 bra 	$L__BB27_247;
	ld.param.u32 	%r2076, [_ZN3cub18CUB_300001_SM_10006detail10radix_sort29DeviceRadixSortOnesweepKernelINS1_5radix10policy_hubIffyE10Policy1000ELNS0_9SortOrderE0EffyiiNS1_21identity_decomposer_tEEEvPT5_SB_PT3_PKSC_PT1_PKSG_PT2_PKSK_T4_iiT6__param_9];
	ld.shared.u32 	%r1750, [%r118+15360];
	setp.eq.s32 	%p285, %r1750, 2147483647;
	selp.b32 	%r1751, -2147483648, %r1750, %p285;
	shr.u32 	%r1752, %r1751, %r2076;
	and.b32  	%r1753, %r1752, %r171;
	shl.b32 	%r1754, %r1753, 3;
	add.s32 	%r1756, %r390, %r1754;
	ld.shared.u64 	%rd222, [%r1756+26112];
	setp.gt.s32 	%p286, %r1750, -1;
	selp.b32 	%r1757, -1, -2147483648, %p286;
	xor.b32  	%r1758, %r1757, %r1750;
	add.s64 	%rd223, %rd222, %rd9;
	shl.b64 	%rd224, %rd223, 2;
	add.s64 	%rd225, %rd22, %rd224;
	st.global.u32 	[%rd225+15360], %r1758;
$L__BB27_247:
	bar.warp.sync 	-1;
	add.s32 	%r1759, %r1, 4224;
	setp.ge.s32 	%p287, %r1759, %r301;
	@%p287 bra 	$L__BB27_249;
	ld.param.u32 	%r2077, [_ZN3cub18CUB_300001_SM_10006detail10radix_sort29DeviceRadixSortOnesweepKernelINS1_5radix10policy_hubIffyE10Policy1000ELNS0_9SortOrderE0EffyiiNS1_21identity_decomposer_tEEEvPT5_SB_PT3_PKSC_PT1_PKSG_PT2_PKSK_T4_iiT6__param_9];
	ld.shared.u32 	%r1760, [%r118+16896];
	setp.eq.s32 	%p288, %r1760, 2147483647;
	selp.b32 	%r1761, -2147483648, %r1760, %p288;
	shr.u32 	%r1762, %r1761, %r2077;
	and.b32  	%r1763, %r1762, %r171;
	shl.b32 	%r1764, %r1763, 3;
	add.s32 	%r1766, %r390, %r1764;
	ld.shared.u64 	%rd226, [%r1766+26112];
	setp.gt.s32 	%p289, %r1760, -1;
	selp.b32 	%r1767, -1, -2147483648, %p289;
	xor.b32  	%r1768, %r1767, %r1760;
	add.s64 	%rd227, %rd226, %rd9;
	shl.b64 	%rd228, %rd227, 2;
	add.s64 	%rd229, %rd22, %rd228;
	st.global.u32 	[%rd229+16896], %r1768;
$L__BB27_249:
	bar.warp.sync 	-1;
	add.s32 	%r1769, %r1, 4608;
	setp.ge.s32 	%p290, %r1769, %r301;
	@%p290 bra 	$L__BB27_251;
	ld.param.u32 	%r2078, [_ZN3cub18CUB_300001_SM_10006detail10radix_sort29DeviceRadixSortOnesweepKernelINS1_5radix10policy_hubIffyE10Policy1000ELNS0_9SortOrderE0EffyiiNS1_21identity_decomposer_tEEEvPT5_SB_PT3_PKSC_PT1_PKSG_PT2_PKSK_T4_iiT6__param_9];
	ld.shared.u32 	%r1770, [%r118+18432];
	setp.eq.s32 	%p291, %r1770, 2147483647;
	selp.b32 	%r1771, -2147483648, %r1770, %p291;
	shr.u32 	%r1772, %r1771, %r2078;
	and.b32  	%r1773, %r1772, %r171;
	shl.b32 	%r1774, %r1773, 3;
	add.s32 	%r1776, %r390, %r1774;
	ld.shared.u64 	%rd230, [%r1776+26112];
	setp.gt.s32 	%p292, %r1770, -1;
	selp.b32 	%r1777, -1, -2147483648, %p292;
	xor.b32  	%r1778, %r1777, %r1770;
	add.s64 	%rd231, %rd230, %rd9;
	shl.b64 	%rd232, %rd231, 2;
	add.s64 	%rd233, %rd22, %rd232;
	st.global.u32 	[%rd233+18432], %r1778;
$L__BB27_251:
	bar.warp.sync 	-1;
	add.s32 	%r1779, %r1, 4992;
	setp.ge.s32 	%p293, %r1779, %r301;
	@%p293 bra 	$L__BB27_253;
	ld.param.u32 	%r2079, [_ZN3cub18CUB_300001_SM_10006detail10radix_sort29DeviceRadixSortOnesweepKernelINS1_5radix10policy_hubIffyE10Policy1000ELNS0_9SortOrderE0EffyiiNS1_21identity_decomposer_tEEEvPT5_SB_PT3_PKSC_PT1_PKSG_PT2_PKSK_T4_iiT6__param_9];
	ld.shared.u32 	%r1780, [%r118+19968];
	setp.eq.s32 	%p294, %r1780, 2147483647;
	selp.b32 	%r1781, -2147483648, %r1780, %p294;
	shr.u32 	%r1782, %r1781, %r2079;
	and.b32  	%r1783, %r1782, %r171;
	shl.b32 	%r1784, %r1783, 3;
	add.s32 	%r1786, %r390, %r1784;
	ld.shared.u64 	%rd234, [%r1786+26112];
	setp.gt.s32 	%p295, %r1780, -1;
	selp.b32 	%r1787, -1, -2147483648, %p295;
	xor.b32  	%r1788, %r1787, %r1780;
	add.s64 	%rd235, %rd234, %rd9;
	shl.b64 	%rd236, %rd235, 2;
	add.s64 	%rd237, %rd22, %rd236;
	st.global.u32 	[%rd237+19968], %r1788;
$L__BB27_253:
	bar.warp.sync 	-1;
	add.s32 	%r1789, %r1, 5376;
	setp.ge.s32 	%p296, %r1789, %r301;
	@%p296 bra 	$L__BB27_255;
	ld.param.u32 	%r2080, [_ZN3cub18CUB_300001_SM_10006detail10radix_sort29DeviceRadixSortOnesweepKernelINS1_5radix10policy_hubIffyE10Policy1000ELNS0_9SortOrderE0EffyiiNS1_21identity_decomposer_tEEEvPT5_SB_PT3_PKSC_PT1_PKSG_PT2_PKSK_T4_iiT6__param_9];
	ld.shared.u32 	%r1790, [%r118+21504];
	setp.eq.s32 	%p297, %r1790, 2147483647;
	selp.b32 	%r1791, -2147483648, %r1790, %p297;
	shr.u32 	%r1792, %r1791, %r2080;
	and.b32  	%r1793, %r1792, %r171;
	shl.b32 	%r1794, %r1793, 3;
	add.s32 	%r1796, %r390, %r1794;
	ld.shared.u64 	%rd238, [%r1796+26112];
	setp.gt.s32 	%p298, %r1790, -1;
	selp.b32 	%r1797, -1, -2147483648, %p298;
	xor.b32  	%r1798, %r1797, %r1790;
	add.s64 	%rd239, %rd238, %rd9;
	shl.b64 	%rd240, %rd239, 2;
	add.s64 	%rd241, %rd22, %rd240;
	st.global.u32 	[%rd241+21504], %r1798;
$L__BB27_255:
	bar.warp.sync 	-1;
	add.s32 	%r1799, %r1, 5760;
	setp.ge.s32 	%p299, %r1799, %r301;
	@%p299 bra 	$L__BB27_257;
	ld.param.u32 	%r2081, [_ZN3cub18CUB_300001_SM_10006detail10radix_sort29DeviceRadixSortOnesweepKernelINS1_5radix10policy_hubIffyE10Policy1000ELNS0_9SortOrderE0EffyiiNS1_21identity_decomposer_tEEEvPT5_SB_PT3_PKSC_PT1_PKSG_PT2_PKSK_T4_iiT6__param_9];
	ld.shared.u32 	%r1800, [%r118+23040];
	setp.eq.s32 	%p300, %r1800, 2147483647;
	selp.b32 	%r1801, -2147483648, %r1800, %p300;
	shr.u32 	%r1802, %r1801, %r2081;
	and.b32  	%r1803, %r1802, %r171;
	shl.b32 	%r1804, %r1803, 3;
	add.s32 	%r1806, %r390, %r1804;
	ld.shared.u64 	%rd242, [%r1806+26112];
	setp.gt.s32 	%p301, %r1800, -1;
	selp.b32 	%r1807, -1, -2147483648, %p301;
	xor.b32  	%r1808, %r1807, %r1800;
	add.s64 	%rd243, %rd242, %rd9;
	shl.b64 	%rd244, %rd243, 2;
	add.s64 	%rd245, %rd22, %rd244;
	st.global.u32 	[%rd245+23040], %r1808;
$L__BB27_257:
	bar.warp.sync 	-1;
	or.b32  	%r1809, %r1, 6144;
	setp.ge.s32 	%p302, %r1809, %r301;
	@%p302 bra 	$L__BB27_259;
	ld.param.u32 	%r2082, [_ZN3cub18CUB_300001_SM_10006detail10radix_sort29DeviceRadixSortOnesweepKernelINS1_5radix10policy_hubIffyE10Policy1000ELNS0_9SortOrderE0EffyiiNS1_21identity_decomposer_tEEEvPT5_SB_PT3_PKSC_PT1_PKSG_PT2_PKSK_T4_iiT6__param_9];
	ld.shared.u32 	%r1810, [%r118+24576];
	setp.eq.s32 	%p303, %r1810, 2147483647;
	selp.b32 	%r1811, -2147483648, %r1810, %p303;
	shr.u32 	%r1812, %r1811, %r2082;
	and.b32  	%r1813, %r1812, %r171;
	shl.b32 	%r1814, %r1813, 3;
	add.s32 	%r1816, %r390, %r1814;
	ld.shared.u64 	%rd246, [%r1816+26112];
	setp.gt.s32 	%p304, %r1810, -1;
	selp.b32 	%r1817, -1, -2147483648, %p304;
	xor.b32  	%r1818, %r1817, %r1810;
	add.s64 	%rd247, %rd246, %rd9;
	shl.b64 	%rd248, %rd247, 2;
	add.s64 	%rd249, %rd22, %rd248;
	st.global.u32 	[%rd249+24576], %r1818;
$L__BB27_259:
	bar.warp.sync 	-1;
$L__BB27_260:
	ld.param.u32 	%r2083, [_ZN3cub18CUB_300001_SM_10006detail10radix_sort29DeviceRadixSortOnesweepKernelINS1_5radix10policy_hubIffyE10Policy1000ELNS0_9SortOrderE0EffyiiNS1_21identity_decomposer_tEEEvPT5_SB_PT3_PKSC_PT1_PKSG_PT2_PKSK_T4_iiT6__param_9];
	ld.param.u32 	%r2043, [_ZN3cub18CUB_300001_SM_10006detail10radix_sort29DeviceRadixSortOnesweepKernelINS1_5radix10policy_hubIffyE10Policy1000ELNS0_9SortOrderE0EffyiiNS1_21identity_decomposer_tEEEvPT5_SB_PT3_PKSC_PT1_PKSG_PT2_PKSK_T4_iiT6__param_8];
	setp.gt.s32 	%p305, %r299, %r2043;
	ld.shared.u32 	%r1819, [%r118];
	setp.eq.s32 	%p306, %r1819, 2147483647;
	selp.b32 	%r1820, -2147483648, %r1819, %p306;
	shr.u32 	%r1821, %r1820, %r2083;
	and.b32  	%r302, %r1821, %r171;
	ld.shared.u32 	%r1822, [%r118+1536];
	setp.eq.s32 	%p307, %r1822, 2147483647;
	selp.b32 	%r1823, -2147483648, %r1822, %p307;
	shr.u32 	%r1824, %r1823, %r2083;
	and.b32  	%r303, %r1824, %r171;
	ld.shared.u32 	%r1825, [%r118+3072];
	setp.eq.s32 	%p308, %r1825, 2147483647;
	selp.b32 	%r1826, -2147483648, %r1825, %p308;
	shr.u32 	%r1827, %r1826, %r2083;
	and.b32  	%r304, %r1827, %r171;
	ld.shared.u32 	%r1828, [%r118+4608];
	setp.eq.s32 	%p309, %r1828, 2147483647;
	selp.b32 	%r1829, -2147483648, %r1828, %p309;
	shr.u32 	%r1830, %r1829, %r2083;
	and.b32  	%r305, %r1830, %r171;
	ld.shared.u32 	%r1831, [%r118+6144];
	setp.eq.s32 	%p310, %r1831, 2147483647;
	selp.b32 	%r1832, -2147483648, %r1831, %p310;
	shr.u32 	%r1833, %r1832, %r2083;
	and.b32  	%r306, %r1833, %r171;
	ld.shared.u32 	%r1834, [%r118+7680];
	setp.eq.s32 	%p311, %r1834, 2147483647;
	selp.b32 	%r1835, -2147483648, %r1834, %p311;
	shr.u32 	%r1836, %r1835, %r2083;
	and.b32  	%r307, %r1836, %r171;
	ld.shared.u32 	%r1837, [%r118+9216];
	setp.eq.s32 	%p312, %r1837, 2147483647;
	selp.b32 	%r1838, -2147483648, %r1837, %p312;
	shr.u32 	%r1839, %r1838, %r2083;
	and.b32  	%r308, %r1839, %r171;
	ld.shared.u32 	%r1840, [%r118+10752];
	setp.eq.s32 	%p313, %r1840, 2147483647;
	selp.b32 	%r1841, -2147483648, %r1840, %p313;
	shr.u32 	%r1842, %r1841, %r2083;
	and.b32  	%r309, %r1842, %r171;
	ld.shared.u32 	%r1843, [%r118+12288];
	setp.eq.s32 	%p314, %r1843, 2147483647;
	selp.b32 	%r1844, -2147483648, %r1843, %p314;
	shr.u32 	%r1845, %r1844, %r2083;
	and.b32  	%r310, %r1845, %r171;
	ld.shared.u32 	%r1846, [%r118+13824];
	setp.eq.s32 	%p315, %r1846, 2147483647;
	selp.b32 	%r1847, -2147483648, %r1846, %p315;
	shr.u32 	%r1848, %r1847, %r2083;
	and.b32  	%r311, %r1848, %r171;
	ld.shared.u32 	%r1849, [%r118+15360];
	setp.eq.s32 	%p316, %r1849, 2147483647;
	selp.b32 	%r1850, -2147483648, %r1849, %p316;
	shr.u32 	%r1851, %r1850, %r2083;
	and.b32  	%r312, %r1851, %r171;
	ld.shared.u32 	%r1852, [%r118+16896];
	setp.eq.s32 	%p317, %r1852, 2147483647;
	selp.b32 	%r1853, -2147483648, %r1852, %p317;
	shr.u32 	%r1854, %r1853, %r2083;
	and.b32  	%r313, %r1854, %r171;
	ld.shared.u32 	%r1855, [%r118+18432];
	setp.eq.s32 	%p318, %r1855, 2147483647;
	selp.b32 	%r1856, -2147483648, %r1855, %p318;
	shr.u32 	%r1857, %r1856, %r2083;
	and.b32  	%r314, %r1857, %r171;
	ld.shared.u32 	%r1858, [%r118+19968];
	setp.eq.s32 	%p319, %r1858, 2147483647;
	selp.b32 	%r1859, -2147483648, %r1858, %p319;
	shr.u32 	%r1860, %r1859, %r2083;
	and.b32  	%r315, %r1860, %r171;
	ld.shared.u32 	%r1861, [%r118+21504];
	setp.eq.s32 	%p320, %r1861, 2147483647;
	selp.b32 	%r1862, -2147483648, %r1861, %p320;
	shr.u32 	%r1863, %r1862, %r2083;
	and.b32  	%r316, %r1863, %r171;
	ld.shared.u32 	%r1864, [%r118+23040];
	setp.eq.s32 	%p321, %r1864, 2147483647;
	selp.b32 	%r1865, -2147483648, %r1864, %p321;
	shr.u32 	%r1866, %r1865, %r2083;
	and.b32  	%r317, %r1866, %r171;
	ld.shared.u32 	%r1867, [%r118+24576];
	setp.eq.s32 	%p322, %r1867, 2147483647;
	selp.b32 	%r1868, -2147483648, %r1867, %p322;
	shr.u32 	%r1869, %r1868, %r2083;
	and.b32  	%r318, %r1869, %r171;
	@%p305 bra 	$L__BB27_262;
	ld.param.u64 	%rd443, [_ZN3cub18CUB_300001_SM_10006detail10radix_sort29DeviceRadixSortOnesweepKernelINS1_5radix10policy_hubIffyE10Policy1000ELNS0_9SortOrderE0EffyiiNS1_21identity_decomposer_tEEEvPT5_SB_PT3_PKSC_PT1_PKSG_PT2_PKSK_T4_iiT6__param_7];
	cvta.to.global.u64 	%rd250, %rd443;
	and.b32  	%r1873, %r1, 31;
	or.b32  	%r1874, %r547, %r1873;
	cvt.u64.u32 	%rd251, %r1874;
	mul.lo.s32 	%r1875, %r4, 6528;
	cvt.s64.s32 	%rd252, %r1875;
	add.s64 	%rd253, %rd251, %rd252;
	shl.b64 	%rd254, %rd253, 2;
	add.s64 	%rd255, %rd250, %rd254;
	ld.global.f32 	%f252, [%rd255];
	ld.global.f32 	%f253, [%rd255+128];
	ld.global.f32 	%f254, [%rd255+256];
	ld.global.f32 	%f255, [%rd255+384];
	ld.global.f32 	%f256, [%rd255+512];
	ld.global.f32 	%f257, [%rd255+640];
	ld.global.f32 	%f258, [%rd255+768];
	ld.global.f32 	%f259, [%rd255+896];
	ld.global.f32 	%f260, [%rd255+1024];
	ld.global.f32 	%f261, [%rd255+1152];
	ld.global.f32 	%f262, [%rd255+1280];
	ld.global.f32 	%f263, [%rd255+1408];
	ld.global.f32 	%f264, [%rd255+1536];
	ld.global.f32 	%f265, [%rd255+1664];
	ld.global.f32 	%f266, [%rd255+1792];
	ld.global.f32 	%f267, [%rd255+1920];
	ld.global.f32 	%f268, [%rd255+2048];
	bra.uni 	$L__BB27_296;
$L__BB27_262:
	ld.param.u32 	%r2044, [_ZN3cub18CUB_300001_SM_10006detail10radix_sort29DeviceRadixSortOnesweepKernelINS1_5radix10policy_hubIffyE10Policy1000ELNS0_9SortOrderE0EffyiiNS1_21identity_decomposer_tEEEvPT5_SB_PT3_PKSC_PT1_PKSG_PT2_PKSK_T4_iiT6__param_8];
	ld.param.u64 	%rd444, [_ZN3cub18CUB_300001_SM_10006detail10radix_sort29DeviceRadixSortOnesweepKernelINS1_5radix10policy_hubIffyE10Policy1000ELNS0_9SortOrderE0EffyiiNS1_21identity_decomposer_tEEEvPT5_SB_PT3_PKSC_PT1_PKSG_PT2_PKSK_T4_iiT6__param_7];
	cvta.to.global.u64 	%rd256, %rd444;
	cvt.s64.s32 	%rd257, %r328;
	add.s64 	%rd258, %rd7, %rd257;
	shl.b64 	%rd259, %rd258, 2;
	add.s64 	%rd23, %rd256, %rd259;
	cvt.u32.u64 	%r1877, %rd7;
	sub.s32 	%r319, %r2044, %r328;
	setp.ge.s32 	%p323, %r1877, %r319;
	@%p323 bra 	$L__BB27_264;
	ld.global.f32 	%f252, [%rd23];
$L__BB27_264:
	add.s32 	%r1879, %r1877, 32;
	setp.ge.s32 	%p324, %r1879, %r319;
	@%p324 bra 	$L__BB27_266;
	ld.global.f32 	%f253, [%rd23+128];
$L__BB27_266:
	add.s32 	%r1881, %r1877, 64;
	setp.ge.s32 	%p325, %r1881, %r319;
	@%p325 bra 	$L__BB27_268;
	ld.global.f32 	%f254, [%rd23+256];
$L__BB27_268:
	add.s32 	%r1883, %r1877, 96;
	setp.ge.s32 	%p326, %r1883, %r319;
	@%p326 bra 	$L__BB27_270;
	ld.global.f32 	%f255, [%rd23+384];
$L__BB27_270:
	add.s32 	%r1885, %r1877, 128;
	setp.ge.s32 	%p327, %r1885, %r319;
	@%p327 bra 	$L__BB27_272;
	ld.global.f32 	%f256, [%rd23+512];
$L__BB27_272:
	add.s32 	%r1887, %r1877, 160;
	setp.ge.s32 	%p328, %r1887, %r319;
	@%p328 bra 	$L__BB27_274;
	ld.global.f32 	%f257, [%rd23+640];
$L__BB27_274:
	add.s32 	%r1889, %r1877, 192;
	setp.ge.s32 	%p329, %r1889, %r319;
	@%p329 bra 	$L__BB27_276;
	ld.global.f32 	%f258, [%rd23+768];
$L__BB27_276:
	add.s32 	%r1891, %r1877, 224;
	setp.ge.s32 	%p330, %r1891, %r319;
	@%p330 bra 	$L__BB27_278;
	ld.param.u64 	%rd445, [_ZN3cub18CUB_300001_SM_10006detail10radix_sort29DeviceRadixSortOnesweepKernelINS1_5radix10policy_hubIffyE10Policy1000ELNS0_9SortOrderE0EffyiiNS1_21identity_decomposer_tEEEvPT5_SB_PT3_PKSC_PT1_PKSG_PT2_PKSK_T4_iiT6__param_7];
	cvta.to.global.u64 	%rd260, %rd445;
	add.s64 	%rd264, %rd260, %rd259;
	ld.global.f32 	%f259, [%rd264+896];
$L__BB27_278:
	add.s32 	%r1894, %r1877, 256;
	setp.ge.s32 	%p331, %r1894, %r319;
	@%p331 bra 	$L__BB27_280;
	ld.param.u64 	%rd446, [_ZN3cub18CUB_300001_SM_10006detail10radix_sort29DeviceRadixSortOnesweepKernelINS1_5radix10policy_hubIffyE10Policy1000ELNS0_9SortOrderE0EffyiiNS1_21identity_decomposer_tEEEvPT5_SB_PT3_PKSC_PT1_PKSG_PT2_PKSK_T4_iiT6__param_7];
	cvta.to.global.u64 	%rd265, %rd446;
	cvt.s64.s32 	%rd266, %r328;
	add.s64 	%rd267, %rd7, %rd266;
	shl.b64 	%rd268, %rd267, 2;
	add.s64 	%rd269, %rd265, %rd268;
	ld.global.f32 	%f260, [%rd269+1024];
$L__BB27_280:
	add.s32 	%r1897, %r1877, 288;
	setp.ge.s32 	%p332, %r1897, %r319;
	@%p332 bra 	$L__BB27_282;
	ld.param.u64 	%rd447, [_ZN3cub18CUB_300001_SM_10006detail10radix_sort29DeviceRadixSortOnesweepKernelINS1_5radix10policy_hubIffyE10Policy1000ELNS0_9SortOrderE0EffyiiNS1_21identity_decomposer_tEEEvPT5_SB_PT3_PKSC_PT1_PKSG_PT2_PKSK_T4_iiT6__param_7];
	cvta.to.global.u64 	%rd270, %rd447;
	cvt.s64.s32 	%rd271, %r328;
	add.s64 	%rd272, %rd7, %rd271;
	shl.b64 	%rd273, %rd272, 2;
	add.s64 	%rd274, %rd270, %rd273;
	ld.global.f32 	%f261, [%rd274+1152];
$L__BB27_282:
	add.s32 	%r1900, %r1877, 320;
	setp.ge.s32 	%p333, %r1900, %r319;
	@%p333 bra 	$L__BB27_284;
	ld.param.u64 	%rd448, [_ZN3cub18CUB_300001_SM_10006detail10radix_sort29DeviceRadixSortOnesweepKernelINS1_5radix10policy_hubIffyE10Policy1000ELNS0_9SortOrderE0EffyiiNS1_21identity_decomposer_tEEEvPT5_SB_PT3_PKSC_PT1_PKSG_PT2_PKSK_T4_iiT6__param_7];
	cvta.to.global.u64 	%rd275, %rd448;
	cvt.s64.s32 	%rd276, %r328;
	add.s64 	%rd277, %rd7, %rd276;
	shl.b64 	%rd278, %rd277, 2;
	add.s64 	%rd279, %rd275, %rd278;
	ld.global.f32 	%f262, [%rd279+1280];
$L__BB27_284:
	add.s32 	%r1903, %r1877, 352;
	setp.ge.s32 	%p334, %r1903, %r319;
	@%p334 bra 	$L__BB27_286;
	ld.param.u64 	%rd449, [_ZN3cub18CUB_300001_SM_10006detail10radix_sort29DeviceRadixSortOnesweepKernelINS1_5radix10policy_hubIffyE10Policy1000ELNS0_9SortOrderE0EffyiiNS1_21identity_decomposer_tEEEvPT5_SB_PT3_PKSC_PT1_PKSG_PT2_PKSK_T4_iiT6__param_7];
	cvta.to.global.u64 	%rd280, %rd449;
	mul.lo.s32 	%r1904, %r4, 6528;
	cvt.s64.s32 	%rd281, %r1904;
	add.s64 	%rd282, %rd7, %rd281;
	shl.b64 	%rd283, %rd282, 2;
	add.s64 	%rd284, %rd280, %rd283;
	ld.global.f32 	%f263, [%rd284+1408];
$L__BB27_286:
	add.s32 	%r1906, %r1877, 384;
	setp.ge.s32 	%p335, %r1906, %r319;
	@%p335 bra 	$L__BB27_288;
	ld.param.u64 	%rd450, [_ZN3cub18CUB_300001_SM_10006detail10radix_sort29DeviceRadixSortOnesweepKernelINS1_5radix10policy_hubIffyE10Policy1000ELNS0_9SortOrderE0EffyiiNS1_21identity_decomposer_tEEEvPT5_SB_PT3_PKSC_PT1_PKSG_PT2_PKSK_T4_iiT6__param_7];
	cvta.to.global.u64 	%rd285, %rd450;
	mul.lo.s32 	%r1907, %r4, 6528;
	cvt.s64.s32 	%rd286, %r1907;
	add.s64 	%rd287, %rd7, %rd286;
	shl.b64 	%rd288, %rd287, 2;
	add.s64 	%rd289, %rd285, %rd288;
	ld.global.f32 	%f264, [%rd289+1536];
$L__BB27_288:
	cvt.u32.u64 	%r1908, %rd7;
	add.s32 	%r1909, %r1908, 416;
	setp.ge.s32 	%p336, %r1909, %r319;
	@%p336 bra 	$L__BB27_290;
	ld.param.u64 	%rd451, [_ZN3cub18CUB_300001_SM_10006detail10radix_sort29DeviceRadixSortOnesweepKernelINS1_5radix10policy_hubIffyE10Policy1000ELNS0_9SortOrderE0EffyiiNS1_21identity_decomposer_tEEEvPT5_SB_PT3_PKSC_PT1_PKSG_PT2_PKSK_T4_iiT6__param_7];
	cvta.to.global.u64 	%rd290, %rd451;
	mul.lo.s32 	%r1910, %r4, 6528;
	cvt.s64.s32 	%rd291, %r1910;
	add.s64 	%rd292, %rd7, %rd291;
	shl.b64 	%rd293, %rd292, 2;
	add.s64 	%rd294, %rd290, %rd293;
	ld.global.f32 	%f265, [%rd294+1664];
$L__BB27_290:
	cvt.u32.u64 	%r1911, %rd7;
	add.s32 	%r1912, %r1911, 448;
	setp.ge.s32 	%p337, %r1912, %r319;
	@%p337 bra 	$L__BB27_292;
	ld.param.u64 	%rd452, [_ZN3cub18CUB_300001_SM_10006detail10radix_sort29DeviceRadixSortOnesweepKernelINS1_5radix10policy_hubIffyE10Policy1000ELNS0_9SortOrderE0EffyiiNS1_21identity_decomposer_tEEEvPT5_SB_PT3_PKSC_PT1_PKSG_PT2_PKSK_T4_iiT6__param_7];
	cvta.to.global.u64 	%rd295, %rd452;
	mul.lo.s32 	%r1913, %r4, 6528;
	cvt.s64.s32 	%rd296, %r1913;
	add.s64 	%rd297, %rd7, %rd296;
	shl.b64 	%rd298, %rd297, 2;
	add.s64 	%rd299, %rd295, %rd298;
	ld.global.f32 	%f266, [%rd299+1792];
$L__BB27_292:
	cvt.u32.u64 	%r1914, %rd7;
	add.s32 	%r1915, %r1914, 480;
	setp.ge.s32 	%p338, %r1915, %r319;
	@%p338 bra 	$L__BB27_294;
	ld.param.u64 	%rd453, [_ZN3cub18CUB_300001_SM_10006detail10radix_sort29DeviceRadixSortOnesweepKernelINS1_5radix10policy_hubIffyE10Policy1000ELNS0_9SortOrderE0EffyiiNS1_21identity_decomposer_tEEEvPT5_SB_PT3_PKSC_PT1_PKSG_PT2_PKSK_T4_iiT6__param_7];
	cvta.to.global.u64 	%rd300, %rd453;
	mul.lo.s32 	%r1916, %r4, 6528;
	cvt.s64.s32 	%rd301, %r1916;
	add.s64 	%rd302, %rd7, %rd301;
	shl.b64 	%rd303, %rd302, 2;
	add.s64 	%rd304, %rd300, %rd303;
	ld.global.f32 	%f267, [%rd304+1920];
$L__BB27_294:
	cvt.u32.u64 	%r1917, %rd7;
	add.s32 	%r1918, %r1917, 512;
	setp.ge.s32 	%p339, %r1918, %r319;
	@%p339 bra 	$L__BB27_296;
	ld.param.u64 	%rd454, [_ZN3cub18CUB_300001_SM_10006detail10radix_sort29DeviceRadixSortOnesweepKernelINS1_5radix10policy_hubIffyE10Policy1000ELNS0_9SortOrderE0EffyiiNS1_21identity_decomposer_tEEEvPT5_SB_PT3_PKSC_PT1_PKSG_PT2_PKSK_T4_iiT6__param_7];
	cvta.to.global.u64 	%rd305, %rd454;
	mov.u32 	%r1919, %tid.x;
	and.b32  	%r1920, %r1919, 992;
	mul.lo.s32 	%r1921, %r1920, 17;
	and.b32  	%r1922, %r1919, 31;
	or.b32  	%r1923, %r1921, %r1922;
	cvt.u64.u32 	%rd306, %r1923;
	mul.lo.s32 	%r1924, %r4, 6528;
	cvt.s64.s32 	%rd307, %r1924;
	add.s64 	%rd308, %rd306, %rd307;
	shl.b64 	%rd309, %rd308, 2;
	add.s64 	%rd310, %rd305, %rd309;
	ld.global.f32 	%f268, [%rd310+2048];
$L__BB27_296:
	ld.param.u32 	%r2045, [_ZN3cub18CUB_300001_SM_10006detail10radix_sort29DeviceRadixSortOnesweepKernelINS1_5radix10policy_hubIffyE10Policy1000ELNS0_9SortOrderE0EffyiiNS1_21identity_decomposer_tEEEvPT5_SB_PT3_PKSC_PT1_PKSG_PT2_PKSK_T4_iiT6__param_8];
	ld.param.u64 	%rd441, [_ZN3cub18CUB_300001_SM_10006detail10radix_sort29DeviceRadixSortOnesweepKernelINS1_5radix10policy_hubIffyE10Policy1000ELNS0_9SortOrderE0EffyiiNS1_21identity_decomposer_tEEEvPT5_SB_PT3_PKSC_PT1_PKSG_PT2_PKSK_T4_iiT6__param_6];
	cvta.to.global.u64 	%rd24, %rd441;
	mov.u32 	%r320, %tid.x;
	shl.b32 	%r1925, %r320, 2;
	mov.u32 	%r1926, _ZZN3cub18CUB_300001_SM_10006detail10radix_sort29DeviceRadixSortOnesweepKernelINS1_5radix10policy_hubIffyE10Policy1000ELNS0_9SortOrderE0EffyiiNS1_21identity_decomposer_tEEEvPT5_SB_PT3_PKSC_PT1_PKSG_PT2_PKSK_T4_iiT6_E1s;
	add.s32 	%r321, %r1926, %r1925;
	cvt.u64.u32 	%rd25, %r320;
	mad.lo.s32 	%r1927, %r4, 6528, 6528;
	setp.gt.s32 	%p340, %r1927, %r2045;
	bar.sync 	0;
	st.shared.f32 	[%r273+-4], %f252;
	st.shared.f32 	[%r274+-4], %f253;
	st.shared.f32 	[%r275+-4], %f254;
	st.shared.f32 	[%r276+-4], %f255;
	st.shared.f32 	[%r277+-4], %f256;
	st.shared.f32 	[%r278+-4], %f257;
	st.shared.f32 	[%r279+-4], %f258;
	st.shared.f32 	[%r280+-4], %f259;
	st.shared.f32 	[%r281+-4], %f260;
	st.shared.f32 	[%r282+-4], %f261;
	st.shared.f32 	[%r283+-4], %f262;
	st.shared.f32 	[%r284+-4], %f263;
	st.shared.f32 	[%r285+-4], %f264;
	st.shared.f32 	[%r286+-4], %f265;
	st.shared.f32 	[%r287+-4], %f266;
	st.shared.f32 	[%r288+-4], %f267;
	st.shared.f32 	[%r289+-4], %f268;
	bar.sync 	0;
	@%p340 bra 	$L__BB27_298;
	ld.shared.f32 	%f169, [%r321];
	shl.b32 	%r1928, %r302, 3;
	add.s32 	%r1930, %r1926, 26112;
	add.s32 	%r1931, %r1930, %r1928;
	ld.shared.u64 	%rd311, [%r1931];
	add.s64 	%rd312, %rd311, %rd25;
	shl.b64 	%rd313, %rd312, 2;
	add.s64 	%rd314, %rd24, %rd313;
	st.global.f32 	[%rd314], %f169;
	bar.warp.sync 	-1;
	ld.shared.f32 	%f170, [%r321+1536];
	shl.b32 	%r1932, %r303, 3;
	add.s32 	%r1933, %r1930, %r1932;
	ld.shared.u64 	%rd315, [%r1933];
	add.s64 	%rd316, %rd315, %rd25;
	shl.b64 	%rd317, %rd316, 2;
	add.s64 	%rd318, %rd24, %rd317;
	st.global.f32 	[%rd318+1536], %f170;
	bar.warp.sync 	-1;
	ld.shared.f32 	%f171, [%r321+3072];
	shl.b32 	%r1934, %r304, 3;
	add.s32 	%r1935, %r1930, %r1934;
	ld.shared.u64 	%rd319, [%r1935];
	add.s64 	%rd320, %rd319, %rd25;
	shl.b64 	%rd321, %rd320, 2;
	add.s64 	%rd322, %rd24, %rd321;
	st.global.f32 	[%rd322+3072], %f171;
	bar.warp.sync 	-1;
	ld.shared.f32 	%f172, [%r321+4608];
	shl.b32 	%r1936, %r305, 3;
	add.s32 	%r1937, %r1930, %r1936;
	ld.shared.u64 	%rd323, [%r1937];
	add.s64 	%rd324, %rd323, %rd25;
	shl.b64 	%rd325, %rd324, 2;
	add.s64 	%rd326, %rd24, %rd325;
	st.global.f32 	[%rd326+4608], %f172;
	bar.warp.sync 	-1;
	ld.shared.f32 	%f173, [%r321+6144];
	shl.b32 	%r1938, %r306, 3;
	add.s32 	%r1939, %r1930, %r1938;
	ld.shared.u64 	%rd327, [%r1939];
	add.s64 	%rd328, %rd327, %rd25;
	shl.b64 	%rd329, %rd328, 2;
	add.s64 	%rd330, %rd24, %rd329;
	st.global.f32 	[%rd330+6144], %f173;
	bar.warp.sync 	-1;
	ld.shared.f32 	%f174, [%r321+7680];
	shl.b32 	%r1940, %r307, 3;
	add.s32 	%r1941, %r1930, %r1940;
	ld.shared.u64 	%rd331, [%r1941];
	add.s64 	%rd332, %rd331, %rd25;
	shl.b64 	%rd333, %rd332, 2;
	add.s64 	%rd334, %rd24, %rd333;
	st.global.f32 	[%rd334+7680], %f174;
	bar.warp.sync 	-1;
	ld.shared.f32 	%f175, [%r321+9216];
	shl.b32 	%r1942, %r308, 3;
	add.s32 	%r1943, %r1930, %r1942;
	ld.shared.u64 	%rd335, [%r1943];
	add.s64 	%rd336, %rd335, %rd25;
	shl.b64 	%rd337, %rd336, 2;
	add.s64 	%rd338, %rd24, %rd337;
	st.global.f32 	[%rd338+9216], %f175;
	bar.warp.sync 	-1;
	ld.shared.f32 	%f176, [%r321+10752];
	shl.b32 	%r1944, %r309, 3;
	add.s32 	%r1945, %r1930, %r1944;
	ld.shared.u64 	%rd339, [%r1945];
	add.s64 	%rd340, %rd339, %rd25;
	shl.b64 	%rd341, %rd340, 2;
	add.s64 	%rd342, %rd24, %rd341;
	st.global.f32 	[%rd342+10752], %f176;
	bar.warp.sync 	-1;
	ld.shared.f32 	%f177, [%r321+12288];
	shl.b32 	%r1946, %r310, 3;
	add.s32 	%r1947, %r1930, %r1946;
	ld.shared.u64 	%rd343, [%r1947];
	add.s64 	%rd344, %rd343, %rd25;
	shl.b64 	%rd345, %rd344, 2;
	add.s64 	%rd346, %rd24, %rd345;
	st.global.f32 	[%rd346+12288], %f177;
	bar.warp.sync 	-1;
	ld.shared.f32 	%f178, [%r321+13824];
	shl.b32 	%r1948, %r311, 3;
	add.s32 	%r1949, %r1930, %r1948;
	ld.shared.u64 	%rd347, [%r1949];
	add.s64 	%rd348, %rd347, %rd25;
	shl.b64 	%rd349, %rd348, 2;
	add.s64 	%rd350, %rd24, %rd349;
	st.global.f32 	[%rd350+13824], %f178;
	bar.warp.sync 	-1;
	ld.shared.f32 	%f179, [%r321+15360];
	shl.b32 	%r1950, %r312, 3;
	add.s32 	%r1951, %r1930, %r1950;
	ld.shared.u64 	%rd351, [%r1951];
	add.s64 	%rd352, %rd351, %rd25;
	shl.b64 	%rd353, %rd352, 2;
	add.s64 	%rd354, %rd24, %rd353;
	st.global.f32 	[%rd354+15360], %f179;
	bar.warp.sync 	-1;
	ld.shared.f32 	%f180, [%r321+16896];
	shl.b32 	%r1952, %r313, 3;
	add.s32 	%r1953, %r1930, %r1952;
	ld.shared.u64 	%rd355, [%r1953];
	add.s64 	%rd356, %rd355, %rd25;
	shl.b64 	%rd357, %rd356, 2;
	add.s64 	%rd358, %rd24, %rd357;
	st.global.f32 	[%rd358+16896], %f180;
	bar.warp.sync 	-1;
	ld.shared.f32 	%f181, [%r321+18432];
	shl.b32 	%r1954, %r314, 3;
	add.s32 	%r1955, %r1930, %r1954;
	ld.shared.u64 	%rd359, [%r1955];
	add.s64 	%rd360, %rd359, %rd25;
	shl.b64 	%rd361, %rd360, 2;
	add.s64 	%rd362, %rd24, %rd361;
	st.global.f32 	[%rd362+18432], %f181;
	bar.warp.sync 	-1;
	ld.shared.f32 	%f182, [%r321+19968];
	shl.b32 	%r1956, %r315, 3;
	add.s32 	%r1957, %r1930, %r1956;
	ld.shared.u64 	%rd363, [%r1957];
	add.s64 	%rd364, %rd363, %rd25;
	shl.b64 	%rd365, %rd364, 2;
	add.s64 	%rd366, %rd24, %rd365;
	st.global.f32 	[%rd366+19968], %f182;
	bar.warp.sync 	-1;
	ld.shared.f32 	%f183, [%r321+21504];
	shl.b32 	%r1958, %r316, 3;
	add.s32 	%r1959, %r1930, %r1958;
	ld.shared.u64 	%rd367, [%r1959];
	add.s64 	%rd368, %rd367, %rd25;
	shl.b64 	%rd369, %rd368, 2;
	add.s64 	%rd370, %rd24, %rd369;
	st.global.f32 	[%rd370+21504], %f183;
	bar.warp.sync 	-1;
	ld.shared.f32 	%f184, [%r321+23040];
	shl.b32 	%r1960, %r317, 3;
	add.s32 	%r1961, %r1930, %r1960;
	ld.shared.u64 	%rd371, [%r1961];
	add.s64 	%rd372, %rd371, %rd25;
	shl.b64 	%rd373, %rd372, 2;
	add.s64 	%rd374, %rd24, %rd373;
	st.global.f32 	[%rd374+23040], %f184;
	bar.warp.sync 	-1;
	ld.shared.f32 	%f185, [%r321+24576];
	shl.b32 	%r1962, %r318, 3;
	add.s32 	%r1963, %r1930, %r1962;
	ld.shared.u64 	%rd375, [%r1963];
	add.s64 	%rd376, %rd375, %rd25;
	shl.b64 	%rd377, %rd376, 2;
	add.s64 	%rd378, %rd24, %rd377;
	st.global.f32 	[%rd378+24576], %f185;
	bar.warp.sync 	-1;
	bra.uni 	$L__BB27_333;
$L__BB27_298:
	ld.param.u32 	%r2046, [_ZN3cub18CUB_300001_SM_10006detail10radix_sort29DeviceRadixSortOnesweepKernelINS1_5radix10policy_hubIffyE10Policy1000ELNS0_9SortOrderE0EffyiiNS1_21identity_decomposer_tEEEvPT5_SB_PT3_PKSC_PT1_PKSG_PT2_PKSK_T4_iiT6__param_8];
	mad.lo.s32 	%r322, %r4, -6528, %r2046;
	shl.b32 	%r1964, %r302, 3;
	add.s32 	%r1966, %r1926, %r1964;
	ld.shared.u64 	%rd26, [%r1966+26112];
	setp.ge.s32 	%p341, %r320, %r322;
	@%p341 bra 	$L__BB27_300;
	ld.shared.f32 	%f186, [%r321];
	add.s64 	%rd379, %rd26, %rd25;
	shl.b64 	%rd380, %rd379, 2;
	add.s64 	%rd381, %rd24, %rd380;
	st.global.f32 	[%rd381], %f186;
$L__BB27_300:
	bar.warp.sync 	-1;
	shl.b32 	%r1967, %r303, 3;
	add.s32 	%r1969, %r1926, %r1967;
	ld.shared.u64 	%rd27, [%r1969+26112];
	add.s32 	%r1970, %r320, 384;
	setp.ge.s32 	%p342, %r1970, %r322;
	@%p342 bra 	$L__BB27_302;
	ld.shared.f32 	%f187, [%r321+1536];
	add.s64 	%rd382, %rd27, %rd25;
	shl.b64 	%rd383, %rd382, 2;
	add.s64 	%rd384, %rd24, %rd383;
	st.global.f32 	[%rd384+1536], %f187;
$L__BB27_302:
	bar.warp.sync 	-1;
	shl.b32 	%r1971, %r304, 3;
	add.s32 	%r1973, %r1926, %r1971;
	ld.shared.u64 	%rd28, [%r1973+26112];
	add.s32 	%r1974, %r320, 768;
	setp.ge.s32 	%p343, %r1974, %r322;
	@%p343 bra 	$L__BB27_304;
	ld.shared.f32 	%f188, [%r321+3072];
	add.s64 	%rd385, %rd28, %rd25;
	shl.b64 	%rd386, %rd385, 2;
	add.s64 	%rd387, %rd24, %rd386;
	st.global.f32 	[%rd387+3072], %f188;
$L__BB27_304:
	bar.warp.sync 	-1;
	shl.b32 	%r1975, %r305, 3;
	add.s32 	%r1977, %r1926, %r1975;
	ld.shared.u64 	%rd29, [%r1977+26112];
	add.s32 	%r1978, %r320, 1152;
	setp.ge.s32 	%p344, %r1978, %r322;
	@%p344 bra 	$L__BB27_306;
	ld.shared.f32 	%f189, [%r321+4608];
	add.s64 	%rd388, %rd29, %rd25;
	shl.b64 	%rd389, %rd388, 2;
	add.s64 	%rd390, %rd24, %rd389;
	st.global.f32 	[%rd390+4608], %f189;
$L__BB27_306:
	bar.warp.sync 	-1;
	shl.b32 	%r1979, %r306, 3;
	add.s32 	%r1981, %r1926, %r1979;
	ld.shared.u64 	%rd30, [%r1981+26112];
	add.s32 	%r1982, %r320, 1536;
	setp.ge.s32 	%p345, %r1982, %r322;
	@%p345 bra 	$L__BB27_308;
	ld.shared.f32 	%f190, [%r321+6144];
	add.s64 	%rd391, %rd30, %rd25;
	shl.b64 	%rd392, %rd391, 2;
	add.s64 	%rd393, %rd24, %rd392;
	st.global.f32 	[%rd393+6144], %f190;
$L__BB27_308:
	bar.warp.sync 	-1;
	shl.b32 	%r1983, %r307, 3;
	add.s32 	%r1985, %r1926, %r1983;
	ld.shared.u64 	%rd31, [%r1985+26112];
	add.s32 	%r1986, %r320, 1920;
	setp.ge.s32 	%p346, %r1986, %r322;
	@%p346 bra 	$L__BB27_310;
	ld.shared.f32 	%f191, [%r321+7680];
	add.s64 	%rd394, %rd31, %rd25;
	shl.b64 	%rd395, %rd394, 2;
	add.s64 	%rd396, %rd24, %rd395;
	st.global.f32 	[%rd396+7680], %f191;
$L__BB27_310:
	bar.warp.sync 	-1;
	shl.b32 	%r1987, %r308, 3;
	add.s32 	%r1989, %r1926, %r1987;
	ld.shared.u64 	%rd32, [%r1989+26112];
	add.s32 	%r1990, %r320, 2304;
	setp.ge.s32 	%p347, %r1990, %r322;
	@%p347 bra 	$L__BB27_312;
	ld.shared.f32 	%f192, [%r321+9216];
	add.s64 	%rd397, %rd32, %rd25;
	shl.b64 	%rd398, %rd397, 2;
	add.s64 	%rd399, %rd24, %rd398;
	st.global.f32 	[%rd399+9216], %f192;
$L__BB27_312:
	bar.warp.sync 	-1;
	shl.b32 	%r1991, %r309, 3;
	add.s32 	%r1993, %r1926, %r1991;
	ld.shared.u64 	%rd33, [%r1993+26112];
	add.s32 	%r1994, %r320, 2688;
	setp.ge.s32 	%p348, %r1994, %r322;
	@%p348 bra 	$L__BB27_314;
	ld.shared.f32 	%f193, [%r321+10752];
	add.s64 	%rd400, %rd33, %rd25;
	shl.b64 	%rd401, %rd400, 2;
	add.s64 	%rd402, %rd24, %rd401;
	st.global.f32 	[%rd402+10752], %f193;
$L__BB27_314:
	bar.warp.sync 	-1;
	shl.b32 	%r1995, %r310, 3;
	add.s32 	%r1997, %r1926, %r1995;
	ld.shared.u64 	%rd34, [%r1997+26112];
	or.b32  	%r1998, %r320, 3072;
	setp.ge.s32 	%p349, %r1998, %r322;
	@%p349 bra 	$L__BB27_316;
	ld.shared.f32 	%f194, [%r321+12288];
	add.s64 	%rd403, %rd34, %rd25;
	shl.b64 	%rd404, %rd403, 2;
	add.s64 	%rd405, %rd24, %rd404;
	st.global.f32 	[%rd405+12288], %f194;
$L__BB27_316:
	bar.warp.sync 	-1;
	shl.b32 	%r1999, %r311, 3;
	add.s32 	%r2001, %r1926, %r1999;
	ld.shared.u64 	%rd35, [%r2001+26112];
	add.s32 	%r2002, %r320, 3456;
	setp.ge.s32 	%p350, %r2002, %r322;
	@%p350 bra 	$L__BB27_318;
	ld.shared.f32 	%f195, [%r321+13824];
	add.s64 	%rd406, %rd35, %rd25;
	shl.b64 	%rd407, %rd406, 2;
	add.s64 	%rd408, %rd24, %rd407;
	st.global.f32 	[%rd408+13824], %f195;
$L__BB27_318:
	bar.warp.sync 	-1;
	shl.b32 	%r2003, %r312, 3;
	add.s32 	%r2005, %r1926, %r2003;
	ld.shared.u64 	%rd36, [%r2005+26112];
	add.s32 	%r2006, %r320, 3840;
	setp.ge.s32 	%p351, %r2006, %r322;
	@%p351 bra 	$L__BB27_320;
	ld.shared.f32 	%f196, [%r321+15360];
	add.s64 	%rd409, %rd36, %rd25;
	shl.b64 	%rd410, %rd409, 2;
	add.s64 	%rd411, %rd24, %rd410;
	st.global.f32 	[%rd411+15360], %f196;
$L__BB27_320:
	bar.warp.sync 	-1;
	shl.b32 	%r2007, %r313, 3;
	add.s32 	%r2009, %r1926, %r2007;
	ld.shared.u64 	%rd37, [%r2009+26112];
	add.s32 	%r2010, %r320, 4224;
	setp.ge.s32 	%p352, %r2010, %r322;
	@%p352 bra 	$L__BB27_322;
	ld.shared.f32 	%f197, [%r321+16896];
	add.s64 	%rd412, %rd37, %rd25;
	shl.b64 	%rd413, %rd412, 2;
	add.s64 	%rd414, %rd24, %rd413;
	st.global.f32 	[%rd414+16896], %f197;
$L__BB27_322:
	bar.warp.sync 	-1;
	shl.b32 	%r2011, %r314, 3;
	add.s32 	%r2013, %r1926, %r2011;
	ld.shared.u64 	%rd38, [%r2013+26112];
	add.s32 	%r2014, %r320, 4608;
	setp.ge.s32 	%p353, %r2014, %r322;
	@%p353 bra 	$L__BB27_324;
	ld.shared.f32 	%f198, [%r321+18432];
	add.s64 	%rd415, %rd38, %rd25;
	shl.b64 	%rd416, %rd415, 2;
	add.s64 	%rd417, %rd24, %rd416;
	st.global.f32 	[%rd417+18432], %f198;
$L__BB27_324:
	bar.warp.sync 	-1;
	shl.b32 	%r2015, %r315, 3;
	add.s32 	%r2017, %r1926, %r2015;
	ld.shared.u64 	%rd39, [%r2017+26112];
	add.s32 	%r2018, %r320, 4992;
	setp.ge.s32 	%p354, %r2018, %r322;
	@%p354 bra 	$L__BB27_326;
	ld.shared.f32 	%f199, [%r321+19968];
	add.s64 	%rd418, %rd39, %rd25;
	shl.b64 	%rd419, %rd418, 2;
	add.s64 	%rd420, %rd24, %rd419;
	st.global.f32 	[%rd420+19968], %f199;
$L__BB27_326:
	bar.warp.sync 	-1;
	shl.b32 	%r2019, %r316, 3;
	add.s32 	%r2021, %r1926, %r2019;
	ld.shared.u64 	%rd40, [%r2021+26112];
	add.s32 	%r2022, %r320, 5376;
	setp.ge.s32 	%p355, %r2022, %r322;
	@%p355 bra 	$L__BB27_328;
	ld.shared.f32 	%f200, [%r321+21504];
	add.s64 	%rd421, %rd40, %rd25;
	shl.b64 	%rd422, %rd421, 2;
	add.s64 	%rd423, %rd24, %rd422;
	st.global.f32 	[%rd423+21504], %f200;
$L__BB27_328:
	bar.warp.sync 	-1;
	shl.b32 	%r2023, %r317, 3;
	add.s32 	%r2025, %r1926, %r2023;
	ld.shared.u64 	%rd41, [%r2025+26112];
	add.s32 	%r2026, %r320, 5760;
	setp.ge.s32 	%p356, %r2026, %r322;
	@%p356 bra 	$L__BB27_330;
	ld.shared.f32 	%f201, [%r321+23040];
	add.s64 	%rd424, %rd41, %rd25;
	shl.b64 	%rd425, %rd424, 2;
	add.s64 	%rd426, %rd24, %rd425;
	st.global.f32 	[%rd426+23040], %f201;
$L__BB27_330:
	bar.warp.sync 	-1;
	shl.b32 	%r2027, %r318, 3;
	add.s32 	%r2029, %r1926, %r2027;
	ld.shared.u64 	%rd427, [%r2029+26112];
	add.s64 	%rd42, %rd427, %rd25;
	or.b32  	%r2030, %r320, 6144;
	setp.ge.s32 	%p357, %r2030, %r322;
	@%p357 bra 	$L__BB27_332;
	ld.shared.f32 	%f202, [%r321+24576];
	shl.b64 	%rd428, %rd42, 2;
	add.s64 	%rd429, %rd24, %rd428;
	st.global.f32 	[%rd429+24576], %f202;
$L__BB27_332:
	bar.warp.sync 	-1;
$L__BB27_333:
	ret;

}
	// .globl	_ZN3cub18CUB_300001_SM_10006detail10radix_sort31DeviceRadixSortSingleTileKernelINS1_5radix10policy_hubIifyE10Policy1000ELNS0_9SortOrderE0EifyNS1_21identity_decomposer_tEEEvPKT1_PSA_PKT2_PSE_T3_iiT4_
.visible .entry _ZN3cub18CUB_300001_SM_10006detail10radix_sort31DeviceRadixSortSingleTileKernelINS1_5radix10policy_hubIifyE10Policy1000ELNS0_9SortOrderE0EifyNS1_21identity_decomposer_tEEEvPKT1_PSA_PKT2_PSE_T3_iiT4_(
	.param .u64 .ptr .align 1 _ZN3cub18CUB_300001_SM_10006detail10radix_sort31DeviceRadixSortSingleTileKernelINS1_5radix10policy_hubIifyE10Policy1000ELNS0_9SortOrderE0EifyNS1_21identity_decomposer_tEEEvPKT1_PSA_PKT2_PSE_T3_iiT4__param_0,
	.param .u64 .ptr .align 1 _ZN3cub18CUB_300001_SM_10006detail10radix_sort31DeviceRadixSortSingleTileKernelINS1_5radix10policy_hubIifyE10Policy1000ELNS0_9SortOrderE0EifyNS1_21identity_decomposer_tEEEvPKT1_PSA_PKT2_PSE_T3_iiT4__param_1,
	.param .u64 .ptr .align 1 _ZN3cub18CUB_300001_SM_10006detail10radix_sort31DeviceRadixSortSingleTileKernelINS1_5radix10policy_hubIifyE10Policy1000ELNS0_9SortOrderE0EifyNS1_21identity_decomposer_tEEEvPKT1_PSA_PKT2_PSE_T3_iiT4__param_2,
	.param .u64 .ptr .align 1 _ZN3cub18CUB_300001_SM_10006detail10radix_sort31DeviceRadixSortSingleTileKernelINS1_5radix10policy_hubIifyE10Policy1000ELNS0_9SortOrderE0EifyNS1_21identity_decomposer_tEEEvPKT1_PSA_PKT2_PSE_T3_iiT4__param_3,
	.param .u64 _ZN3cub18CUB_300001_SM_10006detail10radix_sort31DeviceRadixSortSingleTileKernelINS1_5radix10policy_hubIifyE10Policy1000ELNS0_9SortOrderE0EifyNS1_21identity_decomposer_tEEEvPKT1_PSA_PKT2_PSE_T3_iiT4__param_4,
	.param .u32 _ZN3cub18CUB_300001_SM_10006detail10radix_sort31DeviceRadixSortSingleTileKernelINS1_5radix10policy_hubIifyE10Policy1000ELNS0_9SortOrderE0EifyNS1_21identity_decomposer_tEEEvPKT1_PSA_PKT2_PSE_T3_iiT4__param_5,
	.param .u32 _ZN3cub18CUB_300001_SM_10006detail10radix_sort31DeviceRadixSortSingleTileKernelINS1_5radix10policy_hubIifyE10Policy1000ELNS0_9SortOrderE0EifyNS1_21identity_decomposer_tEEEvPKT1_PSA_PKT2_PSE_T3_iiT4__param_6,
	.param .align 1 .b8 _ZN3cub18CUB_300001_SM_10006detail10radix_sort31DeviceRadixSortSingleTileKernelINS1_5radix10policy_hubIifyE10Policy1000ELNS0_9SortOrderE0EifyNS1_21identity_decomposer_tEEEvPKT1_PSA_PKT2_PSE_T3_iiT4__param_7[1]
)
.maxntid 256
.minnctapersm 1
{
	.reg .pred 	%p<73>;
	.reg .b16 	%rs<39>;
	.reg .b32 	%r<748>;
	.reg .b32 	%f<153>;
	.reg .b64 	%rd<37>;
	// demoted variable
	.shared .align 16 .b8 _ZZN3cub18CUB_300001_SM_10006detail10radix_sort31DeviceRadixSortSingleTileKernelINS1_5radix10policy_hubIifyE10Policy1000ELNS0_9SortOrderE0EifyNS1_21identity_decomposer_tEEEvPKT1_PSA_PKT2_PSE_T3_iiT4_E12temp_storage[33856];
	ld.param.u64 	%rd10, [_ZN3cub18CUB_300001_SM_10006detail10radix_sort31DeviceRadixSortSingleTileKernelINS1_5radix10policy_hubIifyE10Policy1000ELNS0_9SortOrderE0EifyNS1_21identity_decomposer_tEEEvPKT1_PSA_PKT2_PSE_T3_iiT4__param_0];
	ld.param.u64 	%rd6, [_ZN3cub18CUB_300001_SM_10006detail10radix_sort31DeviceRadixSortSingleTileKernelINS1_5radix10policy_hubIifyE10Policy1000ELNS0_9SortOrderE0EifyNS1_21identity_decomposer_tEEEvPKT1_PSA_PKT2_PSE_T3_iiT4__param_1];
	ld.param.u64 	%rd7, [_ZN3cub18CUB_300001_SM_10006detail10radix_sort31DeviceRadixSortSingleTileKernelINS1_5radix10policy_hubIifyE10Policy1000ELNS0_9SortOrderE0EifyNS1_21identity_decomposer_tEEEvPKT1_PSA_PKT2_PSE_T3_iiT4__param_2];
	ld.param.u64 	%rd8, [_ZN3cub18CUB_300001_SM_10006detail10radix_sort31DeviceRadixSortSingleTileKernelINS1_5radix10policy_hubIifyE10Policy1000ELNS0_9SortOrderE0EifyNS1_21identity_decomposer_tEEEvPKT1_PSA_PKT2_PSE_T3_iiT4__param_3];
	ld.param.u64 	%rd9, [_ZN3cub18CUB_300001_SM_10006detail10radix_sort31DeviceRadixSortSingleTileKernelINS1_5radix10policy_hubIifyE10Policy1000ELNS0_9SortOrderE0EifyNS1_21identity_decomposer_tEEEvPKT1_PSA_PKT2_PSE_T3_iiT4__param_4];
	ld.param.u32 	%r209, [_ZN3cub18CUB_300001_SM_10006detail10radix_sort31DeviceRadixSortSingleTileKernelINS1_5radix10policy_hubIifyE10Policy1000ELNS0_9SortOrderE0EifyNS1_21identity_decomposer_tEEEvPKT1_PSA_PKT2_PSE_T3_iiT4__param_5];
	ld.param.u32 	%r210, [_ZN3cub18CUB_300001_SM_10006detail10radix_sort31DeviceRadixSortSingleTileKernelINS1_5radix10policy_hubIifyE10Policy1000ELNS0_9SortOrderE0EifyNS1_21identity_decomposer_tEEEvPKT1_PSA_PKT2_PSE_T3_iiT4__param_6];
	cvta.to.global.u64 	%rd11, %rd10;
	cvt.u32.u64 	%r1, %rd9;
	mov.u32 	%r2, %tid.x;
	mul.lo.s32 	%r3, %r2, 19;
	setp.ge.s32 	%p1, %r3, %r1;
	mul.wide.u32 	%rd12, %r3, 4;
	add.s64 	%rd1, %rd11, %rd12;
	mov.b32 	%r745, -1;
	@%p1 bra 	$L__BB28_2;
	ld.global.u32 	%r212, [%rd1];
	xor.b32  	%r745, %r212, -2147483648;
$L__BB28_2:
	add.s32 	%r6, %r3, 1;
	setp.ge.s32 	%p2, %r6, %r1;
	mov.b32 	%r744, -1;
	@%p2 bra 	$L__BB28_4;
	ld.global.u32 	%r214, [%rd1+4];
	xor.b32  	%r744, %r214, -2147483648;
$L__BB28_4:
	add.s32 	%r9, %r3, 2;
	setp.ge.s32 	%p3, %r9, %r1;
	mov.b32 	%r743, -1;
	@%p3 bra 	$L__BB28_6;
	ld.global.u32 	%r216, [%rd1+8];
	xor.b32  	%r743, %r216, -2147483648;
$L__BB28_6:
	add.s32 	%r12, %r3, 3;
	setp.ge.s32 	%p4, %r12, %r1;
	mov.b32 	%r742, -1;
	@%p4 bra 	$L__BB28_8;
	ld.global.u32 	%r218, [%rd1+12];
	xor.b32  	%r742, %r218, -2147483648;
$L__BB28_8:
	add.s32 	%r15, %r3, 4;
	setp.ge.s32 	%p5, %r15, %r1;
	mov.b32 	%r741, -1;
	@%p5 bra 	$L__BB28_10;
	ld.global.u32 	%r220, [%rd1+16];
	xor.b32  	%r741, %r220, -2147483648;
$L__BB28_10:
	add.s32 	%r18, %r3, 5;
	setp.ge.s32 	%p6, %r18, %r1;
	mov.b32 	%r740, -1;
	@%p6 bra 	$L__BB28_12;
	ld.global.u32 	%r222, [%rd1+20];
	xor.b32  	%r740, %r222, -2147483648;
$L__BB28_12:
	add.s32 	%r21, %r3, 6;
	setp.ge.s32 	%p7, %r21, %r1;
	mov.b32 	%r739, -1;
	@%p7 bra 	$L__BB28_14;
	ld.global.u32 	%r224, [%rd1+24];
	xor.b32  	%r739, %r224, -2147483648;
$L__BB28_14:
	add.s32 	%r24, %r3, 7;
	setp.ge.s32 	%p8, %r24, %r1;
	mov.b32 	%r738, -1;
	@%p8 bra 	$L__BB28_16;
	ld.global.u32 	%r226, [%rd1+28];
	xor.b32  	%r738, %r226, -2147483648;
$L__BB28_16:
	add.s32 	%r27, %r3, 8;
	setp.ge.s32 	%p9, %r27, %r1;
	mov.b32 	%r737, -1;
	@%p9 bra 	$L__BB28_18;
	ld.global.u32 	%r228, [%rd1+32];
	xor.b32  	%r737, %r228, -2147483648;
$L__BB28_18:
	add.s32 	%r30, %r3, 9;
	setp.ge.s32 	%p10, %r30, %r1;
	mov.b32 	%r736, -1;
	@%p10 bra 	$L__BB28_20;
	ld.global.u32 	%r230, [%rd1+36];
	xor.b32  	%r736, %r230, -2147483648;
$L__BB28_20:
	add.s32 	%r33, %r3, 10;
	setp.ge.s32 	%p11, %r33, %r1;
	mov.b32 	%r735, -1;
	@%p11 bra 	$L__BB28_22;
	ld.global.u32 	%r232, [%rd1+40];
	xor.b32  	%r735, %r232, -2147483648;
$L__BB28_22:
	add.s32 	%r36, %r3, 11;
	setp.ge.s32 	%p12, %r36, %r1;
	mov.b32 	%r734, -1;
	@%p12 bra 	$L__BB28_24;
	ld.global.u32 	%r234, [%rd1+44];
	xor.b32  	%r734, %r234, -2147483648;
$L__BB28_24:
	add.s32 	%r39, %r3, 12;
	setp.ge.s32 	%p13, %r39, %r1;
	mov.b32 	%r733, -1;
	@%p13 bra 	$L__BB28_26;
	ld.global.u32 	%r236, [%rd1+48];
	xor.b32  	%r733, %r236, -2147483648;
$L__BB28_26:
	add.s32 	%r42, %r3, 13;
	setp.ge.s32 	%p14, %r42, %r1;
	mov.b32 	%r732, -1;
	@%p14 bra 	$L__BB28_28;
	ld.global.u32 	%r238, [%rd1+52];
	xor.b32  	%r732, %r238, -2147483648;
$L__BB28_28:
	add.s32 	%r45, %r3, 14;
	setp.ge.s32 	%p15, %r45, %r1;
	mov.b32 	%r731, -1;
	@%p15 bra 	$L__BB28_30;
	ld.global.u32 	%r240, [%rd1+56];
	xor.b32  	%r731, %r240, -2147483648;
$L__BB28_30:
	add.s32 	%r48, %r3, 15;
	setp.ge.s32 	%p16, %r48, %r1;
	mov.b32 	%r730, -1;
	@%p16 bra 	$L__BB28_32;
	ld.global.u32 	%r242, [%rd1+60];
	xor.b32  	%r730, %r242, -2147483648;
$L__BB28_32:
	add.s32 	%r51, %r3, 16;
	setp.ge.s32 	%p17, %r51, %r1;
	mov.b32 	%r729, -1;
	@%p17 bra 	$L__BB28_34;
	ld.global.u32 	%r244, [%rd1+64];
	xor.b32  	%r729, %r244, -2147483648;
$L__BB28_34:
	add.s32 	%r54, %r3, 17;
	setp.ge.s32 	%p18, %r54, %r1;
	mov.b32 	%r728, -1;
	@%p18 bra 	$L__BB28_36;
	ld.global.u32 	%r246, [%rd1+68];
	xor.b32  	%r728, %r246, -2147483648;
$L__BB28_36:
	add.s32 	%r57, %r3, 18;
	setp.ge.s32 	%p19, %r57, %r1;
	mov.b32 	%r727, -1;
	@%p19 bra 	$L__BB28_38;
	ld.global.u32 	%r248, [%rd1+72];
	xor.b32  	%r727, %r248, -2147483648;
$L__BB28_38:
	bar.sync 	0;
	mov.b64 	{%r249, %r250}, %rd9;
	shfl.sync.idx.b32	%r60|%p20, %r249, 0, 31, -1;
	shfl.sync.idx.b32	%r251|%p21, %r250, 0, 31, -1;
	mov.b64 	%rd2, {%r60, %r251};
	setp.ge.s32 	%p22, %r3, %r60;
	cvta.to.global.u64 	%rd13, %rd7;
	add.s64 	%rd3, %rd13, %rd12;
	@%p22 bra 	$L__BB28_40;
	ld.global.f32 	%f152, [%rd3];
$L__BB28_40:
	setp.ge.s32 	%p23, %r6, %r60;
	@%p23 bra 	$L__BB28_42;
	ld.global.f32 	%f151, [%rd3+4];
$L__BB28_42:
	setp.ge.s32 	%p24, %r9, %r60;
	@%p24 bra 	$L__BB28_44;
	ld.global.f32 	%f150, [%rd3+8];
$L__BB28_44:
	setp.ge.s32 	%p25, %r12, %r60;
	@%p25 bra 	$L__BB28_46;
	ld.global.f32 	%f149, [%rd3+12];
$L__BB28_46:
	setp.ge.s32 	%p26, %r15, %r60;
	@%p26 bra 	$L__BB28_48;
	ld.global.f32 	%f148, [%rd3+16];
$L__BB28_48:
	setp.ge.s32 	%p27, %r18, %r60;
	@%p27 bra 	$L__BB28_50;
	ld.global.f32 	%f147, [%rd3+20];
$L__BB28_50:
	setp.ge.s32 	%p28, %r21, %r60;
	@%p28 bra 	$L__BB28_52;
	ld.global.f32 	%f146, [%rd3+24];
$L__BB28_52:
	setp.ge.s32 	%p29, %r24, %r60;
	@%p29 bra 	$L__BB28_54;
	ld.global.f32 	%f145, [%rd3+28];
$L__BB28_54:
	setp.ge.s32 	%p30, %r27, %r60;
	@%p30 bra 	$L__BB28_56;
	ld.global.f32 	%f144, [%rd3+32];
$L__BB28_56:
	setp.ge.s32 	%p31, %r30, %r60;
	@%p31 bra 	$L__BB28_58;
	ld.global.f32 	%f143, [%rd3+36];
$L__BB28_58:
	setp.ge.s32 	%p32, %r33, %r60;
	@%p32 bra 	$L__BB28_60;
	ld.global.f32 	%f142, [%rd3+40];
$L__BB28_60:
	setp.ge.s32 	%p33, %r36, %r60;
	@%p33 bra 	$L__BB28_62;
	ld.global.f32 	%f141, [%rd3+44];
$L__BB28_62:
	setp.ge.s32 	%p34, %r39, %r60;
	@%p34 bra 	$L__BB28_64;
	ld.global.f32 	%f140, [%rd3+48];
$L__BB28_64:
	setp.ge.s32 	%p35, %r42, %r60;
	@%p35 bra 	$L__BB28_66;
	ld.global.f32 	%f139, [%rd3+52];
$L__BB28_66:
	setp.ge.s32 	%p36, %r45, %r60;
	@%p36 bra 	$L__BB28_68;
	ld.global.f32 	%f138, [%rd3+56];
$L__BB28_68:
	setp.ge.s32 	%p37, %r48, %r60;
	@%p37 bra 	$L__BB28_70;
	ld.global.f32 	%f137, [%rd3+60];
$L__BB28_70:
	setp.ge.s32 	%p38, %r51, %r60;
	@%p38 bra 	$L__BB28_72;
	ld.global.f32 	%f136, [%rd3+64];
$L__BB28_72:
	setp.ge.s32 	%p39, %r54, %r60;
	@%p39 bra 	$L__BB28_74;
	ld.global.f32 	%f135, [%rd3+68];
$L__BB28_74:
	setp.ge.s32 	%p40, %r57, %r60;
	@%p40 bra 	$L__BB28_76;
	ld.global.f32 	%f134, [%rd3+72];
$L__BB28_76:
	bar.sync 	0;
	shr.u32 	%r61, %r2, 5;
	shl.b32 	%r253, %r2, 2;
	mov.u32 	%r254, _ZZN3cub18CUB_300001_SM_10006detail10radix_sort31DeviceRadixSortSingleTileKernelINS1_5radix10policy_hubIifyE10Policy1000ELNS0_9SortOrderE0EifyNS1_21identity_decomposer_tEEEvPKT1_PSA_PKT2_PSE_T3_iiT4_E12temp_storage;
	add.s32 	%r62, %r254, %r253;
	shl.b32 	%r255, %r2, 7;
	add.s32 	%r63, %r62, %r255;
	shl.b32 	%r256, %r61, 2;
	add.s32 	%r257, %r254, %r256;
	add.s32 	%r64, %r257, 33792;
	mad.lo.s32 	%r65, %r2, -56, %r63;
	add.s32 	%r726, %r209, 6;
	sub.s32 	%r725, %r210, %r209;
$L__BB28_77:
	add.s32 	%r317, %r726, -6;
	min.s32 	%r260, %r725, 6;
	mov.b32 	%r346, 0;
	st.shared.u32 	[%r62], %r346;
	st.shared.u32 	[%r62+1024], %r346;
	st.shared.u32 	[%r62+2048], %r346;
	st.shared.u32 	[%r62+3072], %r346;
	st.shared.u32 	[%r62+4096], %r346;
	st.shared.u32 	[%r62+5120], %r346;
	st.shared.u32 	[%r62+6144], %r346;
	st.shared.u32 	[%r62+7168], %r346;
	st.shared.u32 	[%r62+8192], %r346;
	st.shared.u32 	[%r62+9216], %r346;
	st.shared.u32 	[%r62+10240], %r346;
	st.shared.u32 	[%r62+11264], %r346;
	st.shared.u32 	[%r62+12288], %r346;
	st.shared.u32 	[%r62+13312], %r346;
	st.shared.u32 	[%r62+14336], %r346;
	st.shared.u32 	[%r62+15360], %r346;
	st.shared.u32 	[%r62+16384], %r346;
	st.shared.u32 	[%r62+17408], %r346;
	st.shared.u32 	[%r62+18432], %r346;
	st.shared.u32 	[%r62+19456], %r346;
	st.shared.u32 	[%r62+20480], %r346;
	st.shared.u32 	[%r62+21504], %r346;
	st.shared.u32 	[%r62+22528], %r346;
	st.shared.u32 	[%r62+23552], %r346;
	st.shared.u32 	[%r62+24576], %r346;
	st.shared.u32 	[%r62+25600], %r346;
	st.shared.u32 	[%r62+26624], %r346;
	st.shared.u32 	[%r62+27648], %r346;
	st.shared.u32 	[%r62+28672], %r346;
	st.shared.u32 	[%r62+29696], %r346;
	st.shared.u32 	[%r62+30720], %r346;
	st.shared.u32 	[%r62+31744], %r346;
	st.shared.u32 	[%r62+32768], %r346;
	// begin inline asm
	bmsk.clamp.b32 %r258, %r346, %r260;
	// end inline asm
	// begin inline asm
	shr.b32 %r261, %r745, %r317;
	// end inline asm
	and.b32  	%r349, %r258, %r261;
	shl.b32 	%r350, %r349, 10;
	and.b32  	%r351, %r350, 31744;
	add.s32 	%r352, %r62, %r351;
	shr.u32 	%r353, %r349, 4;
	and.b32  	%r354, %r353, 268435454;
	add.s32 	%r90, %r352, %r354;
	ld.shared.u16 	%rs1, [%r90];
	add.s16 	%rs20, %rs1, 1;
	st.shared.u16 	[%r90], %rs20;
	// begin inline asm
	shr.b32 %r264, %r744, %r317;
	// end inline asm
	and.b32  	%r355, %r258, %r264;
	shl.b32 	%r356, %r355, 10;
	and.b32  	%r357, %r356, 31744;
	add.s32 	%r358, %r62, %r357;
	shr.u32 	%r359, %r355, 4;
	and.b32  	%r360, %r359, 268435454;
	add.s32 	%r91, %r358, %r360;
	ld.shared.u16 	%rs2, [%r91];
	add.s16 	%rs21, %rs2, 1;
	st.shared.u16 	[%r91], %rs21;
	// begin inline asm
	shr.b32 %r267, %r743, %r317;
	// end inline asm
	and.b32  	%r361, %r258, %r267;
	shl.b32 	%r362, %r361, 10;
	and.b32  	%r363, %r362, 31744;
	add.s32 	%r364, %r62, %r363;
	shr.u32 	%r365, %r361, 4;
	and.b32  	%r366, %r365, 268435454;
	add.s32 	%r92, %r364, %r366;
	ld.shared.u16 	%rs3, [%r92];
	add.s16 	%rs22, %rs3, 1;
	st.shared.u16 	[%r92], %rs22;
	// begin inline asm
	shr.b32 %r270, %r742, %r317;
	// end inline asm
	and.b32  	%r367, %r258, %r270;
	shl.b32 	%r368, %r367, 10;
	and.b32  	%r369, %r368, 31744;
	add.s32 	%r370, %r62, %r369;
	shr.u32 	%r371, %r367, 4;
	and.b32  	%r372, %r371, 268435454;
	add.s32 	%r93, %r370, %r372;
	ld.shared.u16 	%rs4, [%r93];
	add.s16 	%rs23, %rs4, 1;
	st.shared.u16 	[%r93], %rs23;
	// begin inline asm
	shr.b32 %r273, %r741, %r317;
	// end inline asm
	and.b32  	%r373, %r258, %r273;
	shl.b32 	%r374, %r373, 10;
	and.b32  	%r375, %r374, 31744;
	add.s32 	%r376, %r62, %r375;
	shr.u32 	%r377, %r373, 4;
	and.b32  	%r378, %r377, 268435454;
	add.s32 	%r94, %r376, %r378;
	ld.shared.u16 	%rs5, [%r94];
	add.s16 	%rs24, %rs5, 1;
	st.shared.u16 	[%r94], %rs24;
	// begin inline asm
	shr.b32 %r276, %r740, %r317;
	// end inline asm
	and.b32  	%r379, %r258, %r276;
	shl.b32 	%r380, %r379, 10;
	and.b32  	%r381, %r380, 31744;
	add.s32 	%r382, %r62, %r381;
	shr.u32 	%r383, %r379, 4;
	and.b32  	%r384, %r383, 268435454;
	add.s32 	%r95, %r382, %r384;
	ld.shared.u16 	%rs6, [%r95];
	add.s16 	%rs25, %rs6, 1;
	st.shared.u16 	[%r95], %rs25;
	// begin inline asm
	shr.b32 %r279, %r739, %r317;
	// end inline asm
	and.b32  	%r385, %r258, %r279;
	shl.b32 	%r386, %r385, 10;
	and.b32  	%r387, %r386, 31744;
	add.s32 	%r388, %r62, %r387;
	shr.u32 	%r389, %r385, 4;
	and.b32  	%r390, %r389, 268435454;
	add.s32 	%r96, %r388, %r390;
	ld.shared.u16 	%rs7, [%r96];
	add.s16 	%rs26, %rs7, 1;
	st.shared.u16 	[%r96], %rs26;
	// begin inline asm
	shr.b32 %r282, %r738, %r317;
	// end inline asm
	and.b32  	%r391, %r258, %r282;
	shl.b32 	%r392, %r391, 10;
	and.b32  	%r393, %r392, 31744;
	add.s32 	%r394, %r62, %r393;
	shr.u32 	%r395, %r391, 4;
	and.b32  	%r396, %r395, 268435454;
	add.s32 	%r97, %r394, %r396;
	ld.shared.u16 	%rs8, [%r97];
	add.s16 	%rs27, %rs8, 1;
	st.shared.u16 	[%r97], %rs27;
	// begin inline asm
	shr.b32 %r285, %r737, %r317;
	// end inline asm
	and.b32  	%r397, %r258, %r285;
	shl.b32 	%r398, %r397, 10;
	and.b32  	%r399, %r398, 31744;
	add.s32 	%r400, %r62, %r399;
	shr.u32 	%r401, %r397, 4;
	and.b32  	%r402, %r401, 268435454;
	add.s32 	%r98, %r400, %r402;
	ld.shared.u16 	%rs9, [%r98];
	add.s16 	%rs28, %rs9, 1;
	st.shared.u16 	[%r98], %rs28;
	// begin inline asm
	shr.b32 %r288, %r736, %r317;
	// end inline asm
	and.b32  	%r403, %r258, %r288;
	shl.b32 	%r404, %r403, 10;
	and.b32  	%r405, %r404, 31744;
	add.s32 	%r406, %r62, %r405;
	shr.u32 	%r407, %r403, 4;
	and.b32  	%r408, %r407, 268435454;
	add.s32 	%r99, %r406, %r408;
	ld.shared.u16 	%rs10, [%r99];
	add.s16 	%rs29, %rs10, 1;
	st.shared.u16 	[%r99], %rs29;
	// begin inline asm
	shr.b32 %r291, %r735, %r317;
	// end inline asm
	and.b32  	%r409, %r258, %r291;
	shl.b32 	%r410, %r409, 10;
	and.b32  	%r411, %r410, 31744;
	add.s32 	%r412, %r62, %r411;
	shr.u32 	%r413, %r409, 4;
	and.b32  	%r414, %r413, 268435454;
	add.s32 	%r100, %r412, %r414;
	ld.shared.u16 	%rs11, [%r100];
	add.s16 	%rs30, %rs11, 1;
	st.shared.u16 	[%r100], %rs30;
	// begin inline asm
	shr.b32 %r294, %r734, %r317;
	// end inline asm
	and.b32  	%r415, %r258, %r294;
	shl.b32 	%r416, %r415, 10;
	and.b32  	%r417, %r416, 31744;
	add.s32 	%r418, %r62, %r417;
	shr.u32 	%r419, %r415, 4;
	and.b32  	%r420, %r419, 268435454;
	add.s32 	%r101, %r418, %r420;
	ld.shared.u16 	%rs12, [%r101];
	add.s16 	%rs31, %rs12, 1;
	st.shared.u16 	[%r101], %rs31;
	// begin inline asm
	shr.b32 %r297, %r733, %r317;
	// end inline asm
	and.b32  	%r421, %r258, %r297;
	shl.b32 	%r422, %r421, 10;
	and.b32  	%r423, %r422, 31744;
	add.s32 	%r424, %r62, %r423;
	shr.u32 	%r425, %r421, 4;
	and.b32  	%r426, %r425, 268435454;
	add.s32 	%r102, %r424, %r426;
	ld.shared.u16 	%rs13, [%r102];
	add.s16 	%rs32, %rs13, 1;
	st.shared.u16 	[%r102], %rs32;
	// begin inline asm
	shr.b32 %r300, %r732, %r317;
	// end inline asm
	and.b32  	%r427, %r258, %r300;
	shl.b32 	%r428, %r427, 10;
	and.b32  	%r429, %r428, 31744;
	add.s32 	%r430, %r62, %r429;
	shr.u32 	%r431, %r427, 4;
	and.b32  	%r432, %r431, 268435454;
	add.s32 	%r103, %r430, %r432;
	ld.shared.u16 	%rs14, [%r103];
	add.s16 	%rs33, %rs14, 1;
	st.shared.u16 	[%r103], %rs33;
	// begin inline asm
	shr.b32 %r303, %r731, %r317;
	// end inline asm
	and.b32  	%r433, %r258, %r303;
	shl.b32 	%r434, %r433, 10;
	and.b32  	%r435, %r434, 31744;
	add.s32 	%r436, %r62, %r435;
	shr.u32 	%r437, %r433, 4;
	and.b32  	%r438, %r437, 268435454;
	add.s32 	%r104, %r436, %r438;
	ld.shared.u16 	%rs15, [%r104];
	add.s16 	%rs34, %rs15, 1;
	st.shared.u16 	[%r104], %rs34;
	// begin inline asm
	shr.b32 %r306, %r730, %r317;
	// end inline asm
	and.b32  	%r439, %r258, %r306;
	shl.b32 	%r440, %r439, 10;
	and.b32  	%r441, %r440, 31744;
	add.s32 	%r442, %r62, %r441;
	shr.u32 	%r443, %r439, 4;
	and.b32  	%r444, %r443, 268435454;
	add.s32 	%r105, %r442, %r444;
	ld.shared.u16 	%rs16, [%r105];
	add.s16 	%rs35, %rs16, 1;
	st.shared.u16 	[%r105], %rs35;
	// begin inline asm
	shr.b32 %r309, %r729, %r317;
	// end inline asm
	and.b32  	%r445, %r258, %r309;
	shl.b32 	%r446, %r445, 10;
	and.b32  	%r447, %r446, 31744;
	add.s32 	%r448, %r62, %r447;
	shr.u32 	%r449, %r445, 4;
	and.b32  	%r450, %r449, 268435454;
	add.s32 	%r106, %r448, %r450;
	ld.shared.u16 	%rs17, [%r106];
	add.s16 	%rs36, %rs17, 1;
	st.shared.u16 	[%r106], %rs36;
	// begin inline asm
	shr.b32 %r312, %r728, %r317;
	// end inline asm
	and.b32  	%r451, %r258, %r312;
	shl.b32 	%r452, %r451, 10;
	and.b32  	%r453, %r452, 31744;
	add.s32 	%r454, %r62, %r453;
	shr.u32 	%r455, %r451, 4;
	and.b32  	%r456, %r455, 268435454;
	add.s32 	%r107, %r454, %r456;
	ld.shared.u16 	%rs18, [%r107];
	add.s16 	%rs37, %rs18, 1;
	st.shared.u16 	[%r107], %rs37;
	// begin inline asm
	shr.b32 %r315, %r727, %r317;
	// end inline asm
	and.b32  	%r457, %r258, %r315;
	shl.b32 	%r458, %r457, 10;
	and.b32  	%r459, %r458, 31744;
	add.s32 	%r460, %r62, %r459;
	shr.u32 	%r461, %r457, 4;
	and.b32  	%r462, %r461, 268435454;
	add.s32 	%r108, %r460, %r462;
	ld.shared.u16 	%rs19, [%r108];
	add.s16 	%rs38, %rs19, 1;
	st.shared.u16 	[%r108], %rs38;
	bar.sync 	0;
	ld.shared.u32 	%r109, [%r63];
	ld.shared.u32 	%r463, [%r63+4];
	ld.shared.u32 	%r464, [%r63+8];
	ld.shared.u32 	%r465, [%r63+12];
	ld.shared.u32 	%r466, [%r63+16];
	ld.shared.u32 	%r467, [%r63+20];
	ld.shared.u32 	%r468, [%r63+24];
	ld.shared.u32 	%r469, [%r63+28];
	ld.shared.u32 	%r470, [%r63+32];
	ld.shared.u32 	%r471, [%r63+36];
	ld.shared.u32 	%r472, [%r63+40];
	ld.shared.u32 	%r473, [%r63+44];
	ld.shared.u32 	%r474, [%r63+48];
	ld.shared.u32 	%r475, [%r63+52];
	ld.shared.u32 	%r476, [%r63+56];
	ld.shared.u32 	%r477, [%r63+60];
	ld.shared.u32 	%r478, [%r63+64];
	ld.shared.u32 	%r479, [%r63+68];
	ld.shared.u32 	%r480, [%r63+72];
	ld.shared.u32 	%r481, [%r63+76];
	ld.shared.u32 	%r482, [%r63+80];
	ld.shared.u32 	%r483, [%r63+84];
	ld.shared.u32 	%r484, [%r63+88];
	ld.shared.u32 	%r485, [%r63+92];
	ld.shared.u32 	%r486, [%r63+96];
	ld.shared.u32 	%r487, [%r63+100];
	ld.shared.u32 	%r488, [%r63+104];
	ld.shared.u32 	%r489, [%r63+108];
	ld.shared.u32 	%r490, [%r63+112];
	ld.shared.u32 	%r491, [%r63+116];
	ld.shared.u32 	%r492, [%r63+120];
	ld.shared.u32 	%r493, [%r63+124];
	ld.shared.u32 	%r494, [%r63+128];
	add.s32 	%r110, %r463, %r109;
	add.s32 	%r111, %r464, %r110;
	add.s32 	%r112, %r465, %r111;
	add.s32 	%r113, %r466, %r112;
	add.s32 	%r114, %r467, %r113;
	add.s32 	%r115, %r468, %r114;
	add.s32 	%r116, %r469, %r115;
	add.s32 	%r117, %r470, %r116;
	add.s32 	%r118, %r471, %r117;
	add.s32 	%r119, %r472, %r118;
	add.s32 	%r120, %r473, %r119;
	add.s32 	%r121, %r474, %r120;
	add.s32 	%r122, %r475, %r121;
	add.s32 	%r123, %r476, %r122;
	add.s32 	%r124, %r477, %r123;
	add.s32 	%r125, %r478, %r124;
	add.s32 	%r126, %r479, %r125;
	add.s32 	%r127, %r480, %r126;
	add.s32 	%r128, %r481, %r127;
	add.s32 	%r129, %r482, %r128;
	add.s32 	%r130, %r483, %r129;
	add.s32 	%r131, %r484, %r130;
	add.s32 	%r132, %r485, %r131;
	add.s32 	%r133, %r486, %r132;
	add.s32 	%r134, %r487, %r133;
	add.s32 	%r135, %r488, %r134;
	add.s32 	%r136, %r489, %r135;
	add.s32 	%r137, %r490, %r136;
	add.s32 	%r138, %r491, %r137;
	add.s32 	%r139, %r492, %r138;
	add.s32 	%r140, %r493, %r139;
	add.s32 	%r323, %r494, %r140;
	// begin inline asm
	mov.u32 %r318, %laneid;
	// end inline asm
	mov.b32 	%r321, 1;
	mov.b32 	%r348, -1;
	// begin inline asm
	{  .reg .u32 r0;  .reg .pred p;  shfl.sync.up.b32 r0|p, %r323, %r321, %r346, %r348;  @p add.u32 r0, r0, %r323;  mov.u32 %r319, r0;}
	// end inline asm
	mov.b32 	%r327, 2;
	// begin inline asm
	{  .reg .u32 r0;  .reg .pred p;  shfl.sync.up.b32 r0|p, %r319, %r327, %r346, %r348;  @p add.u32 r0, r0, %r319;  mov.u32 %r325, r0;}
	// end inline asm
	mov.b32 	%r333, 4;
	// begin inline asm
	{  .reg .u32 r0;  .reg .pred p;  shfl.sync.up.b32 r0|p, %r325, %r333, %r346, %r348;  @p add.u32 r0, r0, %r325;  mov.u32 %r331, r0;}
	// end inline asm
	mov.b32 	%r339, 8;
	// begin inline asm
	{  .reg .u32 r0;  .reg .pred p;  shfl.sync.up.b32 r0|p, %r331, %r339, %r346, %r348;  @p add.u32 r0, r0, %r331;  mov.u32 %r337, r0;}
	// end inline asm
	mov.b32 	%r345, 16;
	// begin inline asm
	{  .reg .u32 r0;  .reg .pred p;  shfl.sync.up.b32 r0|p, %r337, %r345, %r346, %r348;  @p add.u32 r0, r0, %r337;  mov.u32 %r343, r0;}
	// end inline asm
	setp.ne.s32 	%p41, %r318, 31;
	@%p41 bra 	$L__BB28_79;
	st.shared.u32 	[%r64], %r343;
$L__BB28_79:
	sub.s32 	%r495, %r343, %r323;
	setp.gt.u32 	%p42, %r2, 31;
	setp.eq.s32 	%p43, %r61, 7;
	setp.eq.s32 	%p44, %r61, 6;
	setp.eq.s32 	%p45, %r61, 5;
	setp.eq.s32 	%p46, %r61, 4;
	setp.eq.s32 	%p47, %r61, 3;
	setp.eq.s32 	%p48, %r61, 2;
	setp.eq.s32 	%p49, %r61, 1;
	bar.sync 	0;
	ld.shared.v4.u32 	{%r496, %r497, %r498, %r499}, [_ZZN3cub18CUB_300001_SM_10006detail10radix_sort31DeviceRadixSortSingleTileKernelINS1_5radix10policy_hubIifyE10Policy1000ELNS0_9SortOrderE0EifyNS1_21identity_decomposer_tEEEvPKT1_PSA_PKT2_PSE_T3_iiT4_E12temp_storage+33792];
	selp.b32 	%r500, %r496, %r746, %p49;
	add.s32 	%r501, %r497, %r496;
	selp.b32 	%r502, %r501, %r500, %p48;
	add.s32 	%r503, %r501, %r498;
	selp.b32 	%r504, %r503, %r502, %p47;
	add.s32 	%r505, %r503, %r499;
	selp.b32 	%r506, %r505, %r504, %p46;
	ld.shared.v4.u32 	{%r507, %r508, %r509, %r510}, [_ZZN3cub18CUB_300001_SM_10006detail10radix_sort31DeviceRadixSortSingleTileKernelINS1_5radix10policy_hubIifyE10Policy1000ELNS0_9SortOrderE0EifyNS1_21identity_decomposer_tEEEvPKT1_PSA_PKT2_PSE_T3_iiT4_E12temp_storage+33808];
	add.s32 	%r511, %r505, %r507;
	selp.b32 	%r512, %r511, %r506, %p45;
	add.s32 	%r513, %r511, %r508;
	selp.b32 	%r514, %r513, %r512, %p44;
	add.s32 	%r515, %r513, %r509;
	selp.b32 	%r746, %r515, %r514, %p43;
	add.s32 	%r145, %r515, %r510;
	setp.ne.s32 	%p50, %r318, 0;
	selp.b32 	%r516, %r495, 0, %p50;
	add.s32 	%r517, %r746, %r516;
	or.pred  	%p51, %p42, %p50;
	selp.b32 	%r747, %r517, %r495, %p42;
	@%p51 bra 	$L__BB28_81;
	shl.b32 	%r747, %r145, 16;
	st.shared.u32 	[_ZZN3cub18CUB_300001_SM_10006detail10radix_sort31DeviceRadixSortSingleTileKernelINS1_5radix10policy_hubIifyE10Policy1000ELNS0_9SortOrderE0EifyNS1_21identity_decomposer_tEEEvPKT1_PSA_PKT2_PSE_T3_iiT4_E12temp_storage+33832], %r747;
$L__BB28_81:
	setp.eq.s32 	%p52, %r2, 0;
	bar.sync 	0;
	ld.shared.u32 	%r518, [_ZZN3cub18CUB_300001_SM_10006detail10radix_sort31DeviceRadixSortSingleTileKernelINS1_5radix10policy_hubIifyE10Policy1000ELNS0_9SortOrderE0EifyNS1_21identity_decomposer_tEEEvPKT1_PSA_PKT2_PSE_T3_iiT4_E12temp_storage+33832];
	selp.b32 	%r519, 0, %r518, %p52;
	add.s32 	%r520, %r747, %r519;
	add.s32 	%r521, %r109, %r520;
	add.s32 	%r522, %r110, %r520;
	add.s32 	%r523, %r111, %r520;
	add.s32 	%r524, %r112, %r520;
	add.s32 	%r525, %r113, %r520;
	add.s32 	%r526, %r114, %r520;
	add.s32 	%r527, %r115, %r520;
	add.s32 	%r528, %r116, %r520;
	add.s32 	%r529, %r117, %r520;
	add.s32 	%r530, %r118, %r520;
	add.s32 	%r531, %r119, %r520;
	add.s32 	%r532, %r120, %r520;
	add.s32 	%r533, %r121, %r520;
	add.s32 	%r534, %r122, %r520;
	add.s32 	%r535, %r123, %r520;
	add.s32 	%r536, %r124, %r520;
	add.s32 	%r537, %r125, %r520;
	add.s32 	%r538, %r126, %r520;
	add.s32 	%r539, %r127, %r520;
	add.s32 	%r540, %r128, %r520;
	add.s32 	%r541, %r129, %r520;
	add.s32 	%r542, %r130, %r520;
	add.s32 	%r543, %r131, %r520;
	add.s32 	%r544, %r132, %r520;
	add.s32 	%r545, %r133, %r520;
	add.s32 	%r546, %r134, %r520;
	add.s32 	%r547, %r135, %r520;
	add.s32 	%r548, %r136, %r520;
	add.s32 	%r549, %r137, %r520;
	add.s32 	%r550, %r138, %r520;
	add.s32 	%r551, %r139, %r520;
	add.s32 	%r552, %r140, %r520;
	st.shared.u32 	[%r63], %r520;
	st.shared.u32 	[%r63+4], %r521;
	st.shared.u32 	[%r63+8], %r522;
	st.shared.u32 	[%r63+12], %r523;
	st.shared.u32 	[%r63+16], %r524;
	st.shared.u32 	[%r63+20], %r525;
	st.shared.u32 	[%r63+24], %r526;
	st.shared.u32 	[%r63+28], %r527;
	st.shared.u32 	[%r63+32], %r528;
	st.shared.u32 	[%r63+36], %r529;
	st.shared.u32 	[%r63+40], %r530;
	st.shared.u32 	[%r63+44], %r531;
	st.shared.u32 	[%r63+48], %r532;
	st.shared.u32 	[%r63+52], %r533;
	st.shared.u32 	[%r63+56], %r534;
	st.shared.u32 	[%r63+60], %r535;
	st.shared.u32 	[%r63+64], %r536;
	st.shared.u32 	[%r63+68], %r537;
	st.shared.u32 	[%r63+72], %r538;
	st.shared.u32 	[%r63+76], %r539;
	st.shared.u32 	[%r63+80], %r540;
	st.shared.u32 	[%r63+84], %r541;
	st.shared.u32 	[%r63+88], %r542;
	st.shared.u32 	[%r63+92], %r543;
	st.shared.u32 	[%r63+96], %r544;
	st.shared.u32 	[%r63+100], %r545;
	st.shared.u32 	[%r63+104], %r546;
	st.shared.u32 	[%r63+108], %r547;
	st.shared.u32 	[%r63+112], %r548;
	st.shared.u32 	[%r63+116], %r549;
	st.shared.u32 	[%r63+120], %r550;
	st.shared.u32 	[%r63+124], %r551;
	st.shared.u32 	[%r63+128], %r552;
	bar.sync 	0;
	cvt.u32.u16 	%r553, %rs1;
	ld.shared.u16 	%r554, [%r90];
	add.s32 	%r149, %r554, %r553;
	cvt.u32.u16 	%r555, %rs2;
	ld.shared.u16 	%r556, [%r91];
	add.s32 	%r150, %r556, %r555;
	cvt.u32.u16 	%r557, %rs3;
	ld.shared.u16 	%r558, [%r92];
	add.s32 	%r151, %r558, %r557;
	cvt.u32.u16 	%r559, %rs4;
	ld.shared.u16 	%r560, [%r93];
	add.s32 	%r152, %r560, %r559;
	cvt.u32.u16 	%r561, %rs5;
	ld.shared.u16 	%r562, [%r94];
	add.s32 	%r153, %r562, %r561;
	cvt.u32.u16 	%r563, %rs6;
	ld.shared.u16 	%r564, [%r95];
	add.s32 	%r154, %r564, %r563;
	cvt.u32.u16 	%r565, %rs7;
	ld.shared.u16 	%r566, [%r96];
	add.s32 	%r155, %r566, %r565;
	cvt.u32.u16 	%r567, %rs8;
	ld.shared.u16 	%r568, [%r97];
	add.s32 	%r156, %r568, %r567;
	cvt.u32.u16 	%r569, %rs9;
	ld.shared.u16 	%r570, [%r98];
	add.s32 	%r157, %r570, %r569;
	cvt.u32.u16 	%r571, %rs10;
	ld.shared.u16 	%r572, [%r99];
	add.s32 	%r158, %r572, %r571;
	cvt.u32.u16 	%r573, %rs11;
	ld.shared.u16 	%r574, [%r100];
	add.s32 	%r159, %r574, %r573;
	cvt.u32.u16 	%r575, %rs12;
	ld.shared.u16 	%r576, [%r101];
	add.s32 	%r160, %r576, %r575;
	cvt.u32.u16 	%r577, %rs13;
	ld.shared.u16 	%r578, [%r102];
	add.s32 	%r161, %r578, %r577;
	cvt.u32.u16 	%r579, %rs14;
	ld.shared.u16 	%r580, [%r103];
	add.s32 	%r162, %r580, %r579;
	cvt.u32.u16 	%r581, %rs15;
	ld.shared.u16 	%r582, [%r104];
	add.s32 	%r163, %r582, %r581;
	cvt.u32.u16 	%r583, %rs16;
	ld.shared.u16 	%r584, [%r105];
	add.s32 	%r164, %r584, %r583;
	cvt.u32.u16 	%r585, %rs17;
	ld.shared.u16 	%r586, [%r106];
	add.s32 	%r165, %r586, %r585;
	cvt.u32.u16 	%r587, %rs18;
	ld.shared.u16 	%r588, [%r107];
	add.s32 	%r166, %r588, %r587;
	cvt.u32.u16 	%r589, %rs19;
	ld.shared.u16 	%r590, [%r108];
	add.s32 	%r167, %r590, %r589;
	bar.sync 	0;
	setp.lt.s32 	%p53, %r726, %r210;
	@%p53 bra 	$L__BB28_121;
	cvt.u64.u32 	%rd15, %r2;
	shl.b32 	%r591, %r149, 2;
	mov.u32 	%r592, _ZZN3cub18CUB_300001_SM_10006detail10radix_sort31DeviceRadixSortSingleTileKernelINS1_5radix10policy_hubIifyE10Policy1000ELNS0_9SortOrderE0EifyNS1_21identity_decomposer_tEEEvPKT1_PSA_PKT2_PSE_T3_iiT4_E12temp_storage;
	add.s32 	%r593, %r592, %r591;
	st.shared.u32 	[%r593], %r745;
	shl.b32 	%r594, %r150, 2;
	add.s32 	%r595, %r592, %r594;
	st.shared.u32 	[%r595], %r744;
	shl.b32 	%r596, %r151, 2;
	add.s32 	%r597, %r592, %r596;
	st.shared.u32 	[%r597], %r743;
	shl.b32 	%r598, %r152, 2;
	add.s32 	%r599, %r592, %r598;
	st.shared.u32 	[%r599], %r742;
	shl.b32 	%r600, %r153, 2;
	add.s32 	%r601, %r592, %r600;
	st.shared.u32 	[%r601], %r741;
	shl.b32 	%r602, %r154, 2;
	add.s32 	%r603, %r592, %r602;
	st.shared.u32 	[%r603], %r740;
	shl.b32 	%r604, %r155, 2;
	add.s32 	%r605, %r592, %r604;
	st.shared.u32 	[%r605], %r739;
	shl.b32 	%r606, %r156, 2;
	add.s32 	%r607, %r592, %r606;
	st.shared.u32 	[%r607], %r738;
	shl.b32 	%r608, %r157, 2;
	add.s32 	%r609, %r592, %r608;
	st.shared.u32 	[%r609], %r737;
	shl.b32 	%r610, %r158, 2;
	add.s32 	%r611, %r592, %r610;
	st.shared.u32 	[%r611], %r736;
	shl.b32 	%r612, %r159, 2;
	add.s32 	%r613, %r592, %r612;
	st.shared.u32 	[%r613], %r735;
	shl.b32 	%r614, %r160, 2;
	add.s32 	%r615, %r592, %r614;
	st.shared.u32 	[%r615], %r734;
	shl.b32 	%r616, %r161, 2;
	add.s32 	%r617, %r592, %r616;
	st.shared.u32 	[%r617], %r733;
	shl.b32 	%r618, %r162, 2;
	add.s32 	%r619, %r592, %r618;
	st.shared.u32 	[%r619], %r732;
	shl.b32 	%r620, %r163, 2;
	add.s32 	%r621, %r592, %r620;
	st.shared.u32 	[%r621], %r731;
	shl.b32 	%r622, %r164, 2;
	add.s32 	%r623, %r592, %r622;
	st.shared.u32 	[%r623], %r730;
	shl.b32 	%r624, %r165, 2;
	add.s32 	%r625, %r592, %r624;
	st.shared.u32 	[%r625], %r729;
	shl.b32 	%r626, %r166, 2;
	add.s32 	%r627, %r592, %r626;
	st.shared.u32 	[%r627], %r728;
	shl.b32 	%r628, %r167, 2;
	add.s32 	%r629, %r592, %r628;
	st.shared.u32 	[%r629], %r727;
	bar.sync 	0;
	mad.lo.s32 	%r168, %r2, -72, %r65;
	ld.shared.u32 	%r169, [%r168];
	ld.shared.u32 	%r170, [%r168+1024];
	ld.shared.u32 	%r171, [%r168+2048];
	ld.shared.u32 	%r172, [%r168+3072];
	ld.shared.u32 	%r173, [%r168+4096];
	ld.shared.u32 	%r174, [%r168+5120];
	ld.shared.u32 	%r175, [%r168+6144];
	ld.shared.u32 	%r176, [%r168+7168];
	ld.shared.u32 	%r177, [%r168+8192];
	ld.shared.u32 	%r178, [%r168+9216];
	ld.shared.u32 	%r179, [%r168+10240];
	ld.shared.u32 	%r180, [%r168+11264];
	ld.shared.u32 	%r181, [%r168+12288];
	ld.shared.u32 	%r182, [%r168+13312];
	ld.shared.u32 	%r183, [%r168+14336];
	ld.shared.u32 	%r184, [%r168+15360];
	ld.shared.u32 	%r185, [%r168+16384];
	ld.shared.u32 	%r186, [%r168+17408];
	ld.shared.u32 	%r187, [%r168+18432];
	bar.sync 	0;
	st.shared.f32 	[%r593], %f152;
	st.shared.f32 	[%r595], %f151;
	st.shared.f32 	[%r597], %f150;
	st.shared.f32 	[%r599], %f149;
	st.shared.f32 	[%r601], %f148;
	st.shared.f32 	[%r603], %f147;
	st.shared.f32 	[%r605], %f146;
	st.shared.f32 	[%r607], %f145;
	st.shared.f32 	[%r609], %f144;
	st.shared.f32 	[%r611], %f143;
	st.shared.f32 	[%r613], %f142;
	st.shared.f32 	[%r615], %f141;
	st.shared.f32 	[%r617], %f140;
	st.shared.f32 	[%r619], %f139;
	st.shared.f32 	[%r621], %f138;
	st.shared.f32 	[%r623], %f137;
	st.shared.f32 	[%r625], %f136;
	st.shared.f32 	[%r627], %f135;
	st.shared.f32 	[%r629], %f134;
	bar.sync 	0;
	ld.shared.f32 	%f58, [%r168+1024];
	ld.shared.f32 	%f59, [%r168+2048];
	ld.shared.f32 	%f60, [%r168+3072];
	ld.shared.f32 	%f61, [%r168+4096];
	ld.shared.f32 	%f62, [%r168+5120];
	ld.shared.f32 	%f63, [%r168+6144];
	ld.shared.f32 	%f64, [%r168+7168];
	ld.shared.f32 	%f65, [%r168+8192];
	ld.shared.f32 	%f66, [%r168+9216];
	ld.shared.f32 	%f67, [%r168+10240];
	ld.shared.f32 	%f68, [%r168+11264];
	ld.shared.f32 	%f69, [%r168+12288];
	ld.shared.f32 	%f70, [%r168+13312];
	ld.shared.f32 	%f71, [%r168+14336];
	ld.shared.f32 	%f72, [%r168+15360];
	ld.shared.f32 	%f73, [%r168+16384];
	ld.shared.f32 	%f74, [%r168+17408];
	ld.shared.f32 	%f75, [%r168+18432];
	setp.gt.u64 	%p54, %rd2, %rd15;
	cvta.to.global.u64 	%rd16, %rd6;
	mul.wide.u32 	%rd17, %r2, 4;
	add.s64 	%rd4, %rd16, %rd17;
	cvta.to.global.u64 	%rd18, %rd8;
	add.s64 	%rd5, %rd18, %rd17;
	@%p54 bra 	$L__BB28_83;
	bra.uni 	$L__BB28_84;
$L__BB28_83:
	xor.b32  	%r630, %r169, -2147483648;
	ld.shared.f32 	%f114, [%r168];
	st.global.u32 	[%rd4], %r630;
	st.global.f32 	[%rd5], %f114;
$L__BB28_84:
	add.s32 	%r631, %r2, 256;
	cvt.u64.u32 	%rd19, %r631;
	setp.le.u64 	%p55, %rd2, %rd19;
	@%p55 bra 	$L__BB28_86;
	xor.b32  	%r632, %r170, -2147483648;
	st.global.u32 	[%rd4+1024], %r632;
	st.global.f32 	[%rd5+1024], %f58;
$L__BB28_86:
	add.s32 	%r633, %r2, 512;
	cvt.u64.u32 	%rd20, %r633;
	setp.le.u64 	%p56, %rd2, %rd20;
	@%p56 bra 	$L__BB28_88;
	xor.b32  	%r634, %r171, -2147483648;
	st.global.u32 	[%rd4+2048], %r634;
	st.global.f32 	[%rd5+2048], %f59;
$L__BB28_88:
	add.s32 	%r635, %r2, 768;
	cvt.u64.u32 	%rd21, %r635;
	setp.le.u64 	%p57, %rd2, %rd21;
	@%p57 bra 	$L__BB28_90;
	xor.b32  	%r636, %r172, -2147483648;
	st.global.u32 	[%rd4+3072], %r636;
	st.global.f32 	[%rd5+3072], %f60;
$L__BB28_90:
	or.b32  	%r637, %r2, 1024;
	cvt.u64.u32 	%rd22, %r637;
	setp.le.u64 	%p58, %rd2, %rd22;
	@%p58 bra 	$L__BB28_92;
	xor.b32  	%r638, %r173, -2147483648;
	st.global.u32 	[%rd4+4096], %r638;
	st.global.f32 	[%rd5+4096], %f61;
$L__BB28_92:
	add.s32 	%r639, %r2, 1280;
	cvt.u64.u32 	%rd23, %r639;
	setp.le.u64 	%p59, %rd2, %rd23;
	@%p59 bra 	$L__BB28_94;
	xor.b32  	%r640, %r174, -2147483648;
	st.global.u32 	[%rd4+5120], %r640;
	st.global.f32 	[%rd5+5120], %f62;
$L__BB28_94:
	add.s32 	%r641, %r2, 1536;
	cvt.u64.u32 	%rd24, %r641;
	setp.le.u64 	%p60, %rd2, %rd24;
	@%p60 bra 	$L__BB28_96;
	xor.b32  	%r642, %r175, -2147483648;
	st.global.u32 	[%rd4+6144], %r642;
	st.global.f32 	[%rd5+6144], %f63;
$L__BB28_96:
	add.s32 	%r643, %r2, 1792;
	cvt.u64.u32 	%rd25, %r643;
	setp.le.u64 	%p61, %rd2, %rd25;
	@%p61 bra 	$L__BB28_98;
	xor.b32  	%r644, %r176, -2147483648;
	st.global.u32 	[%rd4+7168], %r644;
	st.global.f32 	[%rd5+7168], %f64;
$L__BB28_98:
	or.b32  	%r645, %r2, 2048;
	cvt.u64.u32 	%rd26, %r645;
	setp.le.u64 	%p62, %rd2, %rd26;
	@%p62 bra 	$L__BB28_100;
	xor.b32  	%r646, %r177, -2147483648;
	st.global.u32 	[%rd4+8192], %r646;
	st.global.f32 	[%rd5+8192], %f65;
$L__BB28_100:
	add.s32 	%r647, %r2, 2304;
	cvt.u64.u32 	%rd27, %r647;
	setp.le.u64 	%p63, %rd2, %rd27;
	@%p63 bra 	$L__BB28_102;
	xor.b32  	%r648, %r178, -2147483648;
	st.global.u32 	[%rd4+9216], %r648;
	st.global.f32 	[%rd5+9216], %f66;
$L__BB28_102:
	add.s32 	%r649, %r2, 2560;
	cvt.u64.u32 	%rd28, %r649;
	setp.le.u64 	%p64, %rd2, %rd28;
	@%p64 bra 	$L__BB28_104;
	xor.b32  	%r650, %r179, -2147483648;
	st.global.u32 	[%rd4+10240], %r650;
	st.global.f32 	[%rd5+10240], %f67;
$L__BB28_104:
	add.s32 	%r651, %r2, 2816;
	cvt.u64.u32 	%rd29, %r651;
	setp.le.u64 	%p65, %rd2, %rd29;
	@%p65 bra 	$L__BB28_106;
	xor.b32  	%r652, %r180, -2147483648;
	st.global.u32 	[%rd4+11264], %r652;
	st.global.f32 	[%rd5+11264], %f68;
$L__BB28_106:
	or.b32  	%r653, %r2, 3072;
	cvt.u64.u32 	%rd30, %r653;
	setp.le.u64 	%p66, %rd2, %rd30;
	@%p66 bra 	$L__BB28_108;
	xor.b32  	%r654, %r181, -2147483648;
	st.global.u32 	[%rd4+12288], %r654;
	st.global.f32 	[%rd5+12288], %f69;
$L__BB28_108:
	add.s32 	%r655, %r2, 3328;
	cvt.u64.u32 	%rd31, %r655;
	setp.le.u64 	%p67, %rd2, %rd31;
	@%p67 bra 	$L__BB28_110;
	xor.b32  	%r656, %r182, -2147483648;
	st.global.u32 	[%rd4+13312], %r656;
	st.global.f32 	[%rd5+13312], %f70;
$L__BB28_110:
	add.s32 	%r657, %r2, 3584;
	cvt.u64.u32 	%rd32, %r657;
	setp.le.u64 	%p68, %rd2, %rd32;
	@%p68 bra 	$L__BB28_112;
	xor.b32  	%r658, %r183, -2147483648;
	st.global.u32 	[%rd4+14336], %r658;
	st.global.f32 	[%rd5+14336], %f71;
$L__BB28_112:
	add.s32 	%r659, %r2, 3840;
	cvt.u64.u32 	%rd33, %r659;
	setp.le.u64 	%p69, %rd2, %rd33;
	@%p69 bra 	$L__BB28_114;
	xor.b32  	%r660, %r184, -2147483648;
	st.global.u32 	[%rd4+15360], %r660;
	st.global.f32 	[%rd5+15360], %f72;
$L__BB28_114:
	or.b32  	%r661, %r2, 4096;
	cvt.u64.u32 	%rd34, %r661;
	setp.le.u64 	%p70, %rd2, %rd34;
	@%p70 bra 	$L__BB28_116;
	xor.b32  	%r662, %r185, -2147483648;
	st.global.u32 	[%rd4+16384], %r662;
	st.global.f32 	[%rd5+16384], %f73;
$L__BB28_116:
	add.s32 	%r663, %r2, 4352;
	cvt.u64.u32 	%rd35, %r663;
	setp.le.u64 	%p71, %rd2, %rd35;
	@%p71 bra 	$L__BB28_118;
	xor.b32  	%r664, %r186, -2147483648;
	st.global.u32 	[%rd4+17408], %r664;
	st.global.f32 	[%rd5+17408], %f74;
$L__BB28_118:
	add.s32 	%r665, %r2, 4608;
	cvt.u64.u32 	%rd36, %r665;
	setp.le.u64 	%p72, %rd2, %rd36;
	@%p72 bra 	$L__BB28_120;
	xor.b32  	%r666, %r187, -2147483648;
	st.global.u32 	[%rd4+18432], %r666;
	st.global.f32 	[%rd5+18432], %f75;
$L__BB28_120:
	ret;
$L__BB28_121:
	shl.b32 	%r667, %r149, 2;
	mov.u32 	%r668, _ZZN3cub18CUB_300001_SM_10006detail10radix_sort31DeviceRadixSortSingleTileKernelINS1_5radix10policy_hubIifyE10Policy1000ELNS0_9SortOrderE0EifyNS1_21identity_decomposer_tEEEvPKT1_PSA_PKT2_PSE_T3_iiT4_E12temp_storage;
	add.s32 	%r669, %r668, %r667;
	st.shared.u32 	[%r669], %r745;
	shl.b32 	%r670, %r150, 2;
	add.s32 	%r671, %r668, %r670;
	st.shared.u32 	[%r671], %r744;
	shl.b32 	%r672, %r151, 2;
	add.s32 	%r673, %r668, %r672;
	st.shared.u32 	[%r673], %r743;
	shl.b32 	%r674, %r152, 2;
	add.s32 	%r675, %r668, %r674;
	st.shared.u32 	[%r675], %r742;
	shl.b32 	%r676, %r153, 2;
	add.s32 	%r677, %r668, %r676;
	st.shared.u32 	[%r677], %r741;
	shl.b32 	%r678, %r154, 2;
	add.s32 	%r679, %r668, %r678;
	st.shared.u32 	[%r679], %r740;
	shl.b32 	%r680, %r155, 2;
	add.s32 	%r681, %r668, %r680;
	st.shared.u32 	[%r681], %r739;
	shl.b32 	%r682, %r156, 2;
	add.s32 	%r683, %r668, %r682;
	st.shared.u32 	[%r683], %r738;
	shl.b32 	%r684, %r157, 2;
	add.s32 	%r685, %r668, %r684;
	st.shared.u32 	[%r685], %r737;
	shl.b32 	%r686, %r158, 2;
	add.s32 	%r687, %r668, %r686;
	st.shared.u32 	[%r687], %r736;
	shl.b32 	%r688, %r159, 2;
	add.s32 	%r689, %r668, %r688;
	st.shared.u32 	[%r689], %r735;
	shl.b32 	%r690, %r160, 2;
	add.s32 	%r691, %r668, %r690;
	st.shared.u32 	[%r691], %r734;
	shl.b32 	%r692, %r161, 2;
	add.s32 	%r693, %r668, %r692;
	st.shared.u32 	[%r693], %r733;
	shl.b32 	%r694, %r162, 2;
	add.s32 	%r695, %r668, %r694;
	st.shared.u32 	[%r695], %r732;
	shl.b32 	%r696, %r163, 2;
	add.s32 	%r697, %r668, %r696;
	st.shared.u32 	[%r697], %r731;
	shl.b32 	%r698, %r164, 2;
	add.s32 	%r699, %r668, %r698;
	st.shared.u32 	[%r699], %r730;
	shl.b32 	%r700, %r165, 2;
	add.s32 	%r701, %r668, %r700;
	st.shared.u32 	[%r701], %r729;
	shl.b32 	%r702, %r166, 2;
	add.s32 	%r703, %r668, %r702;
	st.shared.u32 	[%r703], %r728;
	shl.b32 	%r704, %r167, 2;
	add.s32 	%r705, %r668, %r704;
	st.shared.u32 	[%r705], %r727;
	bar.sync 	0;
	ld.shared.u32 	%r745, [%r65];
	ld.shared.u32 	%r744, [%r65+4];
	ld.shared.u32 	%r743, [%r65+8];
	ld.shared.u32 	%r742, [%r65+12];
	ld.shared.u32 	%r741, [%r65+16];
	ld.shared.u32 	%r740, [%r65+20];
	ld.shared.u32 	%r739, [%r65+24];
	ld.shared.u32 	%r738, [%r65+28];
	ld.shared.u32 	%r737, [%r65+32];
	ld.shared.u32 	%r736, [%r65+36];
	ld.shared.u32 	%r735, [%r65+40];
	ld.shared.u32 	%r734, [%r65+44];
	ld.shared.u32 	%r733, [%r65+48];
	ld.shared.u32 	%r732, [%r65+52];
	ld.shared.u32 	%r731, [%r65+56];
	ld.shared.u32 	%r730, [%r65+60];
	ld.shared.u32 	%r729, [%r65+64];
	ld.shared.u32 	%r728, [%r65+68];
	ld.shared.u32 	%r727, [%r65+72];
	bar.sync 	0;
	st.shared.f32 	[%r669], %f152;
	st.shared.f32 	[%r671], %f151;
	st.shared.f32 	[%r673], %f150;
	st.shared.f32 	[%r675], %f149;
	st.shared.f32 	[%r677], %f148;
	st.shared.f32 	[%r679], %f147;
	st.shared.f32 	[%r681], %f146;
	st.shared.f32 	[%r683], %f145;
	st.shared.f32 	[%r685], %f144;
	st.shared.f32 	[%r687], %f143;
	st.shared.f32 	[%r689], %f142;
	st.shared.f32 	[%r691], %f141;
	st.shared.f32 	[%r693], %f140;
	st.shared.f32 	[%r695], %f139;
	st.shared.f32 	[%r697], %f138;
	st.shared.f32 	[%r699], %f137;
	st.shared.f32 	[%r701], %f136;
	st.shared.f32 	[%r703], %f135;
	st.shared.f32 	[%r705], %f134;
	bar.sync 	0;
	ld.shared.f32 	%f152, [%r65];
	ld.shared.f32 	%f151, [%r65+4];
	ld.shared.f32 	%f150, [%r65+8];
	ld.shared.f32 	%f149, [%r65+12];
	ld.shared.f32 	%f148, [%r65+16];
	ld.shared.f32 	%f147, [%r65+20];
	ld.shared.f32 	%f146, [%r65+24];
	ld.shared.f32 	%f145, [%r65+28];
	ld.shared.f32 	%f144, [%r65+32];
	ld.shared.f32 	%f143, [%r65+36];
	ld.shared.f32 	%f142, [%r65+40];
	ld.shared.f32 	%f141, [%r65+44];
	ld.shared.f32 	%f140, [%r65+48];
	ld.shared.f32 	%f139, [%r65+52];
	ld.shared.f32 	%f138, [%r65+56];
	ld.shared.f32 	%f137, [%r65+60];
	ld.shared.f32 	%f136, [%r65+64];
	ld.shared.f32 	%f135, [%r65+68];
	ld.shared.f32 	%f134, [%r65+72];
	bar.sync 	0;
	add.s32 	%r726, %r726, 6;
	add.s32 	%r725, %r725, -6;
	bra.uni 	$L__BB28_77;

}
	// .globl	_ZN3cub18CUB_300001_SM_10006detail10radix_sort30DeviceRadixSortHistogramKernelINS1_5radix10policy_hubIifyE10Policy1000ELNS0_9SortOrderE0EiyNS1_21identity_decomposer_tEEEvPT2_PKT1_SA_iiT3_
.visible .entry _ZN3cub18CUB_300001_SM_10006detail10radix_sort30DeviceRadixSortHistogramKernelINS1_5radix10policy_hubIifyE10Policy1000ELNS0_9SortOrderE0EiyNS1_21identity_decomposer_tEEEvPT2_PKT1_SA_iiT3_(
	.param .u64 .ptr .align 1 _ZN3cub18CUB_300001_SM_10006detail10radix_sort30DeviceRadixSortHistogramKernelINS1_5radix10policy_hubIifyE10Policy1000ELNS0_9SortOrderE0EiyNS1_21identity_decomposer_tEEEvPT2_PKT1_SA_iiT3__param_0,
	.param .u64 .ptr .align 1 _ZN3cub18CUB_300001_SM_10006detail10radix_sort30DeviceRadixSortHistogramKernelINS1_5radix10policy_hubIifyE10Policy1000ELNS0_9SortOrderE0EiyNS1_21identity_decomposer_tEEEvPT2_PKT1_SA_iiT3__param_1,
	.param .u64 _ZN3cub18CUB_300001_SM_10006detail10radix_sort30DeviceRadixSortHistogramKernelINS1_5radix10policy_hubIifyE10Policy1000ELNS0_9SortOrderE0EiyNS1_21identity_decomposer_tEEEvPT2_PKT1_SA_iiT3__param_2,
	.param .u32 _ZN3cub18CUB_300001_SM_10006detail10radix_sort30DeviceRadixSortHistogramKernelINS1_5radix10policy_hubIifyE10Policy1000ELNS0_9SortOrderE0EiyNS1_21identity_decomposer_tEEEvPT2_PKT1_SA_iiT3__param_3,
	.param .u32 _ZN3cub18CUB_300001_SM_10006detail10radix_sort30DeviceRadixSortHistogramKernelINS1_5radix10policy_hubIifyE10Policy1000ELNS0_9SortOrderE0EiyNS1_21identity_decomposer_tEEEvPT2_PKT1_SA_iiT3__param_4,
	.param .align 1 .b8 _ZN3cub18CUB_300001_SM_10006detail10radix_sort30DeviceRadixSortHistogramKernelINS1_5radix10policy_hubIifyE10Policy1000ELNS0_9SortOrderE0EiyNS1_21identity_decomposer_tEEEvPT2_PKT1_SA_iiT3__param_5[1]
)
.maxntid 128
{
	.reg .pred 	%p<91>;
	.reg .b32 	%r<486>;
	.reg .b64 	%rd<137>;
	// demoted variable
	.shared .align 4 .b8 _ZZN3cub18CUB_300001_SM_10006detail10radix_sort30DeviceRadixSortHistogramKernelINS1_5radix10policy_hubIifyE10Policy1000ELNS0_9SortOrderE0EiyNS1_21identity_decomposer_tEEEvPT2_PKT1_SA_iiT3_E12temp_storage[4096];
	ld.param.u64 	%rd18, [_ZN3cub18CUB_300001_SM_10006detail10radix_sort30DeviceRadixSortHistogramKernelINS1_5radix10policy_hubIifyE10Policy1000ELNS0_9SortOrderE0EiyNS1_21identity_decomposer_tEEEvPT2_PKT1_SA_iiT3__param_0];
	ld.param.u64 	%rd19, [_ZN3cub18CUB_300001_SM_10006detail10radix_sort30DeviceRadixSortHistogramKernelINS1_5radix10policy_hubIifyE10Policy1000ELNS0_9SortOrderE0EiyNS1_21identity_decomposer_tEEEvPT2_PKT1_SA_iiT3__param_1];
	ld.param.u64 	%rd17, [_ZN3cub18CUB_300001_SM_10006detail10radix_sort30DeviceRadixSortHistogramKernelINS1_5radix10policy_hubIifyE10Policy1000ELNS0_9SortOrderE0EiyNS1_21identity_decomposer_tEEEvPT2_PKT1_SA_iiT3__param_2];
	ld.param.u32 	%r174, [_ZN3cub18CUB_300001_SM_10006detail10radix_sort30DeviceRadixSortHistogramKernelINS1_5radix10policy_hubIifyE10Policy1000ELNS0_9SortOrderE0EiyNS1_21identity_decomposer_tEEEvPT2_PKT1_SA_iiT3__param_3];
	ld.param.u32 	%r175, [_ZN3cub18CUB_300001_SM_10006detail10radix_sort30DeviceRadixSortHistogramKernelINS1_5radix10policy_hubIifyE10Policy1000ELNS0_9SortOrderE0EiyNS1_21identity_decomposer_tEEEvPT2_PKT1_SA_iiT3__param_4];
	cvta.to.global.u64 	%rd1, %rd19;
	cvta.to.global.u64 	%rd2, %rd18;
	setp.eq.s64 	%p2, %rd17, 0;
	@%p2 bra 	$L__BB29_153;
	sub.s32 	%r176, %r175, %r174;
	add.s32 	%r177, %r176, 7;
	shr.s32 	%r178, %r177, 31;
	shr.u32 	%r179, %r178, 29;
	add.s32 	%r180, %r177, %r179;
	shr.s32 	%r181, %r180, 3;
	mov.u32 	%r182, %tid.x;
	setp.gt.u32 	%p3, %r182, 255;
	setp.lt.s32 	%p4, %r177, 8;
	mov.u32 	%r183, %ctaid.x;
	shl.b32 	%r184, %r183, 11;
	cvt.u64.u32 	%rd3, %r184;
	mov.u32 	%r185, %nctaid.x;
	shl.b32 	%r186, %r185, 11;
	cvt.u64.u32 	%rd4, %r186;
	add.s32 	%r1, %r181, -1;
	and.b32  	%r2, %r181, 15;
	and.b32  	%r3, %r181, 7;
	add.s32 	%r4, %r3, -1;
	and.b32  	%r5, %r181, 3;
	or.pred  	%p1, %p3, %p4;
	shl.b32 	%r187, %r182, 2;
	mov.u32 	%r188, _ZZN3cub18CUB_300001_SM_10006detail10radix_sort30DeviceRadixSortHistogramKernelINS1_5radix10policy_hubIifyE10Policy1000ELNS0_9SortOrderE0EiyNS1_21identity_decomposer_tEEEvPT2_PKT1_SA_iiT3_E12temp_storage;
	add.s32 	%r6, %r188, %r187;
	and.b32  	%r7, %r181, 268435440;
	cvt.u64.u32 	%rd5, %r182;
	add.s32 	%r8, %r182, 128;
	add.s32 	%r9, %r182, 256;
	add.s32 	%r10, %r182, 384;
	add.s32 	%r11, %r182, 512;
	add.s32 	%r12, %r182, 640;
	add.s32 	%r13, %r182, 768;
	or.b32  	%r14, %r182, 1024;
	add.s32 	%r15, %r182, 1920;
	and.b32  	%r16, %r181, 268435448;
	and.b32  	%r17, %r181, 1;
	neg.s32 	%r18, %r7;
	add.s32 	%r19, %r6, 8192;
	add.s64 	%rd21, %rd17, -1;
	shr.u64 	%rd22, %rd21, 30;
	add.s64 	%rd23, %rd22, 1;
	min.u64 	%rd6, %rd23, %rd17;
	mov.b64 	%rd135, 0;
$L__BB29_2:
	@%p1 bra 	$L__BB29_30;
	setp.lt.u32 	%p5, %r1, 15;
	mov.b32 	%r439, 0;
	@%p5 bra 	$L__BB29_6;
	mov.u32 	%r436, %r19;
	mov.u32 	%r437, %r18;
$L__BB29_5:
	.pragma "nounroll";
	mov.b32 	%r190, 0;
	st.shared.u32 	[%r436+-8192], %r190;
	st.shared.u32 	[%r436+-7168], %r190;
	st.shared.u32 	[%r436+-6144], %r190;
	st.shared.u32 	[%r436+-5120], %r190;
	st.shared.u32 	[%r436+-4096], %r190;
	st.shared.u32 	[%r436+-3072], %r190;
	st.shared.u32 	[%r436+-2048], %r190;
	st.shared.u32 	[%r436+-1024], %r190;
	st.shared.u32 	[%r436], %r190;
	st.shared.u32 	[%r436+1024], %r190;
	st.shared.u32 	[%r436+2048], %r190;
	st.shared.u32 	[%r436+3072], %r190;
	st.shared.u32 	[%r436+4096], %r190;
	st.shared.u32 	[%r436+5120], %r190;
	st.shared.u32 	[%r436+6144], %r190;
	st.shared.u32 	[%r436+7168], %r190;
	add.s32 	%r437, %r437, 16;
	add.s32 	%r436, %r436, 16384;
	setp.ne.s32 	%p6, %r437, 0;
	mov.u32 	%r439, %r7;
	@%p6 bra 	$L__BB29_5;
$L__BB29_6:
	add.s32 	%r25, %r2, -1;
	setp.eq.s32 	%p7, %r2, 0;
	@%p7 bra 	$L__BB29_16;
	setp.lt.u32 	%p8, %r25, 7;
	@%p8 bra 	$L__BB29_9;
	shl.b32 	%r191, %r439, 10;
	add.s32 	%r192, %r6, %r191;
	mov.b32 	%r193, 0;
	st.shared.u32 	[%r192], %r193;
	st.shared.u32 	[%r192+1024], %r193;
	st.shared.u32 	[%r192+2048], %r193;
	st.shared.u32 	[%r192+3072], %r193;
	st.shared.u32 	[%r192+4096], %r193;
	st.shared.u32 	[%r192+5120], %r193;
	st.shared.u32 	[%r192+6144], %r193;
	st.shared.u32 	[%r192+7168], %r193;
	add.s32 	%r439, %r439, 8;
$L__BB29_9:
	setp.eq.s32 	%p9, %r3, 0;
	@%p9 bra 	$L__BB29_16;
	setp.lt.u32 	%p10, %r4, 3;
	@%p10 bra 	$L__BB29_12;
	shl.b32 	%r194, %r439, 10;
	add.s32 	%r195, %r6, %r194;
	mov.b32 	%r196, 0;
	st.shared.u32 	[%r195], %r196;
	st.shared.u32 	[%r195+1024], %r196;
	st.shared.u32 	[%r195+2048], %r196;
	st.shared.u32 	[%r195+3072], %r196;
	add.s32 	%r439, %r439, 4;
$L__BB29_12:
	setp.eq.s32 	%p11, %r5, 0;
	@%p11 bra 	$L__BB29_16;
	setp.eq.s32 	%p12, %r5, 1;
	shl.b32 	%r197, %r439, 10;
	add.s32 	%r30, %r6, %r197;
	mov.b32 	%r198, 0;
	st.shared.u32 	[%r30], %r198;
	@%p12 bra 	$L__BB29_16;
	setp.eq.s32 	%p13, %r5, 2;
	mov.b32 	%r199, 0;
	st.shared.u32 	[%r30+1024], %r199;
	@%p13 bra 	$L__BB29_16;
	mov.b32 	%r200, 0;
	st.shared.u32 	[%r30+2048], %r200;
$L__BB29_16:
	cvt.u32.u64 	%r201, %rd5;
	setp.gt.u32 	%p14, %r201, 127;
	@%p14 bra 	$L__BB29_30;
	setp.lt.u32 	%p15, %r1, 15;
	mov.b32 	%r443, 0;
	@%p15 bra 	$L__BB29_20;
	mov.b32 	%r441, 0;
$L__BB29_19:
	.pragma "nounroll";
	shl.b32 	%r204, %r441, 10;
	add.s32 	%r205, %r6, %r204;
	mov.b32 	%r206, 0;
	st.shared.u32 	[%r205+512], %r206;
	st.shared.u32 	[%r205+1536], %r206;
	st.shared.u32 	[%r205+2560], %r206;
	st.shared.u32 	[%r205+3584], %r206;
	st.shared.u32 	[%r205+4608], %r206;
	st.shared.u32 	[%r205+5632], %r206;
	st.shared.u32 	[%r205+6656], %r206;
	st.shared.u32 	[%r205+7680], %r206;
	st.shared.u32 	[%r205+8704], %r206;
	st.shared.u32 	[%r205+9728], %r206;
	st.shared.u32 	[%r205+10752], %r206;
	st.shared.u32 	[%r205+11776], %r206;
	st.shared.u32 	[%r205+12800], %r206;
	st.shared.u32 	[%r205+13824], %r206;
	st.shared.u32 	[%r205+14848], %r206;
	st.shared.u32 	[%r205+15872], %r206;
	add.s32 	%r441, %r441, 16;
	setp.ne.s32 	%p16, %r441, %r7;
	mov.u32 	%r443, %r7;
	@%p16 bra 	$L__BB29_19;
$L__BB29_20:
	setp.eq.s32 	%p17, %r2, 0;
	@%p17 bra 	$L__BB29_30;
	setp.lt.u32 	%p18, %r25, 7;
	@%p18 bra 	$L__BB29_23;
	shl.b32 	%r207, %r443, 10;
	add.s32 	%r208, %r6, %r207;
	mov.b32 	%r209, 0;
	st.shared.u32 	[%r208+512], %r209;
	st.shared.u32 	[%r208+1536], %r209;
	st.shared.u32 	[%r208+2560], %r209;
	st.shared.u32 	[%r208+3584], %r209;
	st.shared.u32 	[%r208+4608], %r209;
	st.shared.u32 	[%r208+5632], %r209;
	st.shared.u32 	[%r208+6656], %r209;
	st.shared.u32 	[%r208+7680], %r209;
	add.s32 	%r443, %r443, 8;
$L__BB29_23:
	setp.eq.s32 	%p19, %r3, 0;
	@%p19 bra 	$L__BB29_30;
	setp.lt.u32 	%p20, %r4, 3;
	@%p20 bra 	$L__BB29_26;
	shl.b32 	%r210, %r443, 10;
	add.s32 	%r211, %r6, %r210;
	mov.b32 	%r212, 0;
	st.shared.u32 	[%r211+512], %r212;
	st.shared.u32 	[%r211+1536], %r212;
	st.shared.u32 	[%r211+2560], %r212;
	st.shared.u32 	[%r211+3584], %r212;
	add.s32 	%r443, %r443, 4;
$L__BB29_26:
	setp.eq.s32 	%p21, %r5, 0;
	@%p21 bra 	$L__BB29_30;
	setp.eq.s32 	%p22, %r5, 1;
	shl.b32 	%r213, %r443, 10;
	add.s32 	%r38, %r6, %r213;
	mov.b32 	%r214, 0;
	st.shared.u32 	[%r38+512], %r214;
	@%p22 bra 	$L__BB29_30;
	setp.eq.s32 	%p23, %r5, 2;
	mov.b32 	%r215, 0;
	st.shared.u32 	[%r38+1536], %r215;
	@%p23 bra 	$L__BB29_30;
	mov.b32 	%r216, 0;
	st.shared.u32 	[%r38+2560], %r216;
$L__BB29_30:
	bar.sync 	0;
	bar.sync 	0;
	shl.b64 	%rd8, %rd135, 30;
	sub.s64 	%rd24, %rd17, %rd8;
	min.u64 	%rd9, %rd24, 1073741824;
	setp.le.u64 	%p24, %rd9, %rd3;
	@%p24 bra 	$L__BB29_70;
	mov.u64 	%rd136, %rd3;
$L__BB29_32:
	add.s64 	%rd11, %rd136, %rd8;
	sub.s64 	%rd12, %rd17, %rd11;
	setp.lt.u64 	%p25, %rd12, 2048;
	@%p25 bra 	$L__BB29_34;
	add.s64 	%rd27, %rd11, %rd5;
	shl.b64 	%rd28, %rd27, 2;
	add.s64 	%rd29, %rd1, %rd28;
	ld.global.u32 	%r475, [%rd29];
	ld.global.u32 	%r474, [%rd29+512];
	ld.global.u32 	%r473, [%rd29+1024];
	ld.global.u32 	%r472, [%rd29+1536];
	ld.global.u32 	%r471, [%rd29+2048];
	ld.global.u32 	%r470, [%rd29+2560];
	ld.global.u32 	%r469, [%rd29+3072];
	ld.global.u32 	%r468, [%rd29+3584];
	ld.global.u32 	%r467, [%rd29+4096];
	ld.global.u32 	%r466, [%rd29+4608];
	ld.global.u32 	%r465, [%rd29+5120];
	ld.global.u32 	%r464, [%rd29+5632];
	ld.global.u32 	%r463, [%rd29+6144];
	ld.global.u32 	%r462, [%rd29+6656];
	ld.global.u32 	%r461, [%rd29+7168];
	ld.global.u32 	%r460, [%rd29+7680];
	bra.uni 	$L__BB29_66;
$L__BB29_34:
	cvt.u32.u64 	%r218, %rd5;
	cvt.u32.u64 	%r55, %rd12;
	setp.ge.s32 	%p26, %r218, %r55;
	add.s64 	%rd25, %rd11, %rd5;
	shl.b64 	%rd26, %rd25, 2;
	add.s64 	%rd13, %rd1, %rd26;
	mov.b32 	%r475, 2147483647;
	@%p26 bra 	$L__BB29_36;
	ld.global.u32 	%r475, [%rd13];
$L__BB29_36:
	setp.ge.s32 	%p27, %r8, %r55;
	mov.b32 	%r474, 2147483647;
	@%p27 bra 	$L__BB29_38;
	ld.global.u32 	%r474, [%rd13+512];
$L__BB29_38:
	setp.ge.s32 	%p28, %r9, %r55;
	mov.b32 	%r473, 2147483647;
	@%p28 bra 	$L__BB29_40;
	ld.global.u32 	%r473, [%rd13+1024];
$L__BB29_40:
	setp.ge.s32 	%p29, %r10, %r55;
	mov.b32 	%r472, 2147483647;
	@%p29 bra 	$L__BB29_42;
	ld.global.u32 	%r472, [%rd13+1536];
$L__BB29_42:
	setp.ge.s32 	%p30, %r11, %r55;
	mov.b32 	%r471, 2147483647;
	@%p30 bra 	$L__BB29_44;
	ld.global.u32 	%r471, [%rd13+2048];
$L__BB29_44:
	setp.ge.s32 	%p31, %r12, %r55;
	mov.b32 	%r470, 2147483647;
	@%p31 bra 	$L__BB29_46;
	ld.global.u32 	%r470, [%rd13+2560];
$L__BB29_46:
	setp.ge.s32 	%p32, %r13, %r55;
	mov.b32 	%r469, 2147483647;
	@%p32 bra 	$L__BB29_48;
	ld.global.u32 	%r469, [%rd13+3072];
$L__BB29_48:
	mov.u32 	%r226, %tid.x;
	add.s32 	%r227, %r226, 896;
	setp.ge.s32 	%p33, %r227, %r55;
	mov.b32 	%r468, 2147483647;
	@%p33 bra 	$L__BB29_50;
	ld.global.u32 	%r468, [%rd13+3584];
$L__BB29_50:
	setp.ge.s32 	%p34, %r14, %r55;
	mov.b32 	%r467, 2147483647;
	@%p34 bra 	$L__BB29_52;
	ld.global.u32 	%r467, [%rd13+4096];
$L__BB29_52:
	add.s32 	%r231, %r226, 1152;
	setp.ge.s32 	%p35, %r231, %r55;
	mov.b32 	%r466, 2147483647;
	@%p35 bra 	$L__BB29_54;
	ld.global.u32 	%r466, [%rd13+4608];
$L__BB29_54:
	add.s32 	%r234, %r226, 1280;
	setp.ge.s32 	%p36, %r234, %r55;
	mov.b32 	%r465, 2147483647;
	@%p36 bra 	$L__BB29_56;
	ld.global.u32 	%r465, [%rd13+5120];
$L__BB29_56:
	add.s32 	%r237, %r226, 1408;
	setp.ge.s32 	%p37, %r237, %r55;
	mov.b32 	%r464, 2147483647;
	@%p37 bra 	$L__BB29_58;
	ld.global.u32 	%r464, [%rd13+5632];
$L__BB29_58:
	add.s32 	%r240, %r226, 1536;
	setp.ge.s32 	%p38, %r240, %r55;
	mov.b32 	%r463, 2147483647;
	@%p38 bra 	$L__BB29_60;
	ld.global.u32 	%r463, [%rd13+6144];
$L__BB29_60:
	add.s32 	%r243, %r226, 1664;
	setp.ge.s32 	%p39, %r243, %r55;
	mov.b32 	%r462, 2147483647;
	@%p39 bra 	$L__BB29_62;
	ld.global.u32 	%r462, [%rd13+6656];
$L__BB29_62:
	add.s32 	%r246, %r226, 1792;
	setp.ge.s32 	%p40, %r246, %r55;
	mov.b32 	%r461, 2147483647;
	@%p40 bra 	$L__BB29_64;
	ld.global.u32 	%r461, [%rd13+7168];
$L__BB29_64:
	setp.ge.s32 	%p41, %r15, %r55;
	mov.b32 	%r460, 2147483647;
	@%p41 bra 	$L__BB29_66;
	ld.global.u32 	%r460, [%rd13+7680];
$L__BB29_66:
	setp.le.s32 	%p42, %r175, %r174;
	@%p42 bra 	$L__BB29_69;
	xor.b32  	%r103, %r460, -2147483648;
	xor.b32  	%r104, %r461, -2147483648;
	xor.b32  	%r105, %r462, -2147483648;
	xor.b32  	%r106, %r463, -2147483648;
	xor.b32  	%r107, %r464, -2147483648;
	xor.b32  	%r108, %r465, -2147483648;
	xor.b32  	%r109, %r466, -2147483648;
	xor.b32  	%r110, %r467, -2147483648;
	xor.b32  	%r111, %r468, -2147483648;
	xor.b32  	%r112, %r469, -2147483648;
	xor.b32  	%r113, %r470, -2147483648;
	xor.b32  	%r114, %r471, -2147483648;
	xor.b32  	%r115, %r472, -2147483648;
	xor.b32  	%r116, %r473, -2147483648;
	xor.b32  	%r117, %r474, -2147483648;
	xor.b32  	%r118, %r475, -2147483648;
	mov.b32 	%r476, 0;
	mov.u32 	%r477, %r174;
$L__BB29_68:
	sub.s32 	%r249, %r175, %r477;
	shl.b32 	%r250, %r476, 10;
	mov.u32 	%r251, _ZZN3cub18CUB_300001_SM_10006detail10radix_sort30DeviceRadixSortHistogramKernelINS1_5radix10policy_hubIifyE10Policy1000ELNS0_9SortOrderE0EiyNS1_21identity_decomposer_tEEEvPT2_PKT1_SA_iiT3_E12temp_storage;
	add.s32 	%r252, %r251, %r250;
	min.s32 	%r253, %r249, 8;
	mov.b32 	%r254, -1;
	shl.b32 	%r255, %r254, %r253;
	not.b32 	%r256, %r255;
	shr.u32 	%r257, %r118, %r477;
	and.b32  	%r258, %r257, %r256;
	shl.b32 	%r259, %r258, 2;
	add.s32 	%r260, %r252, %r259;
	atom.shared.add.u32 	%r261, [%r260], 1;
	shr.u32 	%r262, %r117, %r477;
	and.b32  	%r263, %r262, %r256;
	shl.b32 	%r264, %r263, 2;
	add.s32 	%r265, %r252, %r264;
	atom.shared.add.u32 	%r266, [%r265], 1;
	shr.u32 	%r267, %r116, %r477;
	and.b32  	%r268, %r267, %r256;
	shl.b32 	%r269, %r268, 2;
	add.s32 	%r270, %r252, %r269;
	atom.shared.add.u32 	%r271, [%r270], 1;
	shr.u32 	%r272, %r115, %r477;
	and.b32  	%r273, %r272, %r256;
	shl.b32 	%r274, %r273, 2;
	add.s32 	%r275, %r252, %r274;
	atom.shared.add.u32 	%r276, [%r275], 1;
	shr.u32 	%r277, %r114, %r477;
	and.b32  	%r278, %r277, %r256;
	shl.b32 	%r279, %r278, 2;
	add.s32 	%r280, %r252, %r279;
	atom.shared.add.u32 	%r281, [%r280], 1;
	shr.u32 	%r282, %r113, %r477;
	and.b32  	%r283, %r282, %r256;
	shl.b32 	%r284, %r283, 2;
	add.s32 	%r285, %r252, %r284;
	atom.shared.add.u32 	%r286, [%r285], 1;
	shr.u32 	%r287, %r112, %r477;
	and.b32  	%r288, %r287, %r256;
	shl.b32 	%r289, %r288, 2;
	add.s32 	%r290, %r252, %r289;
	atom.shared.add.u32 	%r291, [%r290], 1;
	shr.u32 	%r292, %r111, %r477;
	and.b32  	%r293, %r292, %r256;
	shl.b32 	%r294, %r293, 2;
	add.s32 	%r295, %r252, %r294;
	atom.shared.add.u32 	%r296, [%r295], 1;
	shr.u32 	%r297, %r110, %r477;
	and.b32  	%r298, %r297, %r256;
	shl.b32 	%r299, %r298, 2;
	add.s32 	%r300, %r252, %r299;
	atom.shared.add.u32 	%r301, [%r300], 1;
	shr.u32 	%r302, %r109, %r477;
	and.b32  	%r303, %r302, %r256;
	shl.b32 	%r304, %r303, 2;
	add.s32 	%r305, %r252, %r304;
	atom.shared.add.u32 	%r306, [%r305], 1;
	shr.u32 	%r307, %r108, %r477;
	and.b32  	%r308, %r307, %r256;
	shl.b32 	%r309, %r308, 2;
	add.s32 	%r310, %r252, %r309;
	atom.shared.add.u32 	%r311, [%r310], 1;
	shr.u32 	%r312, %r107, %r477;
	and.b32  	%r313, %r312, %r256;
	shl.b32 	%r314, %r313, 2;
	add.s32 	%r315, %r252, %r314;
	atom.shared.add.u32 	%r316, [%r315], 1;
	shr.u32 	%r317, %r106, %r477;
	and.b32  	%r318, %r317, %r256;
	shl.b32 	%r319, %r318, 2;
	add.s32 	%r320, %r252, %r319;
	atom.shared.add.u32 	%r321, [%r320], 1;
	shr.u32 	%r322, %r105, %r477;
	and.b32  	%r323, %r322, %r256;
	shl.b32 	%r324, %r323, 2;
	add.s32 	%r325, %r252, %r324;
	atom.shared.add.u32 	%r326, [%r325], 1;
	shr.u32 	%r327, %r104, %r477;
	and.b32  	%r328, %r327, %r256;
	shl.b32 	%r329, %r328, 2;
	add.s32 	%r330, %r252, %r329;
	atom.shared.add.u32 	%r331, [%r330], 1;
	shr.u32 	%r332, %r103, %r477;
	and.b32  	%r333, %r332, %r256;
	shl.b32 	%r334, %r333, 2;
	add.s32 	%r335, %r252, %r334;
	atom.shared.add.u32 	%r336, [%r335], 1;
	add.s32 	%r477, %r477, 8;
	add.s32 	%r476, %r476, 1;
	setp.lt.s32 	%p43, %r477, %r175;
	@%p43 bra 	$L__BB29_68;
$L__BB29_69:
	add.s64 	%rd136, %rd136, %rd4;
	setp.lt.u64 	%p44, %rd136, %rd9;
	@%p44 bra 	$L__BB29_32;
$L__BB29_70:
	bar.sync 	0;
	@%p1 bra 	$L__BB29_152;
	setp.lt.u32 	%p45, %r1, 7;
	mov.b32 	%r480, 0;
	@%p45 bra 	$L__BB29_90;
	mov.b32 	%r478, 0;
$L__BB29_73:
	.pragma "nounroll";
	shl.b32 	%r339, %r478, 10;
	add.s32 	%r124, %r6, %r339;
	ld.shared.u32 	%r125, [%r124];
	setp.eq.s32 	%p46, %r125, 0;
	@%p46 bra 	$L__BB29_75;
	cvt.u32.u64 	%r340, %rd5;
	shl.b32 	%r341, %r478, 8;
	add.s32 	%r342, %r341, %r340;
	mul.wide.u32 	%rd30, %r342, 8;
	add.s64 	%rd31, %rd2, %rd30;
	cvt.u64.u32 	%rd32, %r125;
	atom.global.add.u64 	%rd33, [%rd31], %rd32;
$L__BB29_75:
	ld.shared.u32 	%r126, [%r124+1024];
	setp.eq.s32 	%p47, %r126, 0;
	@%p47 bra 	$L__BB29_77;
	cvt.u32.u64 	%r343, %rd5;
	shl.b32 	%r344, %r478, 8;
	add.s32 	%r345, %r344, %r343;
	add.s32 	%r346, %r345, 256;
	mul.wide.u32 	%rd34, %r346, 8;
	add.s64 	%rd35, %rd2, %rd34;
	cvt.u64.u32 	%rd36, %r126;
	atom.global.add.u64 	%rd37, [%rd35], %rd36;
$L__BB29_77:
	ld.shared.u32 	%r127, [%r124+2048];
	setp.eq.s32 	%p48, %r127, 0;
	@%p48 bra 	$L__BB29_79;
	cvt.u32.u64 	%r347, %rd5;
	shl.b32 	%r348, %r478, 8;
	add.s32 	%r349, %r348, %r347;
	add.s32 	%r350, %r349, 512;
	mul.wide.u32 	%rd38, %r350, 8;
	add.s64 	%rd39, %rd2, %rd38;
	cvt.u64.u32 	%rd40, %r127;
	atom.global.add.u64 	%rd41, [%rd39], %rd40;
$L__BB29_79:
	ld.shared.u32 	%r128, [%r124+3072];
	setp.eq.s32 	%p49, %r128, 0;
	@%p49 bra 	$L__BB29_81;
	cvt.u32.u64 	%r351, %rd5;
	shl.b32 	%r352, %r478, 8;
	add.s32 	%r353, %r352, %r351;
	add.s32 	%r354, %r353, 768;
	mul.wide.u32 	%rd42, %r354, 8;
	add.s64 	%rd43, %rd2, %rd42;
	cvt.u64.u32 	%rd44, %r128;
	atom.global.add.u64 	%rd45, [%rd43], %rd44;
$L__BB29_81:
	ld.shared.u32 	%r129, [%r124+4096];
	setp.eq.s32 	%p50, %r129, 0;
	@%p50 bra 	$L__BB29_83;
	cvt.u32.u64 	%r355, %rd5;
	shl.b32 	%r356, %r478, 8;
	add.s32 	%r357, %r356, %r355;
	add.s32 	%r358, %r357, 1024;
	mul.wide.u32 	%rd46, %r358, 8;
	add.s64 	%rd47, %rd2, %rd46;
	cvt.u64.u32 	%rd48, %r129;
	atom.global.add.u64 	%rd49, [%rd47], %rd48;
$L__BB29_83:
	ld.shared.u32 	%r130, [%r124+5120];
	setp.eq.s32 	%p51, %r130, 0;
	@%p51 bra 	$L__BB29_85;
	cvt.u32.u64 	%r359, %rd5;
	shl.b32 	%r360, %r478, 8;
	add.s32 	%r361, %r360, %r359;
	add.s32 	%r362, %r361, 1280;
	mul.wide.u32 	%rd50, %r362, 8;
	add.s64 	%rd51, %rd2, %rd50;
	cvt.u64.u32 	%rd52, %r130;
	atom.global.add.u64 	%rd53, [%rd51], %rd52;
$L__BB29_85:
	ld.shared.u32 	%r131, [%r124+6144];
	setp.eq.s32 	%p52, %r131, 0;
	@%p52 bra 	$L__BB29_87;
	cvt.u32.u64 	%r363, %rd5;
	shl.b32 	%r364, %r478, 8;
	add.s32 	%r365, %r364, %r363;
	add.s32 	%r366, %r365, 1536;
	mul.wide.u32 	%rd54, %r366, 8;
	add.s64 	%rd55, %rd2, %rd54;
	cvt.u64.u32 	%rd56, %r131;
	atom.global.add.u64 	%rd57, [%rd55], %rd56;
$L__BB29_87:
	ld.shared.u32 	%r132, [%r124+7168];
	setp.eq.s32 	%p53, %r132, 0;
	@%p53 bra 	$L__BB29_89;
	cvt.u32.u64 	%r367, %rd5;
	shl.b32 	%r368, %r478, 8;
	add.s32 	%r369, %r368, %r367;
	add.s32 	%r370, %r369, 1792;
	mul.wide.u32 	%rd58, %r370, 8;
	add.s64 	%rd59, %rd2, %rd58;
	cvt.u64.u32 	%rd60, %r132;
	atom.global.add.u64 	%rd61, [%rd59], %rd60;
$L__BB29_89:
	add.s32 	%r478, %r478, 8;
	setp.ne.s32 	%p54, %r478, %r16;
	mov.u32 	%r480, %r16;
	@%p54 bra 	$L__BB29_73;
$L__BB29_90:
	add.s32 	%r135, %r5, -1;
	setp.eq.s32 	%p55, %r3, 0;
	@%p55 bra 	$L__BB29_111;
	setp.lt.u32 	%p56, %r4, 3;
	@%p56 bra 	$L__BB29_101;
	shl.b32 	%r371, %r480, 10;
	add.s32 	%r136, %r6, %r371;
	ld.shared.u32 	%r137, [%r136];
	setp.eq.s32 	%p57, %r137, 0;
	@%p57 bra 	$L__BB29_94;
	cvt.u32.u64 	%r372, %rd5;
	shl.b32 	%r373, %r480, 8;
	add.s32 	%r374, %r373, %r372;
	mul.wide.u32 	%rd62, %r374, 8;
	add.s64 	%rd63, %rd2, %rd62;
	cvt.u64.u32 	%rd64, %r137;
	atom.global.add.u64 	%rd65, [%rd63], %rd64;
$L__BB29_94:
	ld.shared.u32 	%r138, [%r136+1024];
	setp.eq.s32 	%p58, %r138, 0;
	@%p58 bra 	$L__BB29_96;
	cvt.u32.u64 	%r375, %rd5;
	shl.b32 	%r376, %r480, 8;
	add.s32 	%r377, %r376, %r375;
	add.s32 	%r378, %r377, 256;
	mul.wide.u32 	%rd66, %r378, 8;
	add.s64 	%rd67, %rd2, %rd66;
	cvt.u64.u32 	%rd68, %r138;
	atom.global.add.u64 	%rd69, [%rd67], %rd68;
$L__BB29_96:
	ld.shared.u32 	%r139, [%r136+2048];
	setp.eq.s32 	%p59, %r139, 0;
	@%p59 bra 	$L__BB29_98;
	cvt.u32.u64 	%r379, %rd5;
	shl.b32 	%r380, %r480, 8;
	add.s32 	%r381, %r380, %r379;
	add.s32 	%r382, %r381, 512;
	mul.wide.u32 	%rd70, %r382, 8;
	add.s64 	%rd71, %rd2, %rd70;
	cvt.u64.u32 	%rd72, %r139;
	atom.global.add.u64 	%rd73, [%rd71], %rd72;
$L__BB29_98:
	ld.shared.u32 	%r140, [%r136+3072];
	setp.eq.s32 	%p60, %r140, 0;
	@%p60 bra 	$L__BB29_100;
	cvt.u32.u64 	%r383, %rd5;
	shl.b32 	%r384, %r480, 8;
	add.s32 	%r385, %r384, %r383;
	add.s32 	%r386, %r385, 768;
	mul.wide.u32 	%rd74, %r386, 8;
	add.s64 	%rd75, %rd2, %rd74;
	cvt.u64.u32 	%rd76, %r140;
	atom.global.add.u64 	%rd77, [%rd75], %rd76;
$L__BB29_100:
	add.s32 	%r480, %r480, 4;
$L__BB29_101:
	setp.eq.s32 	%p61, %r5, 0;
	@%p61 bra 	$L__BB29_111;
	setp.eq.s32 	%p62, %r135, 0;
	@%p62 bra 	$L__BB29_108;
	shl.b32 	%r387, %r480, 10;
	add.s32 	%r143, %r6, %r387;
	ld.shared.u32 	%r144, [%r143];
	setp.eq.s32 	%p63, %r144, 0;
	@%p63 bra 	$L__BB29_105;
	cvt.u32.u64 	%r388, %rd5;
	shl.b32 	%r389, %r480, 8;
	add.s32 	%r390, %r389, %r388;
	mul.wide.u32 	%rd78, %r390, 8;
	add.s64 	%rd79, %rd2, %rd78;
	cvt.u64.u32 	%rd80, %r144;
	atom.global.add.u64 	%rd81, [%rd79], %rd80;
$L__BB29_105:
	ld.shared.u32 	%r145, [%r143+1024];
	setp.eq.s32 	%p64, %r145, 0;
	@%p64 bra 	$L__BB29_107;
	cvt.u32.u64 	%r391, %rd5;
	shl.b32 	%r392, %r480, 8;
	add.s32 	%r393, %r392, %r391;
	add.s32 	%r394, %r393, 256;
	mul.wide.u32 	%rd82, %r394, 8;
	add.s64 	%rd83, %rd2, %rd82;
	cvt.u64.u32 	%rd84, %r145;
	atom.global.add.u64 	%rd85, [%rd83], %rd84;
$L__BB29_107:
	add.s32 	%r480, %r480, 2;
$L__BB29_108:
	setp.eq.s32 	%p65, %r17, 0;
	@%p65 bra 	$L__BB29_111;
	shl.b32 	%r395, %r480, 10;
	add.s32 	%r396, %r6, %r395;
	ld.shared.u32 	%r148, [%r396];
	setp.eq.s32 	%p66, %r148, 0;
	@%p66 bra 	$L__BB29_111;
	cvt.u32.u64 	%r397, %rd5;
	shl.b32 	%r398, %r480, 8;
	add.s32 	%r399, %r398, %r397;
	mul.wide.u32 	%rd86, %r399, 8;
	add.s64 	%rd87, %rd2, %rd86;
	cvt.u64.u32 	%rd88, %r148;
	atom.global.add.u64 	%rd89, [%rd87], %rd88;
$L__BB29_111:
	cvt.u32.u64 	%r400, %rd5;
	setp.gt.u32 	%p67, %r400, 127;
	@%p67 bra 	$L__BB29_152;
	setp.lt.u32 	%p68, %r1, 7;
	mov.b32 	%r484, 0;
	@%p68 bra 	$L__BB29_131;
	mov.b32 	%r482, 0;
$L__BB29_114:
	.pragma "nounroll";
	shl.b32 	%r404, %r482, 10;
	add.s32 	%r150, %r6, %r404;
	ld.shared.u32 	%r151, [%r150+512];
	setp.eq.s32 	%p69, %r151, 0;
	shl.b32 	%r405, %r482, 8;
	add.s32 	%r406, %r405, %r400;
	mul.wide.u32 	%rd90, %r406, 8;
	add.s64 	%rd15, %rd2, %rd90;
	@%p69 bra 	$L__BB29_116;
	cvt.u64.u32 	%rd91, %r151;
	atom.global.add.u64 	%rd92, [%rd15+1024], %rd91;
$L__BB29_116:
	ld.shared.u32 	%r152, [%r150+1536];
	setp.eq.s32 	%p70, %r152, 0;
	@%p70 bra 	$L__BB29_118;
	cvt.u64.u32 	%rd93, %r152;
	atom.global.add.u64 	%rd94, [%rd15+3072], %rd93;
$L__BB29_118:
	ld.shared.u32 	%r153, [%r150+2560];
	setp.eq.s32 	%p71, %r153, 0;
	@%p71 bra 	$L__BB29_120;
	cvt.u64.u32 	%rd95, %r153;
	atom.global.add.u64 	%rd96, [%rd15+5120], %rd95;
$L__BB29_120:
	ld.shared.u32 	%r154, [%r150+3584];
	setp.eq.s32 	%p72, %r154, 0;
	@%p72 bra 	$L__BB29_122;
	cvt.u64.u32 	%rd97, %r154;
	atom.global.add.u64 	%rd98, [%rd15+7168], %rd97;
$L__BB29_122:
	ld.shared.u32 	%r155, [%r150+4608];
	setp.eq.s32 	%p73, %r155, 0;
	@%p73 bra 	$L__BB29_124;
	cvt.u64.u32 	%rd99, %r155;
	atom.global.add.u64 	%rd100, [%rd15+9216], %rd99;
$L__BB29_124:
	ld.shared.u32 	%r156, [%r150+5632];
	setp.eq.s32 	%p74, %r156, 0;
	@%p74 bra 	$L__BB29_126;
	cvt.u64.u32 	%rd101, %r156;
	atom.global.add.u64 	%rd102, [%rd15+11264], %rd101;
$L__BB29_126:
	ld.shared.u32 	%r157, [%r150+6656];
	setp.eq.s32 	%p75, %r157, 0;
	@%p75 bra 	$L__BB29_128;
	cvt.u64.u32 	%rd103, %r157;
	atom.global.add.u64 	%rd104, [%rd15+13312], %rd103;
$L__BB29_128:
	ld.shared.u32 	%r158, [%r150+7680];
	setp.eq.s32 	%p76, %r158, 0;
	@%p76 bra 	$L__BB29_130;
	cvt.u64.u32 	%rd105, %r158;
	atom.global.add.u64 	%rd106, [%rd15+15360], %rd105;
$L__BB29_130:
	add.s32 	%r482, %r482, 8;
	setp.ne.s32 	%p77, %r482, %r16;
	mov.u32 	%r484, %r16;
	@%p77 bra 	$L__BB29_114;
$L__BB29_131:
	setp.eq.s32 	%p78, %r3, 0;
	@%p78 bra 	$L__BB29_152;
	setp.lt.u32 	%p79, %r4, 3;
	@%p79 bra 	$L__BB29_142;
	shl.b32 	%r407, %r484, 10;
	add.s32 	%r161, %r6, %r407;
	ld.shared.u32 	%r162, [%r161+512];
	setp.eq.s32 	%p80, %r162, 0;
	@%p80 bra 	$L__BB29_135;
	shl.b32 	%r409, %r484, 8;
	add.s32 	%r410, %r409, %r400;
	mul.wide.u32 	%rd107, %r410, 8;
	add.s64 	%rd108, %rd2, %rd107;
	cvt.u64.u32 	%rd109, %r162;
	atom.global.add.u64 	%rd110, [%rd108+1024], %rd109;
$L__BB29_135:
	ld.shared.u32 	%r163, [%r161+1536];
	setp.eq.s32 	%p81, %r163, 0;
	@%p81 bra 	$L__BB29_137;
	shl.b32 	%r412, %r484, 8;
	add.s32 	%r413, %r412, %r400;
	add.s32 	%r414, %r413, 256;
	mul.wide.u32 	%rd111, %r414, 8;
	add.s64 	%rd112, %rd2, %rd111;
	cvt.u64.u32 	%rd113, %r163;
	atom.global.add.u64 	%rd114, [%rd112+1024], %rd113;
$L__BB29_137:
	ld.shared.u32 	%r164, [%r161+2560];
	setp.eq.s32 	%p82, %r164, 0;
	@%p82 bra 	$L__BB29_139;
	shl.b32 	%r416, %r484, 8;
	add.s32 	%r417, %r416, %r400;
	add.s32 	%r418, %r417, 512;
	mul.wide.u32 	%rd115, %r418, 8;
	add.s64 	%rd116, %rd2, %rd115;
	cvt.u64.u32 	%rd117, %r164;
	atom.global.add.u64 	%rd118, [%rd116+1024], %rd117;
$L__BB29_139:
	ld.shared.u32 	%r165, [%r161+3584];
	setp.eq.s32 	%p83, %r165, 0;
	@%p83 bra 	$L__BB29_141;
	shl.b32 	%r420, %r484, 8;
	add.s32 	%r421, %r420, %r400;
	add.s32 	%r422, %r421, 768;
	mul.wide.u32 	%rd119, %r422, 8;
	add.s64 	%rd120, %rd2, %rd119;
	cvt.u64.u32 	%rd121, %r165;
	atom.global.add.u64 	%rd122, [%rd120+1024], %rd121;
$L__BB29_141:
	add.s32 	%r484, %r484, 4;
$L__BB29_142:
	setp.eq.s32 	%p84, %r5, 0;
	@%p84 bra 	$L__BB29_152;
	setp.eq.s32 	%p85, %r135, 0;
	@%p85 bra 	$L__BB29_149;
	shl.b32 	%r423, %r484, 10;
	add.s32 	%r168, %r6, %r423;
	ld.shared.u32 	%r169, [%r168+512];
	setp.eq.s32 	%p86, %r169, 0;
	@%p86 bra 	$L__BB29_146;
	shl.b32 	%r425, %r484, 8;
	add.s32 	%r426, %r425, %r400;
	mul.wide.u32 	%rd123, %r426, 8;
	add.s64 	%rd124, %rd2, %rd123;
	cvt.u64.u32 	%rd125, %r169;
	atom.global.add.u64 	%rd126, [%rd124+1024], %rd125;
$L__BB29_146:
	ld.shared.u32 	%r170, [%r168+1536];
	setp.eq.s32 	%p87, %r170, 0;
	@%p87 bra 	$L__BB29_148;
	shl.b32 	%r428, %r484, 8;
	add.s32 	%r429, %r428, %r400;
	add.s32 	%r430, %r429, 256;
	mul.wide.u32 	%rd127, %r430, 8;
	add.s64 	%rd128, %rd2, %rd127;
	cvt.u64.u32 	%rd129, %r170;
	atom.global.add.u64 	%rd130, [%rd128+1024], %rd129;
$L__BB29_148:
	add.s32 	%r484, %r484, 2;
$L__BB29_149:
	setp.eq.s32 	%p88, %r17, 0;
	@%p88 bra 	$L__BB29_152;
	shl.b32 	%r431, %r484, 10;
	add.s32 	%r432, %r6, %r431;
	ld.shared.u32 	%r173, [%r432+512];
	setp.eq.s32 	%p89, %r173, 0;
	@%p89 bra 	$L__BB29_152;
	shl.b32 	%r434, %r484, 8;
	add.s32 	%r435, %r434, %r400;
	mul.wide.u32 	%rd131, %r435, 8;
	add.s64 	%rd132, %rd2, %rd131;
	cvt.u64.u32 	%rd133, %r173;
	atom.global.add.u64 	%rd134, [%rd132+1024], %rd133;
$L__BB29_152:
	bar.sync 	0;
	add.s64 	%rd135, %rd135, 1;
	setp.ne.s64 	%p90, %rd135, %rd6;
	@%p90 bra 	$L__BB29_2;
$L__BB29_153:
	ret;

}
	// .globl	_ZN3cub18CUB_300001_SM_10006detail10radix_sort33DeviceRadixSortExclusiveSumKernelINS1_5radix10policy_hubIifyE10Policy1000EyEEvPT0_
.visible .entry _ZN3cub18CUB_300001_SM_10006detail10radix_sort33DeviceRadixSortExclusiveSumKernelINS1_5radix10policy_hubIifyE10Policy1000EyEEvPT0_(
	.param .u64 .ptr .align 1 _ZN3cub18CUB_300001_SM_10006detail10radix_sort33DeviceRadixSortExclusiveSumKernelINS1_5radix10policy_hubIifyE10Policy1000EyEEvPT0__param_0
)
{
	.reg .pred 	%p<4>;
	.reg .b32 	%r<28>;
	.reg .b64 	%rd<54>;
	// demoted variable
	.shared .align 16 .b8 _ZZN3cub18CUB_300001_SM_10006detail10radix_sort33DeviceRadixSortExclusiveSumKernelINS1_5radix10policy_hubIifyE10Policy1000EyEEvPT0_E12temp_storage[2336];
	ld.param.u64 	%rd5, [_ZN3cub18CUB_300001_SM_10006detail10radix_sort33DeviceRadixSortExclusiveSumKernelINS1_5radix10policy_hubIifyE10Policy1000EyEEvPT0__param_0];
	cvta.to.global.u64 	%rd6, %rd5;
	mov.u32 	%r3, %ctaid.x;
	shl.b32 	%r4, %r3, 8;
	mov.u32 	%r1, %tid.x;
	setp.gt.u32 	%p1, %r1, 255;
	add.s32 	%r5, %r4, %r1;
	mul.wide.s32 	%rd7, %r5, 8;
	add.s64 	%rd1, %rd6, %rd7;
	@%p1 bra 	$L__BB30_2;
	ld.global.u64 	%rd53, [%rd1];
$L__BB30_2:
	shr.u32 	%r6, %r1, 3;
	add.s32 	%r7, %r6, %r1;
	shl.b32 	%r8, %r7, 3;
	mov.u32 	%r9, _ZZN3cub18CUB_300001_SM_10006detail10radix_sort33DeviceRadixSortExclusiveSumKernelINS1_5radix10policy_hubIifyE10Policy1000EyEEvPT0_E12temp_storage;
	add.s32 	%r10, %r9, %r8;
	add.s32 	%r2, %r10, 16;
	st.shared.u64 	[%r10+16], %rd53;
	bar.sync 	0;
	setp.gt.u32 	%p2, %r1, 31;
	@%p2 bra 	$L__BB30_4;
	mad.lo.s32 	%r27, %r1, 72, %r9;
	ld.shared.u64 	%rd23, [%r27+16];
	ld.shared.u64 	%rd24, [%r27+24];
	ld.shared.u64 	%rd25, [%r27+32];
	ld.shared.u64 	%rd26, [%r27+40];
	ld.shared.u64 	%rd27, [%r27+48];
	ld.shared.u64 	%rd28, [%r27+56];
	ld.shared.u64 	%rd29, [%r27+64];
	ld.shared.u64 	%rd30, [%r27+72];
	add.s64 	%rd31, %rd24, %rd23;
	add.s64 	%rd32, %rd31, %rd25;
	add.s64 	%rd33, %rd32, %rd26;
	add.s64 	%rd34, %rd33, %rd27;
	add.s64 	%rd35, %rd34, %rd28;
	add.s64 	%rd36, %rd35, %rd29;
	add.s64 	%rd10, %rd36, %rd30;
	mov.b32 	%r11, 1;
	mov.b32 	%r24, 0;
	mov.b32 	%r25, -1;
	// begin inline asm
	{  .reg .u64 r0;  .reg .u32 lo;  .reg .u32 hi;  .reg .pred p;  mov.b64 {lo, hi}, %rd10;  shfl.sync.up.b32 lo|p, lo, %r11, %r24, %r25;  shfl.sync.up.b32 hi|p, hi, %r11, %r24, %r25;  mov.b64 r0, {lo, hi};  @p add.u64 r0, r0, %rd10;  mov.u64 %rd8, r0;}
	// end inline asm
	mov.b32 	%r14, 2;
	// begin inline asm
	{  .reg .u64 r0;  .reg .u32 lo;  .reg .u32 hi;  .reg .pred p;  mov.b64 {lo, hi}, %rd8;  shfl.sync.up.b32 lo|p, lo, %r14, %r24, %r25;  shfl.sync.up.b32 hi|p, hi, %r14, %r24, %r25;  mov.b64 r0, {lo, hi};  @p add.u64 r0, r0, %rd8;  mov.u64 %rd11, r0;}
	// end inline asm
	mov.b32 	%r17, 4;
	// begin inline asm
	{  .reg .u64 r0;  .reg .u32 lo;  .reg .u32 hi;  .reg .pred p;  mov.b64 {lo, hi}, %rd11;  shfl.sync.up.b32 lo|p, lo, %r17, %r24, %r25;  shfl.sync.up.b32 hi|p, hi, %r17, %r24, %r25;  mov.b64 r0, {lo, hi};  @p add.u64 r0, r0, %rd11;  mov.u64 %rd14, r0;}
	// end inline asm
	mov.b32 	%r20, 8;
	// begin inline asm
	{  .reg .u64 r0;  .reg .u32 lo;  .reg .u32 hi;  .reg .pred p;  mov.b64 {lo, hi}, %rd14;  shfl.sync.up.b32 lo|p, lo, %r20, %r24, %r25;  shfl.sync.up.b32 hi|p, hi, %r20, %r24, %r25;  mov.b64 r0, {lo, hi};  @p add.u64 r0, r0, %rd14;  mov.u64 %rd17, r0;}
	// end inline asm
	mov.b32 	%r23, 16;
	// begin inline asm
	{  .reg .u64 r0;  .reg .u32 lo;  .reg .u32 hi;  .reg .pred p;  mov.b64 {lo, hi}, %rd17;  shfl.sync.up.b32 lo|p, lo, %r23, %r24, %r25;  shfl.sync.up.b32 hi|p, hi, %r23, %r24, %r25;  mov.b64 r0, {lo, hi};  @p add.u64 r0, r0, %rd17;  mov.u64 %rd20, r0;}
	// end inline asm
	sub.s64 	%rd37, %rd20, %rd10;
	ld.shared.u64 	%rd38, [%r27+16];
	ld.shared.u64 	%rd39, [%r27+24];
	ld.shared.u64 	%rd40, [%r27+32];
	ld.shared.u64 	%rd41, [%r27+40];
	ld.shared.u64 	%rd42, [%r27+48];
	ld.shared.u64 	%rd43, [%r27+56];
	ld.shared.u64 	%rd44, [%r27+64];
	add.s64 	%rd45, %rd38, %rd37;
	add.s64 	%rd46, %rd39, %rd45;
	add.s64 	%rd47, %rd40, %rd46;
	add.s64 	%rd48, %rd41, %rd47;
	add.s64 	%rd49, %rd42, %rd48;
	add.s64 	%rd50, %rd43, %rd49;
	add.s64 	%rd51, %rd44, %rd50;
	st.shared.u64 	[%r27+16], %rd37;
	st.shared.u64 	[%r27+24], %rd45;
	st.shared.u64 	[%r27+32], %rd46;
	st.shared.u64 	[%r27+40], %rd47;
	st.shared.u64 	[%r27+48], %rd48;
	st.shared.u64 	[%r27+56], %rd49;
	st.shared.u64 	[%r27+64], %rd50;
	st.shared.u64 	[%r27+72], %rd51;
$L__BB30_4:
	setp.gt.u32 	%p3, %r1, 255;
	bar.sync 	0;
	@%p3 bra 	$L__BB30_6;
	ld.shared.u64 	%rd52, [%r2];
	st.global.u64 	[%rd1], %rd52;
$L__BB30_6:
	ret;

}
	// .globl	_ZN3cub18CUB_300001_SM_10006detail10radix_sort29DeviceRadixSortOnesweepKernelINS1_5radix10policy_hubIifyE10Policy1000ELNS0_9SortOrderE0EifyiiNS1_21identity_decomposer_tEEEvPT5_SB_PT3_PKSC_PT1_PKSG_PT2_PKSK_T4_iiT6_
.visible .entry _ZN3cub18CUB_300001_SM_10006detail10radix_sort29DeviceRadixSortOnesweepKernelINS1_5radix10policy_hubIifyE10Policy1000ELNS0_9SortOrderE0EifyiiNS1_21identity_decomposer_tEEEvPT5_SB_PT3_PKSC_PT1_PKSG_PT2_PKSK_T4_iiT6_(
	.param .u64 .ptr .align 1 _ZN3cub18CUB_300001_SM_10006detail10radix_sort29DeviceRadixSortOnesweepKernelINS1_5radix10policy_hubIifyE10Policy1000ELNS0_9SortOrderE0EifyiiNS1_21identity_decomposer_tEEEvPT5_SB_PT3_PKSC_PT1_PKSG_PT2_PKSK_T4_iiT6__param_0,
	.param .u64 .ptr .align 1 _ZN3cub18CUB_300001_SM_10006detail10radix_sort29DeviceRadixSortOnesweepKernelINS1_5radix10policy_hubIifyE10Policy1000ELNS0_9SortOrderE0EifyiiNS1_21identity_decomposer_tEEEvPT5_SB_PT3_PKSC_PT1_PKSG_PT2_PKSK_T4_iiT6__param_1,
	.param .u64 .ptr .align 1 _ZN3cub18CUB_300001_SM_10006detail10radix_sort29DeviceRadixSortOnesweepKernelINS1_5radix10policy_hubIifyE10Policy1000ELNS0_9SortOrderE0EifyiiNS1_21identity_decomposer_tEEEvPT5_SB_PT3_PKSC_PT1_PKSG_PT2_PKSK_T4_iiT6__param_2,
	.param .u64 .ptr .align 1 _ZN3cub18CUB_300001_SM_10006detail10radix_sort29DeviceRadixSortOnesweepKernelINS1_5radix10policy_hubIifyE10Policy1000ELNS0_9SortOrderE0EifyiiNS1_21identity_decomposer_tEEEvPT5_SB_PT3_PKSC_PT1_PKSG_PT2_PKSK_T4_iiT6__param_3,
	.param .u64 .ptr .align 1 _ZN3cub18CUB_300001_SM_10006detail10radix_sort29DeviceRadixSortOnesweepKernelINS1_5radix10policy_hubIifyE10Policy1000ELNS0_9SortOrderE0EifyiiNS1_21identity_decomposer_tEEEvPT5_SB_PT3_PKSC_PT1_PKSG_PT2_PKSK_T4_iiT6__param_4,
	.param .u64 .ptr .align 1 _ZN3cub18CUB_300001_SM_10006detail10radix_sort29DeviceRadixSortOnesweepKernelINS1_5radix10policy_hubIifyE10Policy1000ELNS0_9SortOrderE0EifyiiNS1_21identity_decomposer_tEEEvPT5_SB_PT3_PKSC_PT1_PKSG_PT2_PKSK_T4_iiT6__param_5,
	.param .u64 .ptr .align 1 _ZN3cub18CUB_300001_SM_10006detail10radix_sort29DeviceRadixSortOnesweepKernelINS1_5radix10policy_hubIifyE10Policy1000ELNS0_9SortOrderE0EifyiiNS1_21identity_decomposer_tEEEvPT5_SB_PT3_PKSC_PT1_PKSG_PT2_PKSK_T4_iiT6__param_6,
	.param .u64 .ptr .align 1 _ZN3cub18CUB_300001_SM_10006detail10radix_sort29DeviceRadixSortOnesweepKernelINS1_5radix10policy_hubIifyE10Policy1000ELNS0_9SortOrderE0EifyiiNS1_21identity_decomposer_tEEEvPT5_SB_PT3_PKSC_PT1_PKSG_PT2_PKSK_T4_iiT6__param_7,
	.param .u32 _ZN3cub18CUB_300001_SM_10006detail10radix_sort29DeviceRadixSortOnesweepKernelINS1_5radix10policy_hubIifyE10Policy1000ELNS0_9SortOrderE0EifyiiNS1_21identity_decomposer_tEEEvPT5_SB_PT3_PKSC_PT1_PKSG_PT2_PKSK_T4_iiT6__param_8,
	.param .u32 _ZN3cub18CUB_300001_SM_10006detail10radix_sort29DeviceRadixSortOnesweepKernelINS1_5radix10policy_hubIifyE10Policy1000ELNS0_9SortOrderE0EifyiiNS1_21identity_decomposer_tEEEvPT5_SB_PT3_PKSC_PT1_PKSG_PT2_PKSK_T4_iiT6__param_9,
	.param .u32 _ZN3cub18CUB_300001_SM_10006detail10radix_sort29DeviceRadixSortOnesweepKernelINS1_5radix10policy_hubIifyE10Policy1000ELNS0_9SortOrderE0EifyiiNS1_21identity_decomposer_tEEEvPT5_SB_PT3_PKSC_PT1_PKSG_PT2_PKSK_T4_iiT6__param_10,
	.param .align 1 .b8 _ZN3cub18CUB_300001_SM_10006detail10radix_sort29DeviceRadixSortOnesweepKernelINS1_5radix10policy_hubIifyE10Policy1000ELNS0_9SortOrderE0EifyiiNS1_21identity_decomposer_tEEEvPT5_SB_PT3_PKSC_PT1_PKSG_PT2_PKSK_T4_iiT6__param_11[1]
)
.maxntid 384
{
	.reg .pred 	%p<205>;
	.reg .b32 	%r<2015>;
	.reg .b32 	%f<269>;
	.reg .b64 	%rd<457>;
	// demoted variable
	.shared .align 16 .b8 _ZZN3cub18CUB_300001_SM_10006detail10radix_sort29DeviceRadixSortOnesweepKernelINS1_5radix10policy_hubIifyE10Policy1000ELNS0_9SortOrderE0EifyiiNS1_21identity_decomposer_tEEEvPT5_SB_PT3_PKSC_PT1_PKSG_PT2_PKSK_T4_iiT6_E1s[28160];
	ld.param.u64 	%rd43, [_ZN3cub18CUB_300001_SM_10006detail10radix_sort29DeviceRadixSortOnesweepKernelINS1_5radix10policy_hubIifyE10Policy1000ELNS0_9SortOrderE0EifyiiNS1_21identity_decomposer_tEEEvPT5_SB_PT3_PKSC_PT1_PKSG_PT2_PKSK_T4_iiT6__param_0];
	ld.param.u64 	%rd44, [_ZN3cub18CUB_300001_SM_10006detail10radix_sort29DeviceRadixSortOnesweepKernelINS1_5radix10policy_hubIifyE10Policy1000ELNS0_9SortOrderE0EifyiiNS1_21identity_decomposer_tEEEvPT5_SB_PT3_PKSC_PT1_PKSG_PT2_PKSK_T4_iiT6__param_1];
	ld.param.u64 	%rd47, [_ZN3cub18CUB_300001_SM_10006detail10radix_sort29DeviceRadixSortOnesweepKernelINS1_5radix10policy_hubIifyE10Policy1000ELNS0_9SortOrderE0EifyiiNS1_21identity_decomposer_tEEEvPT5_SB_PT3_PKSC_PT1_PKSG_PT2_PKSK_T4_iiT6__param_4];
	ld.param.u64 	%rd50, [_ZN3cub18CUB_300001_SM_10006detail10radix_sort29DeviceRadixSortOnesweepKernelINS1_5radix10policy_hubIifyE10Policy1000ELNS0_9SortOrderE0EifyiiNS1_21identity_decomposer_tEEEvPT5_SB_PT3_PKSC_PT1_PKSG_PT2_PKSK_T4_iiT6__param_5];
	cvta.to.global.u64 	%rd1, %rd47;
	cvta.to.global.u64 	%rd2, %rd43;
	cvta.to.global.u64 	%rd3, %rd50;
	mov.u32 	%r1, %tid.x;
	// begin inline asm
	mov.u32 %r309, %laneid;
	// end inline asm
	setp.ne.s32 	%p1, %r1, 0;
	@%p1 bra 	$L__BB31_2;
	cvta.to.global.u64 	%rd51, %rd44;
	atom.global.add.u32 	%r310, [%rd51], 1;
	st.shared.u32 	[_ZZN3cub18CUB_300001_SM_10006detail10radix_sort29DeviceRadixSortOnesweepKernelINS1_5radix10policy_hubIifyE10Policy1000ELNS0_9SortOrderE0EifyiiNS1_21identity_decomposer_tEEEvPT5_SB_PT3_PKSC_PT1_PKSG_PT2_PKSK_T4_iiT6_E1s+26112], %r310;
$L__BB31_2:
	ld.param.u32 	%r1876, [_ZN3cub18CUB_300001_SM_10006detail10radix_sort29DeviceRadixSortOnesweepKernelINS1_5radix10policy_hubIifyE10Policy1000ELNS0_9SortOrderE0EifyiiNS1_21identity_decomposer_tEEEvPT5_SB_PT3_PKSC_PT1_PKSG_PT2_PKSK_T4_iiT6__param_8];
	bar.sync 	0;
	ld.shared.u32 	%r3, [_ZZN3cub18CUB_300001_SM_10006detail10radix_sort29DeviceRadixSortOnesweepKernelINS1_5radix10policy_hubIifyE10Policy1000ELNS0_9SortOrderE0EifyiiNS1_21identity_decomposer_tEEEvPT5_SB_PT3_PKSC_PT1_PKSG_PT2_PKSK_T4_iiT6_E1s+26112];
	mul.lo.s32 	%r311, %r3, 6528;
	add.s32 	%r4, %r311, 6528;
	setp.gt.s32 	%p2, %r4, %r1876;
	cvt.s64.s32 	%rd4, %r311;
	@%p2 bra 	$L__BB31_4;
	and.b32  	%r312, %r1, 31;
	and.b32  	%r313, %r1, 992;
	mul.lo.s32 	%r314, %r313, 17;
	or.b32  	%r315, %r314, %r312;
	cvt.u64.u32 	%rd52, %r315;
	add.s64 	%rd53, %rd52, %rd4;
	shl.b64 	%rd54, %rd53, 2;
	add.s64 	%rd55, %rd3, %rd54;
	ld.global.u32 	%r1963, [%rd55];
	ld.global.u32 	%r1962, [%rd55+128];
	ld.global.u32 	%r1961, [%rd55+256];
	ld.global.u32 	%r1960, [%rd55+384];
	ld.global.u32 	%r1959, [%rd55+512];
	ld.global.u32 	%r1958, [%rd55+640];
	ld.global.u32 	%r1957, [%rd55+768];
	ld.global.u32 	%r1956, [%rd55+896];
	ld.global.u32 	%r1955, [%rd55+1024];
	ld.global.u32 	%r1954, [%rd55+1152];
	ld.global.u32 	%r1953, [%rd55+1280];
	ld.global.u32 	%r1952, [%rd55+1408];
	ld.global.u32 	%r1951, [%rd55+1536];
	ld.global.u32 	%r1950, [%rd55+1664];
	ld.global.u32 	%r1949, [%rd55+1792];
	ld.global.u32 	%r1948, [%rd55+1920];
	ld.global.u32 	%r1947, [%rd55+2048];
	bra.uni 	$L__BB31_38;
$L__BB31_4:
	ld.param.u32 	%r1877, [_ZN3cub18CUB_300001_SM_10006detail10radix_sort29DeviceRadixSortOnesweepKernelINS1_5radix10policy_hubIifyE10Policy1000ELNS0_9SortOrderE0EifyiiNS1_21identity_decomposer_tEEEvPT5_SB_PT3_PKSC_PT1_PKSG_PT2_PKSK_T4_iiT6__param_8];
	cvt.u32.u64 	%r317, %rd4;
	sub.s32 	%r22, %r1877, %r317;
	and.b32  	%r318, %r1, 31;
	and.b32  	%r319, %r1, 992;
	mul.lo.s32 	%r320, %r319, 17;
	or.b32  	%r23, %r320, %r318;
	setp.ge.s32 	%p3, %r23, %r22;
	cvt.u64.u32 	%rd56, %r23;
	add.s64 	%rd57, %rd56, %rd4;
	shl.b64 	%rd58, %rd57, 2;
	add.s64 	%rd5, %rd3, %rd58;
	mov.b32 	%r1963, 2147483647;
	@%p3 bra 	$L__BB31_6;
	ld.global.u32 	%r1963, [%rd5];
$L__BB31_6:
	add.s32 	%r322, %r23, 32;
	setp.ge.s32 	%p4, %r322, %r22;
	mov.b32 	%r1962, 2147483647;
	@%p4 bra 	$L__BB31_8;
	ld.global.u32 	%r1962, [%rd5+128];
$L__BB31_8:
	add.s32 	%r324, %r23, 64;
	setp.ge.s32 	%p5, %r324, %r22;
	mov.b32 	%r1961, 2147483647;
	@%p5 bra 	$L__BB31_10;
	ld.global.u32 	%r1961, [%rd5+256];
$L__BB31_10:
	add.s32 	%r326, %r23, 96;
	setp.ge.s32 	%p6, %r326, %r22;
	mov.b32 	%r1960, 2147483647;
	@%p6 bra 	$L__BB31_12;
	ld.global.u32 	%r1960, [%rd5+384];
$L__BB31_12:
	add.s32 	%r328, %r23, 128;
	setp.ge.s32 	%p7, %r328, %r22;
	mov.b32 	%r1959, 2147483647;
	@%p7 bra 	$L__BB31_14;
	ld.global.u32 	%r1959, [%rd5+512];
$L__BB31_14:
	add.s32 	%r330, %r23, 160;
	setp.ge.s32 	%p8, %r330, %r22;
	mov.b32 	%r1958, 2147483647;
	@%p8 bra 	$L__BB31_16;
	ld.global.u32 	%r1958, [%rd5+640];
$L__BB31_16:
	add.s32 	%r332, %r23, 192;
	setp.ge.s32 	%p9, %r332, %r22;
	mov.b32 	%r1957, 2147483647;
	@%p9 bra 	$L__BB31_18;
	ld.global.u32 	%r1957, [%rd5+768];
$L__BB31_18:
	add.s32 	%r334, %r23, 224;
	setp.ge.s32 	%p10, %r334, %r22;
	mov.b32 	%r1956, 2147483647;
	@%p10 bra 	$L__BB31_20;
	ld.global.u32 	%r1956, [%rd5+896];
$L__BB31_20:
	add.s32 	%r336, %r23, 256;
	setp.ge.s32 	%p11, %r336, %r22;
	mov.b32 	%r1955, 2147483647;
	@%p11 bra 	$L__BB31_22;
	ld.global.u32 	%r1955, [%rd5+1024];
$L__BB31_22:
	add.s32 	%r338, %r23, 288;
	setp.ge.s32 	%p12, %r338, %r22;
	mov.b32 	%r1954, 2147483647;
	@%p12 bra 	$L__BB31_24;
	ld.global.u32 	%r1954, [%rd5+1152];
$L__BB31_24:
	add.s32 	%r340, %r23, 320;
	setp.ge.s32 	%p13, %r340, %r22;
	mov.b32 	%r1953, 2147483647;
	@%p13 bra 	$L__BB31_26;
	ld.global.u32 	%r1953, [%rd5+1280];
$L__BB31_26:
	add.s32 	%r342, %r23, 352;
	setp.ge.s32 	%p14, %r342, %r22;
	mov.b32 	%r1952, 2147483647;
	@%p14 bra 	$L__BB31_28;
	ld.global.u32 	%r1952, [%rd5+1408];
$L__BB31_28:
	add.s32 	%r344, %r23, 384;
	setp.ge.s32 	%p15, %r344, %r22;
	mov.b32 	%r1951, 2147483647;
	@%p15 bra 	$L__BB31_30;
	ld.global.u32 	%r1951, [%rd5+1536];
$L__BB31_30:
	add.s32 	%r346, %r23, 416;
	setp.ge.s32 	%p16, %r346, %r22;
	mov.b32 	%r1950, 2147483647;
	@%p16 bra 	$L__BB31_32;
	ld.global.u32 	%r1950, [%rd5+1664];
$L__BB31_32:
	add.s32 	%r348, %r23, 448;
	setp.ge.s32 	%p17, %r348, %r22;
	mov.b32 	%r1949, 2147483647;
	@%p17 bra 	$L__BB31_34;
	ld.global.u32 	%r1949, [%rd5+1792];
$L__BB31_34:
	add.s32 	%r350, %r23, 480;
	setp.ge.s32 	%p18, %r350, %r22;
	mov.b32 	%r1948, 2147483647;
	@%p18 bra 	$L__BB31_36;
	ld.global.u32 	%r1948, [%rd5+1920];
$L__BB31_36:
	add.s32 	%r352, %r23, 512;
	setp.ge.s32 	%p19, %r352, %r22;
	mov.b32 	%r1947, 2147483647;
	@%p19 bra 	$L__BB31_38;
	ld.global.u32 	%r1947, [%rd5+2048];
$L__BB31_38:
	ld.param.u32 	%r1929, [_ZN3cub18CUB_300001_SM_10006detail10radix_sort29DeviceRadixSortOnesweepKernelINS1_5radix10policy_hubIifyE10Policy1000ELNS0_9SortOrderE0EifyiiNS1_21identity_decomposer_tEEEvPT5_SB_PT3_PKSC_PT1_PKSG_PT2_PKSK_T4_iiT6__param_10];
	mov.b32 	%r353, -1;
	shl.b32 	%r354, %r353, %r1929;
	not.b32 	%r74, %r354;
	shr.u32 	%r75, %r1, 5;
	shl.b32 	%r355, %r75, 10;
	mov.u32 	%r356, _ZZN3cub18CUB_300001_SM_10006detail10radix_sort29DeviceRadixSortOnesweepKernelINS1_5radix10policy_hubIifyE10Policy1000ELNS0_9SortOrderE0EifyiiNS1_21identity_decomposer_tEEEvPT5_SB_PT3_PKSC_PT1_PKSG_PT2_PKSK_T4_iiT6_E1s;
	add.s32 	%r76, %r356, %r355;
	setp.gt.s32 	%p20, %r309, 255;
	@%p20 bra 	$L__BB31_51;
	max.s32 	%r357, %r309, 224;
	sub.s32 	%r358, %r357, %r309;
	add.s32 	%r359, %r358, 31;
	shr.u32 	%r360, %r359, 5;
	add.s32 	%r77, %r360, 1;
	and.b32  	%r78, %r77, 15;
	setp.lt.u32 	%p21, %r359, 480;
	mov.u32 	%r1967, %r309;
	@%p21 bra 	$L__BB31_42;
	and.b32  	%r361, %r77, 268435440;
	neg.s32 	%r1965, %r361;
	shl.b32 	%r363, %r309, 2;
	add.s32 	%r364, %r355, %r363;
	add.s32 	%r366, %r364, %r356;
	add.s32 	%r1964, %r366, 1024;
	mov.u32 	%r1967, %r309;
$L__BB31_41:
	.pragma "nounroll";
	mov.b32 	%r367, 0;
	st.shared.u32 	[%r1964+-1024], %r367;
	st.shared.u32 	[%r1964+-896], %r367;
	st.shared.u32 	[%r1964+-768], %r367;
	st.shared.u32 	[%r1964+-640], %r367;
	st.shared.u32 	[%r1964+-512], %r367;
	st.shared.u32 	[%r1964+-384], %r367;
	st.shared.u32 	[%r1964+-256], %r367;
	st.shared.u32 	[%r1964+-128], %r367;
	st.shared.u32 	[%r1964], %r367;
	st.shared.u32 	[%r1964+128], %r367;
	st.shared.u32 	[%r1964+256], %r367;
	st.shared.u32 	[%r1964+384], %r367;
	st.shared.u32 	[%r1964+512], %r367;
	st.shared.u32 	[%r1964+640], %r367;
	st.shared.u32 	[%r1964+768], %r367;
	st.shared.u32 	[%r1964+896], %r367;
	add.s32 	%r1967, %r1967, 512;
	add.s32 	%r1965, %r1965, 16;
	add.s32 	%r1964, %r1964, 2048;
	setp.ne.s32 	%p22, %r1965, 0;
	@%p22 bra 	$L__BB31_41;
$L__BB31_42:
	setp.eq.s32 	%p23, %r78, 0;
	@%p23 bra 	$L__BB31_51;
	and.b32  	%r88, %r77, 7;
	setp.lt.u32 	%p24, %r78, 8;
	@%p24 bra 	$L__BB31_45;
	shl.b32 	%r368, %r1967, 2;
	add.s32 	%r369, %r76, %r368;
	mov.b32 	%r370, 0;
	st.shared.u32 	[%r369], %r370;
	st.shared.u32 	[%r369+128], %r370;
	st.shared.u32 	[%r369+256], %r370;
	st.shared.u32 	[%r369+384], %r370;
	st.shared.u32 	[%r369+512], %r370;
	st.shared.u32 	[%r369+640], %r370;
	st.shared.u32 	[%r369+768], %r370;
	st.shared.u32 	[%r369+896], %r370;
	add.s32 	%r1967, %r1967, 256;
$L__BB31_45:
	setp.eq.s32 	%p25, %r88, 0;
	@%p25 bra 	$L__BB31_51;
	and.b32  	%r91, %r77, 3;
	setp.lt.u32 	%p26, %r88, 4;
	@%p26 bra 	$L__BB31_48;
	shl.b32 	%r371, %r1967, 2;
	add.s32 	%r372, %r76, %r371;
	mov.b32 	%r373, 0;
	st.shared.u32 	[%r372], %r373;
	st.shared.u32 	[%r372+128], %r373;
	st.shared.u32 	[%r372+256], %r373;
	st.shared.u32 	[%r372+384], %r373;
	add.s32 	%r1967, %r1967, 128;
$L__BB31_48:
	setp.eq.s32 	%p27, %r91, 0;
	@%p27 bra 	$L__BB31_51;
	shl.b32 	%r375, %r1967, 2;
	add.s32 	%r376, %r355, %r375;
	add.s32 	%r1971, %r356, %r376;
	neg.s32 	%r1970, %r91;
$L__BB31_50:
	.pragma "nounroll";
	mov.b32 	%r378, 0;
	st.shared.u32 	[%r1971], %r378;
	add.s32 	%r1971, %r1971, 128;
	add.s32 	%r1970, %r1970, 1;
	setp.ne.s32 	%p28, %r1970, 0;
	@%p28 bra 	$L__BB31_50;
$L__BB31_51:
	ld.param.u32 	%r1892, [_ZN3cub18CUB_300001_SM_10006detail10radix_sort29DeviceRadixSortOnesweepKernelINS1_5radix10policy_hubIifyE10Policy1000ELNS0_9SortOrderE0EifyiiNS1_21identity_decomposer_tEEEvPT5_SB_PT3_PKSC_PT1_PKSG_PT2_PKSK_T4_iiT6__param_9];
	bar.warp.sync 	-1;
	xor.b32  	%r380, %r1963, -2147483648;
	shr.u32 	%r381, %r380, %r1892;
	and.b32  	%r100, %r381, %r74;
	shl.b32 	%r382, %r100, 2;
	add.s32 	%r383, %r76, %r382;
	atom.shared.add.u32 	%r384, [%r383], 1;
	xor.b32  	%r1992, %r1962, -2147483648;
	shr.u32 	%r386, %r1992, %r1892;
	and.b32  	%r387, %r386, %r74;
	shl.b32 	%r388, %r387, 2;
	add.s32 	%r389, %r76, %r388;
	atom.shared.add.u32 	%r390, [%r389], 1;
	xor.b32  	%r1991, %r1961, -2147483648;
	shr.u32 	%r392, %r1991, %r1892;
	and.b32  	%r393, %r392, %r74;
	shl.b32 	%r394, %r393, 2;
	add.s32 	%r395, %r76, %r394;
	atom.shared.add.u32 	%r396, [%r395], 1;
	xor.b32  	%r1990, %r1960, -2147483648;
	shr.u32 	%r398, %r1990, %r1892;
	and.b32  	%r399, %r398, %r74;
	shl.b32 	%r400, %r399, 2;
	add.s32 	%r401, %r76, %r400;
	atom.shared.add.u32 	%r402, [%r401], 1;
	xor.b32  	%r403, %r1959, -2147483648;
	shr.u32 	%r404, %r403, %r1892;
	and.b32  	%r405, %r404, %r74;
	shl.b32 	%r406, %r405, 2;
	add.s32 	%r407, %r76, %r406;
	atom.shared.add.u32 	%r408, [%r407], 1;
	xor.b32  	%r409, %r1958, -2147483648;
	shr.u32 	%r410, %r409, %r1892;
	and.b32  	%r411, %r410, %r74;
	shl.b32 	%r412, %r411, 2;
	add.s32 	%r413, %r76, %r412;
	atom.shared.add.u32 	%r414, [%r413], 1;
	xor.b32  	%r415, %r1957, -2147483648;
	shr.u32 	%r416, %r415, %r1892;
	and.b32  	%r417, %r416, %r74;
	shl.b32 	%r418, %r417, 2;
	add.s32 	%r419, %r76, %r418;
	atom.shared.add.u32 	%r420, [%r419], 1;
	xor.b32  	%r421, %r1956, -2147483648;
	shr.u32 	%r422, %r421, %r1892;
	and.b32  	%r423, %r422, %r74;
	shl.b32 	%r424, %r423, 2;
	add.s32 	%r425, %r76, %r424;
	atom.shared.add.u32 	%r426, [%r425], 1;
	xor.b32  	%r427, %r1955, -2147483648;
	shr.u32 	%r428, %r427, %r1892;
	and.b32  	%r429, %r428, %r74;
	shl.b32 	%r430, %r429, 2;
	add.s32 	%r431, %r76, %r430;
	atom.shared.add.u32 	%r432, [%r431], 1;
	xor.b32  	%r433, %r1954, -2147483648;
	shr.u32 	%r434, %r433, %r1892;
	and.b32  	%r435, %r434, %r74;
	shl.b32 	%r436, %r435, 2;
	add.s32 	%r437, %r76, %r436;
	atom.shared.add.u32 	%r438, [%r437], 1;
	xor.b32  	%r439, %r1953, -2147483648;
	shr.u32 	%r440, %r439, %r1892;
	and.b32  	%r441, %r440, %r74;
	shl.b32 	%r442, %r441, 2;
	add.s32 	%r443, %r76, %r442;
	atom.shared.add.u32 	%r444, [%r443], 1;
	xor.b32  	%r445, %r1952, -2147483648;
	shr.u32 	%r446, %r445, %r1892;
	and.b32  	%r447, %r446, %r74;
	shl.b32 	%r448, %r447, 2;
	add.s32 	%r449, %r76, %r448;
	atom.shared.add.u32 	%r450, [%r449], 1;
	xor.b32  	%r451, %r1951, -2147483648;
	shr.u32 	%r452, %r451, %r1892;
	and.b32  	%r453, %r452, %r74;
	shl.b32 	%r454, %r453, 2;
	add.s32 	%r455, %r76, %r454;
	atom.shared.add.u32 	%r456, [%r455], 1;
	xor.b32  	%r457, %r1950, -2147483648;
	shr.u32 	%r458, %r457, %r1892;
	and.b32  	%r459, %r458, %r74;
	shl.b32 	%r460, %r459, 2;
	add.s32 	%r461, %r76, %r460;
	atom.shared.add.u32 	%r462, [%r461], 1;
	xor.b32  	%r463, %r1949, -2147483648;
	shr.u32 	%r464, %r463, %r1892;
	and.b32  	%r465, %r464, %r74;
	shl.b32 	%r466, %r465, 2;
	add.s32 	%r467, %r76, %r466;
	atom.shared.add.u32 	%r468, [%r467], 1;
	xor.b32  	%r469, %r1948, -2147483648;
	shr.u32 	%r470, %r469, %r1892;
	and.b32  	%r471, %r470, %r74;
	shl.b32 	%r472, %r471, 2;
	add.s32 	%r473, %r76, %r472;
	atom.shared.add.u32 	%r474, [%r473], 1;
	xor.b32  	%r1977, %r1947, -2147483648;
	shr.u32 	%r476, %r1977, %r1892;
	and.b32  	%r477, %r476, %r74;
	shl.b32 	%r478, %r477, 2;
	add.s32 	%r479, %r76, %r478;
	atom.shared.add.u32 	%r480, [%r479], 1;
	bar.sync 	0;
	setp.gt.u32 	%p29, %r1, 255;
	shl.b32 	%r481, %r1, 2;
	add.s32 	%r101, %r356, %r481;
	mov.b32 	%r1972, 0;
	@%p29 bra 	$L__BB31_53;
	ld.shared.u32 	%r483, [%r101];
	mov.b32 	%r484, 0;
	st.shared.u32 	[%r101], %r484;
	ld.shared.u32 	%r485, [%r101+1024];
	st.shared.u32 	[%r101+1024], %r483;
	add.s32 	%r486, %r485, %r483;
	ld.shared.u32 	%r487, [%r101+2048];
	st.shared.u32 	[%r101+2048], %r486;
	add.s32 	%r488, %r487, %r486;
	ld.shared.u32 	%r489, [%r101+3072];
	st.shared.u32 	[%r101+3072], %r488;
	add.s32 	%r490, %r489, %r488;
	ld.shared.u32 	%r491, [%r101+4096];
	st.shared.u32 	[%r101+4096], %r490;
	add.s32 	%r492, %r491, %r490;
	ld.shared.u32 	%r493, [%r101+5120];
	st.shared.u32 	[%r101+5120], %r492;
	add.s32 	%r494, %r493, %r492;
	ld.shared.u32 	%r495, [%r101+6144];
	st.shared.u32 	[%r101+6144], %r494;
	add.s32 	%r496, %r495, %r494;
	ld.shared.u32 	%r497, [%r101+7168];
	st.shared.u32 	[%r101+7168], %r496;
	add.s32 	%r498, %r497, %r496;
	ld.shared.u32 	%r499, [%r101+8192];
	st.shared.u32 	[%r101+8192], %r498;
	add.s32 	%r500, %r499, %r498;
	ld.shared.u32 	%r501, [%r101+9216];
	st.shared.u32 	[%r101+9216], %r500;
	add.s32 	%r502, %r501, %r500;
	ld.shared.u32 	%r503, [%r101+10240];
	st.shared.u32 	[%r101+10240], %r502;
	add.s32 	%r504, %r503, %r502;
	ld.shared.u32 	%r505, [%r101+11264];
	st.shared.u32 	[%r101+11264], %r504;
	add.s32 	%r1972, %r505, %r504;
$L__BB31_53:
	setp.gt.u32 	%p30, %r1, 255;
	shl.b32 	%r506, %r3, 8;
	add.s32 	%r507, %r506, %r1;
	mul.wide.s32 	%rd59, %r507, 4;
	add.s64 	%rd6, %rd2, %rd59;
	@%p30 bra 	$L__BB31_55;
	or.b32  	%r508, %r1972, 1073741824;
	st.volatile.global.u32 	[%rd6], %r508;
$L__BB31_55:
	ld.param.u64 	%rd442, [_ZN3cub18CUB_300001_SM_10006detail10radix_sort29DeviceRadixSortOnesweepKernelINS1_5radix10policy_hubIifyE10Policy1000ELNS0_9SortOrderE0EifyiiNS1_21identity_decomposer_tEEEvPT5_SB_PT3_PKSC_PT1_PKSG_PT2_PKSK_T4_iiT6__param_7];
	xor.b32  	%r1988, %r1958, -2147483648;
	xor.b32  	%r1989, %r1959, -2147483648;
	xor.b32  	%r1987, %r1957, -2147483648;
	xor.b32  	%r1986, %r1956, -2147483648;
	xor.b32  	%r1993, %r1963, -2147483648;
	xor.b32  	%r1983, %r1953, -2147483648;
	xor.b32  	%r1985, %r1955, -2147483648;
	xor.b32  	%r1982, %r1952, -2147483648;
	xor.b32  	%r1984, %r1954, -2147483648;
	xor.b32  	%r1980, %r1950, -2147483648;
	xor.b32  	%r1981, %r1951, -2147483648;
	xor.b32  	%r1978, %r1948, -2147483648;
	xor.b32  	%r1979, %r1949, -2147483648;
	setp.lt.u32 	%p31, %r1, 256;
	setp.eq.s32 	%p32, %r1972, 6528;
	and.pred  	%p33, %p31, %p32;
	selp.u32 	%r509, 1, 0, %p33;
	{ 
	.reg .pred 	%p1; 
	.reg .pred 	%p2; 
	setp.ne.u32 	%p1, %r509, 0; 
	bar.red.or.pred 	%p2, 0, %p1; 
	selp.u32 	%r510, 1, 0, %p2; 
	}
	setp.eq.s32 	%p34, %r510, 0;
	and.b32  	%r511, %r1, 992;
	and.b32  	%r512, %r1, 31;
	mul.lo.s32 	%r513, %r511, 17;
	or.b32  	%r514, %r513, %r512;
	cvt.u64.u32 	%rd7, %r514;
	mul.lo.s32 	%r515, %r3, 6528;
	cvt.s64.s32 	%rd60, %r515;
	add.s64 	%rd61, %rd7, %rd60;
	cvta.to.global.u64 	%rd62, %rd442;
	shl.b64 	%rd63, %rd61, 2;
	add.s64 	%rd8, %rd62, %rd63;
	cvt.u64.u32 	%rd9, %r1;
	@%p34 bra 	$L__BB31_175;
	setp.gt.u32 	%p35, %r1, 255;
	shl.b32 	%r516, %r1, 3;
	mov.u32 	%r517, _ZZN3cub18CUB_300001_SM_10006detail10radix_sort29DeviceRadixSortOnesweepKernelINS1_5radix10policy_hubIifyE10Policy1000ELNS0_9SortOrderE0EifyiiNS1_21identity_decomposer_tEEEvPT5_SB_PT3_PKSC_PT1_PKSG_PT2_PKSK_T4_iiT6_E1s;
	add.s32 	%r518, %r517, %r516;
	add.s32 	%r121, %r518, 26112;
	@%p35 bra 	$L__BB31_64;
	ld.param.u64 	%rd436, [_ZN3cub18CUB_300001_SM_10006detail10radix_sort29DeviceRadixSortOnesweepKernelINS1_5radix10policy_hubIifyE10Policy1000ELNS0_9SortOrderE0EifyiiNS1_21identity_decomposer_tEEEvPT5_SB_PT3_PKSC_PT1_PKSG_PT2_PKSK_T4_iiT6__param_3];
	cvta.to.global.u64 	%rd64, %rd436;
	shl.b64 	%rd65, %rd9, 3;
	add.s64 	%rd66, %rd64, %rd65;
	ld.global.u64 	%rd67, [%rd66];
	setp.gt.u32 	%p36, %r1, %r100;
	selp.b64 	%rd68, 6528, 0, %p36;
	sub.s64 	%rd455, %rd67, %rd68;
	st.shared.u64 	[%r121], %rd455;
	setp.lt.s32 	%p37, %r3, 1;
	mov.u32 	%r1976, %r1972;
	@%p37 bra 	$L__BB31_63;
	mov.b32 	%r1974, -1;
	mov.u32 	%r1973, %r3;
	mov.u32 	%r1976, %r1972;
$L__BB31_59:
	ld.param.u64 	%rd429, [_ZN3cub18CUB_300001_SM_10006detail10radix_sort29DeviceRadixSortOnesweepKernelINS1_5radix10policy_hubIifyE10Policy1000ELNS0_9SortOrderE0EifyiiNS1_21identity_decomposer_tEEEvPT5_SB_PT3_PKSC_PT1_PKSG_PT2_PKSK_T4_iiT6__param_0];
	add.s32 	%r125, %r1973, -1;
	shl.b32 	%r520, %r125, 8;
	add.s32 	%r521, %r520, %r1;
	cvta.to.global.u64 	%rd69, %rd429;
	mul.wide.s32 	%rd70, %r521, 4;
	add.s64 	%rd11, %rd69, %rd70;
$L__BB31_60:
	membar.cta;
	ld.volatile.global.u32 	%r126, [%rd11];
	setp.eq.s32 	%p38, %r126, 0;
	@%p38 bra 	$L__BB31_60;
	and.b32  	%r522, %r126, 1073741823;
	add.s32 	%r1976, %r522, %r1976;
	setp.gt.s32 	%p39, %r126, -1;
	vote.sync.ballot.b32 	%r1974, %p39, %r1974;
	setp.gt.u32 	%p41, %r1973, 1;
	and.pred  	%p42, %p39, %p41;
	mov.u32 	%r1973, %r125;
	@%p42 bra 	$L__BB31_59;
	ld.shared.u64 	%rd455, [%r121];
$L__BB31_63:
	or.b32  	%r523, %r1976, -2147483648;
	st.volatile.global.u32 	[%rd6], %r523;
	sub.s32 	%r524, %r1976, %r1972;
	cvt.s64.s32 	%rd71, %r524;
	add.s64 	%rd72, %rd455, %rd71;
	st.shared.u64 	[%r121], %rd72;
$L__BB31_64:
	ld.param.u32 	%r1878, [_ZN3cub18CUB_300001_SM_10006detail10radix_sort29DeviceRadixSortOnesweepKernelINS1_5radix10policy_hubIifyE10Policy1000ELNS0_9SortOrderE0EifyiiNS1_21identity_decomposer_tEEEvPT5_SB_PT3_PKSC_PT1_PKSG_PT2_PKSK_T4_iiT6__param_8];
	ld.param.u64 	%rd432, [_ZN3cub18CUB_300001_SM_10006detail10radix_sort29DeviceRadixSortOnesweepKernelINS1_5radix10policy_hubIifyE10Policy1000ELNS0_9SortOrderE0EifyiiNS1_21identity_decomposer_tEEEvPT5_SB_PT3_PKSC_PT1_PKSG_PT2_PKSK_T4_iiT6__param_2];
	setp.gt.u32 	%p43, %r1, 255;
	setp.lt.s32 	%p44, %r4, %r1878;
	setp.eq.s64 	%p45, %rd432, 0;
	or.pred  	%p46, %p45, %p44;
	or.pred  	%p47, %p43, %p46;
	@%p47 bra 	$L__BB31_66;
	ld.param.u64 	%rd433, [_ZN3cub18CUB_300001_SM_10006detail10radix_sort29DeviceRadixSortOnesweepKernelINS1_5radix10policy_hubIifyE10Policy1000ELNS0_9SortOrderE0EifyiiNS1_21identity_decomposer_tEEEvPT5_SB_PT3_PKSC_PT1_PKSG_PT2_PKSK_T4_iiT6__param_2];
	ld.shared.u64 	%rd73, [%r121];
	setp.gt.u32 	%p48, %r1, %r100;
	selp.b64 	%rd74, 6528, 0, %p48;
	cvt.s64.s32 	%rd75, %r1972;
	add.s64 	%rd76, %rd74, %rd75;
	add.s64 	%rd77, %rd76, %rd73;
	cvta.to.global.u64 	%rd78, %rd433;
	shl.b64 	%rd79, %rd9, 3;
	add.s64 	%rd80, %rd78, %rd79;
	st.global.u64 	[%rd80], %rd77;
$L__BB31_66:
	ld.param.u32 	%r1879, [_ZN3cub18CUB_300001_SM_10006detail10radix_sort29DeviceRadixSortOnesweepKernelINS1_5radix10policy_hubIifyE10Policy1000ELNS0_9SortOrderE0EifyiiNS1_21identity_decomposer_tEEEvPT5_SB_PT3_PKSC_PT1_PKSG_PT2_PKSK_T4_iiT6__param_8];
	setp.gt.s32 	%p49, %r4, %r1879;
	bar.sync 	0;
	shl.b32 	%r525, %r100, 3;
	add.s32 	%r527, %r517, %r525;
	ld.shared.u64 	%rd14, [%r527+26112];
	@%p49 bra 	$L__BB31_68;
	add.s64 	%rd81, %rd14, %rd7;
	shl.b64 	%rd82, %rd81, 2;
	add.s64 	%rd83, %rd1, %rd82;
	st.global.u32 	[%rd83], %r1963;
	st.global.u32 	[%rd83+128], %r1962;
	st.global.u32 	[%rd83+256], %r1961;
	st.global.u32 	[%rd83+384], %r1960;
	st.global.u32 	[%rd83+512], %r1959;
	st.global.u32 	[%rd83+640], %r1958;
	st.global.u32 	[%rd83+768], %r1957;
	st.global.u32 	[%rd83+896], %r1956;
	st.global.u32 	[%rd83+1024], %r1955;
	st.global.u32 	[%rd83+1152], %r1954;
	st.global.u32 	[%rd83+1280], %r1953;
	st.global.u32 	[%rd83+1408], %r1952;
	st.global.u32 	[%rd83+1536], %r1951;
	st.global.u32 	[%rd83+1664], %r1950;
	st.global.u32 	[%rd83+1792], %r1949;
	st.global.u32 	[%rd83+1920], %r1948;
	st.global.u32 	[%rd83+2048], %r1947;
	bra.uni 	$L__BB31_102;
$L__BB31_68:
	ld.param.u32 	%r1880, [_ZN3cub18CUB_300001_SM_10006detail10radix_sort29DeviceRadixSortOnesweepKernelINS1_5radix10policy_hubIifyE10Policy1000ELNS0_9SortOrderE0EifyiiNS1_21identity_decomposer_tEEEvPT5_SB_PT3_PKSC_PT1_PKSG_PT2_PKSK_T4_iiT6__param_8];
	cvt.u32.u64 	%r528, %rd7;
	mad.lo.s32 	%r130, %r3, -6528, %r1880;
	setp.ge.s32 	%p50, %r528, %r130;
	add.s64 	%rd84, %rd14, %rd7;
	shl.b64 	%rd85, %rd84, 2;
	add.s64 	%rd15, %rd1, %rd85;
	@%p50 bra 	$L__BB31_70;
	st.global.u32 	[%rd15], %r1963;
$L__BB31_70:
	add.s32 	%r530, %r528, 32;
	setp.ge.s32 	%p51, %r530, %r130;
	@%p51 bra 	$L__BB31_72;
	st.global.u32 	[%rd15+128], %r1962;
$L__BB31_72:
	add.s32 	%r532, %r528, 64;
	setp.ge.s32 	%p52, %r532, %r130;
	@%p52 bra 	$L__BB31_74;
	st.global.u32 	[%rd15+256], %r1961;
$L__BB31_74:
	add.s32 	%r534, %r528, 96;
	setp.ge.s32 	%p53, %r534, %r130;
	@%p53 bra 	$L__BB31_76;
	st.global.u32 	[%rd15+384], %r1960;
$L__BB31_76:
	add.s32 	%r536, %r528, 128;
	setp.ge.s32 	%p54, %r536, %r130;
	@%p54 bra 	$L__BB31_78;
	st.global.u32 	[%rd15+512], %r1959;
$L__BB31_78:
	add.s32 	%r538, %r528, 160;
	setp.ge.s32 	%p55, %r538, %r130;
	@%p55 bra 	$L__BB31_80;
	st.global.u32 	[%rd15+640], %r1958;
$L__BB31_80:
	add.s32 	%r540, %r528, 192;
	setp.ge.s32 	%p56, %r540, %r130;
	@%p56 bra 	$L__BB31_82;
	st.global.u32 	[%rd15+768], %r1957;
$L__BB31_82:
	add.s32 	%r542, %r528, 224;
	setp.ge.s32 	%p57, %r542, %r130;
	@%p57 bra 	$L__BB31_84;
	st.global.u32 	[%rd15+896], %r1956;
$L__BB31_84:
	add.s32 	%r544, %r528, 256;
	setp.ge.s32 	%p58, %r544, %r130;
	@%p58 bra 	$L__BB31_86;
	st.global.u32 	[%rd15+1024], %r1955;
$L__BB31_86:
	add.s32 	%r546, %r528, 288;
	setp.ge.s32 	%p59, %r546, %r130;
	@%p59 bra 	$L__BB31_88;
	st.global.u32 	[%rd15+1152], %r1954;
$L__BB31_88:
	add.s32 	%r548, %r528, 320;
	setp.ge.s32 	%p60, %r548, %r130;
	@%p60 bra 	$L__BB31_90;
	st.global.u32 	[%rd15+1280], %r1953;
$L__BB31_90:
	add.s32 	%r550, %r528, 352;
	setp.ge.s32 	%p61, %r550, %r130;
	@%p61 bra 	$L__BB31_92;
	st.global.u32 	[%rd15+1408], %r1952;
$L__BB31_92:
	add.s32 	%r552, %r528, 384;
	setp.ge.s32 	%p62, %r552, %r130;
	@%p62 bra 	$L__BB31_94;
	st.global.u32 	[%rd15+1536], %r1951;
$L__BB31_94:
	add.s32 	%r554, %r528, 416;
	setp.ge.s32 	%p63, %r554, %r130;
	@%p63 bra 	$L__BB31_96;
	st.global.u32 	[%rd15+1664], %r1950;
$L__BB31_96:
	add.s32 	%r556, %r528, 448;
	setp.ge.s32 	%p64, %r556, %r130;
	@%p64 bra 	$L__BB31_98;
	st.global.u32 	[%rd15+1792], %r1949;
$L__BB31_98:
	add.s32 	%r558, %r528, 480;
	setp.ge.s32 	%p65, %r558, %r130;
	@%p65 bra 	$L__BB31_100;
	st.global.u32 	[%rd15+1920], %r1948;
$L__BB31_100:
	add.s32 	%r560, %r528, 512;
	setp.ge.s32 	%p66, %r560, %r130;
	@%p66 bra 	$L__BB31_102;
	st.global.u32 	[%rd15+2048], %r1947;
$L__BB31_102:
	ld.param.u32 	%r1881, [_ZN3cub18CUB_300001_SM_10006detail10radix_sort29DeviceRadixSortOnesweepKernelINS1_5radix10policy_hubIifyE10Policy1000ELNS0_9SortOrderE0EifyiiNS1_21identity_decomposer_tEEEvPT5_SB_PT3_PKSC_PT1_PKSG_PT2_PKSK_T4_iiT6__param_8];
	setp.gt.s32 	%p67, %r4, %r1881;
	@%p67 bra 	$L__BB31_104;
	ld.global.f32 	%f235, [%rd8];
	ld.global.f32 	%f234, [%rd8+128];
	ld.global.f32 	%f233, [%rd8+256];
	ld.global.f32 	%f232, [%rd8+384];
	ld.global.f32 	%f231, [%rd8+512];
	ld.global.f32 	%f230, [%rd8+640];
	ld.global.f32 	%f229, [%rd8+768];
	ld.global.f32 	%f228, [%rd8+896];
	ld.global.f32 	%f227, [%rd8+1024];
	ld.global.f32 	%f226, [%rd8+1152];
	ld.global.f32 	%f225, [%rd8+1280];
	ld.global.f32 	%f224, [%rd8+1408];
	ld.global.f32 	%f223, [%rd8+1536];
	ld.global.f32 	%f222, [%rd8+1664];
	ld.global.f32 	%f221, [%rd8+1792];
	ld.global.f32 	%f220, [%rd8+1920];
	ld.global.f32 	%f219, [%rd8+2048];
	bra.uni 	$L__BB31_138;
$L__BB31_104:
	ld.param.u32 	%r1882, [_ZN3cub18CUB_300001_SM_10006detail10radix_sort29DeviceRadixSortOnesweepKernelINS1_5radix10policy_hubIifyE10Policy1000ELNS0_9SortOrderE0EifyiiNS1_21identity_decomposer_tEEEvPT5_SB_PT3_PKSC_PT1_PKSG_PT2_PKSK_T4_iiT6__param_8];
	cvt.u32.u64 	%r561, %rd7;
	sub.s32 	%r131, %r1882, %r515;
	setp.ge.s32 	%p68, %r561, %r131;
	@%p68 bra 	$L__BB31_106;
	ld.global.f32 	%f235, [%rd8];
$L__BB31_106:
	add.s32 	%r564, %r561, 32;
	setp.ge.s32 	%p69, %r564, %r131;
	@%p69 bra 	$L__BB31_108;
	ld.global.f32 	%f234, [%rd8+128];
$L__BB31_108:
	add.s32 	%r566, %r561, 64;
	setp.ge.s32 	%p70, %r566, %r131;
	@%p70 bra 	$L__BB31_110;
	ld.global.f32 	%f233, [%rd8+256];
$L__BB31_110:
	add.s32 	%r568, %r561, 96;
	setp.ge.s32 	%p71, %r568, %r131;
	@%p71 bra 	$L__BB31_112;
	ld.global.f32 	%f232, [%rd8+384];
$L__BB31_112:
	add.s32 	%r570, %r561, 128;
	setp.ge.s32 	%p72, %r570, %r131;
	@%p72 bra 	$L__BB31_114;
	ld.global.f32 	%f231, [%rd8+512];
$L__BB31_114:
	add.s32 	%r572, %r561, 160;
	setp.ge.s32 	%p73, %r572, %r131;
	@%p73 bra 	$L__BB31_116;
	ld.global.f32 	%f230, [%rd8+640];
$L__BB31_116:
	add.s32 	%r574, %r561, 192;
	setp.ge.s32 	%p74, %r574, %r131;
	@%p74 bra 	$L__BB31_118;
	ld.global.f32 	%f229, [%rd8+768];
$L__BB31_118:
	add.s32 	%r576, %r561, 224;
	setp.ge.s32 	%p75, %r576, %r131;
	@%p75 bra 	$L__BB31_120;
	ld.global.f32 	%f228, [%rd8+896];
$L__BB31_120:
	add.s32 	%r578, %r561, 256;
	setp.ge.s32 	%p76, %r578, %r131;
	@%p76 bra 	$L__BB31_122;
	ld.global.f32 	%f227, [%rd8+1024];
$L__BB31_122:
	add.s32 	%r580, %r561, 288;
	setp.ge.s32 	%p77, %r580, %r131;
	@%p77 bra 	$L__BB31_124;
	ld.global.f32 	%f226, [%rd8+1152];
$L__BB31_124:
	add.s32 	%r582, %r561, 320;
	setp.ge.s32 	%p78, %r582, %r131;
	@%p78 bra 	$L__BB31_126;
	ld.global.f32 	%f225, [%rd8+1280];
$L__BB31_126:
	add.s32 	%r584, %r561, 352;
	setp.ge.s32 	%p79, %r584, %r131;
	@%p79 bra 	$L__BB31_128;
	ld.global.f32 	%f224, [%rd8+1408];
$L__BB31_128:
	add.s32 	%r586, %r561, 384;
	setp.ge.s32 	%p80, %r586, %r131;
	@%p80 bra 	$L__BB31_130;
	ld.global.f32 	%f223, [%rd8+1536];
$L__BB31_130:
	add.s32 	%r588, %r561, 416;
	setp.ge.s32 	%p81, %r588, %r131;
	@%p81 bra 	$L__BB31_132;
	ld.global.f32 	%f222, [%rd8+1664];
$L__BB31_132:
	add.s32 	%r590, %r561, 448;
	setp.ge.s32 	%p82, %r590, %r131;
	@%p82 bra 	$L__BB31_134;
	ld.global.f32 	%f221, [%rd8+1792];
$L__BB31_134:
	add.s32 	%r592, %r561, 480;
	setp.ge.s32 	%p83, %r592, %r131;
	@%p83 bra 	$L__BB31_136;
	ld.global.f32 	%f220, [%rd8+1920];
$L__BB31_136:
	add.s32 	%r594, %r561, 512;
	setp.ge.s32 	%p84, %r594, %r131;
	@%p84 bra 	$L__BB31_138;
	ld.global.f32 	%f219, [%rd8+2048];
$L__BB31_138:
	ld.param.u32 	%r1883, [_ZN3cub18CUB_300001_SM_10006detail10radix_sort29DeviceRadixSortOnesweepKernelINS1_5radix10policy_hubIifyE10Policy1000ELNS0_9SortOrderE0EifyiiNS1_21identity_decomposer_tEEEvPT5_SB_PT3_PKSC_PT1_PKSG_PT2_PKSK_T4_iiT6__param_8];
	mad.lo.s32 	%r595, %r3, 6528, 6528;
	setp.gt.s32 	%p85, %r595, %r1883;
	@%p85 bra 	$L__BB31_140;
	ld.param.u64 	%rd439, [_ZN3cub18CUB_300001_SM_10006detail10radix_sort29DeviceRadixSortOnesweepKernelINS1_5radix10policy_hubIifyE10Policy1000ELNS0_9SortOrderE0EifyiiNS1_21identity_decomposer_tEEEvPT5_SB_PT3_PKSC_PT1_PKSG_PT2_PKSK_T4_iiT6__param_6];
	add.s64 	%rd86, %rd14, %rd7;
	cvta.to.global.u64 	%rd87, %rd439;
	shl.b64 	%rd88, %rd86, 2;
	add.s64 	%rd89, %rd87, %rd88;
	st.global.f32 	[%rd89], %f235;
	st.global.f32 	[%rd89+128], %f234;
	st.global.f32 	[%rd89+256], %f233;
	st.global.f32 	[%rd89+384], %f232;
	st.global.f32 	[%rd89+512], %f231;
	st.global.f32 	[%rd89+640], %f230;
	st.global.f32 	[%rd89+768], %f229;
	st.global.f32 	[%rd89+896], %f228;
	st.global.f32 	[%rd89+1024], %f227;
	st.global.f32 	[%rd89+1152], %f226;
	st.global.f32 	[%rd89+1280], %f225;
	st.global.f32 	[%rd89+1408], %f224;
	st.global.f32 	[%rd89+1536], %f223;
	st.global.f32 	[%rd89+1664], %f222;
	st.global.f32 	[%rd89+1792], %f221;
	st.global.f32 	[%rd89+1920], %f220;
	st.global.f32 	[%rd89+2048], %f219;
	bra.uni 	$L__BB31_174;
$L__BB31_140:
	ld.param.u32 	%r1884, [_ZN3cub18CUB_300001_SM_10006detail10radix_sort29DeviceRadixSortOnesweepKernelINS1_5radix10policy_hubIifyE10Policy1000ELNS0_9SortOrderE0EifyiiNS1_21identity_decomposer_tEEEvPT5_SB_PT3_PKSC_PT1_PKSG_PT2_PKSK_T4_iiT6__param_8];
	ld.param.u64 	%rd440, [_ZN3cub18CUB_300001_SM_10006detail10radix_sort29DeviceRadixSortOnesweepKernelINS1_5radix10policy_hubIifyE10Policy1000ELNS0_9SortOrderE0EifyiiNS1_21identity_decomposer_tEEEvPT5_SB_PT3_PKSC_PT1_PKSG_PT2_PKSK_T4_iiT6__param_6];
	cvt.u32.u64 	%r596, %rd7;
	mad.lo.s32 	%r132, %r3, -6528, %r1884;
	setp.ge.s32 	%p86, %r596, %r132;
	add.s64 	%rd90, %rd14, %rd7;
	cvta.to.global.u64 	%rd91, %rd440;
	shl.b64 	%rd92, %rd90, 2;
	add.s64 	%rd16, %rd91, %rd92;
	@%p86 bra 	$L__BB31_142;
	st.global.f32 	[%rd16], %f235;
$L__BB31_142:
	add.s32 	%r598, %r596, 32;
	setp.ge.s32 	%p87, %r598, %r132;
	@%p87 bra 	$L__BB31_144;
	st.global.f32 	[%rd16+128], %f234;
$L__BB31_144:
	add.s32 	%r600, %r596, 64;
	setp.ge.s32 	%p88, %r600, %r132;
	@%p88 bra 	$L__BB31_146;
	st.global.f32 	[%rd16+256], %f233;
$L__BB31_146:
	add.s32 	%r602, %r596, 96;
	setp.ge.s32 	%p89, %r602, %r132;
	@%p89 bra 	$L__BB31_148;
	st.global.f32 	[%rd16+384], %f232;
$L__BB31_148:
	add.s32 	%r604, %r596, 128;
	setp.ge.s32 	%p90, %r604, %r132;
	@%p90 bra 	$L__BB31_150;
	st.global.f32 	[%rd16+512], %f231;
$L__BB31_150:
	add.s32 	%r606, %r596, 160;
	setp.ge.s32 	%p91, %r606, %r132;
	@%p91 bra 	$L__BB31_152;
	st.global.f32 	[%rd16+640], %f230;
$L__BB31_152:
	add.s32 	%r608, %r596, 192;
	setp.ge.s32 	%p92, %r608, %r132;
	@%p92 bra 	$L__BB31_154;
	st.global.f32 	[%rd16+768], %f229;
$L__BB31_154:
	add.s32 	%r610, %r596, 224;
	setp.ge.s32 	%p93, %r610, %r132;
	@%p93 bra 	$L__BB31_156;
	st.global.f32 	[%rd16+896], %f228;
$L__BB31_156:
	add.s32 	%r612, %r596, 256;
	setp.ge.s32 	%p94, %r612, %r132;
	@%p94 bra 	$L__BB31_158;
	st.global.f32 	[%rd16+1024], %f227;
$L__BB31_158:
	add.s32 	%r614, %r596, 288;
	setp.ge.s32 	%p95, %r614, %r132;
	@%p95 bra 	$L__BB31_160;
	st.global.f32 	[%rd16+1152], %f226;
$L__BB31_160:
	add.s32 	%r616, %r596, 320;
	setp.ge.s32 	%p96, %r616, %r132;
	@%p96 bra 	$L__BB31_162;
	st.global.f32 	[%rd16+1280], %f225;
$L__BB31_162:
	add.s32 	%r618, %r596, 352;
	setp.ge.s32 	%p97, %r618, %r132;
	@%p97 bra 	$L__BB31_164;
	st.global.f32 	[%rd16+1408], %f224;
$L__BB31_164:
	add.s32 	%r620, %r596, 384;
	setp.ge.s32 	%p98, %r620, %r132;
	@%p98 bra 	$L__BB31_166;
	st.global.f32 	[%rd16+1536], %f223;
$L__BB31_166:
	add.s32 	%r622, %r596, 416;
	setp.ge.s32 	%p99, %r622, %r132;
	@%p99 bra 	$L__BB31_168;
	st.global.f32 	[%rd16+1664], %f222;
$L__BB31_168:
	add.s32 	%r624, %r596, 448;
	setp.ge.s32 	%p100, %r624, %r132;
	@%p100 bra 	$L__BB31_170;
	st.global.f32 	[%rd16+1792], %f221;
$L__BB31_170:
	add.s32 	%r626, %r596, 480;
	setp.ge.s32 	%p101, %r626, %r132;
	@%p101 bra 	$L__BB31_172;
	st.global.f32 	[%rd16+1920], %f220;
$L__BB31_172:
	add.s32 	%r628, %r596, 512;
	setp.ge.s32 	%p102, %r628, %r132;
	@%p102 bra 	$L__BB31_174;
	st.global.f32 	[%rd16+2048], %f219;
$L__BB31_174:
	// begin inline asm
	exit;
	// end inline asm
	mov.u32 	%r1977, %r1947;
	mov.u32 	%r1978, %r1948;
	mov.u32 	%r1979, %r1949;
	mov.u32 	%r1980, %r1950;
	mov.u32 	%r1981, %r1951;
	mov.u32 	%r1982, %r1952;
	mov.u32 	%r1983, %r1953;
	mov.u32 	%r1984, %r1954;
	mov.u32 	%r1985, %r1955;
	mov.u32 	%r1986, %r1956;
	mov.u32 	%r1987, %r1957;
	mov.u32 	%r1988, %r1958;
	mov.u32 	%r1989, %r1959;
	mov.u32 	%r1990, %r1960;
	mov.u32 	%r1991, %r1961;
	mov.u32 	%r1992, %r1962;
	mov.u32 	%r1993, %r1963;
$L__BB31_175:
	mul.hi.u32 	%r629, %r1, 357913942;
	add.s32 	%r630, %r629, %r1;
	shl.b32 	%r631, %r630, 2;
	mov.u32 	%r632, _ZZN3cub18CUB_300001_SM_10006detail10radix_sort29DeviceRadixSortOnesweepKernelINS1_5radix10policy_hubIifyE10Policy1000ELNS0_9SortOrderE0EifyiiNS1_21identity_decomposer_tEEEvPT5_SB_PT3_PKSC_PT1_PKSG_PT2_PKSK_T4_iiT6_E1s;
	add.s32 	%r633, %r632, %r631;
	add.s32 	%r150, %r633, 13328;
	st.shared.u32 	[%r633+13328], %r1972;
	bar.sync 	0;
	setp.gt.u32 	%p103, %r1, 31;
	@%p103 bra 	$L__BB31_177;
	mad.lo.s32 	%r665, %r1, 52, %r632;
	ld.shared.u32 	%r666, [%r665+13328];
	ld.shared.u32 	%r667, [%r665+13332];
	ld.shared.u32 	%r668, [%r665+13336];
	ld.shared.u32 	%r669, [%r665+13340];
	ld.shared.u32 	%r670, [%r665+13344];
	ld.shared.u32 	%r671, [%r665+13348];
	ld.shared.u32 	%r672, [%r665+13352];
	ld.shared.u32 	%r673, [%r665+13356];
	ld.shared.u32 	%r674, [%r665+13360];
	ld.shared.u32 	%r675, [%r665+13364];
	ld.shared.u32 	%r676, [%r665+13368];
	ld.shared.u32 	%r677, [%r665+13372];
	add.s32 	%r678, %r667, %r666;
	add.s32 	%r679, %r678, %r668;
	add.s32 	%r680, %r679, %r669;
	add.s32 	%r681, %r680, %r670;
	add.s32 	%r682, %r681, %r671;
	add.s32 	%r683, %r682, %r672;
	add.s32 	%r684, %r683, %r673;
	add.s32 	%r685, %r684, %r674;
	add.s32 	%r686, %r685, %r675;
	add.s32 	%r687, %r686, %r676;
	add.s32 	%r638, %r687, %r677;
	mov.b32 	%r636, 1;
	mov.b32 	%r661, 0;
	mov.b32 	%r663, -1;
	// begin inline asm
	{  .reg .s32 r0;  .reg .pred p;  shfl.sync.up.b32 r0|p, %r638, %r636, %r661, %r663;  @p add.s32 r0, r0, %r638;  mov.s32 %r634, r0;}
	// end inline asm
	mov.b32 	%r642, 2;
	// begin inline asm
	{  .reg .s32 r0;  .reg .pred p;  shfl.sync.up.b32 r0|p, %r634, %r642, %r661, %r663;  @p add.s32 r0, r0, %r634;  mov.s32 %r640, r0;}
	// end inline asm
	mov.b32 	%r648, 4;
	// begin inline asm
	{  .reg .s32 r0;  .reg .pred p;  shfl.sync.up.b32 r0|p, %r640, %r648, %r661, %r663;  @p add.s32 r0, r0, %r640;  mov.s32 %r646, r0;}
	// end inline asm
	mov.b32 	%r654, 8;
	// begin inline asm
	{  .reg .s32 r0;  .reg .pred p;  shfl.sync.up.b32 r0|p, %r646, %r654, %r661, %r663;  @p add.s32 r0, r0, %r646;  mov.s32 %r652, r0;}
	// end inline asm
	mov.b32 	%r660, 16;
	// begin inline asm
	{  .reg .s32 r0;  .reg .pred p;  shfl.sync.up.b32 r0|p, %r652, %r660, %r661, %r663;  @p add.s32 r0, r0, %r652;  mov.s32 %r658, r0;}
	// end inline asm
	sub.s32 	%r688, %r658, %r638;
	add.s32 	%r689, %r666, %r688;
	add.s32 	%r690, %r667, %r689;
	add.s32 	%r691, %r668, %r690;
	add.s32 	%r692, %r669, %r691;
	add.s32 	%r693, %r670, %r692;
	add.s32 	%r694, %r671, %r693;
	add.s32 	%r695, %r672, %r694;
	add.s32 	%r696, %r673, %r695;
	add.s32 	%r697, %r674, %r696;
	add.s32 	%r698, %r675, %r697;
	add.s32 	%r699, %r676, %r698;
	st.shared.u32 	[%r665+13328], %r688;
	st.shared.u32 	[%r665+13332], %r689;
	st.shared.u32 	[%r665+13336], %r690;
	st.shared.u32 	[%r665+13340], %r691;
	st.shared.u32 	[%r665+13344], %r692;
	st.shared.u32 	[%r665+13348], %r693;
	st.shared.u32 	[%r665+13352], %r694;
	st.shared.u32 	[%r665+13356], %r695;
	st.shared.u32 	[%r665+13360], %r696;
	st.shared.u32 	[%r665+13364], %r697;
	st.shared.u32 	[%r665+13368], %r698;
	st.shared.u32 	[%r665+13372], %r699;
$L__BB31_177:
	setp.gt.u32 	%p104, %r1, 255;
	bar.sync 	0;
	ld.shared.u32 	%r151, [%r150];
	@%p104 bra 	$L__BB31_179;
	shl.b32 	%r700, %r1, 2;
	add.s32 	%r702, %r632, %r700;
	ld.shared.u32 	%r703, [%r702];
	add.s32 	%r704, %r703, %r151;
	st.shared.u32 	[%r702], %r704;
	ld.shared.u32 	%r705, [%r702+1024];
	add.s32 	%r706, %r705, %r151;
	st.shared.u32 	[%r702+1024], %r706;
	ld.shared.u32 	%r707, [%r702+2048];
	add.s32 	%r708, %r707, %r151;
	st.shared.u32 	[%r702+2048], %r708;
	ld.shared.u32 	%r709, [%r702+3072];
	add.s32 	%r710, %r709, %r151;
	st.shared.u32 	[%r702+3072], %r710;
	ld.shared.u32 	%r711, [%r702+4096];
	add.s32 	%r712, %r711, %r151;
	st.shared.u32 	[%r702+4096], %r712;
	ld.shared.u32 	%r713, [%r702+5120];
	add.s32 	%r714, %r713, %r151;
	st.shared.u32 	[%r702+5120], %r714;
	ld.shared.u32 	%r715, [%r702+6144];
	add.s32 	%r716, %r715, %r151;
	st.shared.u32 	[%r702+6144], %r716;
	ld.shared.u32 	%r717, [%r702+7168];
	add.s32 	%r718, %r717, %r151;
	st.shared.u32 	[%r702+7168], %r718;
	ld.shared.u32 	%r719, [%r702+8192];
	add.s32 	%r720, %r719, %r151;
	st.shared.u32 	[%r702+8192], %r720;
	ld.shared.u32 	%r721, [%r702+9216];
	add.s32 	%r722, %r721, %r151;
	st.shared.u32 	[%r702+9216], %r722;
	ld.shared.u32 	%r723, [%r702+10240];
	add.s32 	%r724, %r723, %r151;
	st.shared.u32 	[%r702+10240], %r724;
	ld.shared.u32 	%r725, [%r702+11264];
	add.s32 	%r726, %r725, %r151;
	st.shared.u32 	[%r702+11264], %r726;
$L__BB31_179:
	ld.param.u32 	%r1930, [_ZN3cub18CUB_300001_SM_10006detail10radix_sort29DeviceRadixSortOnesweepKernelINS1_5radix10policy_hubIifyE10Policy1000ELNS0_9SortOrderE0EifyiiNS1_21identity_decomposer_tEEEvPT5_SB_PT3_PKSC_PT1_PKSG_PT2_PKSK_T4_iiT6__param_10];
	ld.param.u32 	%r1893, [_ZN3cub18CUB_300001_SM_10006detail10radix_sort29DeviceRadixSortOnesweepKernelINS1_5radix10policy_hubIifyE10Policy1000ELNS0_9SortOrderE0EifyiiNS1_21identity_decomposer_tEEEvPT5_SB_PT3_PKSC_PT1_PKSG_PT2_PKSK_T4_iiT6__param_9];
	shl.b32 	%r753, %r1, 5;
	and.b32  	%r754, %r753, 31744;
	add.s32 	%r152, %r632, %r754;
	bar.sync 	0;
	// begin inline asm
	mov.u32 %r727, %lanemask_le;
	// end inline asm
	shr.u32 	%r756, %r1993, %r1893;
	mov.b32 	%r757, -1;
	shl.b32 	%r758, %r757, %r1930;
	not.b32 	%r154, %r758;
	and.b32  	%r750, %r756, %r154;
	mov.b32 	%r730, 1;
	// begin inline asm
	{
    .reg .pred p;
    and.b32 %r728, %r750, %r730;    setp.ne.u32 p, %r728, 0;
    vote.ballot.sync.b32 %r728, p, 0xffffffff;
    @!p not.b32 %r728, %r728;
}

	// end inline asm
	mov.b32 	%r733, 2;
	// begin inline asm
	{
    .reg .pred p;
    and.b32 %r731, %r750, %r733;    setp.ne.u32 p, %r731, 0;
    vote.ballot.sync.b32 %r731, p, 0xffffffff;
    @!p not.b32 %r731, %r731;
}

	// end inline asm
	and.b32  	%r759, %r731, %r728;
	mov.b32 	%r736, 4;
	// begin inline asm
	{
    .reg .pred p;
    and.b32 %r734, %r750, %r736;    setp.ne.u32 p, %r734, 0;
    vote.ballot.sync.b32 %r734, p, 0xffffffff;
    @!p not.b32 %r734, %r734;
}

	// end inline asm
	and.b32  	%r760, %r734, %r759;
	mov.b32 	%r739, 8;
	// begin inline asm
	{
    .reg .pred p;
    and.b32 %r737, %r750, %r739;    setp.ne.u32 p, %r737, 0;
    vote.ballot.sync.b32 %r737, p, 0xffffffff;
    @!p not.b32 %r737, %r737;
}

	// end inline asm
	and.b32  	%r761, %r737, %r760;
	mov.b32 	%r742, 16;
	// begin inline asm
	{
    .reg .pred p;
    and.b32 %r740, %r750, %r742;    setp.ne.u32 p, %r740, 0;
    vote.ballot.sync.b32 %r740, p, 0xffffffff;
    @!p not.b32 %r740, %r740;
}

	// end inline asm
	and.b32  	%r762, %r740, %r761;
	mov.b32 	%r745, 32;
	// begin inline asm
	{
    .reg .pred p;
    and.b32 %r743, %r750, %r745;    setp.ne.u32 p, %r743, 0;
    vote.ballot.sync.b32 %r743, p, 0xffffffff;
    @!p not.b32 %r743, %r743;
}

	// end inline asm
	and.b32  	%r763, %r743, %r762;
	mov.b32 	%r748, 64;
	// begin inline asm
	{
    .reg .pred p;
    and.b32 %r746, %r750, %r748;    setp.ne.u32 p, %r746, 0;
    vote.ballot.sync.b32 %r746, p, 0xffffffff;
    @!p not.b32 %r746, %r746;
}

	// end inline asm
	and.b32  	%r764, %r746, %r763;
	mov.b32 	%r751, 128;
	// begin inline asm
	{
    .reg .pred p;
    and.b32 %r749, %r750, %r751;    setp.ne.u32 p, %r749, 0;
    vote.ballot.sync.b32 %r749, p, 0xffffffff;
    @!p not.b32 %r749, %r749;
}

	// end inline asm
	and.b32  	%r765, %r749, %r764;
	clz.b32 	%r766, %r765;
	sub.s32 	%r156, 31, %r766;
	and.b32  	%r767, %r727, %r765;
	popc.b32 	%r157, %r767;
	setp.ne.s32 	%p105, %r309, %r156;
	mov.b32 	%r1994, 0;
	@%p105 bra 	$L__BB31_181;
	shl.b32 	%r768, %r750, 2;
	add.s32 	%r769, %r152, %r768;
	atom.shared.add.u32 	%r1994, [%r769], %r157;
$L__BB31_181:
	ld.param.u32 	%r1894, [_ZN3cub18CUB_300001_SM_10006detail10radix_sort29DeviceRadixSortOnesweepKernelINS1_5radix10policy_hubIifyE10Policy1000ELNS0_9SortOrderE0EifyiiNS1_21identity_decomposer_tEEEvPT5_SB_PT3_PKSC_PT1_PKSG_PT2_PKSK_T4_iiT6__param_9];
	shfl.sync.idx.b32	%r795|%p106, %r1994, %r156, 31, -1;
	add.s32 	%r160, %r157, %r795;
	shr.u32 	%r796, %r1992, %r1894;
	and.b32  	%r792, %r796, %r154;
	mov.b32 	%r772, 1;
	// begin inline asm
	{
    .reg .pred p;
    and.b32 %r770, %r792, %r772;    setp.ne.u32 p, %r770, 0;
    vote.ballot.sync.b32 %r770, p, 0xffffffff;
    @!p not.b32 %r770, %r770;
}

	// end inline asm
	mov.b32 	%r775, 2;
	// begin inline asm
	{
    .reg .pred p;
    and.b32 %r773, %r792, %r775;    setp.ne.u32 p, %r773, 0;
    vote.ballot.sync.b32 %r773, p, 0xffffffff;
    @!p not.b32 %r773, %r773;
}

	// end inline asm
	and.b32  	%r797, %r773, %r770;
	mov.b32 	%r778, 4;
	// begin inline asm
	{
    .reg .pred p;
    and.b32 %r776, %r792, %r778;    setp.ne.u32 p, %r776, 0;
    vote.ballot.sync.b32 %r776, p, 0xffffffff;
    @!p not.b32 %r776, %r776;
}

	// end inline asm
	and.b32  	%r798, %r776, %r797;
	mov.b32 	%r781, 8;
	// begin inline asm
	{
    .reg .pred p;
    and.b32 %r779, %r792, %r781;    setp.ne.u32 p, %r779, 0;
    vote.ballot.sync.b32 %r779, p, 0xffffffff;
    @!p not.b32 %r779, %r779;
}

	// end inline asm
	and.b32  	%r799, %r779, %r798;
	mov.b32 	%r784, 16;
	// begin inline asm
	{
    .reg .pred p;
    and.b32 %r782, %r792, %r784;    setp.ne.u32 p, %r782, 0;
    vote.ballot.sync.b32 %r782, p, 0xffffffff;
    @!p not.b32 %r782, %r782;
}

	// end inline asm
	and.b32  	%r800, %r782, %r799;
	mov.b32 	%r787, 32;
	// begin inline asm
	{
    .reg .pred p;
    and.b32 %r785, %r792, %r787;    setp.ne.u32 p, %r785, 0;
    vote.ballot.sync.b32 %r785, p, 0xffffffff;
    @!p not.b32 %r785, %r785;
}

	// end inline asm
	and.b32  	%r801, %r785, %r800;
	mov.b32 	%r790, 64;
	// begin inline asm
	{
    .reg .pred p;
    and.b32 %r788, %r792, %r790;    setp.ne.u32 p, %r788, 0;
    vote.ballot.sync.b32 %r788, p, 0xffffffff;
    @!p not.b32 %r788, %r788;
}

	// end inline asm
	and.b32  	%r802, %r788, %r801;
	mov.b32 	%r793, 128;
	// begin inline asm
	{
    .reg .pred p;
    and.b32 %r791, %r792, %r793;    setp.ne.u32 p, %r791, 0;
    vote.ballot.sync.b32 %r791, p, 0xffffffff;
    @!p not.b32 %r791, %r791;
}

	// end inline asm
	and.b32  	%r803, %r791, %r802;
	clz.b32 	%r804, %r803;
	sub.s32 	%r162, 31, %r804;
	and.b32  	%r805, %r727, %r803;
	popc.b32 	%r163, %r805;
	setp.ne.s32 	%p107, %r309, %r162;
	mov.b32 	%r1995, 0;
	@%p107 bra 	$L__BB31_183;
	shl.b32 	%r806, %r792, 2;
	add.s32 	%r807, %r152, %r806;
	atom.shared.add.u32 	%r1995, [%r807], %r163;
$L__BB31_183:
	ld.param.u32 	%r1895, [_ZN3cub18CUB_300001_SM_10006detail10radix_sort29DeviceRadixSortOnesweepKernelINS1_5radix10policy_hubIifyE10Policy1000ELNS0_9SortOrderE0EifyiiNS1_21identity_decomposer_tEEEvPT5_SB_PT3_PKSC_PT1_PKSG_PT2_PKSK_T4_iiT6__param_9];
	shfl.sync.idx.b32	%r833|%p108, %r1995, %r162, 31, -1;
	add.s32 	%r166, %r163, %r833;
	shr.u32 	%r834, %r1991, %r1895;
	and.b32  	%r830, %r834, %r154;
	mov.b32 	%r810, 1;
	// begin inline asm
	{
    .reg .pred p;
    and.b32 %r808, %r830, %r810;    setp.ne.u32 p, %r808, 0;
    vote.ballot.sync.b32 %r808, p, 0xffffffff;
    @!p not.b32 %r808, %r808;
}

	// end inline asm
	mov.b32 	%r813, 2;
	// begin inline asm
	{
    .reg .pred p;
    and.b32 %r811, %r830, %r813;    setp.ne.u32 p, %r811, 0;
    vote.ballot.sync.b32 %r811, p, 0xffffffff;
    @!p not.b32 %r811, %r811;
}

	// end inline asm
	and.b32  	%r835, %r811, %r808;
	mov.b32 	%r816, 4;
	// begin inline asm
	{
    .reg .pred p;
    and.b32 %r814, %r830, %r816;    setp.ne.u32 p, %r814, 0;
    vote.ballot.sync.b32 %r814, p, 0xffffffff;
    @!p not.b32 %r814, %r814;
}

	// end inline asm
	and.b32  	%r836, %r814, %r835;
	mov.b32 	%r819, 8;
	// begin inline asm
	{
    .reg .pred p;
    and.b32 %r817, %r830, %r819;    setp.ne.u32 p, %r817, 0;
    vote.ballot.sync.b32 %r817, p, 0xffffffff;
    @!p not.b32 %r817, %r817;
}

	// end inline asm
	and.b32  	%r837, %r817, %r836;
	mov.b32 	%r822, 16;
	// begin inline asm
	{
    .reg .pred p;
    and.b32 %r820, %r830, %r822;    setp.ne.u32 p, %r820, 0;
    vote.ballot.sync.b32 %r820, p, 0xffffffff;
    @!p not.b32 %r820, %r820;
}

	// end inline asm
	and.b32  	%r838, %r820, %r837;
	mov.b32 	%r825, 32;
	// begin inline asm
	{
    .reg .pred p;
    and.b32 %r823, %r830, %r825;    setp.ne.u32 p, %r823, 0;
    vote.ballot.sync.b32 %r823, p, 0xffffffff;
    @!p not.b32 %r823, %r823;
}

	// end inline asm
	and.b32  	%r839, %r823, %r838;
	mov.b32 	%r828, 64;
	// begin inline asm
	{
    .reg .pred p;
    and.b32 %r826, %r830, %r828;    setp.ne.u32 p, %r826, 0;
    vote.ballot.sync.b32 %r826, p, 0xffffffff;
    @!p not.b32 %r826, %r826;
}

	// end inline asm
	and.b32  	%r840, %r826, %r839;
	mov.b32 	%r831, 128;
	// begin inline asm
	{
    .reg .pred p;
    and.b32 %r829, %r830, %r831;    setp.ne.u32 p, %r829, 0;
    vote.ballot.sync.b32 %r829, p, 0xffffffff;
    @!p not.b32 %r829, %r829;
}

	// end inline asm
	and.b32  	%r841, %r829, %r840;
	clz.b32 	%r842, %r841;
	sub.s32 	%r168, 31, %r842;
	and.b32  	%r843, %r727, %r841;
	popc.b32 	%r169, %r843;
	setp.ne.s32 	%p109, %r309, %r168;
	mov.b32 	%r1996, 0;
	@%p109 bra 	$L__BB31_185;
	shl.b32 	%r844, %r830, 2;
	add.s32 	%r845, %r152, %r844;
	atom.shared.add.u32 	%r1996, [%r845], %r169;
$L__BB31_185:
	ld.param.u32 	%r1896, [_ZN3cub18CUB_300001_SM_10006detail10radix_sort29DeviceRadixSortOnesweepKernelINS1_5radix10policy_hubIifyE10Policy1000ELNS0_9SortOrderE0EifyiiNS1_21identity_decomposer_tEEEvPT5_SB_PT3_PKSC_PT1_PKSG_PT2_PKSK_T4_iiT6__param_9];
	shfl.sync.idx.b32	%r871|%p110, %r1996, %r168, 31, -1;
	add.s32 	%r172, %r169, %r871;
	shr.u32 	%r872, %r1990, %r1896;
	and.b32  	%r868, %r872, %r154;
	mov.b32 	%r848, 1;
	// begin inline asm
	{
    .reg .pred p;
    and.b32 %r846, %r868, %r848;    setp.ne.u32 p, %r846, 0;
    vote.ballot.sync.b32 %r846, p, 0xffffffff;
    @!p not.b32 %r846, %r846;
}

	// end inline asm
	mov.b32 	%r851, 2;
	// begin inline asm
	{
    .reg .pred p;
    and.b32 %r849, %r868, %r851;    setp.ne.u32 p, %r849, 0;
    vote.ballot.sync.b32 %r849, p, 0xffffffff;
    @!p not.b32 %r849, %r849;
}

	// end inline asm
	and.b32  	%r873, %r849, %r846;
	mov.b32 	%r854, 4;
	// begin inline asm
	{
    .reg .pred p;
    and.b32 %r852, %r868, %r854;    setp.ne.u32 p, %r852, 0;
    vote.ballot.sync.b32 %r852, p, 0xffffffff;
    @!p not.b32 %r852, %r852;
}

	// end inline asm
	and.b32  	%r874, %r852, %r873;
	mov.b32 	%r857, 8;
	// begin inline asm
	{
    .reg .pred p;
    and.b32 %r855, %r868, %r857;    setp.ne.u32 p, %r855, 0;
    vote.ballot.sync.b32 %r855, p, 0xffffffff;
    @!p not.b32 %r855, %r855;
}

	// end inline asm
	and.b32  	%r875, %r855, %r874;
	mov.b32 	%r860, 16;
	// begin inline asm
	{
    .reg .pred p;
    and.b32 %r858, %r868, %r860;    setp.ne.u32 p, %r858, 0;
    vote.ballot.sync.b32 %r858, p, 0xffffffff;
    @!p not.b32 %r858, %r858;
}

	// end inline asm
	and.b32  	%r876, %r858, %r875;
	mov.b32 	%r863, 32;
	// begin inline asm
	{
    .reg .pred p;
    and.b32 %r861, %r868, %r863;    setp.ne.u32 p, %r861, 0;
    vote.ballot.sync.b32 %r861, p, 0xffffffff;
    @!p not.b32 %r861, %r861;
}

	// end inline asm
	and.b32  	%r877, %r861, %r876;
	mov.b32 	%r866, 64;
	// begin inline asm
	{
    .reg .pred p;
    and.b32 %r864, %r868, %r866;    setp.ne.u32 p, %r864, 0;
    vote.ballot.sync.b32 %r864, p, 0xffffffff;
    @!p not.b32 %r864, %r864;
}

	// end inline asm
	and.b32  	%r878, %r864, %r877;
	mov.b32 	%r869, 128;
	// begin inline asm
	{
    .reg .pred p;
    and.b32 %r867, %r868, %r869;    setp.ne.u32 p, %r867, 0;
    vote.ballot.sync.b32 %r867, p, 0xffffffff;
    @!p not.b32 %r867, %r867;
}

	// end inline asm
	and.b32  	%r879, %r867, %r878;
	clz.b32 	%r880, %r879;
	sub.s32 	%r174, 31, %r880;
	and.b32  	%r881, %r727, %r879;
	popc.b32 	%r175, %r881;
	setp.ne.s32 	%p111, %r309, %r174;
	mov.b32 	%r1997, 0;
	@%p111 bra 	$L__BB31_187;
	shl.b32 	%r882, %r868, 2;
	add.s32 	%r883, %r152, %r882;
	atom.shared.add.u32 	%r1997, [%r883], %r175;
$L__BB31_187:
	ld.param.u32 	%r1897, [_ZN3cub18CUB_300001_SM_10006detail10radix_sort29DeviceRadixSortOnesweepKernelINS1_5radix10policy_hubIifyE10Policy1000ELNS0_9SortOrderE0EifyiiNS1_21identity_decomposer_tEEEvPT5_SB_PT3_PKSC_PT1_PKSG_PT2_PKSK_T4_iiT6__param_9];
	shfl.sync.idx.b32	%r909|%p112, %r1997, %r174, 31, -1;
	add.s32 	%r178, %r175, %r909;
	shr.u32 	%r910, %r1989, %r1897;
	and.b32  	%r906, %r910, %r154;
	mov.b32 	%r886, 1;
	// begin inline asm
	{
    .reg .pred p;
    and.b32 %r884, %r906, %r886;    setp.ne.u32 p, %r884, 0;
    vote.ballot.sync.b32 %r884, p, 0xffffffff;
    @!p not.b32 %r884, %r884;
}

	// end inline asm
	mov.b32 	%r889, 2;
	// begin inline asm
	{
    .reg .pred p;
    and.b32 %r887, %r906, %r889;    setp.ne.u32 p, %r887, 0;
    vote.ballot.sync.b32 %r887, p, 0xffffffff;
    @!p not.b32 %r887, %r887;
}

	// end inline asm
	and.b32  	%r911, %r887, %r884;
	mov.b32 	%r892, 4;
	// begin inline asm
	{
    .reg .pred p;
    and.b32 %r890, %r906, %r892;    setp.ne.u32 p, %r890, 0;
    vote.ballot.sync.b32 %r890, p, 0xffffffff;
    @!p not.b32 %r890, %r890;
}

	// end inline asm
	and.b32  	%r912, %r890, %r911;
	mov.b32 	%r895, 8;
	// begin inline asm
	{
    .reg .pred p;
    and.b32 %r893, %r906, %r895;    setp.ne.u32 p, %r893, 0;
    vote.ballot.sync.b32 %r893, p, 0xffffffff;
    @!p not.b32 %r893, %r893;
}

	// end inline asm
	and.b32  	%r913, %r893, %r912;
	mov.b32 	%r898, 16;
	// begin inline asm
	{
    .reg .pred p;
    and.b32 %r896, %r906, %r898;    setp.ne.u32 p, %r896, 0;
    vote.ballot.sync.b32 %r896, p, 0xffffffff;
    @!p not.b32 %r896, %r896;
}

	// end inline asm
	and.b32  	%r914, %r896, %r913;
	mov.b32 	%r901, 32;
	// begin inline asm
	{
    .reg .pred p;
    and.b32 %r899, %r906, %r901;    setp.ne.u32 p, %r899, 0;
    vote.ballot.sync.b32 %r899, p, 0xffffffff;
    @!p not.b32 %r899, %r899;
}

	// end inline asm
	and.b32  	%r915, %r899, %r914;
	mov.b32 	%r904, 64;
	// begin inline asm
	{
    .reg .pred p;
    and.b32 %r902, %r906, %r904;    setp.ne.u32 p, %r902, 0;
    vote.ballot.sync.b32 %r902, p, 0xffffffff;
    @!p not.b32 %r902, %r902;
}

	// end inline asm
	and.b32  	%r916, %r902, %r915;
	mov.b32 	%r907, 128;
	// begin inline asm
	{
    .reg .pred p;
    and.b32 %r905, %r906, %r907;    setp.ne.u32 p, %r905, 0;
    vote.ballot.sync.b32 %r905, p, 0xffffffff;
    @!p not.b32 %r905, %r905;
}

	// end inline asm
	and.b32  	%r917, %r905, %r916;
	clz.b32 	%r918, %r917;
	sub.s32 	%r180, 31, %r918;
	and.b32  	%r919, %r727, %r917;
	popc.b32 	%r181, %r919;
	setp.ne.s32 	%p113, %r309, %r180;
	mov.b32 	%r1998, 0;
	@%p113 bra 	$L__BB31_189;
	shl.b32 	%r920, %r906, 2;
	add.s32 	%r921, %r152, %r920;
	atom.shared.add.u32 	%r1998, [%r921], %r181;
$L__BB31_189:
	ld.param.u32 	%r1898, [_ZN3cub18CUB_300001_SM_10006detail10radix_sort29DeviceRadixSortOnesweepKernelINS1_5radix10policy_hubIifyE10Policy1000ELNS0_9SortOrderE0EifyiiNS1_21identity_decomposer_tEEEvPT5_SB_PT3_PKSC_PT1_PKSG_PT2_PKSK_T4_iiT6__param_9];
	shfl.sync.idx.b32	%r947|%p114, %r1998, %r180, 31, -1;
	add.s32 	%r184, %r181, %r947;
	shr.u32 	%r948, %r1988, %r1898;
	and.b32  	%r944, %r948, %r154;
	mov.b32 	%r924, 1;
	// begin inline asm
	{
    .reg .pred p;
    and.b32 %r922, %r944, %r924;    setp.ne.u32 p, %r922, 0;
    vote.ballot.sync.b32 %r922, p, 0xffffffff;
    @!p not.b32 %r922, %r922;
}

	// end inline asm
	mov.b32 	%r927, 2;
	// begin inline asm
	{
    .reg .pred p;
    and.b32 %r925, %r944, %r927;    setp.ne.u32 p, %r925, 0;
    vote.ballot.sync.b32 %r925, p, 0xffffffff;
    @!p not.b32 %r925, %r925;
}

	// end inline asm
	and.b32  	%r949, %r925, %r922;
	mov.b32 	%r930, 4;
	// begin inline asm
	{
    .reg .pred p;
    and.b32 %r928, %r944, %r930;    setp.ne.u32 p, %r928, 0;
    vote.ballot.sync.b32 %r928, p, 0xffffffff;
    @!p not.b32 %r928, %r928;
}

	// end inline asm
	and.b32  	%r950, %r928, %r949;
	mov.b32 	%r933, 8;
	// begin inline asm
	{
    .reg .pred p;
    and.b32 %r931, %r944, %r933;    setp.ne.u32 p, %r931, 0;
    vote.ballot.sync.b32 %r931, p, 0xffffffff;
    @!p not.b32 %r931, %r931;
}

	// end inline asm
	and.b32  	%r951, %r931, %r950;
	mov.b32 	%r936, 16;
	// begin inline asm
	{
    .reg .pred p;
    and.b32 %r934, %r944, %r936;    setp.ne.u32 p, %r934, 0;
    vote.ballot.sync.b32 %r934, p, 0xffffffff;
    @!p not.b32 %r934, %r934;
}

	// end inline asm
	and.b32  	%r952, %r934, %r951;
	mov.b32 	%r939, 32;
	// begin inline asm
	{
    .reg .pred p;
    and.b32 %r937, %r944, %r939;    setp.ne.u32 p, %r937, 0;
    vote.ballot.sync.b32 %r937, p, 0xffffffff;
    @!p not.b32 %r937, %r937;
}

	// end inline asm
	and.b32  	%r953, %r937, %r952;
	mov.b32 	%r942, 64;
	// begin inline asm
	{
    .reg .pred p;
    and.b32 %r940, %r944, %r942;    setp.ne.u32 p, %r940, 0;
    vote.ballot.sync.b32 %r940, p, 0xffffffff;
    @!p not.b32 %r940, %r940;
}

	// end inline asm
	and.b32  	%r954, %r940, %r953;
	mov.b32 	%r945, 128;
	// begin inline asm
	{
    .reg .pred p;
    and.b32 %r943, %r944, %r945;    setp.ne.u32 p, %r943, 0;
    vote.ballot.sync.b32 %r943, p, 0xffffffff;
    @!p not.b32 %r943, %r943;
}

	// end inline asm
	and.b32  	%r955, %r943, %r954;
	clz.b32 	%r956, %r955;
	sub.s32 	%r186, 31, %r956;
	and.b32  	%r957, %r727, %r955;
	popc.b32 	%r187, %r957;
	setp.ne.s32 	%p115, %r309, %r186;
	mov.b32 	%r1999, 0;
	@%p115 bra 	$L__BB31_191;
	shl.b32 	%r958, %r944, 2;
	add.s32 	%r959, %r152, %r958;
	atom.shared.add.u32 	%r1999, [%r959], %r187;
$L__BB31_191:
	ld.param.u32 	%r1899, [_ZN3cub18CUB_300001_SM_10006detail10radix_sort29DeviceRadixSortOnesweepKernelINS1_5radix10policy_hubIifyE10Policy1000ELNS0_9SortOrderE0EifyiiNS1_21identity_decomposer_tEEEvPT5_SB_PT3_PKSC_PT1_PKSG_PT2_PKSK_T4_iiT6__param_9];
	shfl.sync.idx.b32	%r985|%p116, %r1999, %r186, 31, -1;
	add.s32 	%r190, %r187, %r985;
	shr.u32 	%r986, %r1987, %r1899;
	and.b32  	%r982, %r986, %r154;
	mov.b32 	%r962, 1;
	// begin inline asm
	{
    .reg .pred p;
    and.b32 %r960, %r982, %r962;    setp.ne.u32 p, %r960, 0;
    vote.ballot.sync.b32 %r960, p, 0xffffffff;
    @!p not.b32 %r960, %r960;
}

	// end inline asm
	mov.b32 	%r965, 2;
	// begin inline asm
	{
    .reg .pred p;
    and.b32 %r963, %r982, %r965;    setp.ne.u32 p, %r963, 0;
    vote.ballot.sync.b32 %r963, p, 0xffffffff;
    @!p not.b32 %r963, %r963;
}

	// end inline asm
	and.b32  	%r987, %r963, %r960;
	mov.b32 	%r968, 4;
	// begin inline asm
	{
    .reg .pred p;
    and.b32 %r966, %r982, %r968;    setp.ne.u32 p, %r966, 0;
    vote.ballot.sync.b32 %r966, p, 0xffffffff;
    @!p not.b32 %r966, %r966;
}

	// end inline asm
	and.b32  	%r988, %r966, %r987;
	mov.b32 	%r971, 8;
	// begin inline asm
	{
    .reg .pred p;
    and.b32 %r969, %r982, %r971;    setp.ne.u32 p, %r969, 0;
    vote.ballot.sync.b32 %r969, p, 0xffffffff;
    @!p not.b32 %r969, %r969;
}

	// end inline asm
	and.b32  	%r989, %r969, %r988;
	mov.b32 	%r974, 16;
	// begin inline asm
	{
    .reg .pred p;
    and.b32 %r972, %r982, %r974;    setp.ne.u32 p, %r972, 0;
    vote.ballot.sync.b32 %r972, p, 0xffffffff;
    @!p not.b32 %r972, %r972;
}

	// end inline asm
	and.b32  	%r990, %r972, %r989;
	mov.b32 	%r977, 32;
	// begin inline asm
	{
    .reg .pred p;
    and.b32 %r975, %r982, %r977;    setp.ne.u32 p, %r975, 0;
    vote.ballot.sync.b32 %r975, p, 0xffffffff;
    @!p not.b32 %r975, %r975;
}

	// end inline asm
	and.b32  	%r991, %r975, %r990;
	mov.b32 	%r980, 64;
	// begin inline asm
	{
    .reg .pred p;
    and.b32 %r978, %r982, %r980;    setp.ne.u32 p, %r978, 0;
    vote.ballot.sync.b32 %r978, p, 0xffffffff;
    @!p not.b32 %r978, %r978;
}

	// end inline asm
	and.b32  	%r992, %r978, %r991;
	mov.b32 	%r983, 128;
	// begin inline asm
	{
    .reg .pred p;
    and.b32 %r981, %r982, %r983;    setp.ne.u32 p, %r981, 0;
    vote.ballot.sync.b32 %r981, p, 0xffffffff;
    @!p not.b32 %r981, %r981;
}

	// end inline asm
	and.b32  	%r993, %r981, %r992;
	clz.b32 	%r994, %r993;
	sub.s32 	%r192, 31, %r994;
	and.b32  	%r995, %r727, %r993;
	popc.b32 	%r193, %r995;
	setp.ne.s32 	%p117, %r309, %r192;
	mov.b32 	%r2000, 0;
	@%p117 bra 	$L__BB31_193;
	shl.b32 	%r996, %r982, 2;
	add.s32 	%r997, %r152, %r996;
	atom.shared.add.u32 	%r2000, [%r997], %r193;
$L__BB31_193:
	ld.param.u32 	%r1900, [_ZN3cub18CUB_300001_SM_10006detail10radix_sort29DeviceRadixSortOnesweepKernelINS1_5radix10policy_hubIifyE10Policy1000ELNS0_9SortOrderE0EifyiiNS1_21identity_decomposer_tEEEvPT5_SB_PT3_PKSC_PT1_PKSG_PT2_PKSK_T4_iiT6__param_9];
	shfl.sync.idx.b32	%r1023|%p118, %r2000, %r192, 31, -1;
	add.s32 	%r196, %r193, %r1023;
	shr.u32 	%r1024, %r1986, %r1900;
	and.b32  	%r1020, %r1024, %r154;
	mov.b32 	%r1000, 1;
	// begin inline asm
	{
    .reg .pred p;
    and.b32 %r998, %r1020, %r1000;    setp.ne.u32 p, %r998, 0;
    vote.ballot.sync.b32 %r998, p, 0xffffffff;
    @!p not.b32 %r998, %r998;
}

	// end inline asm
	mov.b32 	%r1003, 2;
	// begin inline asm
	{
    .reg .pred p;
    and.b32 %r1001, %r1020, %r1003;    setp.ne.u32 p, %r1001, 0;
    vote.ballot.sync.b32 %r1001, p, 0xffffffff;
    @!p not.b32 %r1001, %r1001;
}

	// end inline asm
	and.b32  	%r1025, %r1001, %r998;
	mov.b32 	%r1006, 4;
	// begin inline asm
	{
    .reg .pred p;
    and.b32 %r1004, %r1020, %r1006;    setp.ne.u32 p, %r1004, 0;
    vote.ballot.sync.b32 %r1004, p, 0xffffffff;
    @!p not.b32 %r1004, %r1004;
}

	// end inline asm
	and.b32  	%r1026, %r1004, %r1025;
	mov.b32 	%r1009, 8;
	// begin inline asm
	{
    .reg .pred p;
    and.b32 %r1007, %r1020, %r1009;    setp.ne.u32 p, %r1007, 0;
    vote.ballot.sync.b32 %r1007, p, 0xffffffff;
    @!p not.b32 %r1007, %r1007;
}

	// end inline asm
	and.b32  	%r1027, %r1007, %r1026;
	mov.b32 	%r1012, 16;
	// begin inline asm
	{
    .reg .pred p;
    and.b32 %r1010, %r1020, %r1012;    setp.ne.u32 p, %r1010, 0;
    vote.ballot.sync.b32 %r1010, p, 0xffffffff;
    @!p not.b32 %r1010, %r1010;
}

	// end inline asm
	and.b32  	%r1028, %r1010, %r1027;
	mov.b32 	%r1015, 32;
	// begin inline asm
	{
    .reg .pred p;
    and.b32 %r1013, %r1020, %r1015;    setp.ne.u32 p, %r1013, 0;
    vote.ballot.sync.b32 %r1013, p, 0xffffffff;
    @!p not.b32 %r1013, %r1013;
}

	// end inline asm
	and.b32  	%r1029, %r1013, %r1028;
	mov.b32 	%r1018, 64;
	// begin inline asm
	{
    .reg .pred p;
    and.b32 %r1016, %r1020, %r1018;    setp.ne.u32 p, %r1016, 0;
    vote.ballot.sync.b32 %r1016, p, 0xffffffff;
    @!p not.b32 %r1016, %r1016;
}

	// end inline asm
	and.b32  	%r1030, %r1016, %r1029;
	mov.b32 	%r1021, 128;
	// begin inline asm
	{
    .reg .pred p;
    and.b32 %r1019, %r1020, %r1021;    setp.ne.u32 p, %r1019, 0;
    vote.ballot.sync.b32 %r1019, p, 0xffffffff;
    @!p not.b32 %r1019, %r1019;
}

	// end inline asm
	and.b32  	%r1031, %r1019, %r1030;
	clz.b32 	%r1032, %r1031;
	sub.s32 	%r198, 31, %r1032;
	and.b32  	%r1033, %r727, %r1031;
	popc.b32 	%r199, %r1033;
	setp.ne.s32 	%p119, %r309, %r198;
	mov.b32 	%r2001, 0;
	@%p119 bra 	$L__BB31_195;
	shl.b32 	%r1034, %r1020, 2;
	add.s32 	%r1035, %r152, %r1034;
	atom.shared.add.u32 	%r2001, [%r1035], %r199;
$L__BB31_195:
	ld.param.u32 	%r1901, [_ZN3cub18CUB_300001_SM_10006detail10radix_sort29DeviceRadixSortOnesweepKernelINS1_5radix10policy_hubIifyE10Policy1000ELNS0_9SortOrderE0EifyiiNS1_21identity_decomposer_tEEEvPT5_SB_PT3_PKSC_PT1_PKSG_PT2_PKSK_T4_iiT6__param_9];
	shfl.sync.idx.b32	%r1061|%p120, %r2001, %r198, 31, -1;
	add.s32 	%r202, %r199, %r1061;
	shr.u32 	%r1062, %r1985, %r1901;
	and.b32  	%r1058, %r1062, %r154;
	mov.b32 	%r1038, 1;
	// begin inline asm
	{
    .reg .pred p;
    and.b32 %r1036, %r1058, %r1038;    setp.ne.u32 p, %r1036, 0;
    vote.ballot.sync.b32 %r1036, p, 0xffffffff;
    @!p not.b32 %r1036, %r1036;
}

	// end inline asm
	mov.b32 	%r1041, 2;
	// begin inline asm
	{
    .reg .pred p;
    and.b32 %r1039, %r1058, %r1041;    setp.ne.u32 p, %r1039, 0;
    vote.ballot.sync.b32 %r1039, p, 0xffffffff;
    @!p not.b32 %r1039, %r1039;
}

	// end inline asm
	and.b32  	%r1063, %r1039, %r1036;
	mov.b32 	%r1044, 4;
	// begin inline asm
	{
    .reg .pred p;
    and.b32 %r1042, %r1058, %r1044;    setp.ne.u32 p, %r1042, 0;
    vote.ballot.sync.b32 %r1042, p, 0xffffffff;
    @!p not.b32 %r1042, %r1042;
}

	// end inline asm
	and.b32  	%r1064, %r1042, %r1063;
	mov.b32 	%r1047, 8;
	// begin inline asm
	{
    .reg .pred p;
    and.b32 %r1045, %r1058, %r1047;    setp.ne.u32 p, %r1045, 0;
    vote.ballot.sync.b32 %r1045, p, 0xffffffff;
    @!p not.b32 %r1045, %r1045;
}

	// end inline asm
	and.b32  	%r1065, %r1045, %r1064;
	mov.b32 	%r1050, 16;
	// begin inline asm
	{
    .reg .pred p;
    and.b32 %r1048, %r1058, %r1050;    setp.ne.u32 p, %r1048, 0;
    vote.ballot.sync.b32 %r1048, p, 0xffffffff;
    @!p not.b32 %r1048, %r1048;
}

	// end inline asm
	and.b32  	%r1066, %r1048, %r1065;
	mov.b32 	%r1053, 32;
	// begin inline asm
	{
    .reg .pred p;
    and.b32 %r1051, %r1058, %r1053;    setp.ne.u32 p, %r1051, 0;
    vote.ballot.sync.b32 %r1051, p, 0xffffffff;
    @!p not.b32 %r1051, %r1051;
}

	// end inline asm
	and.b32  	%r1067, %r1051, %r1066;
	mov.b32 	%r1056, 64;
	// begin inline asm
	{
    .reg .pred p;
    and.b32 %r1054, %r1058, %r1056;    setp.ne.u32 p, %r1054, 0;
    vote.ballot.sync.b32 %r1054, p, 0xffffffff;
    @!p not.b32 %r1054, %r1054;
}

	// end inline asm
	and.b32  	%r1068, %r1054, %r1067;
	mov.b32 	%r1059, 128;
	// begin inline asm
	{
    .reg .pred p;
    and.b32 %r1057, %r1058, %r1059;    setp.ne.u32 p, %r1057, 0;
    vote.ballot.sync.b32 %r1057, p, 0xffffffff;
    @!p not.b32 %r1057, %r1057;
}

	// end inline asm
	and.b32  	%r1069, %r1057, %r1068;
	clz.b32 	%r1070, %r1069;
	sub.s32 	%r204, 31, %r1070;
	and.b32  	%r1071, %r727, %r1069;
	popc.b32 	%r205, %r1071;
	setp.ne.s32 	%p121, %r309, %r204;
	mov.b32 	%r2002, 0;
	@%p121 bra 	$L__BB31_197;
	shl.b32 	%r1072, %r1058, 2;
	add.s32 	%r1073, %r152, %r1072;
	atom.shared.add.u32 	%r2002, [%r1073], %r205;
$L__BB31_197:
	ld.param.u32 	%r1902, [_ZN3cub18CUB_300001_SM_10006detail10radix_sort29DeviceRadixSortOnesweepKernelINS1_5radix10policy_hubIifyE10Policy1000ELNS0_9SortOrderE0EifyiiNS1_21identity_decomposer_tEEEvPT5_SB_PT3_PKSC_PT1_PKSG_PT2_PKSK_T4_iiT6__param_9];
	shfl.sync.idx.b32	%r1099|%p122, %r2002, %r204, 31, -1;
	add.s32 	%r208, %r205, %r1099;
	shr.u32 	%r1100, %r1984, %r1902;
	and.b32  	%r1096, %r1100, %r154;
	mov.b32 	%r1076, 1;
	// begin inline asm
	{
    .reg .pred p;
    and.b32 %r1074, %r1096, %r1076;    setp.ne.u32 p, %r1074, 0;
    vote.ballot.sync.b32 %r1074, p, 0xffffffff;
    @!p not.b32 %r1074, %r1074;
}

	// end inline asm
	mov.b32 	%r1079, 2;
	// begin inline asm
	{
    .reg .pred p;
    and.b32 %r1077, %r1096, %r1079;    setp.ne.u32 p, %r1077, 0;
    vote.ballot.sync.b32 %r1077, p, 0xffffffff;
    @!p not.b32 %r1077, %r1077;
}

	// end inline asm
	and.b32  	%r1101, %r1077, %r1074;
	mov.b32 	%r1082, 4;
	// begin inline asm
	{
    .reg .pred p;
    and.b32 %r1080, %r1096, %r1082;    setp.ne.u32 p, %r1080, 0;
    vote.ballot.sync.b32 %r1080, p, 0xffffffff;
    @!p not.b32 %r1080, %r1080;
}

	// end inline asm
	and.b32  	%r1102, %r1080, %r1101;
	mov.b32 	%r1085, 8;
	// begin inline asm
	{
    .reg .pred p;
    and.b32 %r1083, %r1096, %r1085;    setp.ne.u32 p, %r1083, 0;
    vote.ballot.sync.b32 %r1083, p, 0xffffffff;
    @!p not.b32 %r1083, %r1083;
}

	// end inline asm
	and.b32  	%r1103, %r1083, %r1102;
	mov.b32 	%r1088, 16;
	// begin inline asm
	{
    .reg .pred p;
    and.b32 %r1086, %r1096, %r1088;    setp.ne.u32 p, %r1086, 0;
    vote.ballot.sync.b32 %r1086, p, 0xffffffff;
    @!p not.b32 %r1086, %r1086;
}

	// end inline asm
	and.b32  	%r1104, %r1086, %r1103;
	mov.b32 	%r1091, 32;
	// begin inline asm
	{
    .reg .pred p;
    and.b32 %r1089, %r1096, %r1091;    setp.ne.u32 p, %r1089, 0;
    vote.ballot.sync.b32 %r1089, p, 0xffffffff;
    @!p not.b32 %r1089, %r1089;
}

	// end inline asm
	and.b32  	%r1105, %r1089, %r1104;
	mov.b32 	%r1094, 64;
	// begin inline asm
	{
    .reg .pred p;
    and.b32 %r1092, %r1096, %r1094;    setp.ne.u32 p, %r1092, 0;
    vote.ballot.sync.b32 %r1092, p, 0xffffffff;
    @!p not.b32 %r1092, %r1092;
}

	// end inline asm
	and.b32  	%r1106, %r1092, %r1105;
	mov.b32 	%r1097, 128;
	// begin inline asm
	{
    .reg .pred p;
    and.b32 %r1095, %r1096, %r1097;    setp.ne.u32 p, %r1095, 0;
    vote.ballot.sync.b32 %r1095, p, 0xffffffff;
    @!p not.b32 %r1095, %r1095;
}

	// end inline asm
	and.b32  	%r1107, %r1095, %r1106;
	clz.b32 	%r1108, %r1107;
	sub.s32 	%r210, 31, %r1108;
	and.b32  	%r1109, %r727, %r1107;
	popc.b32 	%r211, %r1109;
	setp.ne.s32 	%p123, %r309, %r210;
	mov.b32 	%r2003, 0;
	@%p123 bra 	$L__BB31_199;
	shl.b32 	%r1114, %r1096, 2;
	add.s32 	%r1115, %r152, %r1114;
	atom.shared.add.u32 	%r2003, [%r1115], %r211;
$L__BB31_199:
	ld.param.u32 	%r1903, [_ZN3cub18CUB_300001_SM_10006detail10radix_sort29DeviceRadixSortOnesweepKernelINS1_5radix10policy_hubIifyE10Policy1000ELNS0_9SortOrderE0EifyiiNS1_21identity_decomposer_tEEEvPT5_SB_PT3_PKSC_PT1_PKSG_PT2_PKSK_T4_iiT6__param_9];
	shfl.sync.idx.b32	%r1141|%p124, %r2003, %r210, 31, -1;
	add.s32 	%r214, %r211, %r1141;
	shr.u32 	%r1142, %r1983, %r1903;
	and.b32  	%r1138, %r1142, %r154;
	mov.b32 	%r1118, 1;
	// begin inline asm
	{
    .reg .pred p;
    and.b32 %r1116, %r1138, %r1118;    setp.ne.u32 p, %r1116, 0;
    vote.ballot.sync.b32 %r1116, p, 0xffffffff;
    @!p not.b32 %r1116, %r1116;
}

	// end inline asm
	mov.b32 	%r1121, 2;
	// begin inline asm
	{
    .reg .pred p;
    and.b32 %r1119, %r1138, %r1121;    setp.ne.u32 p, %r1119, 0;
    vote.ballot.sync.b32 %r1119, p, 0xffffffff;
    @!p not.b32 %r1119, %r1119;
}

	// end inline asm
	and.b32  	%r1143, %r1119, %r1116;
	mov.b32 	%r1124, 4;
	// begin inline asm
	{
    .reg .pred p;
    and.b32 %r1122, %r1138, %r1124;    setp.ne.u32 p, %r1122, 0;
    vote.ballot.sync.b32 %r1122, p, 0xffffffff;
    @!p not.b32 %r1122, %r1122;
}

	// end inline asm
	and.b32  	%r1144, %r1122, %r1143;
	mov.b32 	%r1127, 8;
	// begin inline asm
	{
    .reg .pred p;
    and.b32 %r1125, %r1138, %r1127;    setp.ne.u32 p, %r1125, 0;
    vote.ballot.sync.b32 %r1125, p, 0xffffffff;
    @!p not.b32 %r1125, %r1125;
}

	// end inline asm
	and.b32  	%r1145, %r1125, %r1144;
	mov.b32 	%r1130, 16;
	// begin inline asm
	{
    .reg .pred p;
    and.b32 %r1128, %r1138, %r1130;    setp.ne.u32 p, %r1128, 0;
    vote.ballot.sync.b32 %r1128, p, 0xffffffff;
    @!p not.b32 %r1128, %r1128;
}

	// end inline asm
	and.b32  	%r1146, %r1128, %r1145;
	mov.b32 	%r1133, 32;
	// begin inline asm
	{
    .reg .pred p;
    and.b32 %r1131, %r1138, %r1133;    setp.ne.u32 p, %r1131, 0;
    vote.ballot.sync.b32 %r1131, p, 0xffffffff;
    @!p not.b32 %r1131, %r1131;
}

	// end inline asm
	and.b32  	%r1147, %r1131, %r1146;
	mov.b32 	%r1136, 64;
	// begin inline asm
	{
    .reg .pred p;
    and.b32 %r1134, %r1138, %r1136;    setp.ne.u32 p, %r1134, 0;
    vote.ballot.sync.b32 %r1134, p, 0xffffffff;
    @!p not.b32 %r1134, %r1134;
}

	// end inline asm
	and.b32  	%r1148, %r1134, %r1147;
	mov.b32 	%r1139, 128;
	// begin inline asm
	{
    .reg .pred p;
    and.b32 %r1137, %r1138, %r1139;    setp.ne.u32 p, %r1137, 0;
    vote.ballot.sync.b32 %r1137, p, 0xffffffff;
    @!p not.b32 %r1137, %r1137;
}

	// end inline asm
	and.b32  	%r1149, %r1137, %r1148;
	clz.b32 	%r1150, %r1149;
	sub.s32 	%r216, 31, %r1150;
	and.b32  	%r1151, %r727, %r1149;
	popc.b32 	%r217, %r1151;
	setp.ne.s32 	%p125, %r309, %r216;
	mov.b32 	%r2004, 0;
	@%p125 bra 	$L__BB31_201;
	shl.b32 	%r1156, %r1138, 2;
	add.s32 	%r1157, %r152, %r1156;
	atom.shared.add.u32 	%r2004, [%r1157], %r217;
$L__BB31_201:
	ld.param.u32 	%r1904, [_ZN3cub18CUB_300001_SM_10006detail10radix_sort29DeviceRadixSortOnesweepKernelINS1_5radix10policy_hubIifyE10Policy1000ELNS0_9SortOrderE0EifyiiNS1_21identity_decomposer_tEEEvPT5_SB_PT3_PKSC_PT1_PKSG_PT2_PKSK_T4_iiT6__param_9];
	shfl.sync.idx.b32	%r1183|%p126, %r2004, %r216, 31, -1;
	add.s32 	%r220, %r217, %r1183;
	shr.u32 	%r1184, %r1982, %r1904;
	and.b32  	%r1180, %r1184, %r154;
	mov.b32 	%r1160, 1;
	// begin inline asm
	{
    .reg .pred p;
    and.b32 %r1158, %r1180, %r1160;    setp.ne.u32 p, %r1158, 0;
    vote.ballot.sync.b32 %r1158, p, 0xffffffff;
    @!p not.b32 %r1158, %r1158;
}

	// end inline asm
	mov.b32 	%r1163, 2;
	// begin inline asm
	{
    .reg .pred p;
    and.b32 %r1161, %r1180, %r1163;    setp.ne.u32 p, %r1161, 0;
    vote.ballot.sync.b32 %r1161, p, 0xffffffff;
    @!p not.b32 %r1161, %r1161;
}

	// end inline asm
	and.b32  	%r1185, %r1161, %r1158;
	mov.b32 	%r1166, 4;
	// begin inline asm
	{
    .reg .pred p;
    and.b32 %r1164, %r1180, %r1166;    setp.ne.u32 p, %r1164, 0;
    vote.ballot.sync.b32 %r1164, p, 0xffffffff;
    @!p not.b32 %r1164, %r1164;
}

	// end inline asm
	and.b32  	%r1186, %r1164, %r1185;
	mov.b32 	%r1169, 8;
	// begin inline asm
	{
    .reg .pred p;
    and.b32 %r1167, %r1180, %r1169;    setp.ne.u32 p, %r1167, 0;
    vote.ballot.sync.b32 %r1167, p, 0xffffffff;
    @!p not.b32 %r1167, %r1167;
}

	// end inline asm
	and.b32  	%r1187, %r1167, %r1186;
	mov.b32 	%r1172, 16;
	// begin inline asm
	{
    .reg .pred p;
    and.b32 %r1170, %r1180, %r1172;    setp.ne.u32 p, %r1170, 0;
    vote.ballot.sync.b32 %r1170, p, 0xffffffff;
    @!p not.b32 %r1170, %r1170;
}

	// end inline asm
	and.b32  	%r1188, %r1170, %r1187;
	mov.b32 	%r1175, 32;
	// begin inline asm
	{
    .reg .pred p;
    and.b32 %r1173, %r1180, %r1175;    setp.ne.u32 p, %r1173, 0;
    vote.ballot.sync.b32 %r1173, p, 0xffffffff;
    @!p not.b32 %r1173, %r1173;
}

	// end inline asm
	and.b32  	%r1189, %r1173, %r1188;
	mov.b32 	%r1178, 64;
	// begin inline asm
	{
    .reg .pred p;
    and.b32 %r1176, %r1180, %r1178;    setp.ne.u32 p, %r1176, 0;
    vote.ballot.sync.b32 %r1176, p, 0xffffffff;
    @!p not.b32 %r1176, %r1176;
}

	// end inline asm
	and.b32  	%r1190, %r1176, %r1189;
	mov.b32 	%r1181, 128;
	// begin inline asm
	{
    .reg .pred p;
    and.b32 %r1179, %r1180, %r1181;    setp.ne.u32 p, %r1179, 0;
    vote.ballot.sync.b32 %r1179, p, 0xffffffff;
    @!p not.b32 %r1179, %r1179;
}

	// end inline asm
	and.b32  	%r1191, %r1179, %r1190;
	clz.b32 	%r1192, %r1191;
	sub.s32 	%r222, 31, %r1192;
	and.b32  	%r1193, %r727, %r1191;
	popc.b32 	%r223, %r1193;
	setp.ne.s32 	%p127, %r309, %r222;
	mov.b32 	%r2005, 0;
	@%p127 bra 	$L__BB31_203;
	shl.b32 	%r1198, %r1180, 2;
	add.s32 	%r1199, %r152, %r1198;
	atom.shared.add.u32 	%r2005, [%r1199], %r223;
$L__BB31_203:
	ld.param.u32 	%r1905, [_ZN3cub18CUB_300001_SM_10006detail10radix_sort29DeviceRadixSortOnesweepKernelINS1_5radix10policy_hubIifyE10Policy1000ELNS0_9SortOrderE0EifyiiNS1_21identity_decomposer_tEEEvPT5_SB_PT3_PKSC_PT1_PKSG_PT2_PKSK_T4_iiT6__param_9];
	shfl.sync.idx.b32	%r1225|%p128, %r2005, %r222, 31, -1;
	add.s32 	%r226, %r223, %r1225;
	shr.u32 	%r1226, %r1981, %r1905;
	and.b32  	%r1222, %r1226, %r154;
	mov.b32 	%r1202, 1;
	// begin inline asm
	{
    .reg .pred p;
    and.b32 %r1200, %r1222, %r1202;    setp.ne.u32 p, %r1200, 0;
    vote.ballot.sync.b32 %r1200, p, 0xffffffff;
    @!p not.b32 %r1200, %r1200;
}

	// end inline asm
	mov.b32 	%r1205, 2;
	// begin inline asm
	{
    .reg .pred p;
    and.b32 %r1203, %r1222, %r1205;    setp.ne.u32 p, %r1203, 0;
    vote.ballot.sync.b32 %r1203, p, 0xffffffff;
    @!p not.b32 %r1203, %r1203;
}

	// end inline asm
	and.b32  	%r1227, %r1203, %r1200;
	mov.b32 	%r1208, 4;
	// begin inline asm
	{
    .reg .pred p;
    and.b32 %r1206, %r1222, %r1208;    setp.ne.u32 p, %r1206, 0;
    vote.ballot.sync.b32 %r1206, p, 0xffffffff;
    @!p not.b32 %r1206, %r1206;
}

	// end inline asm
	and.b32  	%r1228, %r1206, %r1227;
	mov.b32 	%r1211, 8;
	// begin inline asm
	{
    .reg .pred p;
    and.b32 %r1209, %r1222, %r1211;    setp.ne.u32 p, %r1209, 0;
    vote.ballot.sync.b32 %r1209, p, 0xffffffff;
    @!p not.b32 %r1209, %r1209;
}

	// end inline asm
	and.b32  	%r1229, %r1209, %r1228;
	mov.b32 	%r1214, 16;
	// begin inline asm
	{
    .reg .pred p;
    and.b32 %r1212, %r1222, %r1214;    setp.ne.u32 p, %r1212, 0;
    vote.ballot.sync.b32 %r1212, p, 0xffffffff;
    @!p not.b32 %r1212, %r1212;
}

	// end inline asm
	and.b32  	%r1230, %r1212, %r1229;
	mov.b32 	%r1217, 32;
	// begin inline asm
	{
    .reg .pred p;
    and.b32 %r1215, %r1222, %r1217;    setp.ne.u32 p, %r1215, 0;
    vote.ballot.sync.b32 %r1215, p, 0xffffffff;
    @!p not.b32 %r1215, %r1215;
}

	// end inline asm
	and.b32  	%r1231, %r1215, %r1230;
	mov.b32 	%r1220, 64;
	// begin inline asm
	{
    .reg .pred p;
    and.b32 %r1218, %r1222, %r1220;    setp.ne.u32 p, %r1218, 0;
    vote.ballot.sync.b32 %r1218, p, 0xffffffff;
    @!p not.b32 %r1218, %r1218;
}

	// end inline asm
	and.b32  	%r1232, %r1218, %r1231;
	mov.b32 	%r1223, 128;
	// begin inline asm
	{
    .reg .pred p;
    and.b32 %r1221, %r1222, %r1223;    setp.ne.u32 p, %r1221, 0;
    vote.ballot.sync.b32 %r1221, p, 0xffffffff;
    @!p not.b32 %r1221, %r1221;
}

	// end inline asm
	and.b32  	%r1233, %r1221, %r1232;
	clz.b32 	%r1234, %r1233;
	sub.s32 	%r228, 31, %r1234;
	and.b32  	%r1235, %r727, %r1233;
	popc.b32 	%r229, %r1235;
	setp.ne.s32 	%p129, %r309, %r228;
	mov.b32 	%r2006, 0;
	@%p129 bra 	$L__BB31_205;
	shl.b32 	%r1240, %r1222, 2;
	add.s32 	%r1241, %r152, %r1240;
	atom.shared.add.u32 	%r2006, [%r1241], %r229;
$L__BB31_205:
	ld.param.u32 	%r1906, [_ZN3cub18CUB_300001_SM_10006detail10radix_sort29DeviceRadixSortOnesweepKernelINS1_5radix10policy_hubIifyE10Policy1000ELNS0_9SortOrderE0EifyiiNS1_21identity_decomposer_tEEEvPT5_SB_PT3_PKSC_PT1_PKSG_PT2_PKSK_T4_iiT6__param_9];
	shfl.sync.idx.b32	%r1267|%p130, %r2006, %r228, 31, -1;
	add.s32 	%r232, %r229, %r1267;
	shr.u32 	%r1268, %r1980, %r1906;
	and.b32  	%r1264, %r1268, %r154;
	mov.b32 	%r1244, 1;
	// begin inline asm
	{
    .reg .pred p;
    and.b32 %r1242, %r1264, %r1244;    setp.ne.u32 p, %r1242, 0;
    vote.ballot.sync.b32 %r1242, p, 0xffffffff;
    @!p not.b32 %r1242, %r1242;
}

	// end inline asm
	mov.b32 	%r1247, 2;
	// begin inline asm
	{
    .reg .pred p;
    and.b32 %r1245, %r1264, %r1247;    setp.ne.u32 p, %r1245, 0;
    vote.ballot.sync.b32 %r1245, p, 0xffffffff;
    @!p not.b32 %r1245, %r1245;
}

	// end inline asm
	and.b32  	%r1269, %r1245, %r1242;
	mov.b32 	%r1250, 4;
	// begin inline asm
	{
    .reg .pred p;
    and.b32 %r1248, %r1264, %r1250;    setp.ne.u32 p, %r1248, 0;
    vote.ballot.sync.b32 %r1248, p, 0xffffffff;
    @!p not.b32 %r1248, %r1248;
}

	// end inline asm
	and.b32  	%r1270, %r1248, %r1269;
	mov.b32 	%r1253, 8;
	// begin inline asm
	{
    .reg .pred p;
    and.b32 %r1251, %r1264, %r1253;    setp.ne.u32 p, %r1251, 0;
    vote.ballot.sync.b32 %r1251, p, 0xffffffff;
    @!p not.b32 %r1251, %r1251;
}

	// end inline asm
	and.b32  	%r1271, %r1251, %r1270;
	mov.b32 	%r1256, 16;
	// begin inline asm
	{
    .reg .pred p;
    and.b32 %r1254, %r1264, %r1256;    setp.ne.u32 p, %r1254, 0;
    vote.ballot.sync.b32 %r1254, p, 0xffffffff;
    @!p not.b32 %r1254, %r1254;
}

	// end inline asm
	and.b32  	%r1272, %r1254, %r1271;
	mov.b32 	%r1259, 32;
	// begin inline asm
	{
    .reg .pred p;
    and.b32 %r1257, %r1264, %r1259;    setp.ne.u32 p, %r1257, 0;
    vote.ballot.sync.b32 %r1257, p, 0xffffffff;
    @!p not.b32 %r1257, %r1257;
}

	// end inline asm
	and.b32  	%r1273, %r1257, %r1272;
	mov.b32 	%r1262, 64;
	// begin inline asm
	{
    .reg .pred p;
    and.b32 %r1260, %r1264, %r1262;    setp.ne.u32 p, %r1260, 0;
    vote.ballot.sync.b32 %r1260, p, 0xffffffff;
    @!p not.b32 %r1260, %r1260;
}

	// end inline asm
	and.b32  	%r1274, %r1260, %r1273;
	mov.b32 	%r1265, 128;
	// begin inline asm
	{
    .reg .pred p;
    and.b32 %r1263, %r1264, %r1265;    setp.ne.u32 p, %r1263, 0;
    vote.ballot.sync.b32 %r1263, p, 0xffffffff;
    @!p not.b32 %r1263, %r1263;
}

	// end inline asm
	and.b32  	%r1275, %r1263, %r1274;
	clz.b32 	%r1276, %r1275;
	sub.s32 	%r234, 31, %r1276;
	and.b32  	%r1277, %r727, %r1275;
	popc.b32 	%r235, %r1277;
	setp.ne.s32 	%p131, %r309, %r234;
	mov.b32 	%r2007, 0;
	@%p131 bra 	$L__BB31_207;
	shl.b32 	%r1282, %r1264, 2;
	add.s32 	%r1283, %r152, %r1282;
	atom.shared.add.u32 	%r2007, [%r1283], %r235;
$L__BB31_207:
	ld.param.u32 	%r1907, [_ZN3cub18CUB_300001_SM_10006detail10radix_sort29DeviceRadixSortOnesweepKernelINS1_5radix10policy_hubIifyE10Policy1000ELNS0_9SortOrderE0EifyiiNS1_21identity_decomposer_tEEEvPT5_SB_PT3_PKSC_PT1_PKSG_PT2_PKSK_T4_iiT6__param_9];
	shfl.sync.idx.b32	%r1309|%p132, %r2007, %r234, 31, -1;
	add.s32 	%r238, %r235, %r1309;
	shr.u32 	%r1310, %r1979, %r1907;
	and.b32  	%r1306, %r1310, %r154;
	mov.b32 	%r1286, 1;
	// begin inline asm
	{
    .reg .pred p;
    and.b32 %r1284, %r1306, %r1286;    setp.ne.u32 p, %r1284, 0;
    vote.ballot.sync.b32 %r1284, p, 0xffffffff;
    @!p not.b32 %r1284, %r1284;
}

	// end inline asm
	mov.b32 	%r1289, 2;
	// begin inline asm
	{
    .reg .pred p;
    and.b32 %r1287, %r1306, %r1289;    setp.ne.u32 p, %r1287, 0;
    vote.ballot.sync.b32 %r1287, p, 0xffffffff;
    @!p not.b32 %r1287, %r1287;
}

	// end inline asm
	and.b32  	%r1311, %r1287, %r1284;
	mov.b32 	%r1292, 4;
	// begin inline asm
	{
    .reg .pred p;
    and.b32 %r1290, %r1306, %r1292;    setp.ne.u32 p, %r1290, 0;
    vote.ballot.sync.b32 %r1290, p, 0xffffffff;
    @!p not.b32 %r1290, %r1290;
}

	// end inline asm
	and.b32  	%r1312, %r1290, %r1311;
	mov.b32 	%r1295, 8;
	// begin inline asm
	{
    .reg .pred p;
    and.b32 %r1293, %r1306, %r1295;    setp.ne.u32 p, %r1293, 0;
    vote.ballot.sync.b32 %r1293, p, 0xffffffff;
    @!p not.b32 %r1293, %r1293;
}

	// end inline asm
	and.b32  	%r1313, %r1293, %r1312;
	mov.b32 	%r1298, 16;
	// begin inline asm
	{
    .reg .pred p;
    and.b32 %r1296, %r1306, %r1298;    setp.ne.u32 p, %r1296, 0;
    vote.ballot.sync.b32 %r1296, p, 0xffffffff;
    @!p not.b32 %r1296, %r1296;
}

	// end inline asm
	and.b32  	%r1314, %r1296, %r1313;
	mov.b32 	%r1301, 32;
	// begin inline asm
	{
    .reg .pred p;
    and.b32 %r1299, %r1306, %r1301;    setp.ne.u32 p, %r1299, 0;
    vote.ballot.sync.b32 %r1299, p, 0xffffffff;
    @!p not.b32 %r1299, %r1299;
}

	// end inline asm
	and.b32  	%r1315, %r1299, %r1314;
	mov.b32 	%r1304, 64;
	// begin inline asm
	{
    .reg .pred p;
    and.b32 %r1302, %r1306, %r1304;    setp.ne.u32 p, %r1302, 0;
    vote.ballot.sync.b32 %r1302, p, 0xffffffff;
    @!p not.b32 %r1302, %r1302;
}

	// end inline asm
	and.b32  	%r1316, %r1302, %r1315;
	mov.b32 	%r1307, 128;
	// begin inline asm
	{
    .reg .pred p;
    and.b32 %r1305, %r1306, %r1307;    setp.ne.u32 p, %r1305, 0;
    vote.ballot.sync.b32 %r1305, p, 0xffffffff;
    @!p not.b32 %r1305, %r1305;
}

	// end inline asm
	and.b32  	%r1317, %r1305, %r1316;
	clz.b32 	%r1318, %r1317;
	sub.s32 	%r240, 31, %r1318;
	and.b32  	%r1319, %r727, %r1317;
	popc.b32 	%r241, %r1319;
	setp.ne.s32 	%p133, %r309, %r240;
	mov.b32 	%r2008, 0;
	@%p133 bra 	$L__BB31_209;
	shl.b32 	%r1324, %r1306, 2;
	add.s32 	%r1325, %r152, %r1324;
	atom.shared.add.u32 	%r2008, [%r1325], %r241;
$L__BB31_209:
	ld.param.u32 	%r1908, [_ZN3cub18CUB_300001_SM_10006detail10radix_sort29DeviceRadixSortOnesweepKernelINS1_5radix10policy_hubIifyE10Policy1000ELNS0_9SortOrderE0EifyiiNS1_21identity_decomposer_tEEEvPT5_SB_PT3_PKSC_PT1_PKSG_PT2_PKSK_T4_iiT6__param_9];
	shfl.sync.idx.b32	%r1351|%p134, %r2008, %r240, 31, -1;
	add.s32 	%r244, %r241, %r1351;
	shr.u32 	%r1352, %r1978, %r1908;
	and.b32  	%r1348, %r1352, %r154;
	mov.b32 	%r1328, 1;
	// begin inline asm
	{
    .reg .pred p;
    and.b32 %r1326, %r1348, %r1328;    setp.ne.u32 p, %r1326, 0;
    vote.ballot.sync.b32 %r1326, p, 0xffffffff;
    @!p not.b32 %r1326, %r1326;
}

	// end inline asm
	mov.b32 	%r1331, 2;
	// begin inline asm
	{
    .reg .pred p;
    and.b32 %r1329, %r1348, %r1331;    setp.ne.u32 p, %r1329, 0;
    vote.ballot.sync.b32 %r1329, p, 0xffffffff;
    @!p not.b32 %r1329, %r1329;
}

	// end inline asm
	and.b32  	%r1353, %r1329, %r1326;
	mov.b32 	%r1334, 4;
	// begin inline asm
	{
    .reg .pred p;
    and.b32 %r1332, %r1348, %r1334;    setp.ne.u32 p, %r1332, 0;
    vote.ballot.sync.b32 %r1332, p, 0xffffffff;
    @!p not.b32 %r1332, %r1332;
}

	// end inline asm
	and.b32  	%r1354, %r1332, %r1353;
	mov.b32 	%r1337, 8;
	// begin inline asm
	{
    .reg .pred p;
    and.b32 %r1335, %r1348, %r1337;    setp.ne.u32 p, %r1335, 0;
    vote.ballot.sync.b32 %r1335, p, 0xffffffff;
    @!p not.b32 %r1335, %r1335;
}

	// end inline asm
	and.b32  	%r1355, %r1335, %r1354;
	mov.b32 	%r1340, 16;
	// begin inline asm
	{
    .reg .pred p;
    and.b32 %r1338, %r1348, %r1340;    setp.ne.u32 p, %r1338, 0;
    vote.ballot.sync.b32 %r1338, p, 0xffffffff;
    @!p not.b32 %r1338, %r1338;
}

	// end inline asm
	and.b32  	%r1356, %r1338, %r1355;
	mov.b32 	%r1343, 32;
	// begin inline asm
	{
    .reg .pred p;
    and.b32 %r1341, %r1348, %r1343;    setp.ne.u32 p, %r1341, 0;
    vote.ballot.sync.b32 %r1341, p, 0xffffffff;
    @!p not.b32 %r1341, %r1341;
}

	// end inline asm
	and.b32  	%r1357, %r1341, %r1356;
	mov.b32 	%r1346, 64;
	// begin inline asm
	{
    .reg .pred p;
    and.b32 %r1344, %r1348, %r1346;    setp.ne.u32 p, %r1344, 0;
    vote.ballot.sync.b32 %r1344, p, 0xffffffff;
    @!p not.b32 %r1344, %r1344;
}

	// end inline asm
	and.b32  	%r1358, %r1344, %r1357;
	mov.b32 	%r1349, 128;
	// begin inline asm
	{
    .reg .pred p;
    and.b32 %r1347, %r1348, %r1349;    setp.ne.u32 p, %r1347, 0;
    vote.ballot.sync.b32 %r1347, p, 0xffffffff;
    @!p not.b32 %r1347, %r1347;
}

	// end inline asm
	and.b32  	%r1359, %r1347, %r1358;
	clz.b32 	%r1360, %r1359;
	sub.s32 	%r246, 31, %r1360;
	and.b32  	%r1361, %r727, %r1359;
	popc.b32 	%r247, %r1361;
	setp.ne.s32 	%p135, %r309, %r246;
	mov.b32 	%r2009, 0;
	@%p135 bra 	$L__BB31_211;
	shl.b32 	%r1366, %r1348, 2;
	add.s32 	%r1367, %r152, %r1366;
	atom.shared.add.u32 	%r2009, [%r1367], %r247;
$L__BB31_211:
	ld.param.u32 	%r1909, [_ZN3cub18CUB_300001_SM_10006detail10radix_sort29DeviceRadixSortOnesweepKernelINS1_5radix10policy_hubIifyE10Policy1000ELNS0_9SortOrderE0EifyiiNS1_21identity_decomposer_tEEEvPT5_SB_PT3_PKSC_PT1_PKSG_PT2_PKSK_T4_iiT6__param_9];
	shfl.sync.idx.b32	%r1393|%p136, %r2009, %r246, 31, -1;
	add.s32 	%r250, %r247, %r1393;
	shr.u32 	%r1394, %r1977, %r1909;
	and.b32  	%r1390, %r1394, %r154;
	mov.b32 	%r1370, 1;
	// begin inline asm
	{
    .reg .pred p;
    and.b32 %r1368, %r1390, %r1370;    setp.ne.u32 p, %r1368, 0;
    vote.ballot.sync.b32 %r1368, p, 0xffffffff;
    @!p not.b32 %r1368, %r1368;
}

	// end inline asm
	mov.b32 	%r1373, 2;
	// begin inline asm
	{
    .reg .pred p;
    and.b32 %r1371, %r1390, %r1373;    setp.ne.u32 p, %r1371, 0;
    vote.ballot.sync.b32 %r1371, p, 0xffffffff;
    @!p not.b32 %r1371, %r1371;
}

	// end inline asm
	and.b32  	%r1395, %r1371, %r1368;
	mov.b32 	%r1376, 4;
	// begin inline asm
	{
    .reg .pred p;
    and.b32 %r1374, %r1390, %r1376;    setp.ne.u32 p, %r1374, 0;
    vote.ballot.sync.b32 %r1374, p, 0xffffffff;
    @!p not.b32 %r1374, %r1374;
}

	// end inline asm
	and.b32  	%r1396, %r1374, %r1395;
	mov.b32 	%r1379, 8;
	// begin inline asm
	{
    .reg .pred p;
    and.b32 %r1377, %r1390, %r1379;    setp.ne.u32 p, %r1377, 0;
    vote.ballot.sync.b32 %r1377, p, 0xffffffff;
    @!p not.b32 %r1377, %r1377;
}

	// end inline asm
	and.b32  	%r1397, %r1377, %r1396;
	mov.b32 	%r1382, 16;
	// begin inline asm
	{
    .reg .pred p;
    and.b32 %r1380, %r1390, %r1382;    setp.ne.u32 p, %r1380, 0;
    vote.ballot.sync.b32 %r1380, p, 0xffffffff;
    @!p not.b32 %r1380, %r1380;
}

	// end inline asm
	and.b32  	%r1398, %r1380, %r1397;
	mov.b32 	%r1385, 32;
	// begin inline asm
	{
    .reg .pred p;
    and.b32 %r1383, %r1390, %r1385;    setp.ne.u32 p, %r1383, 0;
    vote.ballot.sync.b32 %r1383, p, 0xffffffff;
    @!p not.b32 %r1383, %r1383;
}

	// end inline asm
	and.b32  	%r1399, %r1383, %r1398;
	mov.b32 	%r1388, 64;
	// begin inline asm
	{
    .reg .pred p;
    and.b32 %r1386, %r1390, %r1388;    setp.ne.u32 p, %r1386, 0;
    vote.ballot.sync.b32 %r1386, p, 0xffffffff;
    @!p not.b32 %r1386, %r1386;
}

	// end inline asm
	and.b32  	%r1400, %r1386, %r1399;
	mov.b32 	%r1391, 128;
	// begin inline asm
	{
    .reg .pred p;
    and.b32 %r1389, %r1390, %r1391;    setp.ne.u32 p, %r1389, 0;
    vote.ballot.sync.b32 %r1389, p, 0xffffffff;
    @!p not.b32 %r1389, %r1389;
}

	// end inline asm
	and.b32  	%r1401, %r1389, %r1400;
	clz.b32 	%r1402, %r1401;
	sub.s32 	%r252, 31, %r1402;
	and.b32  	%r1403, %r727, %r1401;
	popc.b32 	%r253, %r1403;
	setp.ne.s32 	%p137, %r309, %r252;
	mov.b32 	%r2010, 0;
	@%p137 bra 	$L__BB31_213;
	shl.b32 	%r1408, %r1390, 2;
	add.s32 	%r1409, %r152, %r1408;
	atom.shared.add.u32 	%r2010, [%r1409], %r253;
$L__BB31_213:
	setp.gt.u32 	%p138, %r1, 255;
	shfl.sync.idx.b32	%r1410|%p139, %r2010, %r252, 31, -1;
	add.s32 	%r1411, %r253, %r1410;
	bar.sync 	0;
	shl.b32 	%r1412, %r160, 2;
	add.s32 	%r256, %r632, %r1412;
	st.shared.u32 	[%r256+-4], %r1993;
	shl.b32 	%r1414, %r166, 2;
	add.s32 	%r257, %r632, %r1414;
	st.shared.u32 	[%r257+-4], %r1992;
	shl.b32 	%r1415, %r172, 2;
	add.s32 	%r258, %r632, %r1415;
	st.shared.u32 	[%r258+-4], %r1991;
	shl.b32 	%r1416, %r178, 2;
	add.s32 	%r259, %r632, %r1416;
	st.shared.u32 	[%r259+-4], %r1990;
	shl.b32 	%r1417, %r184, 2;
	add.s32 	%r260, %r632, %r1417;
	st.shared.u32 	[%r260+-4], %r1989;
	shl.b32 	%r1418, %r190, 2;
	add.s32 	%r261, %r632, %r1418;
	st.shared.u32 	[%r261+-4], %r1988;
	shl.b32 	%r1419, %r196, 2;
	add.s32 	%r262, %r632, %r1419;
	st.shared.u32 	[%r262+-4], %r1987;
	shl.b32 	%r1420, %r202, 2;
	add.s32 	%r263, %r632, %r1420;
	st.shared.u32 	[%r263+-4], %r1986;
	shl.b32 	%r1421, %r208, 2;
	add.s32 	%r264, %r632, %r1421;
	st.shared.u32 	[%r264+-4], %r1985;
	shl.b32 	%r1422, %r214, 2;
	add.s32 	%r265, %r632, %r1422;
	st.shared.u32 	[%r265+-4], %r1984;
	shl.b32 	%r1423, %r220, 2;
	add.s32 	%r266, %r632, %r1423;
	st.shared.u32 	[%r266+-4], %r1983;
	shl.b32 	%r1424, %r226, 2;
	add.s32 	%r267, %r632, %r1424;
	st.shared.u32 	[%r267+-4], %r1982;
	shl.b32 	%r1425, %r232, 2;
	add.s32 	%r268, %r632, %r1425;
	st.shared.u32 	[%r268+-4], %r1981;
	shl.b32 	%r1426, %r238, 2;
	add.s32 	%r269, %r632, %r1426;
	st.shared.u32 	[%r269+-4], %r1980;
	shl.b32 	%r1427, %r244, 2;
	add.s32 	%r270, %r632, %r1427;
	st.shared.u32 	[%r270+-4], %r1979;
	shl.b32 	%r1428, %r250, 2;
	add.s32 	%r271, %r632, %r1428;
	st.shared.u32 	[%r271+-4], %r1978;
	shl.b32 	%r1429, %r1411, 2;
	add.s32 	%r272, %r632, %r1429;
	st.shared.u32 	[%r272+-4], %r1977;
	shl.b32 	%r1430, %r1, 3;
	add.s32 	%r1431, %r632, %r1430;
	add.s32 	%r273, %r1431, 26112;
	@%p138 bra 	$L__BB31_221;
	ld.param.u64 	%rd437, [_ZN3cub18CUB_300001_SM_10006detail10radix_sort29DeviceRadixSortOnesweepKernelINS1_5radix10policy_hubIifyE10Policy1000ELNS0_9SortOrderE0EifyiiNS1_21identity_decomposer_tEEEvPT5_SB_PT3_PKSC_PT1_PKSG_PT2_PKSK_T4_iiT6__param_3];
	cvta.to.global.u64 	%rd93, %rd437;
	shl.b64 	%rd94, %rd9, 3;
	add.s64 	%rd95, %rd93, %rd94;
	ld.global.u64 	%rd96, [%rd95];
	cvt.s64.s32 	%rd97, %r151;
	sub.s64 	%rd456, %rd96, %rd97;
	st.shared.u64 	[%r273], %rd456;
	setp.lt.s32 	%p140, %r3, 1;
	mov.u32 	%r2014, %r1972;
	@%p140 bra 	$L__BB31_220;
	mov.b32 	%r2012, -1;
	mov.u32 	%r2011, %r3;
	mov.u32 	%r2014, %r1972;
$L__BB31_216:
	ld.param.u64 	%rd430, [_ZN3cub18CUB_300001_SM_10006detail10radix_sort29DeviceRadixSortOnesweepKernelINS1_5radix10policy_hubIifyE10Policy1000ELNS0_9SortOrderE0EifyiiNS1_21identity_decomposer_tEEEvPT5_SB_PT3_PKSC_PT1_PKSG_PT2_PKSK_T4_iiT6__param_0];
	add.s32 	%r277, %r2011, -1;
	shl.b32 	%r1433, %r277, 8;
	add.s32 	%r1434, %r1433, %r1;
	cvta.to.global.u64 	%rd98, %rd430;
	mul.wide.s32 	%rd99, %r1434, 4;
	add.s64 	%rd19, %rd98, %rd99;
$L__BB31_217:
	membar.cta;
	ld.volatile.global.u32 	%r278, [%rd19];
	setp.eq.s32 	%p141, %r278, 0;
	@%p141 bra 	$L__BB31_217;
	and.b32  	%r1435, %r278, 1073741823;
	add.s32 	%r2014, %r1435, %r2014;
	setp.gt.s32 	%p142, %r278, -1;
	vote.sync.ballot.b32 	%r2012, %p142, %r2012;
	setp.gt.u32 	%p144, %r2011, 1;
	and.pred  	%p145, %p142, %p144;
	mov.u32 	%r2011, %r277;
	@%p145 bra 	$L__BB31_216;
	ld.shared.u64 	%rd456, [%r273];
$L__BB31_220:
	ld.param.u64 	%rd431, [_ZN3cub18CUB_300001_SM_10006detail10radix_sort29DeviceRadixSortOnesweepKernelINS1_5radix10policy_hubIifyE10Policy1000ELNS0_9SortOrderE0EifyiiNS1_21identity_decomposer_tEEEvPT5_SB_PT3_PKSC_PT1_PKSG_PT2_PKSK_T4_iiT6__param_0];
	or.b32  	%r1436, %r2014, -2147483648;
	cvta.to.global.u64 	%rd100, %rd431;
	shl.b32 	%r1437, %r3, 8;
	add.s32 	%r1438, %r1437, %r1;
	mul.wide.s32 	%rd101, %r1438, 4;
	add.s64 	%rd102, %rd100, %rd101;
	st.volatile.global.u32 	[%rd102], %r1436;
	sub.s32 	%r1439, %r2014, %r1972;
	cvt.s64.s32 	%rd103, %r1439;
	add.s64 	%rd104, %rd456, %rd103;
	st.shared.u64 	[%r273], %rd104;
$L__BB31_221:
	ld.param.u32 	%r1885, [_ZN3cub18CUB_300001_SM_10006detail10radix_sort29DeviceRadixSortOnesweepKernelINS1_5radix10policy_hubIifyE10Policy1000ELNS0_9SortOrderE0EifyiiNS1_21identity_decomposer_tEEEvPT5_SB_PT3_PKSC_PT1_PKSG_PT2_PKSK_T4_iiT6__param_8];
	ld.param.u64 	%rd434, [_ZN3cub18CUB_300001_SM_10006detail10radix_sort29DeviceRadixSortOnesweepKernelINS1_5radix10policy_hubIifyE10Policy1000ELNS0_9SortOrderE0EifyiiNS1_21identity_decomposer_tEEEvPT5_SB_PT3_PKSC_PT1_PKSG_PT2_PKSK_T4_iiT6__param_2];
	setp.gt.u32 	%p146, %r1, 255;
	mad.lo.s32 	%r282, %r3, 6528, 6528;
	setp.lt.s32 	%p147, %r282, %r1885;
	setp.eq.s64 	%p148, %rd434, 0;
	or.pred  	%p149, %p148, %p147;
	or.pred  	%p150, %p146, %p149;
	@%p150 bra 	$L__BB31_223;
	ld.param.u64 	%rd435, [_ZN3cub18CUB_300001_SM_10006detail10radix_sort29DeviceRadixSortOnesweepKernelINS1_5radix10policy_hubIifyE10Policy1000ELNS0_9SortOrderE0EifyiiNS1_21identity_decomposer_tEEEvPT5_SB_PT3_PKSC_PT1_PKSG_PT2_PKSK_T4_iiT6__param_2];
	ld.shared.u64 	%rd105, [%r273];
	cvt.s64.s32 	%rd106, %r1972;
	cvt.s64.s32 	%rd107, %r151;
	add.s64 	%rd108, %rd107, %rd106;
	add.s64 	%rd109, %rd108, %rd105;
	cvta.to.global.u64 	%rd110, %rd435;
	shl.b64 	%rd111, %rd9, 3;
	add.s64 	%rd112, %rd110, %rd111;
	st.global.u64 	[%rd112], %rd109;
$L__BB31_223:
	ld.param.u32 	%r1886, [_ZN3cub18CUB_300001_SM_10006detail10radix_sort29DeviceRadixSortOnesweepKernelINS1_5radix10policy_hubIifyE10Policy1000ELNS0_9SortOrderE0EifyiiNS1_21identity_decomposer_tEEEvPT5_SB_PT3_PKSC_PT1_PKSG_PT2_PKSK_T4_iiT6__param_8];
	ld.param.u64 	%rd438, [_ZN3cub18CUB_300001_SM_10006detail10radix_sort29DeviceRadixSortOnesweepKernelINS1_5radix10policy_hubIifyE10Policy1000ELNS0_9SortOrderE0EifyiiNS1_21identity_decomposer_tEEEvPT5_SB_PT3_PKSC_PT1_PKSG_PT2_PKSK_T4_iiT6__param_4];
	cvta.to.global.u64 	%rd22, %rd438;
	shl.b32 	%r1440, %r1, 2;
	add.s32 	%r283, %r632, %r1440;
	setp.gt.s32 	%p151, %r282, %r1886;
	bar.sync 	0;
	@%p151 bra 	$L__BB31_225;
	ld.param.u32 	%r1910, [_ZN3cub18CUB_300001_SM_10006detail10radix_sort29DeviceRadixSortOnesweepKernelINS1_5radix10policy_hubIifyE10Policy1000ELNS0_9SortOrderE0EifyiiNS1_21identity_decomposer_tEEEvPT5_SB_PT3_PKSC_PT1_PKSG_PT2_PKSK_T4_iiT6__param_9];
	ld.shared.u32 	%r1442, [%r283];
	shr.u32 	%r1443, %r1442, %r1910;
	and.b32  	%r1444, %r1443, %r154;
	shl.b32 	%r1445, %r1444, 3;
	add.s32 	%r1447, %r632, 26112;
	add.s32 	%r1448, %r1447, %r1445;
	ld.shared.u64 	%rd113, [%r1448];
	add.s64 	%rd114, %rd113, %rd9;
	xor.b32  	%r1449, %r1442, -2147483648;
	shl.b64 	%rd115, %rd114, 2;
	add.s64 	%rd116, %rd22, %rd115;
	st.global.u32 	[%rd116], %r1449;
	bar.warp.sync 	-1;
	ld.shared.u32 	%r1450, [%r283+1536];
	shr.u32 	%r1451, %r1450, %r1910;
	and.b32  	%r1452, %r1451, %r154;
	shl.b32 	%r1453, %r1452, 3;
	add.s32 	%r1454, %r1447, %r1453;
	ld.shared.u64 	%rd117, [%r1454];
	add.s64 	%rd118, %rd117, %rd9;
	xor.b32  	%r1455, %r1450, -2147483648;
	shl.b64 	%rd119, %rd118, 2;
	add.s64 	%rd120, %rd22, %rd119;
	st.global.u32 	[%rd120+1536], %r1455;
	bar.warp.sync 	-1;
	ld.shared.u32 	%r1456, [%r283+3072];
	shr.u32 	%r1457, %r1456, %r1910;
	and.b32  	%r1458, %r1457, %r154;
	shl.b32 	%r1459, %r1458, 3;
	add.s32 	%r1460, %r1447, %r1459;
	ld.shared.u64 	%rd121, [%r1460];
	add.s64 	%rd122, %rd121, %rd9;
	xor.b32  	%r1461, %r1456, -2147483648;
	shl.b64 	%rd123, %rd122, 2;
	add.s64 	%rd124, %rd22, %rd123;
	st.global.u32 	[%rd124+3072], %r1461;
	bar.warp.sync 	-1;
	ld.shared.u32 	%r1462, [%r283+4608];
	shr.u32 	%r1463, %r1462, %r1910;
	and.b32  	%r1464, %r1463, %r154;
	shl.b32 	%r1465, %r1464, 3;
	add.s32 	%r1466, %r1447, %r1465;
	ld.shared.u64 	%rd125, [%r1466];
	add.s64 	%rd126, %rd125, %rd9;
	xor.b32  	%r1467, %r1462, -2147483648;
	shl.b64 	%rd127, %rd126, 2;
	add.s64 	%rd128, %rd22, %rd127;
	st.global.u32 	[%rd128+4608], %r1467;
	bar.warp.sync 	-1;
	ld.shared.u32 	%r1468, [%r283+6144];
	shr.u32 	%r1469, %r1468, %r1910;
	and.b32  	%r1470, %r1469, %r154;
	shl.b32 	%r1471, %r1470, 3;
	add.s32 	%r1472, %r1447, %r1471;
	ld.shared.u64 	%rd129, [%r1472];
	add.s64 	%rd130, %rd129, %rd9;
	xor.b32  	%r1473, %r1468, -2147483648;
	shl.b64 	%rd131, %rd130, 2;
	add.s64 	%rd132, %rd22, %rd131;
	st.global.u32 	[%rd132+6144], %r1473;
	bar.warp.sync 	-1;
	ld.shared.u32 	%r1474, [%r283+7680];
	shr.u32 	%r1475, %r1474, %r1910;
	and.b32  	%r1476, %r1475, %r154;
	shl.b32 	%r1477, %r1476, 3;
	add.s32 	%r1478, %r1447, %r1477;
	ld.shared.u64 	%rd133, [%r1478];
	add.s64 	%rd134, %rd133, %rd9;
	xor.b32  	%r1479, %r1474, -2147483648;
	shl.b64 	%rd135, %rd134, 2;
	add.s64 	%rd136, %rd22, %rd135;
	st.global.u32 	[%rd136+7680], %r1479;
	bar.warp.sync 	-1;
	ld.shared.u32 	%r1480, [%r283+9216];
	shr.u32 	%r1481, %r1480, %r1910;
	and.b32  	%r1482, %r1481, %r154;
	shl.b32 	%r1483, %r1482, 3;
	add.s32 	%r1484, %r1447, %r1483;
	ld.shared.u64 	%rd137, [%r1484];
	add.s64 	%rd138, %rd137, %rd9;
	xor.b32  	%r1485, %r1480, -2147483648;
	shl.b64 	%rd139, %rd138, 2;
	add.s64 	%rd140, %rd22, %rd139;
	st.global.u32 	[%rd140+9216], %r1485;
	bar.warp.sync 	-1;
	ld.shared.u32 	%r1486, [%r283+10752];
	shr.u32 	%r1487, %r1486, %r1910;
	and.b32  	%r1488, %r1487, %r154;
	shl.b32 	%r1489, %r1488, 3;
	add.s32 	%r1490, %r1447, %r1489;
	ld.shared.u64 	%rd141, [%r1490];
	add.s64 	%rd142, %rd141, %rd9;
	xor.b32  	%r1491, %r1486, -2147483648;
	shl.b64 	%rd143, %rd142, 2;
	add.s64 	%rd144, %rd22, %rd143;
	st.global.u32 	[%rd144+10752], %r1491;
	bar.warp.sync 	-1;
	ld.shared.u32 	%r1492, [%r283+12288];
	shr.u32 	%r1493, %r1492, %r1910;
	and.b32  	%r1494, %r1493, %r154;
	shl.b32 	%r1495, %r1494, 3;
	add.s32 	%r1496, %r1447, %r1495;
	ld.shared.u64 	%rd145, [%r1496];
	add.s64 	%rd146, %rd145, %rd9;
	xor.b32  	%r1497, %r1492, -2147483648;
	shl.b64 	%rd147, %rd146, 2;
	add.s64 	%rd148, %rd22, %rd147;
	st.global.u32 	[%rd148+12288], %r1497;
	bar.warp.sync 	-1;
	ld.shared.u32 	%r1498, [%r283+13824];
	shr.u32 	%r1499, %r1498, %r1910;
	and.b32  	%r1500, %r1499, %r154;
	shl.b32 	%r1501, %r1500, 3;
	add.s32 	%r1502, %r1447, %r1501;
	ld.shared.u64 	%rd149, [%r1502];
	add.s64 	%rd150, %rd149, %rd9;
	xor.b32  	%r1503, %r1498, -2147483648;
	shl.b64 	%rd151, %rd150, 2;
	add.s64 	%rd152, %rd22, %rd151;
	st.global.u32 	[%rd152+13824], %r1503;
	bar.warp.sync 	-1;
	ld.shared.u32 	%r1504, [%r283+15360];
	shr.u32 	%r1505, %r1504, %r1910;
	and.b32  	%r1506, %r1505, %r154;
	shl.b32 	%r1507, %r1506, 3;
	add.s32 	%r1508, %r1447, %r1507;
	ld.shared.u64 	%rd153, [%r1508];
	add.s64 	%rd154, %rd153, %rd9;
	xor.b32  	%r1509, %r1504, -2147483648;
	shl.b64 	%rd155, %rd154, 2;
	add.s64 	%rd156, %rd22, %rd155;
	st.global.u32 	[%rd156+15360], %r1509;
	bar.warp.sync 	-1;
	ld.shared.u32 	%r1510, [%r283+16896];
	shr.u32 	%r1511, %r1510, %r1910;
	and.b32  	%r1512, %r1511, %r154;
	shl.b32 	%r1513, %r1512, 3;
	add.s32 	%r1514, %r1447, %r1513;
	ld.shared.u64 	%rd157, [%r1514];
	add.s64 	%rd158, %rd157, %rd9;
	xor.b32  	%r1515, %r1510, -2147483648;
	shl.b64 	%rd159, %rd158, 2;
	add.s64 	%rd160, %rd22, %rd159;
	st.global.u32 	[%rd160+16896], %r1515;
	bar.warp.sync 	-1;
	ld.shared.u32 	%r1516, [%r283+18432];
	shr.u32 	%r1517, %r1516, %r1910;
	and.b32  	%r1518, %r1517, %r154;
	shl.b32 	%r1519, %r1518, 3;
	add.s32 	%r1520, %r1447, %r1519;
	ld.shared.u64 	%rd161, [%r1520];
	add.s64 	%rd162, %rd161, %rd9;
	xor.b32  	%r1521, %r1516, -2147483648;
	shl.b64 	%rd163, %rd162, 2;
	add.s64 	%rd164, %rd22, %rd163;
	st.global.u32 	[%rd164+18432], %r1521;
	bar.warp.sync 	-1;
	ld.shared.u32 	%r1522, [%r283+19968];
	shr.u32 	%r1523, %r1522, %r1910;
	and.b32  	%r1524, %r1523, %r154;
	shl.b32 	%r1525, %r1524, 3;
	add.s32 	%r1526, %r1447, %r1525;
	ld.shared.u64 	%rd165, [%r1526];
	add.s64 	%rd166, %rd165, %rd9;
	xor.b32  	%r1527, %r1522, -2147483648;
	shl.b64 	%rd167, %rd166, 2;
	add.s64 	%rd168, %rd22, %rd167;
	st.global.u32 	[%rd168+19968], %r1527;
	bar.warp.sync 	-1;
	ld.shared.u32 	%r1528, [%r283+21504];
	shr.u32 	%r1529, %r1528, %r1910;
	and.b32  	%r1530, %r1529, %r154;
	shl.b32 	%r1531, %r1530, 3;
	add.s32 	%r1532, %r1447, %r1531;
	ld.shared.u64 	%rd169, [%r1532];
	add.s64 	%rd170, %rd169, %rd9;
	xor.b32  	%r1533, %r1528, -2147483648;
	shl.b64 	%rd171, %rd170, 2;
	add.s64 	%rd172, %rd22, %rd171;
	st.global.u32 	[%rd172+21504], %r1533;
	bar.warp.sync 	-1;
	ld.shared.u32 	%r1534, [%r283+23040];
	shr.u32 	%r1535, %r1534, %r1910;
	and.b32  	%r1536, %r1535, %r154;
	shl.b32 	%r1537, %r1536, 3;
	add.s32 	%r1538, %r1447, %r1537;
	ld.shared.u64 	%rd173, [%r1538];
	add.s64 	%rd174, %rd173, %rd9;
	xor.b32  	%r1539, %r1534, -2147483648;
	shl.b64 	%rd175, %rd174, 2;
	add.s64 	%rd176, %rd22, %rd175;
	st.global.u32 	[%rd176+23040], %r1539;
	bar.warp.sync 	-1;
	ld.shared.u32 	%r1540, [%r283+24576];
	shr.u32 	%r1541, %r1540, %r1910;
	and.b32  	%r1542, %r1541, %r154;
	shl.b32 	%r1543, %r1542, 3;
	add.s32 	%r1544, %r1447, %r1543;
	ld.shared.u64 	%rd177, [%r1544];
	add.s64 	%rd178, %rd177, %rd9;
	xor.b32  	%r1545, %r1540, -2147483648;
	shl.b64 	%rd179, %rd178, 2;
	add.s64 	%rd180, %rd22, %rd179;
	st.global.u32 	[%rd180+24576], %r1545;
	bar.warp.sync 	-1;
	bra.uni 	$L__BB31_260;
$L__BB31_225:
	ld.param.u32 	%r1887, [_ZN3cub18CUB_300001_SM_10006detail10radix_sort29DeviceRadixSortOnesweepKernelINS1_5radix10policy_hubIifyE10Policy1000ELNS0_9SortOrderE0EifyiiNS1_21identity_decomposer_tEEEvPT5_SB_PT3_PKSC_PT1_PKSG_PT2_PKSK_T4_iiT6__param_8];
	mad.lo.s32 	%r284, %r3, -6528, %r1887;
	setp.ge.s32 	%p152, %r1, %r284;
	@%p152 bra 	$L__BB31_227;
	ld.param.u32 	%r1911, [_ZN3cub18CUB_300001_SM_10006detail10radix_sort29DeviceRadixSortOnesweepKernelINS1_5radix10policy_hubIifyE10Policy1000ELNS0_9SortOrderE0EifyiiNS1_21identity_decomposer_tEEEvPT5_SB_PT3_PKSC_PT1_PKSG_PT2_PKSK_T4_iiT6__param_9];
	ld.shared.u32 	%r1546, [%r283];
	shr.u32 	%r1547, %r1546, %r1911;
	and.b32  	%r1548, %r1547, %r154;
	shl.b32 	%r1549, %r1548, 3;
	add.s32 	%r1551, %r632, %r1549;
	ld.shared.u64 	%rd181, [%r1551+26112];
	xor.b32  	%r1552, %r1546, -2147483648;
	add.s64 	%rd182, %rd181, %rd9;
	shl.b64 	%rd183, %rd182, 2;
	add.s64 	%rd184, %rd22, %rd183;
	st.global.u32 	[%rd184], %r1552;
$L__BB31_227:
	bar.warp.sync 	-1;
	add.s32 	%r1553, %r1, 384;
	setp.ge.s32 	%p153, %r1553, %r284;
	@%p153 bra 	$L__BB31_229;
	ld.param.u32 	%r1912, [_ZN3cub18CUB_300001_SM_10006detail10radix_sort29DeviceRadixSortOnesweepKernelINS1_5radix10policy_hubIifyE10Policy1000ELNS0_9SortOrderE0EifyiiNS1_21identity_decomposer_tEEEvPT5_SB_PT3_PKSC_PT1_PKSG_PT2_PKSK_T4_iiT6__param_9];
	ld.shared.u32 	%r1554, [%r283+1536];
	shr.u32 	%r1555, %r1554, %r1912;
	and.b32  	%r1556, %r1555, %r154;
	shl.b32 	%r1557, %r1556, 3;
	add.s32 	%r1559, %r632, %r1557;
	ld.shared.u64 	%rd185, [%r1559+26112];
	xor.b32  	%r1560, %r1554, -2147483648;
	add.s64 	%rd186, %rd185, %rd9;
	shl.b64 	%rd187, %rd186, 2;
	add.s64 	%rd188, %rd22, %rd187;
	st.global.u32 	[%rd188+1536], %r1560;
$L__BB31_229:
	bar.warp.sync 	-1;
	add.s32 	%r1561, %r1, 768;
	setp.ge.s32 	%p154, %r1561, %r284;
	@%p154 bra 	$L__BB31_231;
	ld.param.u32 	%r1913, [_ZN3cub18CUB_300001_SM_10006detail10radix_sort29DeviceRadixSortOnesweepKernelINS1_5radix10policy_hubIifyE10Policy1000ELNS0_9SortOrderE0EifyiiNS1_21identity_decomposer_tEEEvPT5_SB_PT3_PKSC_PT1_PKSG_PT2_PKSK_T4_iiT6__param_9];
	ld.shared.u32 	%r1562, [%r283+3072];
	shr.u32 	%r1563, %r1562, %r1913;
	and.b32  	%r1564, %r1563, %r154;
	shl.b32 	%r1565, %r1564, 3;
	add.s32 	%r1567, %r632, %r1565;
	ld.shared.u64 	%rd189, [%r1567+26112];
	xor.b32  	%r1568, %r1562, -2147483648;
	add.s64 	%rd190, %rd189, %rd9;
	shl.b64 	%rd191, %rd190, 2;
	add.s64 	%rd192, %rd22, %rd191;
	st.global.u32 	[%rd192+3072], %r1568;
$L__BB31_231:
	bar.warp.sync 	-1;
	add.s32 	%r1569, %r1, 1152;
	setp.ge.s32 	%p155, %r1569, %r284;
	@%p155 bra 	$L__BB31_233;
	ld.param.u32 	%r1914, [_ZN3cub18CUB_300001_SM_10006detail10radix_sort29DeviceRadixSortOnesweepKernelINS1_5radix10policy_hubIifyE10Policy1000ELNS0_9SortOrderE0EifyiiNS1_21identity_decomposer_tEEEvPT5_SB_PT3_PKSC_PT1_PKSG_PT2_PKSK_T4_iiT6__param_9];
	ld.shared.u32 	%r1570, [%r283+4608];
	shr.u32 	%r1571, %r1570, %r1914;
	and.b32  	%r1572, %r1571, %r154;
	shl.b32 	%r1573, %r1572, 3;
	add.s32 	%r1575, %r632, %r1573;
	ld.shared.u64 	%rd193, [%r1575+26112];
	xor.b32  	%r1576, %r1570, -2147483648;
	add.s64 	%rd194, %rd193, %rd9;
	shl.b64 	%rd195, %rd194, 2;
	add.s64 	%rd196, %rd22, %rd195;
	st.global.u32 	[%rd196+4608], %r1576;
$L__BB31_233:
	bar.warp.sync 	-1;
	add.s32 	%r1577, %r1, 1536;
	setp.ge.s32 	%p156, %r1577, %r284;
	@%p156 bra 	$L__BB31_235;
	ld.param.u32 	%r1915, [_ZN3cub18CUB_300001_SM_10006detail10radix_sort29DeviceRadixSortOnesweepKernelINS1_5radix10policy_hubIifyE10Policy1000ELNS0_9SortOrderE0EifyiiNS1_21identity_decomposer_tEEEvPT5_SB_PT3_PKSC_PT1_PKSG_PT2_PKSK_T4_iiT6__param_9];
	ld.shared.u32 	%r1578, [%r283+6144];
	shr.u32 	%r1579, %r1578, %r1915;
	and.b32  	%r1580, %r1579, %r154;
	shl.b32 	%r1581, %r1580, 3;
	add.s32 	%r1583, %r632, %r1581;
	ld.shared.u64 	%rd197, [%r1583+26112];
	xor.b32  	%r1584, %r1578, -2147483648;
	add.s64 	%rd198, %rd197, %rd9;
	shl.b64 	%rd199, %rd198, 2;
	add.s64 	%rd200, %rd22, %rd199;
	st.global.u32 	[%rd200+6144], %r1584;
$L__BB31_235:
	bar.warp.sync 	-1;
	add.s32 	%r1585, %r1, 1920;
	setp.ge.s32 	%p157, %r1585, %r284;
	@%p157 bra 	$L__BB31_237;
	ld.param.u32 	%r1916, [_ZN3cub18CUB_300001_SM_10006detail10radix_sort29DeviceRadixSortOnesweepKernelINS1_5radix10policy_hubIifyE10Policy1000ELNS0_9SortOrderE0EifyiiNS1_21identity_decomposer_tEEEvPT5_SB_PT3_PKSC_PT1_PKSG_PT2_PKSK_T4_iiT6__param_9];
	ld.shared.u32 	%r1586, [%r283+7680];
	shr.u32 	%r1587, %r1586, %r1916;
	and.b32  	%r1588, %r1587, %r154;
	shl.b32 	%r1589, %r1588, 3;
	add.s32 	%r1591, %r632, %r1589;
	ld.shared.u64 	%rd201, [%r1591+26112];
	xor.b32  	%r1592, %r1586, -2147483648;
	add.s64 	%rd202, %rd201, %rd9;
	shl.b64 	%rd203, %rd202, 2;
	add.s64 	%rd204, %rd22, %rd203;
	st.global.u32 	[%rd204+7680], %r1592;
$L__BB31_237:
	bar.warp.sync 	-1;
	add.s32 	%r1593, %r1, 2304;
	setp.ge.s32 	%p158, %r1593, %r284;
	@%p158 bra 	$L__BB31_239;
	ld.param.u32 	%r1917, [_ZN3cub18CUB_300001_SM_10006detail10radix_sort29DeviceRadixSortOnesweepKernelINS1_5radix10policy_hubIifyE10Policy1000ELNS0_9SortOrderE0EifyiiNS1_21identity_decomposer_tEEEvPT5_SB_PT3_PKSC_PT1_PKSG_PT2_PKSK_T4_iiT6__param_9];
	ld.shared.u32 	%r1594, [%r283+9216];
	shr.u32 	%r1595, %r1594, %r1917;
	and.b32  	%r1596, %r1595, %r154;
	shl.b32 	%r1597, %r1596, 3;
	add.s32 	%r1599, %r632, %r1597;
	ld.shared.u64 	%rd205, [%r1599+26112];
	xor.b32  	%r1600, %r1594, -2147483648;
	add.s64 	%rd206, %rd205, %rd9;
	shl.b64 	%rd207, %rd206, 2;
	add.s64 	%rd208, %rd22, %rd207;
	st.global.u32 	[%rd208+9216], %r1600;
$L__BB31_239:
	bar.warp.sync 	-1;
	add.s32 	%r1601, %r1, 2688;
	setp.ge.s32 	%p159, %r1601, %r284;
	@%p159 bra 	$L__BB31_241;
	ld.param.u32 	%r1918, [_ZN3cub18CUB_300001_SM_10006detail10radix_sort29DeviceRadixSortOnesweepKernelINS1_5radix10policy_hubIifyE10Policy1000ELNS0_9SortOrderE0EifyiiNS1_21identity_decomposer_tEEEvPT5_SB_PT3_PKSC_PT1_PKSG_PT2_PKSK_T4_iiT6__param_9];
	ld.shared.u32 	%r1602, [%r283+10752];
	shr.u32 	%r1603, %r1602, %r1918;
	and.b32  	%r1604, %r1603, %r154;
	shl.b32 	%r1605, %r1604, 3;
	add.s32 	%r1607, %r632, %r1605;
	ld.shared.u64 	%rd209, [%r1607+26112];
	xor.b32  	%r1608, %r1602, -2147483648;
	add.s64 	%rd210, %rd209, %rd9;
	shl.b64 	%rd211, %rd210, 2;
	add.s64 	%rd212, %rd22, %rd211;
	st.global.u32 	[%rd212+10752], %r1608;
$L__BB31_241:
	bar.warp.sync 	-1;
	or.b32  	%r1609, %r1, 3072;
	setp.ge.s32 	%p160, %r1609, %r284;
	@%p160 bra 	$L__BB31_243;
	ld.param.u32 	%r1919, [_ZN3cub18CUB_300001_SM_10006detail10radix_sort29DeviceRadixSortOnesweepKernelINS1_5radix10policy_hubIifyE10Policy1000ELNS0_9SortOrderE0EifyiiNS1_21identity_decomposer_tEEEvPT5_SB_PT3_PKSC_PT1_PKSG_PT2_PKSK_T4_iiT6__param_9];
	ld.shared.u32 	%r1610, [%r283+12288];
	shr.u32 	%r1611, %r1610, %r1919;
	and.b32  	%r1612, %r1611, %r154;
	shl.b32 	%r1613, %r1612, 3;
	add.s32 	%r1615, %r632, %r1613;
	ld.shared.u64 	%rd213, [%r1615+26112];
	xor.b32  	%r1616, %r1610, -2147483648;
	add.s64 	%rd214, %rd213, %rd9;
	shl.b64 	%rd215, %rd214, 2;
	add.s64 	%rd216, %rd22, %rd215;
	st.global.u32 	[%rd216+12288], %r1616;
$L__BB31_243:
	bar.warp.sync 	-1;
	add.s32 	%r1617, %r1, 3456;
	setp.ge.s32 	%p161, %r1617, %r284;
	@%p161 bra 	$L__BB31_245;
	ld.param.u32 	%r1920, [_ZN3cub18CUB_300001_SM_10006detail10radix_sort29DeviceRadixSortOnesweepKernelINS1_5radix10policy_hubIifyE10Policy1000ELNS0_9SortOrderE0EifyiiNS1_21identity_decomposer_tEEEvPT5_SB_PT3_PKSC_PT1_PKSG_PT2_PKSK_T4_iiT6__param_9];
	ld.shared.u32 	%r1618, [%r283+13824];
	shr.u32 	%r1619, %r1618, %r1920;
	and.b32  	%r1620, %r1619, %r154;
	shl.b32 	%r1621, %r1620, 3;
	add.s32 	%r1623, %r632, %r1621;
	ld.shared.u64 	%rd217, [%r1623+26112];
	xor.b32  	%r1624, %r1618, -2147483648;
	add.s64 	%rd218, %rd217, %rd9;
	shl.b64 	%rd219, %rd218, 2;
	add.s64 	%rd220, %rd22, %rd219;
	st.global.u32 	[%rd220+13824], %r1624;
$L__BB31_245:
	bar.warp.sync 	-1;
	add.s32 	%r1625, %r1, 3840;
	setp.ge.s32 	%p162, %r1625, %r284;
	@%p162 bra 	$L__BB31_247;
	ld.param.u32 	%r1921, [_ZN3cub18CUB_300001_SM_10006detail10radix_sort29DeviceRadixSortOnesweepKernelINS1_5radix10policy_hubIifyE10Policy1000ELNS0_9SortOrderE0EifyiiNS1_21identity_decomposer_tEEEvPT5_SB_PT3_PKSC_PT1_PKSG_PT2_PKSK_T4_iiT6__param_9];
	ld.shared.u32 	%r1626, [%r283+15360];
	shr.u32 	%r1627, %r1626, %r1921;
	and.b32  	%r1628, %r1627, %r154;
	shl.b32 	%r1629, %r1628, 3;
	add.s32 	%r1631, %r632, %r1629;
	ld.shared.u64 	%rd221, [%r1631+26112];
	xor.b32  	%r1632, %r1626, -2147483648;
	add.s64 	%rd222, %rd221, %rd9;
	shl.b64 	%rd223, %rd222, 2;
	add.s64 	%rd224, %rd22, %rd223;
	st.global.u32 	[%rd224+15360], %r1632;
$L__BB31_247:
	bar.warp.sync 	-1;
	add.s32 	%r1633, %r1, 4224;
	setp.ge.s32 	%p163, %r1633, %r284;
	@%p163 bra 	$L__BB31_249;
	ld.param.u32 	%r1922, [_ZN3cub18CUB_300001_SM_10006detail10radix_sort29DeviceRadixSortOnesweepKernelINS1_5radix10policy_hubIifyE10Policy1000ELNS0_9SortOrderE0EifyiiNS1_21identity_decomposer_tEEEvPT5_SB_PT3_PKSC_PT1_PKSG_PT2_PKSK_T4_iiT6__param_9];
	ld.shared.u32 	%r1634, [%r283+16896];
	shr.u32 	%r1635, %r1634, %r1922;
	and.b32  	%r1636, %r1635, %r154;
	shl.b32 	%r1637, %r1636, 3;
	add.s32 	%r1639, %r632, %r1637;
	ld.shared.u64 	%rd225, [%r1639+26112];
	xor.b32  	%r1640, %r1634, -2147483648;
	add.s64 	%rd226, %rd225, %rd9;
	shl.b64 	%rd227, %rd226, 2;
	add.s64 	%rd228, %rd22, %rd227;
	st.global.u32 	[%rd228+16896], %r1640;
$L__BB31_249:
	bar.warp.sync 	-1;
	add.s32 	%r1641, %r1, 4608;
	setp.ge.s32 	%p164, %r1641, %r284;
	@%p164 bra 	$L__BB31_251;
	ld.param.u32 	%r1923, [_ZN3cub18CUB_300001_SM_10006detail10radix_sort29DeviceRadixSortOnesweepKernelINS1_5radix10policy_hubIifyE10Policy1000ELNS0_9SortOrderE0EifyiiNS1_21identity_decomposer_tEEEvPT5_SB_PT3_PKSC_PT1_PKSG_PT2_PKSK_T4_iiT6__param_9];
	ld.shared.u32 	%r1642, [%r283+18432];
	shr.u32 	%r1643, %r1642, %r1923;
	and.b32  	%r1644, %r1643, %r154;
	shl.b32 	%r1645, %r1644, 3;
	add.s32 	%r1647, %r632, %r1645;
	ld.shared.u64 	%rd229, [%r1647+26112];
	xor.b32  	%r1648, %r1642, -2147483648;
	add.s64 	%rd230, %rd229, %rd9;
	shl.b64 	%rd231, %rd230, 2;
	add.s64 	%rd232, %rd22, %rd231;
	st.global.u32 	[%rd232+18432], %r1648;
$L__BB31_251:
	bar.warp.sync 	-1;
	add.s32 	%r1649, %r1, 4992;
	setp.ge.s32 	%p165, %r1649, %r284;
	@%p165 bra 	$L__BB31_253;
	ld.param.u32 	%r1924, [_ZN3cub18CUB_300001_SM_10006detail10radix_sort29DeviceRadixSortOnesweepKernelINS1_5radix10policy_hubIifyE10Policy1000ELNS0_9SortOrderE0EifyiiNS1_21identity_decomposer_tEEEvPT5_SB_PT3_PKSC_PT1_PKSG_PT2_PKSK_T4_iiT6__param_9];
	ld.shared.u32 	%r1650, [%r283+19968];
	shr.u32 	%r1651, %r1650, %r1924;
	and.b32  	%r1652, %r1651, %r154;
	shl.b32 	%r1653, %r1652, 3;
	add.s32 	%r1655, %r632, %r1653;
	ld.shared.u64 	%rd233, [%r1655+26112];
	xor.b32  	%r1656, %r1650, -2147483648;
	add.s64 	%rd234, %rd233, %rd9;
	shl.b64 	%rd235, %rd234, 2;
	add.s64 	%rd236, %rd22, %rd235;
	st.global.u32 	[%rd236+19968], %r1656;
$L__BB31_253:
	bar.warp.sync 	-1;
	add.s32 	%r1657, %r1, 5376;
	setp.ge.s32 	%p166, %r1657, %r284;
	@%p166 bra 	$L__BB31_255;
	ld.param.u32 	%r1925, [_ZN3cub18CUB_300001_SM_10006detail10radix_sort29DeviceRadixSortOnesweepKernelINS1_5radix10policy_hubIifyE10Policy1000ELNS0_9SortOrderE0EifyiiNS1_21identity_decomposer_tEEEvPT5_SB_PT3_PKSC_PT1_PKSG_PT2_PKSK_T4_iiT6__param_9];
	ld.shared.u32 	%r1658, [%r283+21504];
	shr.u32 	%r1659, %r1658, %r1925;
	and.b32  	%r1660, %r1659, %r154;
	shl.b32 	%r1661, %r1660, 3;
	add.s32 	%r1663, %r632, %r1661;
	ld.shared.u64 	%rd237, [%r1663+26112];
	xor.b32  	%r1664, %r1658, -2147483648;
	add.s64 	%rd238, %rd237, %rd9;
	shl.b64 	%rd239, %rd238, 2;
	add.s64 	%rd240, %rd22, %rd239;
	st.global.u32 	[%rd240+21504], %r1664;
$L__BB31_255:
	bar.warp.sync 	-1;
	add.s32 	%r1665, %r1, 5760;
	setp.ge.s32 	%p167, %r1665, %r284;
	@%p167 bra 	$L__BB31_257;
	ld.param.u32 	%r1926, [_ZN3cub18CUB_300001_SM_10006detail10radix_sort29DeviceRadixSortOnesweepKernelINS1_5radix10policy_hubIifyE10Policy1000ELNS0_9SortOrderE0EifyiiNS1_21identity_decomposer_tEEEvPT5_SB_PT3_PKSC_PT1_PKSG_PT2_PKSK_T4_iiT6__param_9];
	ld.shared.u32 	%r1666, [%r283+23040];
	shr.u32 	%r1667, %r1666, %r1926;
	and.b32  	%r1668, %r1667, %r154;
	shl.b32 	%r1669, %r1668, 3;
	add.s32 	%r1671, %r632, %r1669;
	ld.shared.u64 	%rd241, [%r1671+26112];
	xor.b32  	%r1672, %r1666, -2147483648;
	add.s64 	%rd242, %rd241, %rd9;
	shl.b64 	%rd243, %rd242, 2;
	add.s64 	%rd244, %rd22, %rd243;
	st.global.u32 	[%rd244+23040], %r1672;
$L__BB31_257:
	bar.warp.sync 	-1;
	or.b32  	%r1673, %r1, 6144;
	setp.ge.s32 	%p168, %r1673, %r284;
	@%p168 bra 	$L__BB31_259;
	ld.param.u32 	%r1927, [_ZN3cub18CUB_300001_SM_10006detail10radix_sort29DeviceRadixSortOnesweepKernelINS1_5radix10policy_hubIifyE10Policy1000ELNS0_9SortOrderE0EifyiiNS1_21identity_decomposer_tEEEvPT5_SB_PT3_PKSC_PT1_PKSG_PT2_PKSK_T4_iiT6__param_9];
	ld.shared.u32 	%r1674, [%r283+24576];
	shr.u32 	%r1675, %r1674, %r1927;
	and.b32  	%r1676, %r1675, %r154;
	shl.b32 	%r1677, %r1676, 3;
	add.s32 	%r1679, %r632, %r1677;
	ld.shared.u64 	%rd245, [%r1679+26112];
	xor.b32  	%r1680, %r1674, -2147483648;
	add.s64 	%rd246, %rd245, %rd9;
	shl.b64 	%rd247, %rd246, 2;
	add.s64 	%rd248, %rd22, %rd247;
	st.global.u32 	[%rd248+24576], %r1680;
$L__BB31_259:
	bar.warp.sync 	-1;
$L__BB31_260:
	ld.param.u32 	%r1928, [_ZN3cub18CUB_300001_SM_10006detail10radix_sort29DeviceRadixSortOnesweepKernelINS1_5radix10policy_hubIifyE10Policy1000ELNS0_9SortOrderE0EifyiiNS1_21identity_decomposer_tEEEvPT5_SB_PT3_PKSC_PT1_PKSG_PT2_PKSK_T4_iiT6__param_9];
	ld.param.u32 	%r1888, [_ZN3cub18CUB_300001_SM_10006detail10radix_sort29DeviceRadixSortOnesweepKernelINS1_5radix10policy_hubIifyE10Policy1000ELNS0_9SortOrderE0EifyiiNS1_21identity_decomposer_tEEEvPT5_SB_PT3_PKSC_PT1_PKSG_PT2_PKSK_T4_iiT6__param_8];
	setp.gt.s32 	%p169, %r282, %r1888;
	ld.shared.u32 	%r1681, [%r283];
	shr.u32 	%r1682, %r1681, %r1928;
	and.b32  	%r285, %r1682, %r154;
	ld.shared.u32 	%r1683, [%r283+1536];
	shr.u32 	%r1684, %r1683, %r1928;
	and.b32  	%r286, %r1684, %r154;
	ld.shared.u32 	%r1685, [%r283+3072];
	shr.u32 	%r1686, %r1685, %r1928;
	and.b32  	%r287, %r1686, %r154;
	ld.shared.u32 	%r1687, [%r283+4608];
	shr.u32 	%r1688, %r1687, %r1928;
	and.b32  	%r288, %r1688, %r154;
	ld.shared.u32 	%r1689, [%r283+6144];
	shr.u32 	%r1690, %r1689, %r1928;
	and.b32  	%r289, %r1690, %r154;
	ld.shared.u32 	%r1691, [%r283+7680];
	shr.u32 	%r1692, %r1691, %r1928;
	and.b32  	%r290, %r1692, %r154;
	ld.shared.u32 	%r1693, [%r283+9216];
	shr.u32 	%r1694, %r1693, %r1928;
	and.b32  	%r291, %r1694, %r154;
	ld.shared.u32 	%r1695, [%r283+10752];
	shr.u32 	%r1696, %r1695, %r1928;
	and.b32  	%r292, %r1696, %r154;
	ld.shared.u32 	%r1697, [%r283+12288];
	shr.u32 	%r1698, %r1697, %r1928;
	and.b32  	%r293, %r1698, %r154;
	ld.shared.u32 	%r1699, [%r283+13824];
	shr.u32 	%r1700, %r1699, %r1928;
	and.b32  	%r294, %r1700, %r154;
	ld.shared.u32 	%r1701, [%r283+15360];
	shr.u32 	%r1702, %r1701, %r1928;
	and.b32  	%r295, %r1702, %r154;
	ld.shared.u32 	%r1703, [%r283+16896];
	shr.u32 	%r1704, %r1703, %r1928;
	and.b32  	%r296, %r1704, %r154;
	ld.shared.u32 	%r1705, [%r283+18432];
	shr.u32 	%r1706, %r1705, %r1928;
	and.b32  	%r297, %r1706, %r154;
	ld.shared.u32 	%r1707, [%r283+19968];
	shr.u32 	%r1708, %r1707, %r1928;
	and.b32  	%r298, %r1708, %r154;
	ld.shared.u32 	%r1709, [%r283+21504];
	shr.u32 	%r1710, %r1709, %r1928;
	and.b32  	%r299, %r1710, %r154;
	ld.shared.u32 	%r1711, [%r283+23040];
	shr.u32 	%r1712, %r1711, %r1928;
	and.b32  	%r300, %r1712, %r154;
	ld.shared.u32 	%r1713, [%r283+24576];
	shr.u32 	%r1714, %r1713, %r1928;
	and.b32  	%r301, %r1714, %r154;
	@%p169 bra 	$L__BB31_262;
	ld.param.u64 	%rd443, [_ZN3cub18CUB_300001_SM_10006detail10radix_sort29DeviceRadixSortOnesweepKernelINS1_5radix10policy_hubIifyE10Policy1000ELNS0_9SortOrderE0EifyiiNS1_21identity_decomposer_tEEEvPT5_SB_PT3_PKSC_PT1_PKSG_PT2_PKSK_T4_iiT6__param_7];
	cvta.to.global.u64 	%rd249, %rd443;
	and.b32  	%r1718, %r1, 31;
	or.b32  	%r1719, %r513, %r1718;
	cvt.u64.u32 	%rd250, %r1719;
	mul.lo.s32 	%r1720, %r3, 6528;
	cvt.s64.s32 	%rd251, %r1720;
	add.s64 	%rd252, %rd250, %rd251;
	shl.b64 	%rd253, %rd252, 2;
	add.s64 	%rd254, %rd249, %rd253;
	ld.global.f32 	%f252, [%rd254];
	ld.global.f32 	%f253, [%rd254+128];
	ld.global.f32 	%f254, [%rd254+256];
	ld.global.f32 	%f255, [%rd254+384];
	ld.global.f32 	%f256, [%rd254+512];
	ld.global.f32 	%f257, [%rd254+640];
	ld.global.f32 	%f258, [%rd254+768];
	ld.global.f32 	%f259, [%rd254+896];
	ld.global.f32 	%f260, [%rd254+1024];
	ld.global.f32 	%f261, [%rd254+1152];
	ld.global.f32 	%f262, [%rd254+1280];
	ld.global.f32 	%f263, [%rd254+1408];
	ld.global.f32 	%f264, [%rd254+1536];
	ld.global.f32 	%f265, [%rd254+1664];
	ld.global.f32 	%f266, [%rd254+1792];
	ld.global.f32 	%f267, [%rd254+1920];
	ld.global.f32 	%f268, [%rd254+2048];
	bra.uni 	$L__BB31_296;
$L__BB31_262:
	ld.param.u32 	%r1889, [_ZN3cub18CUB_300001_SM_10006detail10radix_sort29DeviceRadixSortOnesweepKernelINS1_5radix10policy_hubIifyE10Policy1000ELNS0_9SortOrderE0EifyiiNS1_21identity_decomposer_tEEEvPT5_SB_PT3_PKSC_PT1_PKSG_PT2_PKSK_T4_iiT6__param_8];
	ld.param.u64 	%rd444, [_ZN3cub18CUB_300001_SM_10006detail10radix_sort29DeviceRadixSortOnesweepKernelINS1_5radix10policy_hubIifyE10Policy1000ELNS0_9SortOrderE0EifyiiNS1_21identity_decomposer_tEEEvPT5_SB_PT3_PKSC_PT1_PKSG_PT2_PKSK_T4_iiT6__param_7];
	cvta.to.global.u64 	%rd255, %rd444;
	add.s64 	%rd23, %rd255, %rd63;
	cvt.u32.u64 	%r1722, %rd7;
	sub.s32 	%r302, %r1889, %r515;
	setp.ge.s32 	%p170, %r1722, %r302;
	@%p170 bra 	$L__BB31_264;
	ld.global.f32 	%f252, [%rd23];
$L__BB31_264:
	add.s32 	%r1724, %r1722, 32;
	setp.ge.s32 	%p171, %r1724, %r302;
	@%p171 bra 	$L__BB31_266;
	ld.global.f32 	%f253, [%rd23+128];
$L__BB31_266:
	add.s32 	%r1726, %r1722, 64;
	setp.ge.s32 	%p172, %r1726, %r302;
	@%p172 bra 	$L__BB31_268;
	ld.global.f32 	%f254, [%rd23+256];
$L__BB31_268:
	add.s32 	%r1728, %r1722, 96;
	setp.ge.s32 	%p173, %r1728, %r302;
	@%p173 bra 	$L__BB31_270;
	ld.global.f32 	%f255, [%rd23+384];
$L__BB31_270:
	add.s32 	%r1730, %r1722, 128;
	setp.ge.s32 	%p174, %r1730, %r302;
	@%p174 bra 	$L__BB31_272;
	ld.global.f32 	%f256, [%rd23+512];
$L__BB31_272:
	add.s32 	%r1732, %r1722, 160;
	setp.ge.s32 	%p175, %r1732, %r302;
	@%p175 bra 	$L__BB31_274;
	ld.global.f32 	%f257, [%rd23+640];
$L__BB31_274:
	add.s32 	%r1734, %r1722, 192;
	setp.ge.s32 	%p176, %r1734, %r302;
	@%p176 bra 	$L__BB31_276;
	ld.global.f32 	%f258, [%rd23+768];
$L__BB31_276:
	add.s32 	%r1736, %r1722, 224;
	setp.ge.s32 	%p177, %r1736, %r302;
	@%p177 bra 	$L__BB31_278;
	ld.param.u64 	%rd445, [_ZN3cub18CUB_300001_SM_10006detail10radix_sort29DeviceRadixSortOnesweepKernelINS1_5radix10policy_hubIifyE10Policy1000ELNS0_9SortOrderE0EifyiiNS1_21identity_decomposer_tEEEvPT5_SB_PT3_PKSC_PT1_PKSG_PT2_PKSK_T4_iiT6__param_7];
	cvta.to.global.u64 	%rd259, %rd445;
	cvt.s64.s32 	%rd260, %r515;
	add.s64 	%rd261, %rd7, %rd260;
	shl.b64 	%rd262, %rd261, 2;
	add.s64 	%rd263, %rd259, %rd262;
	ld.global.f32 	%f259, [%rd263+896];
$L__BB31_278:
	add.s32 	%r1739, %r1722, 256;
	setp.ge.s32 	%p178, %r1739, %r302;
	@%p178 bra 	$L__BB31_280;
	ld.param.u64 	%rd446, [_ZN3cub18CUB_300001_SM_10006detail10radix_sort29DeviceRadixSortOnesweepKernelINS1_5radix10policy_hubIifyE10Policy1000ELNS0_9SortOrderE0EifyiiNS1_21identity_decomposer_tEEEvPT5_SB_PT3_PKSC_PT1_PKSG_PT2_PKSK_T4_iiT6__param_7];
	cvta.to.global.u64 	%rd264, %rd446;
	cvt.s64.s32 	%rd265, %r515;
	add.s64 	%rd266, %rd7, %rd265;
	shl.b64 	%rd267, %rd266, 2;
	add.s64 	%rd268, %rd264, %rd267;
	ld.global.f32 	%f260, [%rd268+1024];
$L__BB31_280:
	add.s32 	%r1742, %r1722, 288;
	setp.ge.s32 	%p179, %r1742, %r302;
	@%p179 bra 	$L__BB31_282;
	ld.param.u64 	%rd447, [_ZN3cub18CUB_300001_SM_10006detail10radix_sort29DeviceRadixSortOnesweepKernelINS1_5radix10policy_hubIifyE10Policy1000ELNS0_9SortOrderE0EifyiiNS1_21identity_decomposer_tEEEvPT5_SB_PT3_PKSC_PT1_PKSG_PT2_PKSK_T4_iiT6__param_7];
	cvta.to.global.u64 	%rd269, %rd447;
	cvt.s64.s32 	%rd270, %r515;
	add.s64 	%rd271, %rd7, %rd270;
	shl.b64 	%rd272, %rd271, 2;
	add.s64 	%rd273, %rd269, %rd272;
	ld.global.f32 	%f261, [%rd273+1152];
$L__BB31_282:
	add.s32 	%r1745, %r1722, 320;
	setp.ge.s32 	%p180, %r1745, %r302;
	@%p180 bra 	$L__BB31_284;
	ld.param.u64 	%rd448, [_ZN3cub18CUB_300001_SM_10006detail10radix_sort29DeviceRadixSortOnesweepKernelINS1_5radix10policy_hubIifyE10Policy1000ELNS0_9SortOrderE0EifyiiNS1_21identity_decomposer_tEEEvPT5_SB_PT3_PKSC_PT1_PKSG_PT2_PKSK_T4_iiT6__param_7];
	cvta.to.global.u64 	%rd274, %rd448;
	cvt.s64.s32 	%rd275, %r515;
	add.s64 	%rd276, %rd7, %rd275;
	shl.b64 	%rd277, %rd276, 2;
	add.s64 	%rd278, %rd274, %rd277;
	ld.global.f32 	%f262, [%rd278+1280];
$L__BB31_284:
	add.s32 	%r1748, %r1722, 352;
	setp.ge.s32 	%p181, %r1748, %r302;
	@%p181 bra 	$L__BB31_286;
	ld.param.u64 	%rd449, [_ZN3cub18CUB_300001_SM_10006detail10radix_sort29DeviceRadixSortOnesweepKernelINS1_5radix10policy_hubIifyE10Policy1000ELNS0_9SortOrderE0EifyiiNS1_21identity_decomposer_tEEEvPT5_SB_PT3_PKSC_PT1_PKSG_PT2_PKSK_T4_iiT6__param_7];
	cvta.to.global.u64 	%rd279, %rd449;
	mul.lo.s32 	%r1749, %r3, 6528;
	cvt.s64.s32 	%rd280, %r1749;
	add.s64 	%rd281, %rd7, %rd280;
	shl.b64 	%rd282, %rd281, 2;
	add.s64 	%rd283, %rd279, %rd282;
	ld.global.f32 	%f263, [%rd283+1408];
$L__BB31_286:
	add.s32 	%r1751, %r1722, 384;
	setp.ge.s32 	%p182, %r1751, %r302;
	@%p182 bra 	$L__BB31_288;
	ld.param.u64 	%rd450, [_ZN3cub18CUB_300001_SM_10006detail10radix_sort29DeviceRadixSortOnesweepKernelINS1_5radix10policy_hubIifyE10Policy1000ELNS0_9SortOrderE0EifyiiNS1_21identity_decomposer_tEEEvPT5_SB_PT3_PKSC_PT1_PKSG_PT2_PKSK_T4_iiT6__param_7];
	cvta.to.global.u64 	%rd284, %rd450;
	mul.lo.s32 	%r1752, %r3, 6528;
	cvt.s64.s32 	%rd285, %r1752;
	add.s64 	%rd286, %rd7, %rd285;
	shl.b64 	%rd287, %rd286, 2;
	add.s64 	%rd288, %rd284, %rd287;
	ld.global.f32 	%f264, [%rd288+1536];
$L__BB31_288:
	cvt.u32.u64 	%r1753, %rd7;
	add.s32 	%r1754, %r1753, 416;
	setp.ge.s32 	%p183, %r1754, %r302;
	@%p183 bra 	$L__BB31_290;
	ld.param.u64 	%rd451, [_ZN3cub18CUB_300001_SM_10006detail10radix_sort29DeviceRadixSortOnesweepKernelINS1_5radix10policy_hubIifyE10Policy1000ELNS0_9SortOrderE0EifyiiNS1_21identity_decomposer_tEEEvPT5_SB_PT3_PKSC_PT1_PKSG_PT2_PKSK_T4_iiT6__param_7];
	cvta.to.global.u64 	%rd289, %rd451;
	mul.lo.s32 	%r1755, %r3, 6528;
	cvt.s64.s32 	%rd290, %r1755;
	add.s64 	%rd291, %rd7, %rd290;
	shl.b64 	%rd292, %rd291, 2;
	add.s64 	%rd293, %rd289, %rd292;
	ld.global.f32 	%f265, [%rd293+1664];
$L__BB31_290:
	cvt.u32.u64 	%r1756, %rd7;
	add.s32 	%r1757, %r1756, 448;
	setp.ge.s32 	%p184, %r1757, %r302;
	@%p184 bra 	$L__BB31_292;
	ld.param.u64 	%rd452, [_ZN3cub18CUB_300001_SM_10006detail10radix_sort29DeviceRadixSortOnesweepKernelINS1_5radix10policy_hubIifyE10Policy1000ELNS0_9SortOrderE0EifyiiNS1_21identity_decomposer_tEEEvPT5_SB_PT3_PKSC_PT1_PKSG_PT2_PKSK_T4_iiT6__param_7];
	cvta.to.global.u64 	%rd294, %rd452;
	mul.lo.s32 	%r1758, %r3, 6528;
	cvt.s64.s32 	%rd295, %r1758;
	add.s64 	%rd296, %rd7, %rd295;
	shl.b64 	%rd297, %rd296, 2;
	add.s64 	%rd298, %rd294, %rd297;
	ld.global.f32 	%f266, [%rd298+1792];
$L__BB31_292:
	cvt.u32.u64 	%r1759, %rd7;
	add.s32 	%r1760, %r1759, 480;
	setp.ge.s32 	%p185, %r1760, %r302;
	@%p185 bra 	$L__BB31_294;
	ld.param.u64 	%rd453, [_ZN3cub18CUB_300001_SM_10006detail10radix_sort29DeviceRadixSortOnesweepKernelINS1_5radix10policy_hubIifyE10Policy1000ELNS0_9SortOrderE0EifyiiNS1_21identity_decomposer_tEEEvPT5_SB_PT3_PKSC_PT1_PKSG_PT2_PKSK_T4_iiT6__param_7];
	cvta.to.global.u64 	%rd299, %rd453;
	mul.lo.s32 	%r1761, %r3, 6528;
	cvt.s64.s32 	%rd300, %r1761;
	add.s64 	%rd301, %rd7, %rd300;
	shl.b64 	%rd302, %rd301, 2;
	add.s64 	%rd303, %rd299, %rd302;
	ld.global.f32 	%f267, [%rd303+1920];
$L__BB31_294:
	cvt.u32.u64 	%r1762, %rd7;
	add.s32 	%r1763, %r1762, 512;
	setp.ge.s32 	%p186, %r1763, %r302;
	@%p186 bra 	$L__BB31_296;
	ld.param.u64 	%rd454, [_ZN3cub18CUB_300001_SM_10006detail10radix_sort29DeviceRadixSortOnesweepKernelINS1_5radix10policy_hubIifyE10Policy1000ELNS0_9SortOrderE0EifyiiNS1_21identity_decomposer_tEEEvPT5_SB_PT3_PKSC_PT1_PKSG_PT2_PKSK_T4_iiT6__param_7];
	cvta.to.global.u64 	%rd304, %rd454;
	mov.u32 	%r1764, %tid.x;
	and.b32  	%r1765, %r1764, 992;
	mul.lo.s32 	%r1766, %r1765, 17;
	and.b32  	%r1767, %r1764, 31;
	or.b32  	%r1768, %r1766, %r1767;
	cvt.u64.u32 	%rd305, %r1768;
	mul.lo.s32 	%r1769, %r3, 6528;
	cvt.s64.s32 	%rd306, %r1769;
	add.s64 	%rd307, %rd305, %rd306;
	shl.b64 	%rd308, %rd307, 2;
	add.s64 	%rd309, %rd304, %rd308;
	ld.global.f32 	%f268, [%rd309+2048];
$L__BB31_296:
	ld.param.u32 	%r1890, [_ZN3cub18CUB_300001_SM_10006detail10radix_sort29DeviceRadixSortOnesweepKernelINS1_5radix10policy_hubIifyE10Policy1000ELNS0_9SortOrderE0EifyiiNS1_21identity_decomposer_tEEEvPT5_SB_PT3_PKSC_PT1_PKSG_PT2_PKSK_T4_iiT6__param_8];
	ld.param.u64 	%rd441, [_ZN3cub18CUB_300001_SM_10006detail10radix_sort29DeviceRadixSortOnesweepKernelINS1_5radix10policy_hubIifyE10Policy1000ELNS0_9SortOrderE0EifyiiNS1_21identity_decomposer_tEEEvPT5_SB_PT3_PKSC_PT1_PKSG_PT2_PKSK_T4_iiT6__param_6];
	cvta.to.global.u64 	%rd24, %rd441;
	mov.u32 	%r303, %tid.x;
	cvt.u64.u32 	%rd25, %r303;
	shl.b32 	%r1770, %r303, 2;
	mov.u32 	%r1771, _ZZN3cub18CUB_300001_SM_10006detail10radix_sort29DeviceRadixSortOnesweepKernelINS1_5radix10policy_hubIifyE10Policy1000ELNS0_9SortOrderE0EifyiiNS1_21identity_decomposer_tEEEvPT5_SB_PT3_PKSC_PT1_PKSG_PT2_PKSK_T4_iiT6_E1s;
	add.s32 	%r304, %r1771, %r1770;
	mad.lo.s32 	%r1772, %r3, 6528, 6528;
	setp.gt.s32 	%p187, %r1772, %r1890;
	bar.sync 	0;
	st.shared.f32 	[%r256+-4], %f252;
	st.shared.f32 	[%r257+-4], %f253;
	st.shared.f32 	[%r258+-4], %f254;
	st.shared.f32 	[%r259+-4], %f255;
	st.shared.f32 	[%r260+-4], %f256;
	st.shared.f32 	[%r261+-4], %f257;
	st.shared.f32 	[%r262+-4], %f258;
	st.shared.f32 	[%r263+-4], %f259;
	st.shared.f32 	[%r264+-4], %f260;
	st.shared.f32 	[%r265+-4], %f261;
	st.shared.f32 	[%r266+-4], %f262;
	st.shared.f32 	[%r267+-4], %f263;
	st.shared.f32 	[%r268+-4], %f264;
	st.shared.f32 	[%r269+-4], %f265;
	st.shared.f32 	[%r270+-4], %f266;
	st.shared.f32 	[%r271+-4], %f267;
	st.shared.f32 	[%r272+-4], %f268;
	bar.sync 	0;
	@%p187 bra 	$L__BB31_298;
	ld.shared.f32 	%f169, [%r304];
	shl.b32 	%r1773, %r285, 3;
	add.s32 	%r1775, %r1771, 26112;
	add.s32 	%r1776, %r1775, %r1773;
	ld.shared.u64 	%rd310, [%r1776];
	add.s64 	%rd311, %rd310, %rd25;
	shl.b64 	%rd312, %rd311, 2;
	add.s64 	%rd313, %rd24, %rd312;
	st.global.f32 	[%rd313], %f169;
	bar.warp.sync 	-1;
	ld.shared.f32 	%f170, [%r304+1536];
	shl.b32 	%r1777, %r286, 3;
	add.s32 	%r1778, %r1775, %r1777;
	ld.shared.u64 	%rd314, [%r1778];
	add.s64 	%rd315, %rd314, %rd25;
	shl.b64 	%rd316, %rd315, 2;
	add.s64 	%rd317, %rd24, %rd316;
	st.global.f32 	[%rd317+1536], %f170;
	bar.warp.sync 	-1;
	ld.shared.f32 	%f171, [%r304+3072];
	shl.b32 	%r1779, %r287, 3;
	add.s32 	%r1780, %r1775, %r1779;
	ld.shared.u64 	%rd318, [%r1780];
	add.s64 	%rd319, %rd318, %rd25;
	shl.b64 	%rd320, %rd319, 2;
	add.s64 	%rd321, %rd24, %rd320;
	st.global.f32 	[%rd321+3072], %f171;
	bar.warp.sync 	-1;
	ld.shared.f32 	%f172, [%r304+4608];
	shl.b32 	%r1781, %r288, 3;
	add.s32 	%r1782, %r1775, %r1781;
	ld.shared.u64 	%rd322, [%r1782];
	add.s64 	%rd323, %rd322, %rd25;
	shl.b64 	%rd324, %rd323, 2;
	add.s64 	%rd325, %rd24, %rd324;
	st.global.f32 	[%rd325+4608], %f172;
	bar.warp.sync 	-1;
	ld.shared.f32 	%f173, [%r304+6144];
	shl.b32 	%r1783, %r289, 3;
	add.s32 	%r1784, %r1775, %r1783;
	ld.shared.u64 	%rd326, [%r1784];
	add.s64 	%rd327, %rd326, %rd25;
	shl.b64 	%rd328, %rd327, 2;
	add.s64 	%rd329, %rd24, %rd328;
	st.global.f32 	[%rd329+6144], %f173;
	bar.warp.sync 	-1;
	ld.shared.f32 	%f174, [%r304+7680];
	shl.b32 	%r1785, %r290, 3;
	add.s32 	%r1786, %r1775, %r1785;
	ld.shared.u64 	%rd330, [%r1786];
	add.s64 	%rd331, %rd330, %rd25;
	shl.b64 	%rd332, %rd331, 2;
	add.s64 	%rd333, %rd24, %rd332;
	st.global.f32 	[%rd333+7680], %f174;
	bar.warp.sync 	-1;
	ld.shared.f32 	%f175, [%r304+9216];
	shl.b32 	%r1787, %r291, 3;
	add.s32 	%r1788, %r1775, %r1787;
	ld.shared.u64 	%rd334, [%r1788];
	add.s64 	%rd335, %rd334, %rd25;
	shl.b64 	%rd336, %rd335, 2;
	add.s64 	%rd337, %rd24, %rd336;
	st.global.f32 	[%rd337+9216], %f175;
	bar.warp.sync 	-1;
	ld.shared.f32 	%f176, [%r304+10752];
	shl.b32 	%r1789, %r292, 3;
	add.s32 	%r1790, %r1775, %r1789;
	ld.shared.u64 	%rd338, [%r1790];
	add.s64 	%rd339, %rd338, %rd25;
	shl.b64 	%rd340, %rd339, 2;
	add.s64 	%rd341, %rd24, %rd340;
	st.global.f32 	[%rd341+10752], %f176;
	bar.warp.sync 	-1;
	ld.shared.f32 	%f177, [%r304+12288];
	shl.b32 	%r1791, %r293, 3;
	add.s32 	%r1792, %r1775, %r1791;
	ld.shared.u64 	%rd342, [%r1792];
	add.s64 	%rd343, %rd342, %rd25;
	shl.b64 	%rd344, %rd343, 2;
	add.s64 	%rd345, %rd24, %rd344;
	st.global.f32 	[%rd345+12288], %f177;
	bar.warp.sync 	-1;
	ld.shared.f32 	%f178, [%r304+13824];
	shl.b32 	%r1793, %r294, 3;
	add.s32 	%r1794, %r1775, %r1793;
	ld.shared.u64 	%rd346, [%r1794];
	add.s64 	%rd347, %rd346, %rd25;
	shl.b64 	%rd348, %rd347, 2;
	add.s64 	%rd349, %rd24, %rd348;
	st.global.f32 	[%rd349+13824], %f178;
	bar.warp.sync 	-1;
	ld.shared.f32 	%f179, [%r304+15360];
	shl.b32 	%r1795, %r295, 3;
	add.s32 	%r1796, %r1775, %r1795;
	ld.shared.u64 	%rd350, [%r1796];
	add.s64 	%rd351, %rd350, %rd25;
	shl.b64 	%rd352, %rd351, 2;
	add.s64 	%rd353, %rd24, %rd352;
	st.global.f32 	[%rd353+15360], %f179;
	bar.warp.sync 	-1;
	ld.shared.f32 	%f180, [%r304+16896];
	shl.b32 	%r1797, %r296, 3;
	add.s32 	%r1798, %r1775, %r1797;
	ld.shared.u64 	%rd354, [%r1798];
	add.s64 	%rd355, %rd354, %rd25;
	shl.b64 	%rd356, %rd355, 2;
	add.s64 	%rd357, %rd24, %rd356;
	st.global.f32 	[%rd357+16896], %f180;
	bar.warp.sync 	-1;
	ld.shared.f32 	%f181, [%r304+18432];
	shl.b32 	%r1799, %r297, 3;
	add.s32 	%r1800, %r1775, %r1799;
	ld.shared.u64 	%rd358, [%r1800];
	add.s64 	%rd359, %rd358, %rd25;
	shl.b64 	%rd360, %rd359, 2;
	add.s64 	%rd361, %rd24, %rd360;
	st.global.f32 	[%rd361+18432], %f181;
	bar.warp.sync 	-1;
	ld.shared.f32 	%f182, [%r304+19968];
	shl.b32 	%r1801, %r298, 3;
	add.s32 	%r1802, %r1775, %r1801;
	ld.shared.u64 	%rd362, [%r1802];
	add.s64 	%rd363, %rd362, %rd25;
	shl.b64 	%rd364, %rd363, 2;
	add.s64 	%rd365, %rd24, %rd364;
	st.global.f32 	[%rd365+19968], %f182;
	bar.warp.sync 	-1;
	ld.shared.f32 	%f183, [%r304+21504];
	shl.b32 	%r1803, %r299, 3;
	add.s32 	%r1804, %r1775, %r1803;
	ld.shared.u64 	%rd366, [%r1804];
	add.s64 	%rd367, %rd366, %rd25;
	shl.b64 	%rd368, %rd367, 2;
	add.s64 	%rd369, %rd24, %rd368;
	st.global.f32 	[%rd369+21504], %f183;
	bar.warp.sync 	-1;
	ld.shared.f32 	%f184, [%r304+23040];
	shl.b32 	%r1805, %r300, 3;
	add.s32 	%r1806, %r1775, %r1805;
	ld.shared.u64 	%rd370, [%r1806];
	add.s64 	%rd371, %rd370, %rd25;
	shl.b64 	%rd372, %rd371, 2;
	add.s64 	%rd373, %rd24, %rd372;
	st.global.f32 	[%rd373+23040], %f184;
	bar.warp.sync 	-1;
	ld.shared.f32 	%f185, [%r304+24576];
	shl.b32 	%r1807, %r301, 3;
	add.s32 	%r1808, %r1775, %r1807;
	ld.shared.u64 	%rd374, [%r1808];
	add.s64 	%rd375, %rd374, %rd25;
	shl.b64 	%rd376, %rd375, 2;
	add.s64 	%rd377, %rd24, %rd376;
	st.global.f32 	[%rd377+24576], %f185;
	bar.warp.sync 	-1;
	bra.uni 	$L__BB31_333;
$L__BB31_298:
	ld.param.u32 	%r1891, [_ZN3cub18CUB_300001_SM_10006detail10radix_sort29DeviceRadixSortOnesweepKernelINS1_5radix10policy_hubIifyE10Policy1000ELNS0_9SortOrderE0EifyiiNS1_21identity_decomposer_tEEEvPT5_SB_PT3_PKSC_PT1_PKSG_PT2_PKSK_T4_iiT6__param_8];
	mad.lo.s32 	%r305, %r3, -6528, %r1891;
	shl.b32 	%r1809, %r285, 3;
	add.s32 	%r1811, %r1771, %r1809;
	ld.shared.u64 	%rd26, [%r1811+26112];
	setp.ge.s32 	%p188, %r303, %r305;
	@%p188 bra 	$L__BB31_300;
	ld.shared.f32 	%f186, [%r304];
	add.s64 	%rd378, %rd26, %rd25;
	shl.b64 	%rd379, %rd378, 2;
	add.s64 	%rd380, %rd24, %rd379;
	st.global.f32 	[%rd380], %f186;
$L__BB31_300:
	bar.warp.sync 	-1;
	shl.b32 	%r1812, %r286, 3;
	add.s32 	%r1814, %r1771, %r1812;
	ld.shared.u64 	%rd27, [%r1814+26112];
	add.s32 	%r1815, %r303, 384;
	setp.ge.s32 	%p189, %r1815, %r305;
	@%p189 bra 	$L__BB31_302;
	ld.shared.f32 	%f187, [%r304+1536];
	add.s64 	%rd381, %rd27, %rd25;
	shl.b64 	%rd382, %rd381, 2;
	add.s64 	%rd383, %rd24, %rd382;
	st.global.f32 	[%rd383+1536], %f187;
$L__BB31_302:
	bar.warp.sync 	-1;
	shl.b32 	%r1816, %r287, 3;
	add.s32 	%r1818, %r1771, %r1816;
	ld.shared.u64 	%rd28, [%r1818+26112];
	add.s32 	%r1819, %r303, 768;
	setp.ge.s32 	%p190, %r1819, %r305;
	@%p190 bra 	$L__BB31_304;
	ld.shared.f32 	%f188, [%r304+3072];
	add.s64 	%rd384, %rd28, %rd25;
	shl.b64 	%rd385, %rd384, 2;
	add.s64 	%rd386, %rd24, %rd385;
	st.global.f32 	[%rd386+3072], %f188;
$L__BB31_304:
	bar.warp.sync 	-1;
	shl.b32 	%r1820, %r288, 3;
	add.s32 	%r1822, %r1771, %r1820;
	ld.shared.u64 	%rd29, [%r1822+26112];
	add.s32 	%r1823, %r303, 1152;
	setp.ge.s32 	%p191, %r1823, %r305;
	@%p191 bra 	$L__BB31_306;
	ld.shared.f32 	%f189, [%r304+4608];
	add.s64 	%rd387, %rd29, %rd25;
	shl.b64 	%rd388, %rd387, 2;
	add.s64 	%rd389, %rd24, %rd388;
	st.global.f32 	[%rd389+4608], %f189;
$L__BB31_306:
	bar.warp.sync 	-1;
	shl.b32 	%r1824, %r289, 3;
	add.s32 	%r1826, %r1771, %r1824;
	ld.shared.u64 	%rd30, [%r1826+26112];
	add.s32 	%r1827, %r303, 1536;
	setp.ge.s32 	%p192, %r1827, %r305;
	@%p192 bra 	$L__BB31_308;
	ld.shared.f32 	%f190, [%r304+6144];
	add.s64 	%rd390, %rd30, %rd25;
	shl.b64 	%rd391, %rd390, 2;
	add.s64 	%rd392, %rd24, %rd391;
	st.global.f32 	[%rd392+6144], %f190;
$L__BB31_308:
	bar.warp.sync 	-1;
	shl.b32 	%r1828, %r290, 3;
	add.s32 	%r1830, %r1771, %r1828;
	ld.shared.u64 	%rd31, [%r1830+26112];
	add.s32 	%r1831, %r303, 1920;
	setp.ge.s32 	%p193, %r1831, %r305;
	@%p193 bra 	$L__BB31_310;
	ld.shared.f32 	%f191, [%r304+7680];
	add.s64 	%rd393, %rd31, %rd25;
	shl.b64 	%rd394, %rd393, 2;
	add.s64 	%rd395, %rd24, %rd394;
	st.global.f32 	[%rd395+7680], %f191;
$L__BB31_310:
	bar.warp.sync 	-1;
	shl.b32 	%r1832, %r291, 3;
	add.s32 	%r1834, %r1771, %r1832;
	ld.shared.u64 	%rd32, [%r1834+26112];
	add.s32 	%r1835, %r303, 2304;
	setp.ge.s32 	%p194, %r1835, %r305;
	@%p194 bra 	$L__BB31_312;
	ld.shared.f32 	%f192, [%r304+9216];
	add.s64 	%rd396, %rd32, %rd25;
	shl.b64 	%rd397, %rd396, 2;
	add.s64 	%rd398, %rd24, %rd397;
	st.global.f32 	[%rd398+9216], %f192;
$L__BB31_312:
	bar.warp.sync 	-1;
	shl.b32 	%r1836, %r292, 3;
	add.s32 	%r1838, %r1771, %r1836;
	ld.shared.u64 	%rd33, [%r1838+26112];
	add.s32 	%r1839, %r303, 2688;
	setp.ge.s32 	%p195, %r1839, %r305;
	@%p195 bra 	$L__BB31_314;
	ld.shared.f32 	%f193, [%r304+10752];
	add.s64 	%rd399, %rd33, %rd25;
	shl.b64 	%rd400, %rd399, 2;
	add.s64 	%rd401, %rd24, %rd400;
	st.global.f32 	[%rd401+10752], %f193;
$L__BB31_314:
	bar.warp.sync 	-1;
	shl.b32 	%r1840, %r293, 3;
	add.s32 	%r1842, %r1771, %r1840;
	ld.shared.u64 	%rd34, [%r1842+26112];
	or.b32  	%r1843, %r303, 3072;
	setp.ge.s32 	%p196, %r1843, %r305;
	@%p196 bra 	$L__BB31_316;
	ld.shared.f32 	%f194, [%r304+12288];
	add.s64 	%rd402, %rd34, %rd25;
	shl.b64 	%rd403, %rd402, 2;
	add.s64 	%rd404, %rd24, %rd403;
	st.global.f32 	[%rd404+12288], %f194;
$L__BB31_316:
	bar.warp.sync 	-1;
	shl.b32 	%r1844, %r294, 3;
	add.s32 	%r1846, %r1771, %r1844;
	ld.shared.u64 	%rd35, [%r1846+26112];
	add.s32 	%r1847, %r303, 3456;
	setp.ge.s32 	%p197, %r1847, %r305;
	@%p197 bra 	$L__BB31_318;
	ld.shared.f32 	%f195, [%r304+13824];
	add.s64 	%rd405, %rd35, %rd25;
	shl.b64 	%rd406, %rd405, 2;
	add.s64 	%rd407, %rd24, %rd406;
	st.global.f32 	[%rd407+13824], %f195;
$L__BB31_318:
	bar.warp.sync 	-1;
	shl.b32 	%r1848, %r295, 3;
	add.s32 	%r1850, %r1771, %r1848;
	ld.shared.u64 	%rd36, [%r1850+26112];
	add.s32 	%r1851, %r303, 3840;
	setp.ge.s32 	%p198, %r1851, %r305;
	@%p198 bra 	$L__BB31_320;
	ld.shared.f32 	%f196, [%r304+15360];
	add.s64 	%rd408, %rd36, %rd25;
	shl.b64 	%rd409, %rd408, 2;
	add.s64 	%rd410, %rd24, %rd409;
	st.global.f32 	[%rd410+15360], %f196;
$L__BB31_320:
	bar.warp.sync 	-1;
	shl.b32 	%r1852, %r296, 3;
	add.s32 	%r1854, %r1771, %r1852;
	ld.shared.u64 	%rd37, [%r1854+26112];
	add.s32 	%r1855, %r303, 4224;
	setp.ge.s32 	%p199, %r1855, %r305;
	@%p199 bra 	$L__BB31_322;
	ld.shared.f32 	%f197, [%r304+16896];
	add.s64 	%rd411, %rd37, %rd25;
	shl.b64 	%rd412, %rd411, 2;
	add.s64 	%rd413, %rd24, %rd412;
	st.global.f32 	[%rd413+16896], %f197;
$L__BB31_322:
	bar.warp.sync 	-1;
	shl.b32 	%r1856, %r297, 3;
	add.s32 	%r1858, %r1771, %r1856;
	ld.shared.u64 	%rd38, [%r1858+26112];
	add.s32 	%r1859, %r303, 4608;
	setp.ge.s32 	%p200, %r1859, %r305;
	@%p200 bra 	$L__BB31_324;
	ld.shared.f32 	%f198, [%r304+18432];
	add.s64 	%rd414, %rd38, %rd25;
	shl.b64 	%rd415, %rd414, 2;
	add.s64 	%rd416, %rd24, %rd415;
	st.global.f32 	[%rd416+18432], %f198;
$L__BB31_324:
	bar.warp.sync 	-1;
	shl.b32 	%r1860, %r298, 3;
	add.s32 	%r1862, %r1771, %r1860;
	ld.shared.u64 	%rd39, [%r1862+26112];
	add.s32 	%r1863, %r303, 4992;
	setp.ge.s32 	%p201, %r1863, %r305;
	@%p201 bra 	$L__BB31_326;
	ld.shared.f32 	%f199, [%r304+19968];
	add.s64 	%rd417, %rd39, %rd25;
	shl.b64 	%rd418, %rd417, 2;
	add.s64 	%rd419, %rd24, %rd418;
	st.global.f32 	[%rd419+19968], %f199;
$L__BB31_326:
	bar.warp.sync 	-1;
	shl.b32 	%r1864, %r299, 3;
	add.s32 	%r1866, %r1771, %r1864;
	ld.shared.u64 	%rd40, [%r1866+26112];
	add.s32 	%r1867, %r303, 5376;
	setp.ge.s32 	%p202, %r1867, %r305;
	@%p202 bra 	$L__BB31_328;
	ld.shared.f32 	%f200, [%r304+21504];
	add.s64 	%rd420, %rd40, %rd25;
	shl.b64 	%rd421, %rd420, 2;
	add.s64 	%rd422, %rd24, %rd421;
	st.global.f32 	[%rd422+21504], %f200;
$L__BB31_328:
	bar.warp.sync 	-1;
	shl.b32 	%r1868, %r300, 3;
	add.s32 	%r1870, %r1771, %r1868;
	ld.shared.u64 	%rd41, [%r1870+26112];
	add.s32 	%r1871, %r303, 5760;
	setp.ge.s32 	%p203, %r1871, %r305;
	@%p203 bra 	$L__BB31_330;
	ld.shared.f32 	%f201, [%r304+23040];
	add.s64 	%rd423, %rd41, %rd25;
	shl.b64 	%rd424, %rd423, 2;
	add.s64 	%rd425, %rd24, %rd424;
	st.global.f32 	[%rd425+23040], %f201;
$L__BB31_330:
	bar.warp.sync 	-1;
	shl.b32 	%r1872, %r301, 3;
	add.s32 	%r1874, %r1771, %r1872;
	ld.shared.u64 	%rd426, [%r1874+26112];
	add.s64 	%rd42, %rd426, %rd25;
	or.b32  	%r1875, %r303, 6144;
	setp.ge.s32 	%p204, %r1875, %r305;
	@%p204 bra 	$L__BB31_332;
	ld.shared.f32 	%f202, [%r304+24576];
	shl.b64 	%rd427, %rd42, 2;
	add.s64 	%rd428, %rd24, %rd427;
	st.global.f32 	[%rd428+24576], %f202;
$L__BB31_332:
	bar.warp.sync 	-1;
$L__BB31_333:
	ret;

}
	// .globl	_ZN3cub18CUB_300001_SM_10006detail10radix_sort31DeviceRadixSortSingleTileKernelINS1_5radix10policy_hubIiiyE10Policy1000ELNS0_9SortOrderE0EiiyNS1_21identity_decomposer_tEEEvPKT1_PSA_PKT2_PSE_T3_iiT4_
.visible .entry _ZN3cub18CUB_300001_SM_10006detail10radix_sort31DeviceRadixSortSingleTileKernelINS1_5radix10policy_hubIiiyE10Policy1000ELNS0_9SortOrderE0EiiyNS1_21identity_decomposer_tEEEvPKT1_PSA_PKT2_PSE_T3_iiT4_(
	.param .u64 .ptr .align 1 _ZN3cub18CUB_300001_SM_10006detail10radix_sort31DeviceRadixSortSingleTileKernelINS1_5radix10policy_hubIiiyE10Policy1000ELNS0_9SortOrderE0EiiyNS1_21identity_decomposer_tEEEvPKT1_PSA_PKT2_PSE_T3_iiT4__param_0,
	.param .u64 .ptr .align 1 _ZN3cub18CUB_300001_SM_10006detail10radix_sort31DeviceRadixSortSingleTileKernelINS1_5radix10policy_hubIiiyE10Policy1000ELNS0_9SortOrderE0EiiyNS1_21identity_decomposer_tEEEvPKT1_PSA_PKT2_PSE_T3_iiT4__param_1,
	.param .u64 .ptr .align 1 _ZN3cub18CUB_300001_SM_10006detail10radix_sort31DeviceRadixSortSingleTileKernelINS1_5radix10policy_hubIiiyE10Policy1000ELNS0_9SortOrderE0EiiyNS1_21identity_decomposer_tEEEvPKT1_PSA_PKT2_PSE_T3_iiT4__param_2,
	.param .u64 .ptr .align 1 _ZN3cub18CUB_300001_SM_10006detail10radix_sort31DeviceRadixSortSingleTileKernelINS1_5radix10policy_hubIiiyE10Policy1000ELNS0_9SortOrderE0EiiyNS1_21identity_decomposer_tEEEvPKT1_PSA_PKT2_PSE_T3_iiT4__param_3,
	.param .u64 _ZN3cub18CUB_300001_SM_10006detail10radix_sort31DeviceRadixSortSingleTileKernelINS1_5radix10policy_hubIiiyE10Policy1000ELNS0_9SortOrderE0EiiyNS1_21identity_decomposer_tEEEvPKT1_PSA_PKT2_PSE_T3_iiT4__param_4,
	.param .u32 _ZN3cub18CUB_300001_SM_10006detail10radix_sort31DeviceRadixSortSingleTileKernelINS1_5radix10policy_hubIiiyE10Policy1000ELNS0_9SortOrderE0EiiyNS1_21identity_decomposer_tEEEvPKT1_PSA_PKT2_PSE_T3_iiT4__param_5,
	.param .u32 _ZN3cub18CUB_300001_SM_10006detail10radix_sort31DeviceRadixSortSingleTileKernelINS1_5radix10policy_hubIiiyE10Policy1000ELNS0_9SortOrderE0EiiyNS1_21identity_decomposer_tEEEvPKT1_PSA_PKT2_PSE_T3_iiT4__param_6,
	.param .align 1 .b8 _ZN3cub18CUB_300001_SM_10006detail10radix_sort31DeviceRadixSortSingleTileKernelINS1_5radix10policy_hubIiiyE10Policy1000ELNS0_9SortOrderE0EiiyNS1_21identity_decomposer_tEEEvPKT1_PSA_PKT2_PSE_T3_iiT4__param_7[1]
)
.maxntid 256
.minnctapersm 1
{
	.reg .pred 	%p<73>;
	.reg .b16 	%rs<39>;
	.reg .b32 	%r<900>;
	.reg .b64 	%rd<37>;
	// demoted variable
	.shared .align 16 .b8 _ZZN3cub18CUB_300001_SM_10006detail10radix_sort31DeviceRadixSortSingleTileKernelINS1_5radix10policy_hubIiiyE10Policy1000ELNS0_9SortOrderE0EiiyNS1_21identity_decomposer_tEEEvPKT1_PSA_PKT2_PSE_T3_iiT4_E12temp_storage[33856];
	ld.param.u64 	%rd10, [_ZN3cub18CUB_300001_SM_10006detail10radix_sort31DeviceRadixSortSingleTileKernelINS1_5radix10policy_hubIiiyE10Policy1000ELNS0_9SortOrderE0EiiyNS1_21identity_decomposer_tEEEvPKT1_PSA_PKT2_PSE_T3_iiT4__param_0];
	ld.param.u64 	%rd6, [_ZN3cub18CUB_300001_SM_10006detail10radix_sort31DeviceRadixSortSingleTileKernelINS1_5radix10policy_hubIiiyE10Policy1000ELNS0_9SortOrderE0EiiyNS1_21identity_decomposer_tEEEvPKT1_PSA_PKT2_PSE_T3_iiT4__param_1];
	ld.param.u64 	%rd7, [_ZN3cub18CUB_300001_SM_10006detail10radix_sort31DeviceRadixSortSingleTileKernelINS1_5radix10policy_hubIiiyE10Policy1000ELNS0_9SortOrderE0EiiyNS1_21identity_decomposer_tEEEvPKT1_PSA_PKT2_PSE_T3_iiT4__param_2];
	ld.param.u64 	%rd8, [_ZN3cub18CUB_300001_SM_10006detail10radix_sort31DeviceRadixSortSingleTileKernelINS1_5radix10policy_hubIiiyE10Policy1000ELNS0_9SortOrderE0EiiyNS1_21identity_decomposer_tEEEvPKT1_PSA_PKT2_PSE_T3_iiT4__param_3];
	ld.param.u64 	%rd9, [_ZN3cub18CUB_300001_SM_10006detail10radix_sort31DeviceRadixSortSingleTileKernelINS1_5radix10policy_hubIiiyE10Policy1000ELNS0_9SortOrderE0EiiyNS1_21identity_decomposer_tEEEvPKT1_PSA_PKT2_PSE_T3_iiT4__param_4];
	ld.param.u32 	%r303, [_ZN3cub18CUB_300001_SM_10006detail10radix_sort31DeviceRadixSortSingleTileKernelINS1_5radix10policy_hubIiiyE10Policy1000ELNS0_9SortOrderE0EiiyNS1_21identity_decomposer_tEEEvPKT1_PSA_PKT2_PSE_T3_iiT4__param_5];
	ld.param.u32 	%r304, [_ZN3cub18CUB_300001_SM_10006detail10radix_sort31DeviceRadixSortSingleTileKernelINS1_5radix10policy_hubIiiyE10Policy1000ELNS0_9SortOrderE0EiiyNS1_21identity_decomposer_tEEEvPKT1_PSA_PKT2_PSE_T3_iiT4__param_6];
	cvta.to.global.u64 	%rd11, %rd10;
	cvt.u32.u64 	%r1, %rd9;
	mov.u32 	%r2, %tid.x;
	mul.lo.s32 	%r3, %r2, 19;
	setp.ge.s32 	%p1, %r3, %r1;
	mul.wide.u32 	%rd12, %r3, 4;
	add.s64 	%rd1, %rd11, %rd12;
	mov.b32 	%r878, -1;
	@%p1 bra 	$L__BB32_2;
	ld.global.u32 	%r306, [%rd1];
	xor.b32  	%r878, %r306, -2147483648;
$L__BB32_2:
	add.s32 	%r6, %r3, 1;
	setp.ge.s32 	%p2, %r6, %r1;
	mov.b32 	%r877, -1;
	@%p2 bra 	$L__BB32_4;
	ld.global.u32 	%r308, [%rd1+4];
	xor.b32  	%r877, %r308, -2147483648;
$L__BB32_4:
	add.s32 	%r9, %r3, 2;
	setp.ge.s32 	%p3, %r9, %r1;
	mov.b32 	%r876, -1;
	@%p3 bra 	$L__BB32_6;
	ld.global.u32 	%r310, [%rd1+8];
	xor.b32  	%r876, %r310, -2147483648;
$L__BB32_6:
	add.s32 	%r12, %r3, 3;
	setp.ge.s32 	%p4, %r12, %r1;
	mov.b32 	%r875, -1;
	@%p4 bra 	$L__BB32_8;
	ld.global.u32 	%r312, [%rd1+12];
	xor.b32  	%r875, %r312, -2147483648;
$L__BB32_8:
	add.s32 	%r15, %r3, 4;
	setp.ge.s32 	%p5, %r15, %r1;
	mov.b32 	%r874, -1;
	@%p5 bra 	$L__BB32_10;
	ld.global.u32 	%r314, [%rd1+16];
	xor.b32  	%r874, %r314, -2147483648;
$L__BB32_10:
	add.s32 	%r18, %r3, 5;
	setp.ge.s32 	%p6, %r18, %r1;
	mov.b32 	%r873, -1;
	@%p6 bra 	$L__BB32_12;
	ld.global.u32 	%r316, [%rd1+20];
	xor.b32  	%r873, %r316, -2147483648;
$L__BB32_12:
	add.s32 	%r21, %r3, 6;
	setp.ge.s32 	%p7, %r21, %r1;
	mov.b32 	%r872, -1;
	@%p7 bra 	$L__BB32_14;
	ld.global.u32 	%r318, [%rd1+24];
	xor.b32  	%r872, %r318, -2147483648;
$L__BB32_14:
	add.s32 	%r24, %r3, 7;
	setp.ge.s32 	%p8, %r24, %r1;
	mov.b32 	%r871, -1;
	@%p8 bra 	$L__BB32_16;
	ld.global.u32 	%r320, [%rd1+28];
	xor.b32  	%r871, %r320, -2147483648;
$L__BB32_16:
	add.s32 	%r27, %r3, 8;
	setp.ge.s32 	%p9, %r27, %r1;
	mov.b32 	%r870, -1;
	@%p9 bra 	$L__BB32_18;
	ld.global.u32 	%r322, [%rd1+32];
	xor.b32  	%r870, %r322, -2147483648;
$L__BB32_18:
	add.s32 	%r30, %r3, 9;
	setp.ge.s32 	%p10, %r30, %r1;
	mov.b32 	%r869, -1;
	@%p10 bra 	$L__BB32_20;
	ld.global.u32 	%r324, [%rd1+36];
	xor.b32  	%r869, %r324, -2147483648;
$L__BB32_20:
	add.s32 	%r33, %r3, 10;
	setp.ge.s32 	%p11, %r33, %r1;
	mov.b32 	%r868, -1;
	@%p11 bra 	$L__BB32_22;
	ld.global.u32 	%r326, [%rd1+40];
	xor.b32  	%r868, %r326, -2147483648;
$L__BB32_22:
	add.s32 	%r36, %r3, 11;
	setp.ge.s32 	%p12, %r36, %r1;
	mov.b32 	%r867, -1;
	@%p12 bra 	$L__BB32_24;
	ld.global.u32 	%r328, [%rd1+44];
	xor.b32  	%r867, %r328, -2147483648;
$L__BB32_24:
	add.s32 	%r39, %r3, 12;
	setp.ge.s32 	%p13, %r39, %r1;
	mov.b32 	%r866, -1;
	@%p13 bra 	$L__BB32_26;
	ld.global.u32 	%r330, [%rd1+48];
	xor.b32  	%r866, %r330, -2147483648;
$L__BB32_26:
	add.s32 	%r42, %r3, 13;
	setp.ge.s32 	%p14, %r42, %r1;
	mov.b32 	%r865, -1;
	@%p14 bra 	$L__BB32_28;
	ld.global.u32 	%r332, [%rd1+52];
	xor.b32  	%r865, %r332, -2147483648;
$L__BB32_28:
	add.s32 	%r45, %r3, 14;
	setp.ge.s32 	%p15, %r45, %r1;
	mov.b32 	%r864, -1;
	@%p15 bra 	$L__BB32_30;
	ld.global.u32 	%r334, [%rd1+56];
	xor.b32  	%r864, %r334, -2147483648;
$L__BB32_30:
	add.s32 	%r48, %r3, 15;
	setp.ge.s32 	%p16, %r48, %r1;
	mov.b32 	%r863, -1;
	@%p16 bra 	$L__BB32_32;
	ld.global.u32 	%r336, [%rd1+60];
	xor.b32  	%r863, %r336, -2147483648;
$L__BB32_32:
	add.s32 	%r51, %r3, 16;
	setp.ge.s32 	%p17, %r51, %r1;
	mov.b32 	%r862, -1;
	@%p17 bra 	$L__BB32_34;
	ld.global.u32 	%r338, [%rd1+64];
	xor.b32  	%r862, %r338, -2147483648;
$L__BB32_34:
	add.s32 	%r54, %r3, 17;
	setp.ge.s32 	%p18, %r54, %r1;
	mov.b32 	%r861, -1;
	@%p18 bra 	$L__BB32_36;
	ld.global.u32 	%r340, [%rd1+68];
	xor.b32  	%r861, %r340, -2147483648;
$L__BB32_36:
	add.s32 	%r57, %r3, 18;
	setp.ge.s32 	%p19, %r57, %r1;
	mov.b32 	%r860, -1;
	@%p19 bra 	$L__BB32_38;
	ld.global.u32 	%r342, [%rd1+72];
	xor.b32  	%r860, %r342, -2147483648;
$L__BB32_38:
	bar.sync 	0;
	mov.b64 	{%r344, %r345}, %rd9;
	shfl.sync.idx.b32	%r60|%p20, %r344, 0, 31, -1;
	shfl.sync.idx.b32	%r346|%p21, %r345, 0, 31, -1;
	mov.b64 	%rd2, {%r60, %r346};
	setp.ge.s32 	%p22, %r3, %r60;
	cvta.to.global.u64 	%rd13, %rd7;
	add.s64 	%rd3, %rd13, %rd12;
	@%p22 bra 	$L__BB32_40;
	ld.global.u32 	%r897, [%rd3];
$L__BB32_40:
	setp.ge.s32 	%p23, %r6, %r60;
	@%p23 bra 	$L__BB32_42;
	ld.global.u32 	%r896, [%rd3+4];
$L__BB32_42:
	setp.ge.s32 	%p24, %r9, %r60;
	@%p24 bra 	$L__BB32_44;
	ld.global.u32 	%r895, [%rd3+8];
$L__BB32_44:
	setp.ge.s32 	%p25, %r12, %r60;
	@%p25 bra 	$L__BB32_46;
	ld.global.u32 	%r894, [%rd3+12];
$L__BB32_46:
	setp.ge.s32 	%p26, %r15, %r60;
	@%p26 bra 	$L__BB32_48;
	ld.global.u32 	%r893, [%rd3+16];
$L__BB32_48:
	setp.ge.s32 	%p27, %r18, %r60;
	@%p27 bra 	$L__BB32_50;
	ld.global.u32 	%r892, [%rd3+20];
$L__BB32_50:
	setp.ge.s32 	%p28, %r21, %r60;
	@%p28 bra 	$L__BB32_52;
	ld.global.u32 	%r891, [%rd3+24];
$L__BB32_52:
	setp.ge.s32 	%p29, %r24, %r60;
	@%p29 bra 	$L__BB32_54;
	ld.global.u32 	%r890, [%rd3+28];
$L__BB32_54:
	setp.ge.s32 	%p30, %r27, %r60;
	@%p30 bra 	$L__BB32_56;
	ld.global.u32 	%r889, [%rd3+32];
$L__BB32_56:
	setp.ge.s32 	%p31, %r30, %r60;
	@%p31 bra 	$L__BB32_58;
	ld.global.u32 	%r888, [%rd3+36];
$L__BB32_58:
	setp.ge.s32 	%p32, %r33, %r60;
	@%p32 bra 	$L__BB32_60;
	ld.global.u32 	%r887, [%rd3+40];
$L__BB32_60:
	setp.ge.s32 	%p33, %r36, %r60;
	@%p33 bra 	$L__BB32_62;
	ld.global.u32 	%r886, [%rd3+44];
$L__BB32_62:
	setp.ge.s32 	%p34, %r39, %r60;
	@%p34 bra 	$L__BB32_64;
	ld.global.u32 	%r885, [%rd3+48];
$L__BB32_64:
	setp.ge.s32 	%p35, %r42, %r60;
	@%p35 bra 	$L__BB32_66;
	ld.global.u32 	%r884, [%rd3+52];
$L__BB32_66:
	setp.ge.s32 	%p36, %r45, %r60;
	@%p36 bra 	$L__BB32_68;
	ld.global.u32 	%r883, [%rd3+56];
$L__BB32_68:
	setp.ge.s32 	%p37, %r48, %r60;
	@%p37 bra 	$L__BB32_70;
	ld.global.u32 	%r882, [%rd3+60];
$L__BB32_70:
	setp.ge.s32 	%p38, %r51, %r60;
	@%p38 bra 	$L__BB32_72;
	ld.global.u32 	%r881, [%rd3+64];
$L__BB32_72:
	setp.ge.s32 	%p39, %r54, %r60;
	@%p39 bra 	$L__BB32_74;
	ld.global.u32 	%r880, [%rd3+68];
$L__BB32_74:
	setp.ge.s32 	%p40, %r57, %r60;
	@%p40 bra 	$L__BB32_76;
	ld.global.u32 	%r879, [%rd3+72];
$L__BB32_76:
	bar.sync 	0;
	shr.u32 	%r99, %r2, 5;
	shl.b32 	%r366, %r2, 2;
	mov.u32 	%r367, _ZZN3cub18CUB_300001_SM_10006detail10radix_sort31DeviceRadixSortSingleTileKernelINS1_5radix10policy_hubIiiyE10Policy1000ELNS0_9SortOrderE0EiiyNS1_21identity_decomposer_tEEEvPKT1_PSA_PKT2_PSE_T3_iiT4_E12temp_storage;
	add.s32 	%r100, %r367, %r366;
	shl.b32 	%r368, %r2, 7;
	add.s32 	%r101, %r100, %r368;
	shl.b32 	%r369, %r99, 2;
	add.s32 	%r370, %r367, %r369;
	add.s32 	%r102, %r370, 33792;
	mad.lo.s32 	%r103, %r2, -56, %r101;
	add.s32 	%r859, %r303, 6;
	sub.s32 	%r858, %r304, %r303;
$L__BB32_77:
	add.s32 	%r430, %r859, -6;
	min.s32 	%r373, %r858, 6;
	mov.b32 	%r459, 0;
	st.shared.u32 	[%r100], %r459;
	st.shared.u32 	[%r100+1024], %r459;
	st.shared.u32 	[%r100+2048], %r459;
	st.shared.u32 	[%r100+3072], %r459;
	st.shared.u32 	[%r100+4096], %r459;
	st.shared.u32 	[%r100+5120], %r459;
	st.shared.u32 	[%r100+6144], %r459;
	st.shared.u32 	[%r100+7168], %r459;
	st.shared.u32 	[%r100+8192], %r459;
	st.shared.u32 	[%r100+9216], %r459;
	st.shared.u32 	[%r100+10240], %r459;
	st.shared.u32 	[%r100+11264], %r459;
	st.shared.u32 	[%r100+12288], %r459;
	st.shared.u32 	[%r100+13312], %r459;
	st.shared.u32 	[%r100+14336], %r459;
	st.shared.u32 	[%r100+15360], %r459;
	st.shared.u32 	[%r100+16384], %r459;
	st.shared.u32 	[%r100+17408], %r459;
	st.shared.u32 	[%r100+18432], %r459;
	st.shared.u32 	[%r100+19456], %r459;
	st.shared.u32 	[%r100+20480], %r459;
	st.shared.u32 	[%r100+21504], %r459;
	st.shared.u32 	[%r100+22528], %r459;
	st.shared.u32 	[%r100+23552], %r459;
	st.shared.u32 	[%r100+24576], %r459;
	st.shared.u32 	[%r100+25600], %r459;
	st.shared.u32 	[%r100+26624], %r459;
	st.shared.u32 	[%r100+27648], %r459;
	st.shared.u32 	[%r100+28672], %r459;
	st.shared.u32 	[%r100+29696], %r459;
	st.shared.u32 	[%r100+30720], %r459;
	st.shared.u32 	[%r100+31744], %r459;
	st.shared.u32 	[%r100+32768], %r459;
	// begin inline asm
	bmsk.clamp.b32 %r371, %r459, %r373;
	// end inline asm
	// begin inline asm
	shr.b32 %r374, %r878, %r430;
	// end inline asm
	and.b32  	%r462, %r371, %r374;
	shl.b32 	%r463, %r462, 10;
	and.b32  	%r464, %r463, 31744;
	add.s32 	%r465, %r100, %r464;
	shr.u32 	%r466, %r462, 4;
	and.b32  	%r467, %r466, 268435454;
	add.s32 	%r147, %r465, %r467;
	ld.shared.u16 	%rs1, [%r147];
	add.s16 	%rs20, %rs1, 1;
	st.shared.u16 	[%r147], %rs20;
	// begin inline asm
	shr.b32 %r377, %r877, %r430;
	// end inline asm
	and.b32  	%r468, %r371, %r377;
	shl.b32 	%r469, %r468, 10;
	and.b32  	%r470, %r469, 31744;
	add.s32 	%r471, %r100, %r470;
	shr.u32 	%r472, %r468, 4;
	and.b32  	%r473, %r472, 268435454;
	add.s32 	%r148, %r471, %r473;
	ld.shared.u16 	%rs2, [%r148];
	add.s16 	%rs21, %rs2, 1;
	st.shared.u16 	[%r148], %rs21;
	// begin inline asm
	shr.b32 %r380, %r876, %r430;
	// end inline asm
	and.b32  	%r474, %r371, %r380;
	shl.b32 	%r475, %r474, 10;
	and.b32  	%r476, %r475, 31744;
	add.s32 	%r477, %r100, %r476;
	shr.u32 	%r478, %r474, 4;
	and.b32  	%r479, %r478, 268435454;
	add.s32 	%r149, %r477, %r479;
	ld.shared.u16 	%rs3, [%r149];
	add.s16 	%rs22, %rs3, 1;
	st.shared.u16 	[%r149], %rs22;
	// begin inline asm
	shr.b32 %r383, %r875, %r430;
	// end inline asm
	and.b32  	%r480, %r371, %r383;
	shl.b32 	%r481, %r480, 10;
	and.b32  	%r482, %r481, 31744;
	add.s32 	%r483, %r100, %r482;
	shr.u32 	%r484, %r480, 4;
	and.b32  	%r485, %r484, 268435454;
	add.s32 	%r150, %r483, %r485;
	ld.shared.u16 	%rs4, [%r150];
	add.s16 	%rs23, %rs4, 1;
	st.shared.u16 	[%r150], %rs23;
	// begin inline asm
	shr.b32 %r386, %r874, %r430;
	// end inline asm
	and.b32  	%r486, %r371, %r386;
	shl.b32 	%r487, %r486, 10;
	and.b32  	%r488, %r487, 31744;
	add.s32 	%r489, %r100, %r488;
	shr.u32 	%r490, %r486, 4;
	and.b32  	%r491, %r490, 268435454;
	add.s32 	%r151, %r489, %r491;
	ld.shared.u16 	%rs5, [%r151];
	add.s16 	%rs24, %rs5, 1;
	st.shared.u16 	[%r151], %rs24;
	// begin inline asm
	shr.b32 %r389, %r873, %r430;
	// end inline asm
	and.b32  	%r492, %r371, %r389;
	shl.b32 	%r493, %r492, 10;
	and.b32  	%r494, %r493, 31744;
	add.s32 	%r495, %r100, %r494;
	shr.u32 	%r496, %r492, 4;
	and.b32  	%r497, %r496, 268435454;
	add.s32 	%r152, %r495, %r497;
	ld.shared.u16 	%rs6, [%r152];
	add.s16 	%rs25, %rs6, 1;
	st.shared.u16 	[%r152], %rs25;
	// begin inline asm
	shr.b32 %r392, %r872, %r430;
	// end inline asm
	and.b32  	%r498, %r371, %r392;
	shl.b32 	%r499, %r498, 10;
	and.b32  	%r500, %r499, 31744;
	add.s32 	%r501, %r100, %r500;
	shr.u32 	%r502, %r498, 4;
	and.b32  	%r503, %r502, 268435454;
	add.s32 	%r153, %r501, %r503;
	ld.shared.u16 	%rs7, [%r153];
	add.s16 	%rs26, %rs7, 1;
	st.shared.u16 	[%r153], %rs26;
	// begin inline asm
	shr.b32 %r395, %r871, %r430;
	// end inline asm
	and.b32  	%r504, %r371, %r395;
	shl.b32 	%r505, %r504, 10;
	and.b32  	%r506, %r505, 31744;
	add.s32 	%r507, %r100, %r506;
	shr.u32 	%r508, %r504, 4;
	and.b32  	%r509, %r508, 268435454;
	add.s32 	%r154, %r507, %r509;
	ld.shared.u16 	%rs8, [%r154];
	add.s16 	%rs27, %rs8, 1;
	st.shared.u16 	[%r154], %rs27;
	// begin inline asm
	shr.b32 %r398, %r870, %r430;
	// end inline asm
	and.b32  	%r510, %r371, %r398;
	shl.b32 	%r511, %r510, 10;
	and.b32  	%r512, %r511, 31744;
	add.s32 	%r513, %r100, %r512;
	shr.u32 	%r514, %r510, 4;
	and.b32  	%r515, %r514, 268435454;
	add.s32 	%r155, %r513, %r515;
	ld.shared.u16 	%rs9, [%r155];
	add.s16 	%rs28, %rs9, 1;
	st.shared.u16 	[%r155], %rs28;
	// begin inline asm
	shr.b32 %r401, %r869, %r430;
	// end inline asm
	and.b32  	%r516, %r371, %r401;
	shl.b32 	%r517, %r516, 10;
	and.b32  	%r518, %r517, 31744;
	add.s32 	%r519, %r100, %r518;
	shr.u32 	%r520, %r516, 4;
	and.b32  	%r521, %r520, 268435454;
	add.s32 	%r156, %r519, %r521;
	ld.shared.u16 	%rs10, [%r156];
	add.s16 	%rs29, %rs10, 1;
	st.shared.u16 	[%r156], %rs29;
	// begin inline asm
	shr.b32 %r404, %r868, %r430;
	// end inline asm
	and.b32  	%r522, %r371, %r404;
	shl.b32 	%r523, %r522, 10;
	and.b32  	%r524, %r523, 31744;
	add.s32 	%r525, %r100, %r524;
	shr.u32 	%r526, %r522, 4;
	and.b32  	%r527, %r526, 268435454;
	add.s32 	%r157, %r525, %r527;
	ld.shared.u16 	%rs11, [%r157];
	add.s16 	%rs30, %rs11, 1;
	st.shared.u16 	[%r157], %rs30;
	// begin inline asm
	shr.b32 %r407, %r867, %r430;
	// end inline asm
	and.b32  	%r528, %r371, %r407;
	shl.b32 	%r529, %r528, 10;
	and.b32  	%r530, %r529, 31744;
	add.s32 	%r531, %r100, %r530;
	shr.u32 	%r532, %r528, 4;
	and.b32  	%r533, %r532, 268435454;
	add.s32 	%r158, %r531, %r533;
	ld.shared.u16 	%rs12, [%r158];
	add.s16 	%rs31, %rs12, 1;
	st.shared.u16 	[%r158], %rs31;
	// begin inline asm
	shr.b32 %r410, %r866, %r430;
	// end inline asm
	and.b32  	%r534, %r371, %r410;
	shl.b32 	%r535, %r534, 10;
	and.b32  	%r536, %r535, 31744;
	add.s32 	%r537, %r100, %r536;
	shr.u32 	%r538, %r534, 4;
	and.b32  	%r539, %r538, 268435454;
	add.s32 	%r159, %r537, %r539;
	ld.shared.u16 	%rs13, [%r159];
	add.s16 	%rs32, %rs13, 1;
	st.shared.u16 	[%r159], %rs32;
	// begin inline asm
	shr.b32 %r413, %r865, %r430;
	// end inline asm
	and.b32  	%r540, %r371, %r413;
	shl.b32 	%r541, %r540, 10;
	and.b32  	%r542, %r541, 31744;
	add.s32 	%r543, %r100, %r542;
	shr.u32 	%r544, %r540, 4;
	and.b32  	%r545, %r544, 268435454;
	add.s32 	%r160, %r543, %r545;
	ld.shared.u16 	%rs14, [%r160];
	add.s16 	%rs33, %rs14, 1;
	st.shared.u16 	[%r160], %rs33;
	// begin inline asm
	shr.b32 %r416, %r864, %r430;
	// end inline asm
	and.b32  	%r546, %r371, %r416;
	shl.b32 	%r547, %r546, 10;
	and.b32  	%r548, %r547, 31744;
	add.s32 	%r549, %r100, %r548;
	shr.u32 	%r550, %r546, 4;
	and.b32  	%r551, %r550, 268435454;
	add.s32 	%r161, %r549, %r551;
	ld.shared.u16 	%rs15, [%r161];
	add.s16 	%rs34, %rs15, 1;
	st.shared.u16 	[%r161], %rs34;
	// begin inline asm
	shr.b32 %r419, %r863, %r430;
	// end inline asm
	and.b32  	%r552, %r371, %r419;
	shl.b32 	%r553, %r552, 10;
	and.b32  	%r554, %r553, 31744;
	add.s32 	%r555, %r100, %r554;
	shr.u32 	%r556, %r552, 4;
	and.b32  	%r557, %r556, 268435454;
	add.s32 	%r162, %r555, %r557;
	ld.shared.u16 	%rs16, [%r162];
	add.s16 	%rs35, %rs16, 1;
	st.shared.u16 	[%r162], %rs35;
	// begin inline asm
	shr.b32 %r422, %r862, %r430;
	// end inline asm
	and.b32  	%r558, %r371, %r422;
	shl.b32 	%r559, %r558, 10;
	and.b32  	%r560, %r559, 31744;
	add.s32 	%r561, %r100, %r560;
	shr.u32 	%r562, %r558, 4;
	and.b32  	%r563, %r562, 268435454;
	add.s32 	%r163, %r561, %r563;
	ld.shared.u16 	%rs17, [%r163];
	add.s16 	%rs36, %rs17, 1;
	st.shared.u16 	[%r163], %rs36;
	// begin inline asm
	shr.b32 %r425, %r861, %r430;
	// end inline asm
	and.b32  	%r564, %r371, %r425;
	shl.b32 	%r565, %r564, 10;
	and.b32  	%r566, %r565, 31744;
	add.s32 	%r567, %r100, %r566;
	shr.u32 	%r568, %r564, 4;
	and.b32  	%r569, %r568, 268435454;
	add.s32 	%r164, %r567, %r569;
	ld.shared.u16 	%rs18, [%r164];
	add.s16 	%rs37, %rs18, 1;
	st.shared.u16 	[%r164], %rs37;
	// begin inline asm
	shr.b32 %r428, %r860, %r430;
	// end inline asm
	and.b32  	%r570, %r371, %r428;
	shl.b32 	%r571, %r570, 10;
	and.b32  	%r572, %r571, 31744;
	add.s32 	%r573, %r100, %r572;
	shr.u32 	%r574, %r570, 4;
	and.b32  	%r575, %r574, 268435454;
	add.s32 	%r165, %r573, %r575;
	ld.shared.u16 	%rs19, [%r165];
	add.s16 	%rs38, %rs19, 1;
	st.shared.u16 	[%r165], %rs38;
	bar.sync 	0;
	ld.shared.u32 	%r166, [%r101];
	ld.shared.u32 	%r576, [%r101+4];
	ld.shared.u32 	%r577, [%r101+8];
	ld.shared.u32 	%r578, [%r101+12];
	ld.shared.u32 	%r579, [%r101+16];
	ld.shared.u32 	%r580, [%r101+20];
	ld.shared.u32 	%r581, [%r101+24];
	ld.shared.u32 	%r582, [%r101+28];
	ld.shared.u32 	%r583, [%r101+32];
	ld.shared.u32 	%r584, [%r101+36];
	ld.shared.u32 	%r585, [%r101+40];
	ld.shared.u32 	%r586, [%r101+44];
	ld.shared.u32 	%r587, [%r101+48];
	ld.shared.u32 	%r588, [%r101+52];
	ld.shared.u32 	%r589, [%r101+56];
	ld.shared.u32 	%r590, [%r101+60];
	ld.shared.u32 	%r591, [%r101+64];
	ld.shared.u32 	%r592, [%r101+68];
	ld.shared.u32 	%r593, [%r101+72];
	ld.shared.u32 	%r594, [%r101+76];
	ld.shared.u32 	%r595, [%r101+80];
	ld.shared.u32 	%r596, [%r101+84];
	ld.shared.u32 	%r597, [%r101+88];
	ld.shared.u32 	%r598, [%r101+92];
	ld.shared.u32 	%r599, [%r101+96];
	ld.shared.u32 	%r600, [%r101+100];
	ld.shared.u32 	%r601, [%r101+104];
	ld.shared.u32 	%r602, [%r101+108];
	ld.shared.u32 	%r603, [%r101+112];
	ld.shared.u32 	%r604, [%r101+116];
	ld.shared.u32 	%r605, [%r101+120];
	ld.shared.u32 	%r606, [%r101+124];
	ld.shared.u32 	%r607, [%r101+128];
	add.s32 	%r167, %r576, %r166;
	add.s32 	%r168, %r577, %r167;
	add.s32 	%r169, %r578, %r168;
	add.s32 	%r170, %r579, %r169;
	add.s32 	%r171, %r580, %r170;
	add.s32 	%r172, %r581, %r171;
	add.s32 	%r173, %r582, %r172;
	add.s32 	%r174, %r583, %r173;
	add.s32 	%r175, %r584, %r174;
	add.s32 	%r176, %r585, %r175;
	add.s32 	%r177, %r586, %r176;
	add.s32 	%r178, %r587, %r177;
	add.s32 	%r179, %r588, %r178;
	add.s32 	%r180, %r589, %r179;
	add.s32 	%r181, %r590, %r180;
	add.s32 	%r182, %r591, %r181;
	add.s32 	%r183, %r592, %r182;
	add.s32 	%r184, %r593, %r183;
	add.s32 	%r185, %r594, %r184;
	add.s32 	%r186, %r595, %r185;
	add.s32 	%r187, %r596, %r186;
	add.s32 	%r188, %r597, %r187;
	add.s32 	%r189, %r598, %r188;
	add.s32 	%r190, %r599, %r189;
	add.s32 	%r191, %r600, %r190;
	add.s32 	%r192, %r601, %r191;
	add.s32 	%r193, %r602, %r192;
	add.s32 	%r194, %r603, %r193;
	add.s32 	%r195, %r604, %r194;
	add.s32 	%r196, %r605, %r195;
	add.s32 	%r197, %r606, %r196;
	add.s32 	%r436, %r607, %r197;
	// begin inline asm
	mov.u32 %r431, %laneid;
	// end inline asm
	mov.b32 	%r434, 1;
	mov.b32 	%r461, -1;
	// begin inline asm
	{  .reg .u32 r0;  .reg .pred p;  shfl.sync.up.b32 r0|p, %r436, %r434, %r459, %r461;  @p add.u32 r0, r0, %r436;  mov.u32 %r432, r0;}
	// end inline asm
	mov.b32 	%r440, 2;
	// begin inline asm
	{  .reg .u32 r0;  .reg .pred p;  shfl.sync.up.b32 r0|p, %r432, %r440, %r459, %r461;  @p add.u32 r0, r0, %r432;  mov.u32 %r438, r0;}
	// end inline asm
	mov.b32 	%r446, 4;
	// begin inline asm
	{  .reg .u32 r0;  .reg .pred p;  shfl.sync.up.b32 r0|p, %r438, %r446, %r459, %r461;  @p add.u32 r0, r0, %r438;  mov.u32 %r444, r0;}
	// end inline asm
	mov.b32 	%r452, 8;
	// begin inline asm
	{  .reg .u32 r0;  .reg .pred p;  shfl.sync.up.b32 r0|p, %r444, %r452, %r459, %r461;  @p add.u32 r0, r0, %r444;  mov.u32 %r450, r0;}
	// end inline asm
	mov.b32 	%r458, 16;
	// begin inline asm
	{  .reg .u32 r0;  .reg .pred p;  shfl.sync.up.b32 r0|p, %r450, %r458, %r459, %r461;  @p add.u32 r0, r0, %r450;  mov.u32 %r456, r0;}
	// end inline asm
	setp.ne.s32 	%p41, %r431, 31;
	@%p41 bra 	$L__BB32_79;
	st.shared.u32 	[%r102], %r456;
$L__BB32_79:
	sub.s32 	%r608, %r456, %r436;
	setp.gt.u32 	%p42, %r2, 31;
	setp.eq.s32 	%p43, %r99, 7;
	setp.eq.s32 	%p44, %r99, 6;
	setp.eq.s32 	%p45, %r99, 5;
	setp.eq.s32 	%p46, %r99, 4;
	setp.eq.s32 	%p47, %r99, 3;
	setp.eq.s32 	%p48, %r99, 2;
	setp.eq.s32 	%p49, %r99, 1;
	bar.sync 	0;
	ld.shared.v4.u32 	{%r609, %r610, %r611, %r612}, [_ZZN3cub18CUB_300001_SM_10006detail10radix_sort31DeviceRadixSortSingleTileKernelINS1_5radix10policy_hubIiiyE10Policy1000ELNS0_9SortOrderE0EiiyNS1_21identity_decomposer_tEEEvPKT1_PSA_PKT2_PSE_T3_iiT4_E12temp_storage+33792];
	selp.b32 	%r613, %r609, %r898, %p49;
	add.s32 	%r614, %r610, %r609;
	selp.b32 	%r615, %r614, %r613, %p48;
	add.s32 	%r616, %r614, %r611;
	selp.b32 	%r617, %r616, %r615, %p47;
	add.s32 	%r618, %r616, %r612;
	selp.b32 	%r619, %r618, %r617, %p46;
	ld.shared.v4.u32 	{%r620, %r621, %r622, %r623}, [_ZZN3cub18CUB_300001_SM_10006detail10radix_sort31DeviceRadixSortSingleTileKernelINS1_5radix10policy_hubIiiyE10Policy1000ELNS0_9SortOrderE0EiiyNS1_21identity_decomposer_tEEEvPKT1_PSA_PKT2_PSE_T3_iiT4_E12temp_storage+33808];
	add.s32 	%r624, %r618, %r620;
	selp.b32 	%r625, %r624, %r619, %p45;
	add.s32 	%r626, %r624, %r621;
	selp.b32 	%r627, %r626, %r625, %p44;
	add.s32 	%r628, %r626, %r622;
	selp.b32 	%r898, %r628, %r627, %p43;
	add.s32 	%r202, %r628, %r623;
	setp.ne.s32 	%p50, %r431, 0;
	selp.b32 	%r629, %r608, 0, %p50;
	add.s32 	%r630, %r898, %r629;
	or.pred  	%p51, %p42, %p50;
	selp.b32 	%r899, %r630, %r608, %p42;
	@%p51 bra 	$L__BB32_81;
	shl.b32 	%r899, %r202, 16;
	st.shared.u32 	[_ZZN3cub18CUB_300001_SM_10006detail10radix_sort31DeviceRadixSortSingleTileKernelINS1_5radix10policy_hubIiiyE10Policy1000ELNS0_9SortOrderE0EiiyNS1_21identity_decomposer_tEEEvPKT1_PSA_PKT2_PSE_T3_iiT4_E12temp_storage+33832], %r899;
$L__BB32_81:
	setp.eq.s32 	%p52, %r2, 0;
	bar.sync 	0;
	ld.shared.u32 	%r631, [_ZZN3cub18CUB_300001_SM_10006detail10radix_sort31DeviceRadixSortSingleTileKernelINS1_5radix10policy_hubIiiyE10Policy1000ELNS0_9SortOrderE0EiiyNS1_21identity_decomposer_tEEEvPKT1_PSA_PKT2_PSE_T3_iiT4_E12temp_storage+33832];
	selp.b32 	%r632, 0, %r631, %p52;
	add.s32 	%r633, %r899, %r632;
	add.s32 	%r634, %r166, %r633;
	add.s32 	%r635, %r167, %r633;
	add.s32 	%r636, %r168, %r633;
	add.s32 	%r637, %r169, %r633;
	add.s32 	%r638, %r170, %r633;
	add.s32 	%r639, %r171, %r633;
	add.s32 	%r640, %r172, %r633;
	add.s32 	%r641, %r173, %r633;
	add.s32 	%r642, %r174, %r633;
	add.s32 	%r643, %r175, %r633;
	add.s32 	%r644, %r176, %r633;
	add.s32 	%r645, %r177, %r633;
	add.s32 	%r646, %r178, %r633;
	add.s32 	%r647, %r179, %r633;
	add.s32 	%r648, %r180, %r633;
	add.s32 	%r649, %r181, %r633;
	add.s32 	%r650, %r182, %r633;
	add.s32 	%r651, %r183, %r633;
	add.s32 	%r652, %r184, %r633;
	add.s32 	%r653, %r185, %r633;
	add.s32 	%r654, %r186, %r633;
	add.s32 	%r655, %r187, %r633;
	add.s32 	%r656, %r188, %r633;
	add.s32 	%r657, %r189, %r633;
	add.s32 	%r658, %r190, %r633;
	add.s32 	%r659, %r191, %r633;
	add.s32 	%r660, %r192, %r633;
	add.s32 	%r661, %r193, %r633;
	add.s32 	%r662, %r194, %r633;
	add.s32 	%r663, %r195, %r633;
	add.s32 	%r664, %r196, %r633;
	add.s32 	%r665, %r197, %r633;
	st.shared.u32 	[%r101], %r633;
	st.shared.u32 	[%r101+4], %r634;
	st.shared.u32 	[%r101+8], %r635;
	st.shared.u32 	[%r101+12], %r636;
	st.shared.u32 	[%r101+16], %r637;
	st.shared.u32 	[%r101+20], %r638;
	st.shared.u32 	[%r101+24], %r639;
	st.shared.u32 	[%r101+28], %r640;
	st.shared.u32 	[%r101+32], %r641;
	st.shared.u32 	[%r101+36], %r642;
	st.shared.u32 	[%r101+40], %r643;
	st.shared.u32 	[%r101+44], %r644;
	st.shared.u32 	[%r101+48], %r645;
	st.shared.u32 	[%r101+52], %r646;
	st.shared.u32 	[%r101+56], %r647;
	st.shared.u32 	[%r101+60], %r648;
	st.shared.u32 	[%r101+64], %r649;
	st.shared.u32 	[%r101+68], %r650;
	st.shared.u32 	[%r101+72], %r651;
	st.shared.u32 	[%r101+76], %r652;
	st.shared.u32 	[%r101+80], %r653;
	st.shared.u32 	[%r101+84], %r654;
	st.shared.u32 	[%r101+88], %r655;
	st.shared.u32 	[%r101+92], %r656;
	st.shared.u32 	[%r101+96], %r657;
	st.shared.u32 	[%r101+100], %r658;
	st.shared.u32 	[%r101+104], %r659;
	st.shared.u32 	[%r101+108], %r660;
	st.shared.u32 	[%r101+112], %r661;
	st.shared.u32 	[%r101+116], %r662;
	st.shared.u32 	[%r101+120], %r663;
	st.shared.u32 	[%r101+124], %r664;
	st.shared.u32 	[%r101+128], %r665;
	bar.sync 	0;
	cvt.u32.u16 	%r666, %rs1;
	ld.shared.u16 	%r667, [%r147];
	add.s32 	%r206, %r667, %r666;
	cvt.u32.u16 	%r668, %rs2;
	ld.shared.u16 	%r669, [%r148];
	add.s32 	%r207, %r669, %r668;
	cvt.u32.u16 	%r670, %rs3;
	ld.shared.u16 	%r671, [%r149];
	add.s32 	%r208, %r671, %r670;
	cvt.u32.u16 	%r672, %rs4;
	ld.shared.u16 	%r673, [%r150];
	add.s32 	%r209, %r673, %r672;
	cvt.u32.u16 	%r674, %rs5;
	ld.shared.u16 	%r675, [%r151];
	add.s32 	%r210, %r675, %r674;
	cvt.u32.u16 	%r676, %rs6;
	ld.shared.u16 	%r677, [%r152];
	add.s32 	%r211, %r677, %r676;
	cvt.u32.u16 	%r678, %rs7;
	ld.shared.u16 	%r679, [%r153];
	add.s32 	%r212, %r679, %r678;
	cvt.u32.u16 	%r680, %rs8;
	ld.shared.u16 	%r681, [%r154];
	add.s32 	%r213, %r681, %r680;
	cvt.u32.u16 	%r682, %rs9;
	ld.shared.u16 	%r683, [%r155];
	add.s32 	%r214, %r683, %r682;
	cvt.u32.u16 	%r684, %rs10;
	ld.shared.u16 	%r685, [%r156];
	add.s32 	%r215, %r685, %r684;
	cvt.u32.u16 	%r686, %rs11;
	ld.shared.u16 	%r687, [%r157];
	add.s32 	%r216, %r687, %r686;
	cvt.u32.u16 	%r688, %rs12;
	ld.shared.u16 	%r689, [%r158];
	add.s32 	%r217, %r689, %r688;
	cvt.u32.u16 	%r690, %rs13;
	ld.shared.u16 	%r691, [%r159];
	add.s32 	%r218, %r691, %r690;
	cvt.u32.u16 	%r692, %rs14;
	ld.shared.u16 	%r693, [%r160];
	add.s32 	%r219, %r693, %r692;
	cvt.u32.u16 	%r694, %rs15;
	ld.shared.u16 	%r695, [%r161];
	add.s32 	%r220, %r695, %r694;
	cvt.u32.u16 	%r696, %rs16;
	ld.shared.u16 	%r697, [%r162];
	add.s32 	%r221, %r697, %r696;
	cvt.u32.u16 	%r698, %rs17;
	ld.shared.u16 	%r699, [%r163];
	add.s32 	%r222, %r699, %r698;
	cvt.u32.u16 	%r700, %rs18;
	ld.shared.u16 	%r701, [%r164];
	add.s32 	%r223, %r701, %r700;
	cvt.u32.u16 	%r702, %rs19;
	ld.shared.u16 	%r703, [%r165];
	add.s32 	%r224, %r703, %r702;
	bar.sync 	0;
	setp.lt.s32 	%p53, %r859, %r304;
	@%p53 bra 	$L__BB32_121;
	cvt.u64.u32 	%rd15, %r2;
	shl.b32 	%r704, %r206, 2;
	mov.u32 	%r705, _ZZN3cub18CUB_300001_SM_10006detail10radix_sort31DeviceRadixSortSingleTileKernelINS1_5radix10policy_hubIiiyE10Policy1000ELNS0_9SortOrderE0EiiyNS1_21identity_decomposer_tEEEvPKT1_PSA_PKT2_PSE_T3_iiT4_E12temp_storage;
	add.s32 	%r706, %r705, %r704;
	st.shared.u32 	[%r706], %r878;
	shl.b32 	%r707, %r207, 2;
	add.s32 	%r708, %r705, %r707;
	st.shared.u32 	[%r708], %r877;
	shl.b32 	%r709, %r208, 2;
	add.s32 	%r710, %r705, %r709;
	st.shared.u32 	[%r710], %r876;
	shl.b32 	%r711, %r209, 2;
	add.s32 	%r712, %r705, %r711;
	st.shared.u32 	[%r712], %r875;
	shl.b32 	%r713, %r210, 2;
	add.s32 	%r714, %r705, %r713;
	st.shared.u32 	[%r714], %r874;
	shl.b32 	%r715, %r211, 2;
	add.s32 	%r716, %r705, %r715;
	st.shared.u32 	[%r716], %r873;
	shl.b32 	%r717, %r212, 2;
	add.s32 	%r718, %r705, %r717;
	st.shared.u32 	[%r718], %r872;
	shl.b32 	%r719, %r213, 2;
	add.s32 	%r720, %r705, %r719;
	st.shared.u32 	[%r720], %r871;
	shl.b32 	%r721, %r214, 2;
	add.s32 	%r722, %r705, %r721;
	st.shared.u32 	[%r722], %r870;
	shl.b32 	%r723, %r215, 2;
	add.s32 	%r724, %r705, %r723;
	st.shared.u32 	[%r724], %r869;
	shl.b32 	%r725, %r216, 2;
	add.s32 	%r726, %r705, %r725;
	st.shared.u32 	[%r726], %r868;
	shl.b32 	%r727, %r217, 2;
	add.s32 	%r728, %r705, %r727;
	st.shared.u32 	[%r728], %r867;
	shl.b32 	%r729, %r218, 2;
	add.s32 	%r730, %r705, %r729;
	st.shared.u32 	[%r730], %r866;
	shl.b32 	%r731, %r219, 2;
	add.s32 	%r732, %r705, %r731;
	st.shared.u32 	[%r732], %r865;
	shl.b32 	%r733, %r220, 2;
	add.s32 	%r734, %r705, %r733;
	st.shared.u32 	[%r734], %r864;
	shl.b32 	%r735, %r221, 2;
	add.s32 	%r736, %r705, %r735;
	st.shared.u32 	[%r736], %r863;
	shl.b32 	%r737, %r222, 2;
	add.s32 	%r738, %r705, %r737;
	st.shared.u32 	[%r738], %r862;
	shl.b32 	%r739, %r223, 2;
	add.s32 	%r740, %r705, %r739;
	st.shared.u32 	[%r740], %r861;
	shl.b32 	%r741, %r224, 2;
	add.s32 	%r742, %r705, %r741;
	st.shared.u32 	[%r742], %r860;
	bar.sync 	0;
	mad.lo.s32 	%r225, %r2, -72, %r103;
	ld.shared.u32 	%r226, [%r225];
	ld.shared.u32 	%r227, [%r225+1024];
	ld.shared.u32 	%r228, [%r225+2048];
	ld.shared.u32 	%r229, [%r225+3072];
	ld.shared.u32 	%r230, [%r225+4096];
	ld.shared.u32 	%r231, [%r225+5120];
	ld.shared.u32 	%r232, [%r225+6144];
	ld.shared.u32 	%r233, [%r225+7168];
	ld.shared.u32 	%r234, [%r225+8192];
	ld.shared.u32 	%r235, [%r225+9216];
	ld.shared.u32 	%r236, [%r225+10240];
	ld.shared.u32 	%r237, [%r225+11264];
	ld.shared.u32 	%r238, [%r225+12288];
	ld.shared.u32 	%r239, [%r225+13312];
	ld.shared.u32 	%r240, [%r225+14336];
	ld.shared.u32 	%r241, [%r225+15360];
	ld.shared.u32 	%r242, [%r225+16384];
	ld.shared.u32 	%r243, [%r225+17408];
	ld.shared.u32 	%r244, [%r225+18432];
	bar.sync 	0;
	st.shared.u32 	[%r706], %r897;
	st.shared.u32 	[%r708], %r896;
	st.shared.u32 	[%r710], %r895;
	st.shared.u32 	[%r712], %r894;
	st.shared.u32 	[%r714], %r893;
	st.shared.u32 	[%r716], %r892;
	st.shared.u32 	[%r718], %r891;
	st.shared.u32 	[%r720], %r890;
	st.shared.u32 	[%r722], %r889;
	st.shared.u32 	[%r724], %r888;
	st.shared.u32 	[%r726], %r887;
	st.shared.u32 	[%r728], %r886;
	st.shared.u32 	[%r730], %r885;
	st.shared.u32 	[%r732], %r884;
	st.shared.u32 	[%r734], %r883;
	st.shared.u32 	[%r736], %r882;
	st.shared.u32 	[%r738], %r881;
	st.shared.u32 	[%r740], %r880;
	st.shared.u32 	[%r742], %r879;
	bar.sync 	0;
	ld.shared.u32 	%r245, [%r225+1024];
	ld.shared.u32 	%r246, [%r225+2048];
	ld.shared.u32 	%r247, [%r225+3072];
	ld.shared.u32 	%r248, [%r225+4096];
	ld.shared.u32 	%r249, [%r225+5120];
	ld.shared.u32 	%r250, [%r225+6144];
	ld.shared.u32 	%r251, [%r225+7168];
	ld.shared.u32 	%r252, [%r225+8192];
	ld.shared.u32 	%r253, [%r225+9216];
	ld.shared.u32 	%r254, [%r225+10240];
	ld.shared.u32 	%r255, [%r225+11264];
	ld.shared.u32 	%r256, [%r225+12288];
	ld.shared.u32 	%r257, [%r225+13312];
	ld.shared.u32 	%r258, [%r225+14336];
	ld.shared.u32 	%r259, [%r225+15360];
	ld.shared.u32 	%r260, [%r225+16384];
	ld.shared.u32 	%r261, [%r225+17408];
	ld.shared.u32 	%r262, [%r225+18432];
	setp.gt.u64 	%p54, %rd2, %rd15;
	cvta.to.global.u64 	%rd16, %rd6;
	mul.wide.u32 	%rd17, %r2, 4;
	add.s64 	%rd4, %rd16, %rd17;
	cvta.to.global.u64 	%rd18, %rd8;
	add.s64 	%rd5, %rd18, %rd17;
	@%p54 bra 	$L__BB32_83;
	bra.uni 	$L__BB32_84;
$L__BB32_83:
	xor.b32  	%r743, %r226, -2147483648;
	ld.shared.u32 	%r744, [%r225];
	st.global.u32 	[%rd4], %r743;
	st.global.u32 	[%rd5], %r744;
$L__BB32_84:
	add.s32 	%r745, %r2, 256;
	cvt.u64.u32 	%rd19, %r745;
	setp.le.u64 	%p55, %rd2, %rd19;
	@%p55 bra 	$L__BB32_86;
	xor.b32  	%r746, %r227, -2147483648;
	st.global.u32 	[%rd4+1024], %r746;
	st.global.u32 	[%rd5+1024], %r245;
$L__BB32_86:
	add.s32 	%r747, %r2, 512;
	cvt.u64.u32 	%rd20, %r747;
	setp.le.u64 	%p56, %rd2, %rd20;
	@%p56 bra 	$L__BB32_88;
	xor.b32  	%r748, %r228, -2147483648;
	st.global.u32 	[%rd4+2048], %r748;
	st.global.u32 	[%rd5+2048], %r246;
$L__BB32_88:
	add.s32 	%r749, %r2, 768;
	cvt.u64.u32 	%rd21, %r749;
	setp.le.u64 	%p57, %rd2, %rd21;
	@%p57 bra 	$L__BB32_90;
	xor.b32  	%r750, %r229, -2147483648;
	st.global.u32 	[%rd4+3072], %r750;
	st.global.u32 	[%rd5+3072], %r247;
$L__BB32_90:
	or.b32  	%r751, %r2, 1024;
	cvt.u64.u32 	%rd22, %r751;
	setp.le.u64 	%p58, %rd2, %rd22;
	@%p58 bra 	$L__BB32_92;
	xor.b32  	%r752, %r230, -2147483648;
	st.global.u32 	[%rd4+4096], %r752;
	st.global.u32 	[%rd5+4096], %r248;
$L__BB32_92:
	add.s32 	%r753, %r2, 1280;
	cvt.u64.u32 	%rd23, %r753;
	setp.le.u64 	%p59, %rd2, %rd23;
	@%p59 bra 	$L__BB32_94;
	xor.b32  	%r754, %r231, -2147483648;
	st.global.u32 	[%rd4+5120], %r754;
	st.global.u32 	[%rd5+5120], %r249;
$L__BB32_94:
	add.s32 	%r755, %r2, 1536;
	cvt.u64.u32 	%rd24, %r755;
	setp.le.u64 	%p60, %rd2, %rd24;
	@%p60 bra 	$L__BB32_96;
	xor.b32  	%r756, %r232, -2147483648;
	st.global.u32 	[%rd4+6144], %r756;
	st.global.u32 	[%rd5+6144], %r250;
$L__BB32_96:
	add.s32 	%r757, %r2, 1792;
	cvt.u64.u32 	%rd25, %r757;
	setp.le.u64 	%p61, %rd2, %rd25;
	@%p61 bra 	$L__BB32_98;
	xor.b32  	%r758, %r233, -2147483648;
	st.global.u32 	[%rd4+7168], %r758;
	st.global.u32 	[%rd5+7168], %r251;
$L__BB32_98:
	or.b32  	%r759, %r2, 2048;
	cvt.u64.u32 	%rd26, %r759;
	setp.le.u64 	%p62, %rd2, %rd26;
	@%p62 bra 	$L__BB32_100;
	xor.b32  	%r760, %r234, -2147483648;
	st.global.u32 	[%rd4+8192], %r760;
	st.global.u32 	[%rd5+8192], %r252;
$L__BB32_100:
	add.s32 	%r761, %r2, 2304;
	cvt.u64.u32 	%rd27, %r761;
	setp.le.u64 	%p63, %rd2, %rd27;
	@%p63 bra 	$L__BB32_102;
	xor.b32  	%r762, %r235, -2147483648;
	st.global.u32 	[%rd4+9216], %r762;
	st.global.u32 	[%rd5+9216], %r253;
$L__BB32_102:
	add.s32 	%r763, %r2, 2560;
	cvt.u64.u32 	%rd28, %r763;
	setp.le.u64 	%p64, %rd2, %rd28;
	@%p64 bra 	$L__BB32_104;
	xor.b32  	%r764, %r236, -2147483648;
	st.global.u32 	[%rd4+10240], %r764;
	st.global.u32 	[%rd5+10240], %r254;
$L__BB32_104:
	add.s32 	%r765, %r2, 2816;
	cvt.u64.u32 	%rd29, %r765;
	setp.le.u64 	%p65, %rd2, %rd29;
	@%p65 bra 	$L__BB32_106;
	xor.b32  	%r766, %r237, -2147483648;
	st.global.u32 	[%rd4+11264], %r766;
	st.global.u32 	[%rd5+11264], %r255;
$L__BB32_106:
	or.b32  	%r767, %r2, 3072;
	cvt.u64.u32 	%rd30, %r767;
	setp.le.u64 	%p66, %rd2, %rd30;
	@%p66 bra 	$L__BB32_108;
	xor.b32  	%r768, %r238, -2147483648;
	st.global.u32 	[%rd4+12288], %r768;
	st.global.u32 	[%rd5+12288], %r256;
$L__BB32_108:
	add.s32 	%r769, %r2, 3328;
	cvt.u64.u32 	%rd31, %r769;
	setp.le.u64 	%p67, %rd2, %rd31;
	@%p67 bra 	$L__BB32_110;
	xor.b32  	%r770, %r239, -2147483648;
	st.global.u32 	[%rd4+13312], %r770;
	st.global.u32 	[%rd5+13312], %r257;
$L__BB32_110:
	add.s32 	%r771, %r2, 3584;
	cvt.u64.u32 	%rd32, %r771;
	setp.le.u64 	%p68, %rd2, %rd32;
	@%p68 bra 	$L__BB32_112;
	xor.b32  	%r772, %r240, -2147483648;
	st.global.u32 	[%rd4+14336], %r772;
	st.global.u32 	[%rd5+14336], %r258;
$L__BB32_112:
	add.s32 	%r773, %r2, 3840;
	cvt.u64.u32 	%rd33, %r773;
	setp.le.u64 	%p69, %rd2, %rd33;
	@%p69 bra 	$L__BB32_114;
	xor.b32  	%r774, %r241, -2147483648;
	st.global.u32 	[%rd4+15360], %r774;
	st.global.u32 	[%rd5+15360], %r259;
$L__BB32_114:
	or.b32  	%r775, %r2, 4096;
	cvt.u64.u32 	%rd34, %r775;
	setp.le.u64 	%p70, %rd2, %rd34;
	@%p70 bra 	$L__BB32_116;
	xor.b32  	%r776, %r242, -2147483648;
	st.global.u32 	[%rd4+16384], %r776;
	st.global.u32 	[%rd5+16384], %r260;
$L__BB32_116:
	add.s32 	%r777, %r2, 4352;
	cvt.u64.u32 	%rd35, %r777;
	setp.le.u64 	%p71, %rd2, %rd35;
	@%p71 bra 	$L__BB32_118;
	xor.b32  	%r778, %r243, -2147483648;
	st.global.u32 	[%rd4+17408], %r778;
	st.global.u32 	[%rd5+17408], %r261;
$L__BB32_118:
	add.s32 	%r779, %r2, 4608;
	cvt.u64.u32 	%rd36, %r779;
	setp.le.u64 	%p72, %rd2, %rd36;
	@%p72 bra 	$L__BB32_120;
	xor.b32  	%r780, %r244, -2147483648;
	st.global.u32 	[%rd4+18432], %r780;
	st.global.u32 	[%rd5+18432], %r262;
$L__BB32_120:
	ret;
$L__BB32_121:
	shl.b32 	%r781, %r206, 2;
	mov.u32 	%r782, _ZZN3cub18CUB_300001_SM_10006detail10radix_sort31DeviceRadixSortSingleTileKernelINS1_5radix10policy_hubIiiyE10Policy1000ELNS0_9SortOrderE0EiiyNS1_21identity_decomposer_tEEEvPKT1_PSA_PKT2_PSE_T3_iiT4_E12temp_storage;
	add.s32 	%r783, %r782, %r781;
	st.shared.u32 	[%r783], %r878;
	shl.b32 	%r784, %r207, 2;
	add.s32 	%r785, %r782, %r784;
	st.shared.u32 	[%r785], %r877;
	shl.b32 	%r786, %r208, 2;
	add.s32 	%r787, %r782, %r786;
	st.shared.u32 	[%r787], %r876;
	shl.b32 	%r788, %r209, 2;
	add.s32 	%r789, %r782, %r788;
	st.shared.u32 	[%r789], %r875;
	shl.b32 	%r790, %r210, 2;
	add.s32 	%r791, %r782, %r790;
	st.shared.u32 	[%r791], %r874;
	shl.b32 	%r792, %r211, 2;
	add.s32 	%r793, %r782, %r792;
	st.shared.u32 	[%r793], %r873;
	shl.b32 	%r794, %r212, 2;
	add.s32 	%r795, %r782, %r794;
	st.shared.u32 	[%r795], %r872;
	shl.b32 	%r796, %r213, 2;
	add.s32 	%r797, %r782, %r796;
	st.shared.u32 	[%r797], %r871;
	shl.b32 	%r798, %r214, 2;
	add.s32 	%r799, %r782, %r798;
	st.shared.u32 	[%r799], %r870;
	shl.b32 	%r800, %r215, 2;
	add.s32 	%r801, %r782, %r800;
	st.shared.u32 	[%r801], %r869;
	shl.b32 	%r802, %r216, 2;
	add.s32 	%r803, %r782, %r802;
	st.shared.u32 	[%r803], %r868;
	shl.b32 	%r804, %r217, 2;
	add.s32 	%r805, %r782, %r804;
	st.shared.u32 	[%r805], %r867;
	shl.b32 	%r806, %r218, 2;
	add.s32 	%r807, %r782, %r806;
	st.shared.u32 	[%r807], %r866;
	shl.b32 	%r808, %r219, 2;
	add.s32 	%r809, %r782, %r808;
	st.shared.u32 	[%r809], %r865;
	shl.b32 	%r810, %r220, 2;
	add.s32 	%r811, %r782, %r810;
	st.shared.u32 	[%r811], %r864;
	shl.b32 	%r812, %r221, 2;
	add.s32 	%r813, %r782, %r812;
	st.shared.u32 	[%r813], %r863;
	shl.b32 	%r814, %r222, 2;
	add.s32 	%r815, %r782, %r814;
	st.shared.u32 	[%r815], %r862;
	shl.b32 	%r816, %r223, 2;
	add.s32 	%r817, %r782, %r816;
	st.shared.u32 	[%r817], %r861;
	shl.b32 	%r818, %r224, 2;
	add.s32 	%r819, %r782, %r818;
	st.shared.u32 	[%r819], %r860;
	bar.sync 	0;
	ld.shared.u32 	%r878, [%r103];
	ld.shared.u32 	%r877, [%r103+4];
	ld.shared.u32 	%r876, [%r103+8];
	ld.shared.u32 	%r875, [%r103+12];
	ld.shared.u32 	%r874, [%r103+16];
	ld.shared.u32 	%r873, [%r103+20];
	ld.shared.u32 	%r872, [%r103+24];
	ld.shared.u32 	%r871, [%r103+28];
	ld.shared.u32 	%r870, [%r103+32];
	ld.shared.u32 	%r869, [%r103+36];
	ld.shared.u32 	%r868, [%r103+40];
	ld.shared.u32 	%r867, [%r103+44];
	ld.shared.u32 	%r866, [%r103+48];
	ld.shared.u32 	%r865, [%r103+52];
	ld.shared.u32 	%r864, [%r103+56];
	ld.shared.u32 	%r863, [%r103+60];
	ld.shared.u32 	%r862, [%r103+64];
	ld.shared.u32 	%r861, [%r103+68];
	ld.shared.u32 	%r860, [%r103+72];
	bar.sync 	0;
	st.shared.u32 	[%r783], %r897;
	st.shared.u32 	[%r785], %r896;
	st.shared.u32 	[%r787], %r895;
	st.shared.u32 	[%r789], %r894;
	st.shared.u32 	[%r791], %r893;
	st.shared.u32 	[%r793], %r892;
	st.shared.u32 	[%r795], %r891;
	st.shared.u32 	[%r797], %r890;
	st.shared.u32 	[%r799], %r889;
	st.shared.u32 	[%r801], %r888;
	st.shared.u32 	[%r803], %r887;
	st.shared.u32 	[%r805], %r886;
	st.shared.u32 	[%r807], %r885;
	st.shared.u32 	[%r809], %r884;
	st.shared.u32 	[%r811], %r883;
	st.shared.u32 	[%r813], %r882;
	st.shared.u32 	[%r815], %r881;
	st.shared.u32 	[%r817], %r880;
	st.shared.u32 	[%r819], %r879;
	bar.sync 	0;
	ld.shared.u32 	%r897, [%r103];
	ld.shared.u32 	%r896, [%r103+4];
	ld.shared.u32 	%r895, [%r103+8];
	ld.shared.u32 	%r894, [%r103+12];
	ld.shared.u32 	%r893, [%r103+16];
	ld.shared.u32 	%r892, [%r103+20];
	ld.shared.u32 	%r891, [%r103+24];
	ld.shared.u32 	%r890, [%r103+28];
	ld.shared.u32 	%r889, [%r103+32];
	ld.shared.u32 	%r888, [%r103+36];
	ld.shared.u32 	%r887, [%r103+40];
	ld.shared.u32 	%r886, [%r103+44];
	ld.shared.u32 	%r885, [%r103+48];
	ld.shared.u32 	%r884, [%r103+52];
	ld.shared.u32 	%r883, [%r103+56];
	ld.shared.u32 	%r882, [%r103+60];
	ld.shared.u32 	%r881, [%r103+64];
	ld.shared.u32 	%r880, [%r103+68];
	ld.shared.u32 	%r879, [%r103+72];
	bar.sync 	0;
	add.s32 	%r859, %r859, 6;
	add.s32 	%r858, %r858, -6;
	bra.uni 	$L__BB32_77;

}
	// .globl	_ZN3cub18CUB_300001_SM_10006detail10radix_sort30DeviceRadixSortHistogramKernelINS1_5radix10policy_hubIiiyE10Policy1000ELNS0_9SortOrderE0EiyNS1_21identity_decomposer_tEEEvPT2_PKT1_SA_iiT3_
.visible .entry _ZN3cub18CUB_300001_SM_10006detail10radix_sort30DeviceRadixSortHistogramKernelINS1_5radix10policy_hubIiiyE10Policy1000ELNS0_9SortOrderE0EiyNS1_21identity_decomposer_tEEEvPT2_PKT1_SA_iiT3_(
	.param .u64 .ptr .align 1 _ZN3cub18CUB_300001_SM_10006detail10radix_sort30DeviceRadixSortHistogramKernelINS1_5radix10policy_hubIiiyE10Policy1000ELNS0_9SortOrderE0EiyNS1_21identity_decomposer_tEEEvPT2_PKT1_SA_iiT3__param_0,
	.param .u64 .ptr .align 1 _ZN3cub18CUB_300001_SM_10006detail10radix_sort30DeviceRadixSortHistogramKernelINS1_5radix10policy_hubIiiyE10Policy1000ELNS0_9SortOrderE0EiyNS1_21identity_decomposer_tEEEvPT2_PKT1_SA_iiT3__param_1,
	.param .u64 _ZN3cub18CUB_300001_SM_10006detail10radix_sort30DeviceRadixSortHistogramKernelINS1_5radix10policy_hubIiiyE10Policy1000ELNS0_9SortOrderE0EiyNS1_21identity_decomposer_tEEEvPT2_PKT1_SA_iiT3__param_2,
	.param .u32 _ZN3cub18CUB_300001_SM_10006detail10radix_sort30DeviceRadixSortHistogramKernelINS1_5radix10policy_hubIiiyE10Policy1000ELNS0_9SortOrderE0EiyNS1_21identity_decomposer_tEEEvPT2_PKT1_SA_iiT3__param_3,
	.param .u32 _ZN3cub18CUB_300001_SM_10006detail10radix_sort30DeviceRadixSortHistogramKernelINS1_5radix10policy_hubIiiyE10Policy1000ELNS0_9SortOrderE0EiyNS1_21identity_decomposer_tEEEvPT2_PKT1_SA_iiT3__param_4,
	.param .align 1 .b8 _ZN3cub18CUB_300001_SM_10006detail10radix_sort30DeviceRadixSortHistogramKernelINS1_5radix10policy_hubIiiyE10Policy1000ELNS0_9SortOrderE0EiyNS1_21identity_decomposer_tEEEvPT2_PKT1_SA_iiT3__param_5[1]
)
.maxntid 128
{
	.reg .pred 	%p<91>;
	.reg .b32 	%r<486>;
	.reg .b64 	%rd<137>;
	// demoted variable
	.shared .align 4 .b8 _ZZN3cub18CUB_300001_SM_10006detail10radix_sort30DeviceRadixSortHistogramKernelINS1_5radix10policy_hubIiiyE10Policy1000ELNS0_9SortOrderE0EiyNS1_21identity_decomposer_tEEEvPT2_PKT1_SA_iiT3_E12temp_storage[4096];
	ld.param.u64 	%rd18, [_ZN3cub18CUB_300001_SM_10006detail10radix_sort30DeviceRadixSortHistogramKernelINS1_5radix10policy_hubIiiyE10Policy1000ELNS0_9SortOrderE0EiyNS1_21identity_decomposer_tEEEvPT2_PKT1_SA_iiT3__param_0];
	ld.param.u64 	%rd19, [_ZN3cub18CUB_300001_SM_10006detail10radix_sort30DeviceRadixSortHistogramKernelINS1_5radix10policy_hubIiiyE10Policy1000ELNS0_9SortOrderE0EiyNS1_21identity_decomposer_tEEEvPT2_PKT1_SA_iiT3__param_1];
	ld.param.u64 	%rd17, [_ZN3cub18CUB_300001_SM_10006detail10radix_sort30DeviceRadixSortHistogramKernelINS1_5radix10policy_hubIiiyE10Policy1000ELNS0_9SortOrderE0EiyNS1_21identity_decomposer_tEEEvPT2_PKT1_SA_iiT3__param_2];
	ld.param.u32 	%r174, [_ZN3cub18CUB_300001_SM_10006detail10radix_sort30DeviceRadixSortHistogramKernelINS1_5radix10policy_hubIiiyE10Policy1000ELNS0_9SortOrderE0EiyNS1_21identity_decomposer_tEEEvPT2_PKT1_SA_iiT3__param_3];
	ld.param.u32 	%r175, [_ZN3cub18CUB_300001_SM_10006detail10radix_sort30DeviceRadixSortHistogramKernelINS1_5radix10policy_hubIiiyE10Policy1000ELNS0_9SortOrderE0EiyNS1_21identity_decomposer_tEEEvPT2_PKT1_SA_iiT3__param_4];
	cvta.to.global.u64 	%rd1, %rd19;
	cvta.to.global.u64 	%rd2, %rd18;
	setp.eq.s64 	%p2, %rd17, 0;
	@%p2 bra 	$L__BB33_153;
	sub.s32 	%r176, %r175, %r174;
	add.s32 	%r177, %r176, 7;
	shr.s32 	%r178, %r177, 31;
	shr.u32 	%r179, %r178, 29;
	add.s32 	%r180, %r177, %r179;
	shr.s32 	%r181, %r180, 3;
	mov.u32 	%r182, %tid.x;
	setp.gt.u32 	%p3, %r182, 255;
	setp.lt.s32 	%p4, %r177, 8;
	mov.u32 	%r183, %ctaid.x;
	shl.b32 	%r184, %r183, 11;
	cvt.u64.u32 	%rd3, %r184;
	mov.u32 	%r185, %nctaid.x;
	shl.b32 	%r186, %r185, 11;
	cvt.u64.u32 	%rd4, %r186;
	add.s32 	%r1, %r181, -1;
	and.b32  	%r2, %r181, 15;
	and.b32  	%r3, %r181, 7;
	add.s32 	%r4, %r3, -1;
	and.b32  	%r5, %r181, 3;
	or.pred  	%p1, %p3, %p4;
	shl.b32 	%r187, %r182, 2;
	mov.u32 	%r188, _ZZN3cub18CUB_300001_SM_10006detail10radix_sort30DeviceRadixSortHistogramKernelINS1_5radix10policy_hubIiiyE10Policy1000ELNS0_9SortOrderE0EiyNS1_21identity_decomposer_tEEEvPT2_PKT1_SA_iiT3_E12temp_storage;
	add.s32 	%r6, %r188, %r187;
	and.b32  	%r7, %r181, 268435440;
	cvt.u64.u32 	%rd5, %r182;
	add.s32 	%r8, %r182, 128;
	add.s32 	%r9, %r182, 256;
	add.s32 	%r10, %r182, 384;
	add.s32 	%r11, %r182, 512;
	add.s32 	%r12, %r182, 640;
	add.s32 	%r13, %r182, 768;
	or.b32  	%r14, %r182, 1024;
	add.s32 	%r15, %r182, 1920;
	and.b32  	%r16, %r181, 268435448;
	and.b32  	%r17, %r181, 1;
	neg.s32 	%r18, %r7;
	add.s32 	%r19, %r6, 8192;
	add.s64 	%rd21, %rd17, -1;
	shr.u64 	%rd22, %rd21, 30;
	add.s64 	%rd23, %rd22, 1;
	min.u64 	%rd6, %rd23, %rd17;
	mov.b64 	%rd135, 0;
$L__BB33_2:
	@%p1 bra 	$L__BB33_30;
	setp.lt.u32 	%p5, %r1, 15;
	mov.b32 	%r439, 0;
	@%p5 bra 	$L__BB33_6;
	mov.u32 	%r436, %r19;
	mov.u32 	%r437, %r18;
$L__BB33_5:
	.pragma "nounroll";
	mov.b32 	%r190, 0;
	st.shared.u32 	[%r436+-8192], %r190;
	st.shared.u32 	[%r436+-7168], %r190;
	st.shared.u32 	[%r436+-6144], %r190;
	st.shared.u32 	[%r436+-5120], %r190;
	st.shared.u32 	[%r436+-4096], %r190;
	st.shared.u32 	[%r436+-3072], %r190;
	st.shared.u32 	[%r436+-2048], %r190;
	st.shared.u32 	[%r436+-1024], %r190;
	st.shared.u32 	[%r436], %r190;
	st.shared.u32 	[%r436+1024], %r190;
	st.shared.u32 	[%r436+2048], %r190;
	st.shared.u32 	[%r436+3072], %r190;
	st.shared.u32 	[%r436+4096], %r190;
	st.shared.u32 	[%r436+5120], %r190;
	st.shared.u32 	[%r436+6144], %r190;
	st.shared.u32 	[%r436+7168], %r190;
	add.s32 	%r437, %r437, 16;
	add.s32 	%r436, %r436, 16384;
	setp.ne.s32 	%p6, %r437, 0;
	mov.u32 	%r439, %r7;
	@%p6 bra 	$L__BB33_5;
$L__BB33_6:
	add.s32 	%r25, %r2, -1;
	setp.eq.s32 	%p7, %r2, 0;
	@%p7 bra 	$L__BB33_16;
	setp.lt.u32 	%p8, %r25, 7;
	@%p8 bra 	$L__BB33_9;
	shl.b32 	%r191, %r439, 10;
	add.s32 	%r192, %r6, %r191;
	mov.b32 	%r193, 0;
	st.shared.u32 	[%r192], %r193;
	st.shared.u32 	[%r192+1024], %r193;
	st.shared.u32 	[%r192+2048], %r193;
	st.shared.u32 	[%r192+3072], %r193;
	st.shared.u32 	[%r192+4096], %r193;
	st.shared.u32 	[%r192+5120], %r193;
	st.shared.u32 	[%r192+6144], %r193;
	st.shared.u32 	[%r192+7168], %r193;
	add.s32 	%r439, %r439, 8;
$L__BB33_9:
	setp.eq.s32 	%p9, %r3, 0;
	@%p9 bra 	$L__BB33_16;
	setp.lt.u32 	%p10, %r4, 3;
	@%p10 bra 	$L__BB33_12;
	shl.b32 	%r194, %r439, 10;
	add.s32 	%r195, %r6, %r194;
	mov.b32 	%r196, 0;
	st.shared.u32 	[%r195], %r196;
	st.shared.u32 	[%r195+1024], %r196;
	st.shared.u32 	[%r195+2048], %r196;
	st.shared.u32 	[%r195+3072], %r196;
	add.s32 	%r439, %r439, 4;
$L__BB33_12:
	setp.eq.s32 	%p11, %r5, 0;
	@%p11 bra 	$L__BB33_16;
	setp.eq.s32 	%p12, %r5, 1;
	shl.b32 	%r197, %r439, 10;
	add.s32 	%r30, %r6, %r197;
	mov.b32 	%r198, 0;
	st.shared.u32 	[%r30], %r198;
	@%p12 bra 	$L__BB33_16;
	setp.eq.s32 	%p13, %r5, 2;
	mov.b32 	%r199, 0;
	st.shared.u32 	[%r30+1024], %r199;
	@%p13 bra 	$L__BB33_16;
	mov.b32 	%r200, 0;
	st.shared.u32 	[%r30+2048], %r200;
$L__BB33_16:
	cvt.u32.u64 	%r201, %rd5;
	setp.gt.u32 	%p14, %r201, 127;
	@%p14 bra 	$L__BB33_30;
	setp.lt.u32 	%p15, %r1, 15;
	mov.b32 	%r443, 0;
	@%p15 bra 	$L__BB33_20;
	mov.b32 	%r441, 0;
$L__BB33_19:
	.pragma "nounroll";
	shl.b32 	%r204, %r441, 10;
	add.s32 	%r205, %r6, %r204;
	mov.b32 	%r206, 0;
	st.shared.u32 	[%r205+512], %r206;
	st.shared.u32 	[%r205+1536], %r206;
	st.shared.u32 	[%r205+2560], %r206;
	st.shared.u32 	[%r205+3584], %r206;
	st.shared.u32 	[%r205+4608], %r206;
	st.shared.u32 	[%r205+5632], %r206;
	st.shared.u32 	[%r205+6656], %r206;
	st.shared.u32 	[%r205+7680], %r206;
	st.shared.u32 	[%r205+8704], %r206;
	st.shared.u32 	[%r205+9728], %r206;
	st.shared.u32 	[%r205+10752], %r206;
	st.shared.u32 	[%r205+11776], %r206;
	st.shared.u32 	[%r205+12800], %r206;
	st.shared.u32 	[%r205+13824], %r206;
	st.shared.u32 	[%r205+14848], %r206;
	st.shared.u32 	[%r205+15872], %r206;
	add.s32 	%r441, %r441, 16;
	setp.ne.s32 	%p16, %r441, %r7;
	mov.u32 	%r443, %r7;
	@%p16 bra 	$L__BB33_19;
$L__BB33_20:
	setp.eq.s32 	%p17, %r2, 0;
	@%p17 bra 	$L__BB33_30;
	setp.lt.u32 	%p18, %r25, 7;
	@%p18 bra 	$L__BB33_23;
	shl.b32 	%r207, %r443, 10;
	add.s32 	%r208, %r6, %r207;
	mov.b32 	%r209, 0;
	st.shared.u32 	[%r208+512], %r209;
	st.shared.u32 	[%r208+1536], %r209;
	st.shared.u32 	[%r208+2560], %r209;
	st.shared.u32 	[%r208+3584], %r209;
	st.shared.u32 	[%r208+4608], %r209;
	st.shared.u32 	[%r208+5632], %r209;
	st.shared.u32 	[%r208+6656], %r209;
	st.shared.u32 	[%r208+7680], %r209;
	add.s32 	%r443, %r443, 8;
$L__BB33_23:
	setp.eq.s32 	%p19, %r3, 0;
	@%p19 bra 	$L__BB33_30;
	setp.lt.u32 	%p20, %r4, 3;
	@%p20 bra 	$L__BB33_26;
	shl.b32 	%r210, %r443, 10;
	add.s32 	%r211, %r6, %r210;
	mov.b32 	%r212, 0;
	st.shared.u32 	[%r211+512], %r212;
	st.shared.u32 	[%r211+1536], %r212;
	st.shared.u32 	[%r211+2560], %r212;
	st.shared.u32 	[%r211+3584], %r212;
	add.s32 	%r443, %r443, 4;
$L__BB33_26:
	setp.eq.s32 	%p21, %r5, 0;
	@%p21 bra 	$L__BB33_30;
	setp.eq.s32 	%p22, %r5, 1;
	shl.b32 	%r213, %r443, 10;
	add.s32 	%r38, %r6, %r213;
	mov.b32 	%r214, 0;
	st.shared.u32 	[%r38+512], %r214;
	@%p22 bra 	$L__BB33_30;
	setp.eq.s32 	%p23, %r5, 2;
	mov.b32 	%r215, 0;
	st.shared.u32 	[%r38+1536], %r215;
	@%p23 bra 	$L__BB33_30;
	mov.b32 	%r216, 0;
	st.shared.u32 	[%r38+2560], %r216;
$L__BB33_30:
	bar.sync 	0;
	bar.sync 	0;
	shl.b64 	%rd8, %rd135, 30;
	sub.s64 	%rd24, %rd17, %rd8;
	min.u64 	%rd9, %rd24, 1073741824;
	setp.le.u64 	%p24, %rd9, %rd3;
	@%p24 bra 	$L__BB33_70;
	mov.u64 	%rd136, %rd3;
$L__BB33_32:
	add.s64 	%rd11, %rd136, %rd8;
	sub.s64 	%rd12, %rd17, %rd11;
	setp.lt.u64 	%p25, %rd12, 2048;
	@%p25 bra 	$L__BB33_34;
	add.s64 	%rd27, %rd11, %rd5;
	shl.b64 	%rd28, %rd27, 2;
	add.s64 	%rd29, %rd1, %rd28;
	ld.global.u32 	%r475, [%rd29];
	ld.global.u32 	%r474, [%rd29+512];
	ld.global.u32 	%r473, [%rd29+1024];
	ld.global.u32 	%r472, [%rd29+1536];
	ld.global.u32 	%r471, [%rd29+2048];
	ld.global.u32 	%r470, [%rd29+2560];
	ld.global.u32 	%r469, [%rd29+3072];
	ld.global.u32 	%r468, [%rd29+3584];
	ld.global.u32 	%r467, [%rd29+4096];
	ld.global.u32 	%r466, [%rd29+4608];
	ld.global.u32 	%r465, [%rd29+5120];
	ld.global.u32 	%r464, [%rd29+5632];
	ld.global.u32 	%r463, [%rd29+6144];
	ld.global.u32 	%r462, [%rd29+6656];
	ld.global.u32 	%r461, [%rd29+7168];
	ld.global.u32 	%r460, [%rd29+7680];
	bra.uni 	$L__BB33_66;
$L__BB33_34:
	cvt.u32.u64 	%r218, %rd5;
	cvt.u32.u64 	%r55, %rd12;
	setp.ge.s32 	%p26, %r218, %r55;
	add.s64 	%rd25, %rd11, %rd5;
	shl.b64 	%rd26, %rd25, 2;
	add.s64 	%rd13, %rd1, %rd26;
	mov.b32 	%r475, 2147483647;
	@%p26 bra 	$L__BB33_36;
	ld.global.u32 	%r475, [%rd13];
$L__BB33_36:
	setp.ge.s32 	%p27, %r8, %r55;
	mov.b32 	%r474, 2147483647;
	@%p27 bra 	$L__BB33_38;
	ld.global.u32 	%r474, [%rd13+512];
$L__BB33_38:
	setp.ge.s32 	%p28, %r9, %r55;
	mov.b32 	%r473, 2147483647;
	@%p28 bra 	$L__BB33_40;
	ld.global.u32 	%r473, [%rd13+1024];
$L__BB33_40:
	setp.ge.s32 	%p29, %r10, %r55;
	mov.b32 	%r472, 2147483647;
	@%p29 bra 	$L__BB33_42;
	ld.global.u32 	%r472, [%rd13+1536];
$L__BB33_42:
	setp.ge.s32 	%p30, %r11, %r55;
	mov.b32 	%r471, 2147483647;
	@%p30 bra 	$L__BB33_44;
	ld.global.u32 	%r471, [%rd13+2048];
$L__BB33_44:
	setp.ge.s32 	%p31, %r12, %r55;
	mov.b32 	%r470, 2147483647;
	@%p31 bra 	$L__BB33_46;
	ld.global.u32 	%r470, [%rd13+2560];
$L__BB33_46:
	setp.ge.s32 	%p32, %r13, %r55;
	mov.b32 	%r469, 2147483647;
	@%p32 bra 	$L__BB33_48;
	ld.global.u32 	%r469, [%rd13+3072];
$L__BB33_48:
	mov.u32 	%r226, %tid.x;
	add.s32 	%r227, %r226, 896;
	setp.ge.s32 	%p33, %r227, %r55;
	mov.b32 	%r468, 2147483647;
	@%p33 bra 	$L__BB33_50;
	ld.global.u32 	%r468, [%rd13+3584];
$L__BB33_50:
	setp.ge.s32 	%p34, %r14, %r55;
	mov.b32 	%r467, 2147483647;
	@%p34 bra 	$L__BB33_52;
	ld.global.u32 	%r467, [%rd13+4096];
$L__BB33_52:
	add.s32 	%r231, %r226, 1152;
	setp.ge.s32 	%p35, %r231, %r55;
	mov.b32 	%r466, 2147483647;
	@%p35 bra 	$L__BB33_54;
	ld.global.u32 	%r466, [%rd13+4608];
$L__BB33_54:
	add.s32 	%r234, %r226, 1280;
	setp.ge.s32 	%p36, %r234, %r55;
	mov.b32 	%r465, 2147483647;
	@%p36 bra 	$L__BB33_56;
	ld.global.u32 	%r465, [%rd13+5120];
$L__BB33_56:
	add.s32 	%r237, %r226, 1408;
	setp.ge.s32 	%p37, %r237, %r55;
	mov.b32 	%r464, 2147483647;
	@%p37 bra 	$L__BB33_58;
	ld.global.u32 	%r464, [%rd13+5632];
$L__BB33_58:
	add.s32 	%r240, %r226, 1536;
	setp.ge.s32 	%p38, %r240, %r55;
	mov.b32 	%r463, 2147483647;
	@%p38 bra 	$L__BB33_60;
	ld.global.u32 	%r463, [%rd13+6144];
$L__BB33_60:
	add.s32 	%r243, %r226, 1664;
	setp.ge.s32 	%p39, %r243, %r55;
	mov.b32 	%r462, 2147483647;
	@%p39 bra 	$L__BB33_62;
	ld.global.u32 	%r462, [%rd13+6656];
$L__BB33_62:
	add.s32 	%r246, %r226, 1792;
	setp.ge.s32 	%p40, %r246, %r55;
	mov.b32 	%r461, 2147483647;
	@%p40 bra 	$L__BB33_64;
	ld.global.u32 	%r461, [%rd13+7168];
$L__BB33_64:
	setp.ge.s32 	%p41, %r15, %r55;
	mov.b32 	%r460, 2147483647;
	@%p41 bra 	$L__BB33_66;
	ld.global.u32 	%r460, [%rd13+7680];
$L__BB33_66:
	setp.le.s32 	%p42, %r175, %r174;
	@%p42 bra 	$L__BB33_69;
	xor.b32  	%r103, %r460, -2147483648;
	xor.b32  	%r104, %r461, -2147483648;
	xor.b32  	%r105, %r462, -2147483648;
	xor.b32  	%r106, %r463, -2147483648;
	xor.b32  	%r107, %r464, -2147483648;
	xor.b32  	%r108, %r465, -2147483648;
	xor.b32  	%r109, %r466, -2147483648;
	xor.b32  	%r110, %r467, -2147483648;
	xor.b32  	%r111, %r468, -2147483648;
	xor.b32  	%r112, %r469, -2147483648;
	xor.b32  	%r113, %r470, -2147483648;
	xor.b32  	%r114, %r471, -2147483648;
	xor.b32  	%r115, %r472, -2147483648;
	xor.b32  	%r116, %r473, -2147483648;
	xor.b32  	%r117, %r474, -2147483648;
	xor.b32  	%r118, %r475, -2147483648;
	mov.b32 	%r476, 0;
	mov.u32 	%r477, %r174;
$L__BB33_68:
	sub.s32 	%r249, %r175, %r477;
	shl.b32 	%r250, %r476, 10;
	mov.u32 	%r251, _ZZN3cub18CUB_300001_SM_10006detail10radix_sort30DeviceRadixSortHistogramKernelINS1_5radix10policy_hubIiiyE10Policy1000ELNS0_9SortOrderE0EiyNS1_21identity_decomposer_tEEEvPT2_PKT1_SA_iiT3_E12temp_storage;
	add.s32 	%r252, %r251, %r250;
	min.s32 	%r253, %r249, 8;
	mov.b32 	%r254, -1;
	shl.b32 	%r255, %r254, %r253;
	not.b32 	%r256, %r255;
	shr.u32 	%r257, %r118, %r477;
	and.b32  	%r258, %r257, %r256;
	shl.b32 	%r259, %r258, 2;
	add.s32 	%r260, %r252, %r259;
	atom.shared.add.u32 	%r261, [%r260], 1;
	shr.u32 	%r262, %r117, %r477;
	and.b32  	%r263, %r262, %r256;
	shl.b32 	%r264, %r263, 2;
	add.s32 	%r265, %r252, %r264;
	atom.shared.add.u32 	%r266, [%r265], 1;
	shr.u32 	%r267, %r116, %r477;
	and.b32  	%r268, %r267, %r256;
	shl.b32 	%r269, %r268, 2;
	add.s32 	%r270, %r252, %r269;
	atom.shared.add.u32 	%r271, [%r270], 1;
	shr.u32 	%r272, %r115, %r477;
	and.b32  	%r273, %r272, %r256;
	shl.b32 	%r274, %r273, 2;
	add.s32 	%r275, %r252, %r274;
	atom.shared.add.u32 	%r276, [%r275], 1;
	shr.u32 	%r277, %r114, %r477;
	and.b32  	%r278, %r277, %r256;
	shl.b32 	%r279, %r278, 2;
	add.s32 	%r280, %r252, %r279;
	atom.shared.add.u32 	%r281, [%r280], 1;
	shr.u32 	%r282, %r113, %r477;
	and.b32  	%r283, %r282, %r256;
	shl.b32 	%r284, %r283, 2;
	add.s32 	%r285, %r252, %r284;
	atom.shared.add.u32 	%r286, [%r285], 1;
	shr.u32 	%r287, %r112, %r477;
	and.b32  	%r288, %r287, %r256;
	shl.b32 	%r289, %r288, 2;
	add.s32 	%r290, %r252, %r289;
	atom.shared.add.u32 	%r291, [%r290], 1;
	shr.u32 	%r292, %r111, %r477;
	and.b32  	%r293, %r292, %r256;
	shl.b32 	%r294, %r293, 2;
	add.s32 	%r295, %r252, %r294;
	atom.shared.add.u32 	%r296, [%r295], 1;
	shr.u32 	%r297, %r110, %r477;
	and.b32  	%r298, %r297, %r256;
	shl.b32 	%r299, %r298, 2;
	add.s32 	%r300, %r252, %r299;
	atom.shared.add.u32 	%r301, [%r300], 1;
	shr.u32 	%r302, %r109, %r477;
	and.b32  	%r303, %r302, %r256;
	shl.b32 	%r304, %r303, 2;
	add.s32 	%r305, %r252, %r304;
	atom.shared.add.u32 	%r306, [%r305], 1;
	shr.u32 	%r307, %r108, %r477;
	and.b32  	%r308, %r307, %r256;
	shl.b32 	%r309, %r308, 2;
	add.s32 	%r310, %r252, %r309;
	atom.shared.add.u32 	%r311, [%r310], 1;
	shr.u32 	%r312, %r107, %r477;
	and.b32  	%r313, %r312, %r256;
	shl.b32 	%r314, %r313, 2;
	add.s32 	%r315, %r252, %r314;
	atom.shared.add.u32 	%r316, [%r315], 1;
	shr.u32 	%r317, %r106, %r477;
	and.b32  	%r318, %r317, %r256;
	shl.b32 	%r319, %r318, 2;
	add.s32 	%r320, %r252, %r319;
	atom.shared.add.u32 	%r321, [%r320], 1;
	shr.u32 	%r322, %r105, %r477;
	and.b32  	%r323, %r322, %r256;
	shl.b32 	%r324, %r323, 2;
	add.s32 	%r325, %r252, %r324;
	atom.shared.add.u32 	%r326, [%r325], 1;
	shr.u32 	%r327, %r104, %r477;
	and.b32  	%r328, %r327, %r256;
	shl.b32 	%r329, %r328, 2;
	add.s32 	%r330, %r252, %r329;
	atom.shared.add.u32 	%r331, [%r330], 1;
	shr.u32 	%r332, %r103, %r477;
	and.b32  	%r333, %r332, %r256;
	shl.b32 	%r334, %r333, 2;
	add.s32 	%r335, %r252, %r334;
	atom.shared.add.u32 	%r336, [%r335], 1;
	add.s32 	%r477, %r477, 8;
	add.s32 	%r476, %r476, 1;
	setp.lt.s32 	%p43, %r477, %r175;
	@%p43 bra 	$L__BB33_68;
$L__BB33_69:
	add.s64 	%rd136, %rd136, %rd4;
	setp.lt.u64 	%p44, %rd136, %rd9;
	@%p44 bra 	$L__BB33_32;
$L__BB33_70:
	bar.sync 	0;
	@%p1 bra 	$L__BB33_152;
	setp.lt.u32 	%p45, %r1, 7;
	mov.b32 	%r480, 0;
	@%p45 bra 	$L__BB33_90;
	mov.b32 	%r478, 0;
$L__BB33_73:
	.pragma "nounroll";
	shl.b32 	%r339, %r478, 10;
	add.s32 	%r124, %r6, %r339;
	ld.shared.u32 	%r125, [%r124];
	setp.eq.s32 	%p46, %r125, 0;
	@%p46 bra 	$L__BB33_75;
	cvt.u32.u64 	%r340, %rd5;
	shl.b32 	%r341, %r478, 8;
	add.s32 	%r342, %r341, %r340;
	mul.wide.u32 	%rd30, %r342, 8;
	add.s64 	%rd31, %rd2, %rd30;
	cvt.u64.u32 	%rd32, %r125;
	atom.global.add.u64 	%rd33, [%rd31], %rd32;
$L__BB33_75:
	ld.shared.u32 	%r126, [%r124+1024];
	setp.eq.s32 	%p47, %r126, 0;
	@%p47 bra 	$L__BB33_77;
	cvt.u32.u64 	%r343, %rd5;
	shl.b32 	%r344, %r478, 8;
	add.s32 	%r345, %r344, %r343;
	add.s32 	%r346, %r345, 256;
	mul.wide.u32 	%rd34, %r346, 8;
	add.s64 	%rd35, %rd2, %rd34;
	cvt.u64.u32 	%rd36, %r126;
	atom.global.add.u64 	%rd37, [%rd35], %rd36;
$L__BB33_77:
	ld.shared.u32 	%r127, [%r124+2048];
	setp.eq.s32 	%p48, %r127, 0;
	@%p48 bra 	$L__BB33_79;
	cvt.u32.u64 	%r347, %rd5;
	shl.b32 	%r348, %r478, 8;
	add.s32 	%r349, %r348, %r347;
	add.s32 	%r350, %r349, 512;
	mul.wide.u32 	%rd38, %r350, 8;
	add.s64 	%rd39, %rd2, %rd38;
	cvt.u64.u32 	%rd40, %r127;
	atom.global.add.u64 	%rd41, [%rd39], %rd40;
$L__BB33_79:
	ld.shared.u32 	%r128, [%r124+3072];
	setp.eq.s32 	%p49, %r128, 0;
	@%p49 bra 	$L__BB33_81;
	cvt.u32.u64 	%r351, %rd5;
	shl.b32 	%r352, %r478, 8;
	add.s32 	%r353, %r352, %r351;
	add.s32 	%r354, %r353, 768;
	mul.wide.u32 	%rd42, %r354, 8;
	add.s64 	%rd43, %rd2, %rd42;
	cvt.u64.u32 	%rd44, %r128;
	atom.global.add.u64 	%rd45, [%rd43], %rd44;
$L__BB33_81:
	ld.shared.u32 	%r129, [%r124+4096];
	setp.eq.s32 	%p50, %r129, 0;
	@%p50 bra 	$L__BB33_83;
	cvt.u32.u64 	%r355, %rd5;
	shl.b32 	%r356, %r478, 8;
	add.s32 	%r357, %r356, %r355;
	add.s32 	%r358, %r357, 1024;
	mul.wide.u32 	%rd46, %r358, 8;
	add.s64 	%rd47, %rd2, %rd46;
	cvt.u64.u32 	%rd48, %r129;
	atom.global.add.u64 	%rd49, [%rd47], %rd48;
$L__BB33_83:
	ld.shared.u32 	%r130, [%r124+5120];
	setp.eq.s32 	%p51, %r130, 0;
	@%p51 bra 	$L__BB33_85;
	cvt.u32.u64 	%r359, %rd5;
	shl.b32 	%r360, %r478, 8;
	add.s32 	%r361, %r360, %r359;
	add.s32 	%r362, %r361, 1280;
	mul.wide.u32 	%rd50, %r362, 8;
	add.s64 	%rd51, %rd2, %rd50;
	cvt.u64.u32 	%rd52, %r130;
	atom.global.add.u64 	%rd53, [%rd51], %rd52;
$L__BB33_85:
	ld.shared.u32 	%r131, [%r124+6144];
	setp.eq.s32 	%p52, %r131, 0;
	@%p52 bra 	$L__BB33_87;
	cvt.u32.u64 	%r363, %rd5;
	shl.b32 	%r364, %r478, 8;
	add.s32 	%r365, %r364, %r363;
	add.s32 	%r366, %r365, 1536;
	mul.wide.u32 	%rd54, %r366, 8;
	add.s64 	%rd55, %rd2, %rd54;
	cvt.u64.u32 	%rd56, %r131;
	atom.global.add.u64 	%rd57, [%rd55], %rd56;
$L__BB33_87:
	ld.shared.u32 	%r132, [%r124+7168];
	setp.eq.s32 	%p53, %r132, 0;
	@%p53 bra 	$L__BB33_89;
	cvt.u32.u64 	%r367, %rd5;
	shl.b32 	%r368, %r478, 8;
	add.s32 	%r369, %r368, %r367;
	add.s32 	%r370, %r369, 1792;
	mul.wide.u32 	%rd58, %r370, 8;
	add.s64 	%rd59, %rd2, %rd58;
	cvt.u64.u32 	%rd60, %r132;
	atom.global.add.u64 	%rd61, [%rd59], %rd60;
$L__BB33_89:
	add.s32 	%r478, %r478, 8;
	setp.ne.s32 	%p54, %r478, %r16;
	mov.u32 	%r480, %r16;
	@%p54 bra 	$L__BB33_73;
$L__BB33_90:
	add.s32 	%r135, %r5, -1;
	setp.eq.s32 	%p55, %r3, 0;
	@%p55 bra 	$L__BB33_111;
	setp.lt.u32 	%p56, %r4, 3;
	@%p56 bra 	$L__BB33_101;
	shl.b32 	%r371, %r480, 10;
	add.s32 	%r136, %r6, %r371;
	ld.shared.u32 	%r137, [%r136];
	setp.eq.s32 	%p57, %r137, 0;
	@%p57 bra 	$L__BB33_94;
	cvt.u32.u64 	%r372, %rd5;
	shl.b32 	%r373, %r480, 8;
	add.s32 	%r374, %r373, %r372;
	mul.wide.u32 	%rd62, %r374, 8;
	add.s64 	%rd63, %rd2, %rd62;
	cvt.u64.u32 	%rd64, %r137;
	atom.global.add.u64 	%rd65, [%rd63], %rd64;
$L__BB33_94:
	ld.shared.u32 	%r138, [%r136+1024];
	setp.eq.s32 	%p58, %r138, 0;
	@%p58 bra 	$L__BB33_96;
	cvt.u32.u64 	%r375, %rd5;
	shl.b32 	%r376, %r480, 8;
	add.s32 	%r377, %r376, %r375;
	add.s32 	%r378, %r377, 256;
	mul.wide.u32 	%rd66, %r378, 8;
	add.s64 	%rd67, %rd2, %rd66;
	cvt.u64.u32 	%rd68, %r138;
	atom.global.add.u64 	%rd69, [%rd67], %rd68;
$L__BB33_96:
	ld.shared.u32 	%r139, [%r136+2048];
	setp.eq.s32 	%p59, %r139, 0;
	@%p59 bra 	$L__BB33_98;
	cvt.u32.u64 	%r379, %rd5;
	shl.b32 	%r380, %r480, 8;
	add.s32 	%r381, %r380, %r379;
	add.s32 	%r382, %r381, 512;
	mul.wide.u32 	%rd70, %r382, 8;
	add.s64 	%rd71, %rd2, %rd70;
	cvt.u64.u32 	%rd72, %r139;
	atom.global.add.u64 	%rd73, [%rd71], %rd72;
$L__BB33_98:
	ld.shared.u32 	%r140, [%r136+3072];
	setp.eq.s32 	%p60, %r140, 0;
	@%p60 bra 	$L__BB33_100;
	cvt.u32.u64 	%r383, %rd5;
	shl.b32 	%r384, %r480, 8;
	add.s32 	%r385, %r384, %r383;
	add.s32 	%r386, %r385, 768;
	mul.wide.u32 	%rd74, %r386, 8;
	add.s64 	%rd75, %rd2, %rd74;
	cvt.u64.u32 	%rd76, %r140;
	atom.global.add.u64 	%rd77, [%rd75], %rd76;
$L__BB33_100:
	add.s32 	%r480, %r480, 4;
$L__BB33_101:
	setp.eq.s32 	%p61, %r5, 0;
	@%p61 bra 	$L__BB33_111;
	setp.eq.s32 	%p62, %r135, 0;
	@%p62 bra 	$L__BB33_108;
	shl.b32 	%r387, %r480, 10;
	add.s32 	%r143, %r6, %r387;
	ld.shared.u32 	%r144, [%r143];
	setp.eq.s32 	%p63, %r144, 0;
	@%p63 bra 	$L__BB33_105;
	cvt.u32.u64 	%r388, %rd5;
	shl.b32 	%r389, %r480, 8;
	add.s32 	%r390, %r389, %r388;
	mul.wide.u32 	%rd78, %r390, 8;
	add.s64 	%rd79, %rd2, %rd78;
	cvt.u64.u32 	%rd80, %r144;
	atom.global.add.u64 	%rd81, [%rd79], %rd80;
$L__BB33_105:
	ld.shared.u32 	%r145, [%r143+1024];
	setp.eq.s32 	%p64, %r145, 0;
	@%p64 bra 	$L__BB33_107;
	cvt.u32.u64 	%r391, %rd5;
	shl.b32 	%r392, %r480, 8;
	add.s32 	%r393, %r392, %r391;
	add.s32 	%r394, %r393, 256;
	mul.wide.u32 	%rd82, %r394, 8;
	add.s64 	%rd83, %rd2, %rd82;
	cvt.u64.u32 	%rd84, %r145;
	atom.global.add.u64 	%rd85, [%rd83], %rd84;
$L__BB33_107:
	add.s32 	%r480, %r480, 2;
$L__BB33_108:
	setp.eq.s32 	%p65, %r17, 0;
	@%p65 bra 	$L__BB33_111;
	shl.b32 	%r395, %r480, 10;
	add.s32 	%r396, %r6, %r395;
	ld.shared.u32 	%r148, [%r396];
	setp.eq.s32 	%p66, %r148, 0;
	@%p66 bra 	$L__BB33_111;
	cvt.u32.u64 	%r397, %rd5;
	shl.b32 	%r398, %r480, 8;
	add.s32 	%r399, %r398, %r397;
	mul.wide.u32 	%rd86, %r399, 8;
	add.s64 	%rd87, %rd2, %rd86;
	cvt.u64.u32 	%rd88, %r148;
	atom.global.add.u64 	%rd89, [%rd87], %rd88;
$L__BB33_111:
	cvt.u32.u64 	%r400, %rd5;
	setp.gt.u32 	%p67, %r400, 127;
	@%p67 bra 	$L__BB33_152;
	setp.lt.u32 	%p68, %r1, 7;
	mov.b32 	%r484, 0;
	@%p68 bra 	$L__BB33_131;
	mov.b32 	%r482, 0;
$L__BB33_114:
	.pragma "nounroll";
	shl.b32 	%r404, %r482, 10;
	add.s32 	%r150, %r6, %r404;
	ld.shared.u32 	%r151, [%r150+512];
	setp.eq.s32 	%p69, %r151, 0;
	shl.b32 	%r405, %r482, 8;
	add.s32 	%r406, %r405, %r400;
	mul.wide.u32 	%rd90, %r406, 8;
	add.s64 	%rd15, %rd2, %rd90;
	@%p69 bra 	$L__BB33_116;
	cvt.u64.u32 	%rd91, %r151;
	atom.global.add.u64 	%rd92, [%rd15+1024], %rd91;
$L__BB33_116:
	ld.shared.u32 	%r152, [%r150+1536];
	setp.eq.s32 	%p70, %r152, 0;
	@%p70 bra 	$L__BB33_118;
	cvt.u64.u32 	%rd93, %r152;
	atom.global.add.u64 	%rd94, [%rd15+3072], %rd93;
$L__BB33_118:
	ld.shared.u32 	%r153, [%r150+2560];
	setp.eq.s32 	%p71, %r153, 0;
	@%p71 bra 	$L__BB33_120;
	cvt.u64.u32 	%rd95, %r153;
	atom.global.add.u64 	%rd96, [%rd15+5120], %rd95;
$L__BB33_120:
	ld.shared.u32 	%r154, [%r150+3584];
	setp.eq.s32 	%p72, %r154, 0;
	@%p72 bra 	$L__BB33_122;
	cvt.u64.u32 	%rd97, %r154;
	atom.global.add.u64 	%rd98, [%rd15+7168], %rd97;
$L__BB33_122:
	ld.shared.u32 	%r155, [%r150+4608];
	setp.eq.s32 	%p73, %r155, 0;
	@%p73 bra 	$L__BB33_124;
	cvt.u64.u32 	%rd99, %r155;
	atom.global.add.u64 	%rd100, [%rd15+9216], %rd99;
$L__BB33_124:
	ld.shared.u32 	%r156, [%r150+5632];
	setp.eq.s32 	%p74, %r156, 0;
	@%p74 bra 	$L__BB33_126;
	cvt.u64.u32 	%rd101, %r156;
	atom.global.add.u64 	%rd102, [%rd15+11264], %rd101;
$L__BB33_126:
	ld.shared.u32 	%r157, [%r150+6656];
	setp.eq.s32 	%p75, %r157, 0;
	@%p75 bra 	$L__BB33_128;
	cvt.u64.u32 	%rd103, %r157;
	atom.global.add.u64 	%rd104, [%rd15+13312], %rd103;
$L__BB33_128:
	ld.shared.u32 	%r158, [%r150+7680];
	setp.eq.s32 	%p76, %r158, 0;
	@%p76 bra 	$L__BB33_130;
	cvt.u64.u32 	%rd105, %r158;
	atom.global.add.u64 	%rd106, [%rd15+15360], %rd105;
$L__BB33_130:
	add.s32 	%r482, %r482, 8;
	setp.ne.s32 	%p77, %r482, %r16;
	mov.u32 	%r484, %r16;
	@%p77 bra 	$L__BB33_114;
$L__BB33_131:
	setp.eq.s32 	%p78, %r3, 0;
	@%p78 bra 	$L__BB33_152;
	setp.lt.u32 	%p79, %r4, 3;
	@%p79 bra 	$L__BB33_142;
	shl.b32 	%r407, %r484, 10;
	add.s32 	%r161, %r6, %r407;
	ld.shared.u32 	%r162, [%r161+512];
	setp.eq.s32 	%p80, %r162, 0;
	@%p80 bra 	$L__BB33_135;
	shl.b32 	%r409, %r484, 8;
	add.s32 	%r410, %r409, %r400;
	mul.wide.u32 	%rd107, %r410, 8;
	add.s64 	%rd108, %rd2, %rd107;
	cvt.u64.u32 	%rd109, %r162;
	atom.global.add.u64 	%rd110, [%rd108+1024], %rd109;
$L__BB33_135:
	ld.shared.u32 	%r163, [%r161+1536];
	setp.eq.s32 	%p81, %r163, 0;
	@%p81 bra 	$L__BB33_137;
	shl.b32 	%r412, %r484, 8;
	add.s32 	%r413, %r412, %r400;
	add.s32 	%r414, %r413, 256;
	mul.wide.u32 	%rd111, %r414, 8;
	add.s64 	%rd112, %rd2, %rd111;
	cvt.u64.u32 	%rd113, %r163;
	atom.global.add.u64 	%rd114, [%rd112+1024], %rd113;
$L__BB33_137:
	ld.shared.u32 	%r164, [%r161+2560];
	setp.eq.s32 	%p82, %r164, 0;
	@%p82 bra 	$L__BB33_139;
	shl.b32 	%r416, %r484, 8;
	add.s32 	%r417, %r416, %r400;
	add.s32 	%r418, %r417, 512;
	mul.wide.u32 	%rd115, %r418, 8;
	add.s64 	%rd116, %rd2, %rd115;
	cvt.u64.u32 	%rd117, %r164;
	atom.global.add.u64 	%rd118, [%rd116+1024], %rd117;
$L__BB33_139:
	ld.shared.u32 	%r165, [%r161+3584];
	setp.eq.s32 	%p83, %r165, 0;
	@%p83 bra 	$L__BB33_141;
	shl.b32 	%r420, %r484, 8;
	add.s32 	%r421, %r420, %r400;
	add.s32 	%r422, %r421, 768;
	mul.wide.u32 	%rd119, %r422, 8;
	add.s64 	%rd120, %rd2, %rd119;
	cvt.u64.u32 	%rd121, %r165;
	atom.global.add.u64 	%rd122, [%rd120+1024], %rd121;
$L__BB33_141:
	add.s32 	%r484, %r484, 4;
$L__BB33_142:
	setp.eq.s32 	%p84, %r5, 0;
	@%p84 bra 	$L__BB33_152;
	setp.eq.s32 	%p85, %r135, 0;
	@%p85 bra 	$L__BB33_149;
	shl.b32 	%r423, %r484, 10;
	add.s32 	%r168, %r6, %r423;
	ld.shared.u32 	%r169, [%r168+512];
	setp.eq.s32 	%p86, %r169, 0;
	@%p86 bra 	$L__BB33_146;
	shl.b32 	%r425, %r484, 8;
	add.s32 	%r426, %r425, %r400;
	mul.wide.u32 	%rd123, %r426, 8;
	add.s64 	%rd124, %rd2, %rd123;
	cvt.u64.u32 	%rd125, %r169;
	atom.global.add.u64 	%rd126, [%rd124+1024], %rd125;
$L__BB33_146:
	ld.shared.u32 	%r170, [%r168+1536];
	setp.eq.s32 	%p87, %r170, 0;
	@%p87 bra 	$L__BB33_148;
	shl.b32 	%r428, %r484, 8;
	add.s32 	%r429, %r428, %r400;
	add.s32 	%r430, %r429, 256;
	mul.wide.u32 	%rd127, %r430, 8;
	add.s64 	%rd128, %rd2, %rd127;
	cvt.u64.u32 	%rd129, %r170;
	atom.global.add.u64 	%rd130, [%rd128+1024], %rd129;
$L__BB33_148:
	add.s32 	%r484, %r484, 2;
$L__BB33_149:
	setp.eq.s32 	%p88, %r17, 0;
	@%p88 bra 	$L__BB33_152;
	shl.b32 	%r431, %r484, 10;
	add.s32 	%r432, %r6, %r431;
	ld.shared.u32 	%r173, [%r432+512];
	setp.eq.s32 	%p89, %r173, 0;
	@%p89 bra 	$L__BB33_152;
	shl.b32 	%r434, %r484, 8;
	add.s32 	%r435, %r434, %r400;
	mul.wide.u32 	%rd131, %r435, 8;
	add.s64 	%rd132, %rd2, %rd131;
	cvt.u64.u32 	%rd133, %r173;
	atom.global.add.u64 	%rd134, [%rd132+1024], %rd133;
$L__BB33_152:
	bar.sync 	0;
	add.s64 	%rd135, %rd135, 1;
	setp.ne.s64 	%p90, %rd135, %rd6;
	@%p90 bra 	$L__BB33_2;
$L__BB33_153:
	ret;

}
	// .globl	_ZN3cub18CUB_300001_SM_10006detail10radix_sort33DeviceRadixSortExclusiveSumKernelINS1_5radix10policy_hubIiiyE10Policy1000EyEEvPT0_
.visible .entry _ZN3cub18CUB_300001_SM_10006detail10radix_sort33DeviceRadixSortExclusiveSumKernelINS1_5radix10policy_hubIiiyE10Policy1000EyEEvPT0_(
	.param .u64 .ptr .align 1 _ZN3cub18CUB_300001_SM_10006detail10radix_sort33DeviceRadixSortExclusiveSumKernelINS1_5radix10policy_hubIiiyE10Policy1000EyEEvPT0__param_0
)
{
	.reg .pred 	%p<4>;
	.reg .b32 	%r<28>;
	.reg .b64 	%rd<54>;
	// demoted variable
	.shared .align 16 .b8 _ZZN3cub18CUB_300001_SM_10006detail10radix_sort33DeviceRadixSortExclusiveSumKernelINS1_5radix10policy_hubIiiyE10Policy1000EyEEvPT0_E12temp_storage[2336];
	ld.param.u64 	%rd5, [_ZN3cub18CUB_300001_SM_10006detail10radix_sort33DeviceRadixSortExclusiveSumKernelINS1_5radix10policy_hubIiiyE10Policy1000EyEEvPT0__param_0];
	cvta.to.global.u64 	%rd6, %rd5;
	mov.u32 	%r3, %ctaid.x;
	shl.b32 	%r4, %r3, 8;
	mov.u32 	%r1, %tid.x;
	setp.gt.u32 	%p1, %r1, 255;
	add.s32 	%r5, %r4, %r1;
	mul.wide.s32 	%rd7, %r5, 8;
	add.s64 	%rd1, %rd6, %rd7;
	@%p1 bra 	$L__BB34_2;
	ld.global.u64 	%rd53, [%rd1];
$L__BB34_2:
	shr.u32 	%r6, %r1, 3;
	add.s32 	%r7, %r6, %r1;
	shl.b32 	%r8, %r7, 3;
	mov.u32 	%r9, _ZZN3cub18CUB_300001_SM_10006detail10radix_sort33DeviceRadixSortExclusiveSumKernelINS1_5radix10policy_hubIiiyE10Policy1000EyEEvPT0_E12temp_storage;
	add.s32 	%r10, %r9, %r8;
	add.s32 	%r2, %r10, 16;
	st.shared.u64 	[%r10+16], %rd53;
	bar.sync 	0;
	setp.gt.u32 	%p2, %r1, 31;
	@%p2 bra 	$L__BB34_4;
	mad.lo.s32 	%r27, %r1, 72, %r9;
	ld.shared.u64 	%rd23, [%r27+16];
	ld.shared.u64 	%rd24, [%r27+24];
	ld.shared.u64 	%rd25, [%r27+32];
	ld.shared.u64 	%rd26, [%r27+40];
	ld.shared.u64 	%rd27, [%r27+48];
	ld.shared.u64 	%rd28, [%r27+56];
	ld.shared.u64 	%rd29, [%r27+64];
	ld.shared.u64 	%rd30, [%r27+72];
	add.s64 	%rd31, %rd24, %rd23;
	add.s64 	%rd32, %rd31, %rd25;
	add.s64 	%rd33, %rd32, %rd26;
	add.s64 	%rd34, %rd33, %rd27;
	add.s64 	%rd35, %rd34, %rd28;
	add.s64 	%rd36, %rd35, %rd29;
	add.s64 	%rd10, %rd36, %rd30;
	mov.b32 	%r11, 1;
	mov.b32 	%r24, 0;
	mov.b32 	%r25, -1;
	// begin inline asm
	{  .reg .u64 r0;  .reg .u32 lo;  .reg .u32 hi;  .reg .pred p;  mov.b64 {lo, hi}, %rd10;  shfl.sync.up.b32 lo|p, lo, %r11, %r24, %r25;  shfl.sync.up.b32 hi|p, hi, %r11, %r24, %r25;  mov.b64 r0, {lo, hi};  @p add.u64 r0, r0, %rd10;  mov.u64 %rd8, r0;}
	// end inline asm
	mov.b32 	%r14, 2;
	// begin inline asm
	{  .reg .u64 r0;  .reg .u32 lo;  .reg .u32 hi;  .reg .pred p;  mov.b64 {lo, hi}, %rd8;  shfl.sync.up.b32 lo|p, lo, %r14, %r24, %r25;  shfl.sync.up.b32 hi|p, hi, %r14, %r24, %r25;  mov.b64 r0, {lo, hi};  @p add.u64 r0, r0, %rd8;  mov.u64 %rd11, r0;}
	// end inline asm
	mov.b32 	%r17, 4;
	// begin inline asm
	{  .reg .u64 r0;  .reg .u32 lo;  .reg .u32 hi;  .reg .pred p;  mov.b64 {lo, hi}, %rd11;  shfl.sync.up.b32 lo|p, lo, %r17, %r24, %r25;  shfl.sync.up.b32 hi|p, hi, %r17, %r24, %r25;  mov.b64 r0, {lo, hi};  @p add.u64 r0, r0, %rd11;  mov.u64 %rd14, r0;}
	// end inline asm
	mov.b32 	%r20, 8;
	// begin inline asm
	{  .reg .u64 r0;  .reg .u32 lo;  .reg .u32 hi;  .reg .pred p;  mov.b64 {lo, hi}, %rd14;  shfl.sync.up.b32 lo|p, lo, %r20, %r24, %r25;  shfl.sync.up.b32 hi|p, hi, %r20, %r24, %r25;  mov.b64 r0, {lo, hi};  @p add.u64 r0, r0, %rd14;  mov.u64 %rd17, r0;}
	// end inline asm
	mov.b32 	%r23, 16;
	// begin inline asm
	{  .reg .u64 r0;  .reg .u32 lo;  .reg .u32 hi;  .reg .pred p;  mov.b64 {lo, hi}, %rd17;  shfl.sync.up.b32 lo|p, lo, %r23, %r24, %r25;  shfl.sync.up.b32 hi|p, hi, %r23, %r24, %r25;  mov.b64 r0, {lo, hi};  @p add.u64 r0, r0, %rd17;  mov.u64 %rd20, r0;}
	// end inline asm
	sub.s64 	%rd37, %rd20, %rd10;
	ld.shared.u64 	%rd38, [%r27+16];
	ld.shared.u64 	%rd39, [%r27+24];
	ld.shared.u64 	%rd40, [%r27+32];
	ld.shared.u64 	%rd41, [%r27+40];
	ld.shared.u64 	%rd42, [%r27+48];
	ld.shared.u64 	%rd43, [%r27+56];
	ld.shared.u64 	%rd44, [%r27+64];
	add.s64 	%rd45, %rd38, %rd37;
	add.s64 	%rd46, %rd39, %rd45;
	add.s64 	%rd47, %rd40, %rd46;
	add.s64 	%rd48, %rd41, %rd47;
	add.s64 	%rd49, %rd42, %rd48;
	add.s64 	%rd50, %rd43, %rd49;
	add.s64 	%rd51, %rd44, %rd50;
	st.shared.u64 	[%r27+16], %rd37;
	st.shared.u64 	[%r27+24], %rd45;
	st.shared.u64 	[%r27+32], %rd46;
	st.shared.u64 	[%r27+40], %rd47;
	st.shared.u64 	[%r27+48], %rd48;
	st.shared.u64 	[%r27+56], %rd49;
	st.shared.u64 	[%r27+64], %rd50;
	st.shared.u64 	[%r27+72], %rd51;
$L__BB34_4:
	setp.gt.u32 	%p3, %r1, 255;
	bar.sync 	0;
	@%p3 bra 	$L__BB34_6;
	ld.shared.u64 	%rd52, [%r2];
	st.global.u64 	[%rd1], %rd52;
$L__BB34_6:
	ret;

}
	// .globl	_ZN3cub18CUB_300001_SM_10006detail10radix_sort29DeviceRadixSortOnesweepKernelINS1_5radix10policy_hubIiiyE10Policy1000ELNS0_9SortOrderE0EiiyiiNS1_21identity_decomposer_tEEEvPT5_SB_PT3_PKSC_PT1_PKSG_PT2_PKSK_T4_iiT6_
.visible .entry _ZN3cub18CUB_300001_SM_10006detail10radix_sort29DeviceRadixSortOnesweepKernelINS1_5radix10policy_hubIiiyE10Policy1000ELNS0_9SortOrderE0EiiyiiNS1_21identity_decomposer_tEEEvPT5_SB_PT3_PKSC_PT1_PKSG_PT2_PKSK_T4_iiT6_(
	.param .u64 .ptr .align 1 _ZN3cub18CUB_300001_SM_10006detail10radix_sort29DeviceRadixSortOnesweepKernelINS1_5radix10policy_hubIiiyE10Policy1000ELNS0_9SortOrderE0EiiyiiNS1_21identity_decomposer_tEEEvPT5_SB_PT3_PKSC_PT1_PKSG_PT2_PKSK_T4_iiT6__param_0,
	.param .u64 .ptr .align 1 _ZN3cub18CUB_300001_SM_10006detail10radix_sort29DeviceRadixSortOnesweepKernelINS1_5radix10policy_hubIiiyE10Policy1000ELNS0_9SortOrderE0EiiyiiNS1_21identity_decomposer_tEEEvPT5_SB_PT3_PKSC_PT1_PKSG_PT2_PKSK_T4_iiT6__param_1,
	.param .u64 .ptr .align 1 _ZN3cub18CUB_300001_SM_10006detail10radix_sort29DeviceRadixSortOnesweepKernelINS1_5radix10policy_hubIiiyE10Policy1000ELNS0_9SortOrderE0EiiyiiNS1_21identity_decomposer_tEEEvPT5_SB_PT3_PKSC_PT1_PKSG_PT2_PKSK_T4_iiT6__param_2,
	.param .u64 .ptr .align 1 _ZN3cub18CUB_300001_SM_10006detail10radix_sort29DeviceRadixSortOnesweepKernelINS1_5radix10policy_hubIiiyE10Policy1000ELNS0_9SortOrderE0EiiyiiNS1_21identity_decomposer_tEEEvPT5_SB_PT3_PKSC_PT1_PKSG_PT2_PKSK_T4_iiT6__param_3,
	.param .u64 .ptr .align 1 _ZN3cub18CUB_300001_SM_10006detail10radix_sort29DeviceRadixSortOnesweepKernelINS1_5radix10policy_hubIiiyE10Policy1000ELNS0_9SortOrderE0EiiyiiNS1_21identity_decomposer_tEEEvPT5_SB_PT3_PKSC_PT1_PKSG_PT2_PKSK_T4_iiT6__param_4,
	.param .u64 .ptr .align 1 _ZN3cub18CUB_300001_SM_10006detail10radix_sort29DeviceRadixSortOnesweepKernelINS1_5radix10policy_hubIiiyE10Policy1000ELNS0_9SortOrderE0EiiyiiNS1_21identity_decomposer_tEEEvPT5_SB_PT3_PKSC_PT1_PKSG_PT2_PKSK_T4_iiT6__param_5,
	.param .u64 .ptr .align 1 _ZN3cub18CUB_300001_SM_10006detail10radix_sort29DeviceRadixSortOnesweepKernelINS1_5radix10policy_hubIiiyE10Policy1000ELNS0_9SortOrderE0EiiyiiNS1_21identity_decomposer_tEEEvPT5_SB_PT3_PKSC_PT1_PKSG_PT2_PKSK_T4_iiT6__param_6,
	.param .u64 .ptr .align 1 _ZN3cub18CUB_300001_SM_10006detail10radix_sort29DeviceRadixSortOnesweepKernelINS1_5radix10policy_hubIiiyE10Policy1000ELNS0_9SortOrderE0EiiyiiNS1_21identity_decomposer_tEEEvPT5_SB_PT3_PKSC_PT1_PKSG_PT2_PKSK_T4_iiT6__param_7,
	.param .u32 _ZN3cub18CUB_300001_SM_10006detail10radix_sort29DeviceRadixSortOnesweepKernelINS1_5radix10policy_hubIiiyE10Policy1000ELNS0_9SortOrderE0EiiyiiNS1_21identity_decomposer_tEEEvPT5_SB_PT3_PKSC_PT1_PKSG_PT2_PKSK_T4_iiT6__param_8,
	.param .u32 _ZN3cub18CUB_300001_SM_10006detail10radix_sort29DeviceRadixSortOnesweepKernelINS1_5radix10policy_hubIiiyE10Policy1000ELNS0_9SortOrderE0EiiyiiNS1_21identity_decomposer_tEEEvPT5_SB_PT3_PKSC_PT1_PKSG_PT2_PKSK_T4_iiT6__param_9,
	.param .u32 _ZN3cub18CUB_300001_SM_10006detail10radix_sort29DeviceRadixSortOnesweepKernelINS1_5radix10policy_hubIiiyE10Policy1000ELNS0_9SortOrderE0EiiyiiNS1_21identity_decomposer_tEEEvPT5_SB_PT3_PKSC_PT1_PKSG_PT2_PKSK_T4_iiT6__param_10,
	.param .align 1 .b8 _ZN3cub18CUB_300001_SM_10006detail10radix_sort29DeviceRadixSortOnesweepKernelINS1_5radix10policy_hubIiiyE10Policy1000ELNS0_9SortOrderE0EiiyiiNS1_21identity_decomposer_tEEEvPT5_SB_PT3_PKSC_PT1_PKSG_PT2_PKSK_T4_iiT6__param_11[1]
)
.maxntid 384
{
	.reg .pred 	%p<205>;
	.reg .b32 	%r<2283>;
	.reg .b64 	%rd<457>;
	// demoted variable
	.shared .align 16 .b8 _ZZN3cub18CUB_300001_SM_10006detail10radix_sort29DeviceRadixSortOnesweepKernelINS1_5radix10policy_hubIiiyE10Policy1000ELNS0_9SortOrderE0EiiyiiNS1_21identity_decomposer_tEEEvPT5_SB_PT3_PKSC_PT1_PKSG_PT2_PKSK_T4_iiT6_E1s[28160];
	ld.param.u64 	%rd43, [_ZN3cub18CUB_300001_SM_10006detail10radix_sort29DeviceRadixSortOnesweepKernelINS1_5radix10policy_hubIiiyE10Policy1000ELNS0_9SortOrderE0EiiyiiNS1_21identity_decomposer_tEEEvPT5_SB_PT3_PKSC_PT1_PKSG_PT2_PKSK_T4_iiT6__param_0];
	ld.param.u64 	%rd44, [_ZN3cub18CUB_300001_SM_10006detail10radix_sort29DeviceRadixSortOnesweepKernelINS1_5radix10policy_hubIiiyE10Policy1000ELNS0_9SortOrderE0EiiyiiNS1_21identity_decomposer_tEEEvPT5_SB_PT3_PKSC_PT1_PKSG_PT2_PKSK_T4_iiT6__param_1];
	ld.param.u64 	%rd47, [_ZN3cub18CUB_300001_SM_10006detail10radix_sort29DeviceRadixSortOnesweepKernelINS1_5radix10policy_hubIiiyE10Policy1000ELNS0_9SortOrderE0EiiyiiNS1_21identity_decomposer_tEEEvPT5_SB_PT3_PKSC_PT1_PKSG_PT2_PKSK_T4_iiT6__param_4];
	ld.param.u64 	%rd50, [_ZN3cub18CUB_300001_SM_10006detail10radix_sort29DeviceRadixSortOnesweepKernelINS1_5radix10policy_hubIiiyE10Policy1000ELNS0_9SortOrderE0EiiyiiNS1_21identity_decomposer_tEEEvPT5_SB_PT3_PKSC_PT1_PKSG_PT2_PKSK_T4_iiT6__param_5];
	cvta.to.global.u64 	%rd1, %rd47;
	cvta.to.global.u64 	%rd2, %rd43;
	cvta.to.global.u64 	%rd3, %rd50;
	mov.u32 	%r1, %tid.x;
	// begin inline asm
	mov.u32 %r443, %laneid;
	// end inline asm
	setp.ne.s32 	%p1, %r1, 0;
	@%p1 bra 	$L__BB35_2;
	cvta.to.global.u64 	%rd51, %rd44;
	atom.global.add.u32 	%r444, [%rd51], 1;
	st.shared.u32 	[_ZZN3cub18CUB_300001_SM_10006detail10radix_sort29DeviceRadixSortOnesweepKernelINS1_5radix10policy_hubIiiyE10Policy1000ELNS0_9SortOrderE0EiiyiiNS1_21identity_decomposer_tEEEvPT5_SB_PT3_PKSC_PT1_PKSG_PT2_PKSK_T4_iiT6_E1s+26112], %r444;
$L__BB35_2:
	ld.param.u32 	%r2078, [_ZN3cub18CUB_300001_SM_10006detail10radix_sort29DeviceRadixSortOnesweepKernelINS1_5radix10policy_hubIiiyE10Policy1000ELNS0_9SortOrderE0EiiyiiNS1_21identity_decomposer_tEEEvPT5_SB_PT3_PKSC_PT1_PKSG_PT2_PKSK_T4_iiT6__param_8];
	bar.sync 	0;
	ld.shared.u32 	%r3, [_ZZN3cub18CUB_300001_SM_10006detail10radix_sort29DeviceRadixSortOnesweepKernelINS1_5radix10policy_hubIiiyE10Policy1000ELNS0_9SortOrderE0EiiyiiNS1_21identity_decomposer_tEEEvPT5_SB_PT3_PKSC_PT1_PKSG_PT2_PKSK_T4_iiT6_E1s+26112];
	mul.lo.s32 	%r445, %r3, 6528;
	add.s32 	%r4, %r445, 6528;
	setp.gt.s32 	%p2, %r4, %r2078;
	cvt.s64.s32 	%rd4, %r445;
	@%p2 bra 	$L__BB35_4;
	and.b32  	%r446, %r1, 31;
	and.b32  	%r447, %r1, 992;
	mul.lo.s32 	%r448, %r447, 17;
	or.b32  	%r449, %r448, %r446;
	cvt.u64.u32 	%rd52, %r449;
	add.s64 	%rd53, %rd52, %rd4;
	shl.b64 	%rd54, %rd53, 2;
	add.s64 	%rd55, %rd3, %rd54;
	ld.global.u32 	%r2165, [%rd55];
	ld.global.u32 	%r2164, [%rd55+128];
	ld.global.u32 	%r2163, [%rd55+256];
	ld.global.u32 	%r2162, [%rd55+384];
	ld.global.u32 	%r2161, [%rd55+512];
	ld.global.u32 	%r2160, [%rd55+640];
	ld.global.u32 	%r2159, [%rd55+768];
	ld.global.u32 	%r2158, [%rd55+896];
	ld.global.u32 	%r2157, [%rd55+1024];
	ld.global.u32 	%r2156, [%rd55+1152];
	ld.global.u32 	%r2155, [%rd55+1280];
	ld.global.u32 	%r2154, [%rd55+1408];
	ld.global.u32 	%r2153, [%rd55+1536];
	ld.global.u32 	%r2152, [%rd55+1664];
	ld.global.u32 	%r2151, [%rd55+1792];
	ld.global.u32 	%r2150, [%rd55+1920];
	ld.global.u32 	%r2149, [%rd55+2048];
	bra.uni 	$L__BB35_38;
$L__BB35_4:
	ld.param.u32 	%r2079, [_ZN3cub18CUB_300001_SM_10006detail10radix_sort29DeviceRadixSortOnesweepKernelINS1_5radix10policy_hubIiiyE10Policy1000ELNS0_9SortOrderE0EiiyiiNS1_21identity_decomposer_tEEEvPT5_SB_PT3_PKSC_PT1_PKSG_PT2_PKSK_T4_iiT6__param_8];
	cvt.u32.u64 	%r451, %rd4;
	sub.s32 	%r22, %r2079, %r451;
	and.b32  	%r452, %r1, 31;
	and.b32  	%r453, %r1, 992;
	mul.lo.s32 	%r454, %r453, 17;
	or.b32  	%r23, %r454, %r452;
	setp.ge.s32 	%p3, %r23, %r22;
	cvt.u64.u32 	%rd56, %r23;
	add.s64 	%rd57, %rd56, %rd4;
	shl.b64 	%rd58, %rd57, 2;
	add.s64 	%rd5, %rd3, %rd58;
	mov.b32 	%r2165, 2147483647;
	@%p3 bra 	$L__BB35_6;
	ld.global.u32 	%r2165, [%rd5];
$L__BB35_6:
	add.s32 	%r456, %r23, 32;
	setp.ge.s32 	%p4, %r456, %r22;
	mov.b32 	%r2164, 2147483647;
	@%p4 bra 	$L__BB35_8;
	ld.global.u32 	%r2164, [%rd5+128];
$L__BB35_8:
	add.s32 	%r458, %r23, 64;
	setp.ge.s32 	%p5, %r458, %r22;
	mov.b32 	%r2163, 2147483647;
	@%p5 bra 	$L__BB35_10;
	ld.global.u32 	%r2163, [%rd5+256];
$L__BB35_10:
	add.s32 	%r460, %r23, 96;
	setp.ge.s32 	%p6, %r460, %r22;
	mov.b32 	%r2162, 2147483647;
	@%p6 bra 	$L__BB35_12;
	ld.global.u32 	%r2162, [%rd5+384];
$L__BB35_12:
	add.s32 	%r462, %r23, 128;
	setp.ge.s32 	%p7, %r462, %r22;
	mov.b32 	%r2161, 2147483647;
	@%p7 bra 	$L__BB35_14;
	ld.global.u32 	%r2161, [%rd5+512];
$L__BB35_14:
	add.s32 	%r464, %r23, 160;
	setp.ge.s32 	%p8, %r464, %r22;
	mov.b32 	%r2160, 2147483647;
	@%p8 bra 	$L__BB35_16;
	ld.global.u32 	%r2160, [%rd5+640];
$L__BB35_16:
	add.s32 	%r466, %r23, 192;
	setp.ge.s32 	%p9, %r466, %r22;
	mov.b32 	%r2159, 2147483647;
	@%p9 bra 	$L__BB35_18;
	ld.global.u32 	%r2159, [%rd5+768];
$L__BB35_18:
	add.s32 	%r468, %r23, 224;
	setp.ge.s32 	%p10, %r468, %r22;
	mov.b32 	%r2158, 2147483647;
	@%p10 bra 	$L__BB35_20;
	ld.global.u32 	%r2158, [%rd5+896];
$L__BB35_20:
	add.s32 	%r470, %r23, 256;
	setp.ge.s32 	%p11, %r470, %r22;
	mov.b32 	%r2157, 2147483647;
	@%p11 bra 	$L__BB35_22;
	ld.global.u32 	%r2157, [%rd5+1024];
$L__BB35_22:
	add.s32 	%r472, %r23, 288;
	setp.ge.s32 	%p12, %r472, %r22;
	mov.b32 	%r2156, 2147483647;
	@%p12 bra 	$L__BB35_24;
	ld.global.u32 	%r2156, [%rd5+1152];
$L__BB35_24:
	add.s32 	%r474, %r23, 320;
	setp.ge.s32 	%p13, %r474, %r22;
	mov.b32 	%r2155, 2147483647;
	@%p13 bra 	$L__BB35_26;
	ld.global.u32 	%r2155, [%rd5+1280];
$L__BB35_26:
	add.s32 	%r476, %r23, 352;
	setp.ge.s32 	%p14, %r476, %r22;
	mov.b32 	%r2154, 2147483647;
	@%p14 bra 	$L__BB35_28;
	ld.global.u32 	%r2154, [%rd5+1408];
$L__BB35_28:
	add.s32 	%r478, %r23, 384;
	setp.ge.s32 	%p15, %r478, %r22;
	mov.b32 	%r2153, 2147483647;
	@%p15 bra 	$L__BB35_30;
	ld.global.u32 	%r2153, [%rd5+1536];
$L__BB35_30:
	add.s32 	%r480, %r23, 416;
	setp.ge.s32 	%p16, %r480, %r22;
	mov.b32 	%r2152, 2147483647;
	@%p16 bra 	$L__BB35_32;
	ld.global.u32 	%r2152, [%rd5+1664];
$L__BB35_32:
	add.s32 	%r482, %r23, 448;
	setp.ge.s32 	%p17, %r482, %r22;
	mov.b32 	%r2151, 2147483647;
	@%p17 bra 	$L__BB35_34;
	ld.global.u32 	%r2151, [%rd5+1792];
$L__BB35_34:
	add.s32 	%r484, %r23, 480;
	setp.ge.s32 	%p18, %r484, %r22;
	mov.b32 	%r2150, 2147483647;
	@%p18 bra 	$L__BB35_36;
	ld.global.u32 	%r2150, [%rd5+1920];
$L__BB35_36:
	add.s32 	%r486, %r23, 512;
	setp.ge.s32 	%p19, %r486, %r22;
	mov.b32 	%r2149, 2147483647;
	@%p19 bra 	$L__BB35_38;
	ld.global.u32 	%r2149, [%rd5+2048];
$L__BB35_38:
	ld.param.u32 	%r2131, [_ZN3cub18CUB_300001_SM_10006detail10radix_sort29DeviceRadixSortOnesweepKernelINS1_5radix10policy_hubIiiyE10Policy1000ELNS0_9SortOrderE0EiiyiiNS1_21identity_decomposer_tEEEvPT5_SB_PT3_PKSC_PT1_PKSG_PT2_PKSK_T4_iiT6__param_10];
	mov.b32 	%r487, -1;
	shl.b32 	%r488, %r487, %r2131;
	not.b32 	%r74, %r488;
	shr.u32 	%r75, %r1, 5;
	shl.b32 	%r489, %r75, 10;
	mov.u32 	%r490, _ZZN3cub18CUB_300001_SM_10006detail10radix_sort29DeviceRadixSortOnesweepKernelINS1_5radix10policy_hubIiiyE10Policy1000ELNS0_9SortOrderE0EiiyiiNS1_21identity_decomposer_tEEEvPT5_SB_PT3_PKSC_PT1_PKSG_PT2_PKSK_T4_iiT6_E1s;
	add.s32 	%r76, %r490, %r489;
	setp.gt.s32 	%p20, %r443, 255;
	@%p20 bra 	$L__BB35_51;
	max.s32 	%r491, %r443, 224;
	sub.s32 	%r492, %r491, %r443;
	add.s32 	%r493, %r492, 31;
	shr.u32 	%r494, %r493, 5;
	add.s32 	%r77, %r494, 1;
	and.b32  	%r78, %r77, 15;
	setp.lt.u32 	%p21, %r493, 480;
	mov.u32 	%r2169, %r443;
	@%p21 bra 	$L__BB35_42;
	and.b32  	%r495, %r77, 268435440;
	neg.s32 	%r2167, %r495;
	shl.b32 	%r497, %r443, 2;
	add.s32 	%r498, %r489, %r497;
	add.s32 	%r500, %r498, %r490;
	add.s32 	%r2166, %r500, 1024;
	mov.u32 	%r2169, %r443;
$L__BB35_41:
	.pragma "nounroll";
	mov.b32 	%r501, 0;
	st.shared.u32 	[%r2166+-1024], %r501;
	st.shared.u32 	[%r2166+-896], %r501;
	st.shared.u32 	[%r2166+-768], %r501;
	st.shared.u32 	[%r2166+-640], %r501;
	st.shared.u32 	[%r2166+-512], %r501;
	st.shared.u32 	[%r2166+-384], %r501;
	st.shared.u32 	[%r2166+-256], %r501;
	st.shared.u32 	[%r2166+-128], %r501;
	st.shared.u32 	[%r2166], %r501;
	st.shared.u32 	[%r2166+128], %r501;
	st.shared.u32 	[%r2166+256], %r501;
	st.shared.u32 	[%r2166+384], %r501;
	st.shared.u32 	[%r2166+512], %r501;
	st.shared.u32 	[%r2166+640], %r501;
	st.shared.u32 	[%r2166+768], %r501;
	st.shared.u32 	[%r2166+896], %r501;
	add.s32 	%r2169, %r2169, 512;
	add.s32 	%r2167, %r2167, 16;
	add.s32 	%r2166, %r2166, 2048;
	setp.ne.s32 	%p22, %r2167, 0;
	@%p22 bra 	$L__BB35_41;
$L__BB35_42:
	setp.eq.s32 	%p23, %r78, 0;
	@%p23 bra 	$L__BB35_51;
	and.b32  	%r88, %r77, 7;
	setp.lt.u32 	%p24, %r78, 8;
	@%p24 bra 	$L__BB35_45;
	shl.b32 	%r502, %r2169, 2;
	add.s32 	%r503, %r76, %r502;
	mov.b32 	%r504, 0;
	st.shared.u32 	[%r503], %r504;
	st.shared.u32 	[%r503+128], %r504;
	st.shared.u32 	[%r503+256], %r504;
	st.shared.u32 	[%r503+384], %r504;
	st.shared.u32 	[%r503+512], %r504;
	st.shared.u32 	[%r503+640], %r504;
	st.shared.u32 	[%r503+768], %r504;
	st.shared.u32 	[%r503+896], %r504;
	add.s32 	%r2169, %r2169, 256;
$L__BB35_45:
	setp.eq.s32 	%p25, %r88, 0;
	@%p25 bra 	$L__BB35_51;
	and.b32  	%r91, %r77, 3;
	setp.lt.u32 	%p26, %r88, 4;
	@%p26 bra 	$L__BB35_48;
	shl.b32 	%r505, %r2169, 2;
	add.s32 	%r506, %r76, %r505;
	mov.b32 	%r507, 0;
	st.shared.u32 	[%r506], %r507;
	st.shared.u32 	[%r506+128], %r507;
	st.shared.u32 	[%r506+256], %r507;
	st.shared.u32 	[%r506+384], %r507;
	add.s32 	%r2169, %r2169, 128;
$L__BB35_48:
	setp.eq.s32 	%p27, %r91, 0;
	@%p27 bra 	$L__BB35_51;
	shl.b32 	%r509, %r2169, 2;
	add.s32 	%r510, %r489, %r509;
	add.s32 	%r2173, %r490, %r510;
	neg.s32 	%r2172, %r91;
$L__BB35_50:
	.pragma "nounroll";
	mov.b32 	%r512, 0;
	st.shared.u32 	[%r2173], %r512;
	add.s32 	%r2173, %r2173, 128;
	add.s32 	%r2172, %r2172, 1;
	setp.ne.s32 	%p28, %r2172, 0;
	@%p28 bra 	$L__BB35_50;
$L__BB35_51:
	ld.param.u32 	%r2094, [_ZN3cub18CUB_300001_SM_10006detail10radix_sort29DeviceRadixSortOnesweepKernelINS1_5radix10policy_hubIiiyE10Policy1000ELNS0_9SortOrderE0EiiyiiNS1_21identity_decomposer_tEEEvPT5_SB_PT3_PKSC_PT1_PKSG_PT2_PKSK_T4_iiT6__param_9];
	bar.warp.sync 	-1;
	xor.b32  	%r514, %r2165, -2147483648;
	shr.u32 	%r515, %r514, %r2094;
	and.b32  	%r100, %r515, %r74;
	shl.b32 	%r516, %r100, 2;
	add.s32 	%r517, %r76, %r516;
	atom.shared.add.u32 	%r518, [%r517], 1;
	xor.b32  	%r2227, %r2164, -2147483648;
	shr.u32 	%r520, %r2227, %r2094;
	and.b32  	%r521, %r520, %r74;
	shl.b32 	%r522, %r521, 2;
	add.s32 	%r523, %r76, %r522;
	atom.shared.add.u32 	%r524, [%r523], 1;
	xor.b32  	%r2226, %r2163, -2147483648;
	shr.u32 	%r526, %r2226, %r2094;
	and.b32  	%r527, %r526, %r74;
	shl.b32 	%r528, %r527, 2;
	add.s32 	%r529, %r76, %r528;
	atom.shared.add.u32 	%r530, [%r529], 1;
	xor.b32  	%r2225, %r2162, -2147483648;
	shr.u32 	%r532, %r2225, %r2094;
	and.b32  	%r533, %r532, %r74;
	shl.b32 	%r534, %r533, 2;
	add.s32 	%r535, %r76, %r534;
	atom.shared.add.u32 	%r536, [%r535], 1;
	xor.b32  	%r537, %r2161, -2147483648;
	shr.u32 	%r538, %r537, %r2094;
	and.b32  	%r539, %r538, %r74;
	shl.b32 	%r540, %r539, 2;
	add.s32 	%r541, %r76, %r540;
	atom.shared.add.u32 	%r542, [%r541], 1;
	xor.b32  	%r543, %r2160, -2147483648;
	shr.u32 	%r544, %r543, %r2094;
	and.b32  	%r545, %r544, %r74;
	shl.b32 	%r546, %r545, 2;
	add.s32 	%r547, %r76, %r546;
	atom.shared.add.u32 	%r548, [%r547], 1;
	xor.b32  	%r549, %r2159, -2147483648;
	shr.u32 	%r550, %r549, %r2094;
	and.b32  	%r551, %r550, %r74;
	shl.b32 	%r552, %r551, 2;
	add.s32 	%r553, %r76, %r552;
	atom.shared.add.u32 	%r554, [%r553], 1;
	xor.b32  	%r555, %r2158, -2147483648;
	shr.u32 	%r556, %r555, %r2094;
	and.b32  	%r557, %r556, %r74;
	shl.b32 	%r558, %r557, 2;
	add.s32 	%r559, %r76, %r558;
	atom.shared.add.u32 	%r560, [%r559], 1;
	xor.b32  	%r561, %r2157, -2147483648;
	shr.u32 	%r562, %r561, %r2094;
	and.b32  	%r563, %r562, %r74;
	shl.b32 	%r564, %r563, 2;
	add.s32 	%r565, %r76, %r564;
	atom.shared.add.u32 	%r566, [%r565], 1;
	xor.b32  	%r567, %r2156, -2147483648;
	shr.u32 	%r568, %r567, %r2094;
	and.b32  	%r569, %r568, %r74;
	shl.b32 	%r570, %r569, 2;
	add.s32 	%r571, %r76, %r570;
	atom.shared.add.u32 	%r572, [%r571], 1;
	xor.b32  	%r573, %r2155, -2147483648;
	shr.u32 	%r574, %r573, %r2094;
	and.b32  	%r575, %r574, %r74;
	shl.b32 	%r576, %r575, 2;
	add.s32 	%r577, %r76, %r576;
	atom.shared.add.u32 	%r578, [%r577], 1;
	xor.b32  	%r579, %r2154, -2147483648;
	shr.u32 	%r580, %r579, %r2094;
	and.b32  	%r581, %r580, %r74;
	shl.b32 	%r582, %r581, 2;
	add.s32 	%r583, %r76, %r582;
	atom.shared.add.u32 	%r584, [%r583], 1;
	xor.b32  	%r585, %r2153, -2147483648;
	shr.u32 	%r586, %r585, %r2094;
	and.b32  	%r587, %r586, %r74;
	shl.b32 	%r588, %r587, 2;
	add.s32 	%r589, %r76, %r588;
	atom.shared.add.u32 	%r590, [%r589], 1;
	xor.b32  	%r591, %r2152, -2147483648;
	shr.u32 	%r592, %r591, %r2094;
	and.b32  	%r593, %r592, %r74;
	shl.b32 	%r594, %r593, 2;
	add.s32 	%r595, %r76, %r594;
	atom.shared.add.u32 	%r596, [%r595], 1;
	xor.b32  	%r597, %r2151, -2147483648;
	shr.u32 	%r598, %r597, %r2094;
	and.b32  	%r599, %r598, %r74;
	shl.b32 	%r600, %r599, 2;
	add.s32 	%r601, %r76, %r600;
	atom.shared.add.u32 	%r602, [%r601], 1;
	xor.b32  	%r603, %r2150, -2147483648;
	shr.u32 	%r604, %r603, %r2094;
	and.b32  	%r605, %r604, %r74;
	shl.b32 	%r606, %r605, 2;
	add.s32 	%r607, %r76, %r606;
	atom.shared.add.u32 	%r608, [%r607], 1;
	xor.b32  	%r2212, %r2149, -2147483648;
	shr.u32 	%r610, %r2212, %r2094;
	and.b32  	%r611, %r610, %r74;
	shl.b32 	%r612, %r611, 2;
	add.s32 	%r613, %r76, %r612;
	atom.shared.add.u32 	%r614, [%r613], 1;
	bar.sync 	0;
	setp.gt.u32 	%p29, %r1, 255;
	shl.b32 	%r615, %r1, 2;
	add.s32 	%r101, %r490, %r615;
	mov.b32 	%r2174, 0;
	@%p29 bra 	$L__BB35_53;
	ld.shared.u32 	%r617, [%r101];
	mov.b32 	%r618, 0;
	st.shared.u32 	[%r101], %r618;
	ld.shared.u32 	%r619, [%r101+1024];
	st.shared.u32 	[%r101+1024], %r617;
	add.s32 	%r620, %r619, %r617;
	ld.shared.u32 	%r621, [%r101+2048];
	st.shared.u32 	[%r101+2048], %r620;
	add.s32 	%r622, %r621, %r620;
	ld.shared.u32 	%r623, [%r101+3072];
	st.shared.u32 	[%r101+3072], %r622;
	add.s32 	%r624, %r623, %r622;
	ld.shared.u32 	%r625, [%r101+4096];
	st.shared.u32 	[%r101+4096], %r624;
	add.s32 	%r626, %r625, %r624;
	ld.shared.u32 	%r627, [%r101+5120];
	st.shared.u32 	[%r101+5120], %r626;
	add.s32 	%r628, %r627, %r626;
	ld.shared.u32 	%r629, [%r101+6144];
	st.shared.u32 	[%r101+6144], %r628;
	add.s32 	%r630, %r629, %r628;
	ld.shared.u32 	%r631, [%r101+7168];
	st.shared.u32 	[%r101+7168], %r630;
	add.s32 	%r632, %r631, %r630;
	ld.shared.u32 	%r633, [%r101+8192];
	st.shared.u32 	[%r101+8192], %r632;
	add.s32 	%r634, %r633, %r632;
	ld.shared.u32 	%r635, [%r101+9216];
	st.shared.u32 	[%r101+9216], %r634;
	add.s32 	%r636, %r635, %r634;
	ld.shared.u32 	%r637, [%r101+10240];
	st.shared.u32 	[%r101+10240], %r636;
	add.s32 	%r638, %r637, %r636;
	ld.shared.u32 	%r639, [%r101+11264];
	st.shared.u32 	[%r101+11264], %r638;
	add.s32 	%r2174, %r639, %r638;
$L__BB35_53:
	setp.gt.u32 	%p30, %r1, 255;
	shl.b32 	%r640, %r3, 8;
	add.s32 	%r641, %r640, %r1;
	mul.wide.s32 	%rd59, %r641, 4;
	add.s64 	%rd6, %rd2, %rd59;
	@%p30 bra 	$L__BB35_55;
	or.b32  	%r642, %r2174, 1073741824;
	st.volatile.global.u32 	[%rd6], %r642;
$L__BB35_55:
	ld.param.u64 	%rd442, [_ZN3cub18CUB_300001_SM_10006detail10radix_sort29DeviceRadixSortOnesweepKernelINS1_5radix10policy_hubIiiyE10Policy1000ELNS0_9SortOrderE0EiiyiiNS1_21identity_decomposer_tEEEvPT5_SB_PT3_PKSC_PT1_PKSG_PT2_PKSK_T4_iiT6__param_7];
	xor.b32  	%r2223, %r2160, -2147483648;
	xor.b32  	%r2224, %r2161, -2147483648;
	xor.b32  	%r2222, %r2159, -2147483648;
	xor.b32  	%r2221, %r2158, -2147483648;
	xor.b32  	%r2228, %r2165, -2147483648;
	xor.b32  	%r2218, %r2155, -2147483648;
	xor.b32  	%r2220, %r2157, -2147483648;
	xor.b32  	%r2217, %r2154, -2147483648;
	xor.b32  	%r2219, %r2156, -2147483648;
	xor.b32  	%r2215, %r2152, -2147483648;
	xor.b32  	%r2216, %r2153, -2147483648;
	xor.b32  	%r2213, %r2150, -2147483648;
	xor.b32  	%r2214, %r2151, -2147483648;
	setp.lt.u32 	%p31, %r1, 256;
	setp.eq.s32 	%p32, %r2174, 6528;
	and.pred  	%p33, %p31, %p32;
	selp.u32 	%r643, 1, 0, %p33;
	{ 
	.reg .pred 	%p1; 
	.reg .pred 	%p2; 
	setp.ne.u32 	%p1, %r643, 0; 
	bar.red.or.pred 	%p2, 0, %p1; 
	selp.u32 	%r644, 1, 0, %p2; 
	}
	setp.eq.s32 	%p34, %r644, 0;
	and.b32  	%r645, %r1, 992;
	and.b32  	%r646, %r1, 31;
	mul.lo.s32 	%r647, %r645, 17;
	or.b32  	%r648, %r647, %r646;
	cvt.u64.u32 	%rd7, %r648;
	mul.lo.s32 	%r649, %r3, 6528;
	cvt.s64.s32 	%rd60, %r649;
	add.s64 	%rd61, %rd7, %rd60;
	cvta.to.global.u64 	%rd62, %rd442;
	shl.b64 	%rd63, %rd61, 2;
	add.s64 	%rd8, %rd62, %rd63;
	cvt.u64.u32 	%rd9, %r1;
	@%p34 bra 	$L__BB35_175;
	setp.gt.u32 	%p35, %r1, 255;
	shl.b32 	%r650, %r1, 3;
	mov.u32 	%r651, _ZZN3cub18CUB_300001_SM_10006detail10radix_sort29DeviceRadixSortOnesweepKernelINS1_5radix10policy_hubIiiyE10Policy1000ELNS0_9SortOrderE0EiiyiiNS1_21identity_decomposer_tEEEvPT5_SB_PT3_PKSC_PT1_PKSG_PT2_PKSK_T4_iiT6_E1s;
	add.s32 	%r652, %r651, %r650;
	add.s32 	%r121, %r652, 26112;
	@%p35 bra 	$L__BB35_64;
	ld.param.u64 	%rd436, [_ZN3cub18CUB_300001_SM_10006detail10radix_sort29DeviceRadixSortOnesweepKernelINS1_5radix10policy_hubIiiyE10Policy1000ELNS0_9SortOrderE0EiiyiiNS1_21identity_decomposer_tEEEvPT5_SB_PT3_PKSC_PT1_PKSG_PT2_PKSK_T4_iiT6__param_3];
	cvta.to.global.u64 	%rd64, %rd436;
	shl.b64 	%rd65, %rd9, 3;
	add.s64 	%rd66, %rd64, %rd65;
	ld.global.u64 	%rd67, [%rd66];
	setp.gt.u32 	%p36, %r1, %r100;
	selp.b64 	%rd68, 6528, 0, %p36;
	sub.s64 	%rd455, %rd67, %rd68;
	st.shared.u64 	[%r121], %rd455;
	setp.lt.s32 	%p37, %r3, 1;
	mov.u32 	%r2178, %r2174;
	@%p37 bra 	$L__BB35_63;
	mov.b32 	%r2176, -1;
	mov.u32 	%r2175, %r3;
	mov.u32 	%r2178, %r2174;
$L__BB35_59:
	ld.param.u64 	%rd429, [_ZN3cub18CUB_300001_SM_10006detail10radix_sort29DeviceRadixSortOnesweepKernelINS1_5radix10policy_hubIiiyE10Policy1000ELNS0_9SortOrderE0EiiyiiNS1_21identity_decomposer_tEEEvPT5_SB_PT3_PKSC_PT1_PKSG_PT2_PKSK_T4_iiT6__param_0];
	add.s32 	%r125, %r2175, -1;
	shl.b32 	%r654, %r125, 8;
	add.s32 	%r655, %r654, %r1;
	cvta.to.global.u64 	%rd69, %rd429;
	mul.wide.s32 	%rd70, %r655, 4;
	add.s64 	%rd11, %rd69, %rd70;
$L__BB35_60:
	membar.cta;
	ld.volatile.global.u32 	%r126, [%rd11];
	setp.eq.s32 	%p38, %r126, 0;
	@%p38 bra 	$L__BB35_60;
	and.b32  	%r656, %r126, 1073741823;
	add.s32 	%r2178, %r656, %r2178;
	setp.gt.s32 	%p39, %r126, -1;
	vote.sync.ballot.b32 	%r2176, %p39, %r2176;
	setp.gt.u32 	%p41, %r2175, 1;
	and.pred  	%p42, %p39, %p41;
	mov.u32 	%r2175, %r125;
	@%p42 bra 	$L__BB35_59;
	ld.shared.u64 	%rd455, [%r121];
$L__BB35_63:
	or.b32  	%r657, %r2178, -2147483648;
	st.volatile.global.u32 	[%rd6], %r657;
	sub.s32 	%r658, %r2178, %r2174;
	cvt.s64.s32 	%rd71, %r658;
	add.s64 	%rd72, %rd455, %rd71;
	st.shared.u64 	[%r121], %rd72;
$L__BB35_64:
	ld.param.u32 	%r2080, [_ZN3cub18CUB_300001_SM_10006detail10radix_sort29DeviceRadixSortOnesweepKernelINS1_5radix10policy_hubIiiyE10Policy1000ELNS0_9SortOrderE0EiiyiiNS1_21identity_decomposer_tEEEvPT5_SB_PT3_PKSC_PT1_PKSG_PT2_PKSK_T4_iiT6__param_8];
	ld.param.u64 	%rd432, [_ZN3cub18CUB_300001_SM_10006detail10radix_sort29DeviceRadixSortOnesweepKernelINS1_5radix10policy_hubIiiyE10Policy1000ELNS0_9SortOrderE0EiiyiiNS1_21identity_decomposer_tEEEvPT5_SB_PT3_PKSC_PT1_PKSG_PT2_PKSK_T4_iiT6__param_2];
	setp.gt.u32 	%p43, %r1, 255;
	setp.lt.s32 	%p44, %r4, %r2080;
	setp.eq.s64 	%p45, %rd432, 0;
	or.pred  	%p46, %p45, %p44;
	or.pred  	%p47, %p43, %p46;
	@%p47 bra 	$L__BB35_66;
	ld.param.u64 	%rd433, [_ZN3cub18CUB_300001_SM_10006detail10radix_sort29DeviceRadixSortOnesweepKernelINS1_5radix10policy_hubIiiyE10Policy1000ELNS0_9SortOrderE0EiiyiiNS1_21identity_decomposer_tEEEvPT5_SB_PT3_PKSC_PT1_PKSG_PT2_PKSK_T4_iiT6__param_2];
	ld.shared.u64 	%rd73, [%r121];
	setp.gt.u32 	%p48, %r1, %r100;
	selp.b64 	%rd74, 6528, 0, %p48;
	cvt.s64.s32 	%rd75, %r2174;
	add.s64 	%rd76, %rd74, %rd75;
	add.s64 	%rd77, %rd76, %rd73;
	cvta.to.global.u64 	%rd78, %rd433;
	shl.b64 	%rd79, %rd9, 3;
	add.s64 	%rd80, %rd78, %rd79;
	st.global.u64 	[%rd80], %rd77;
$L__BB35_66:
	ld.param.u32 	%r2081, [_ZN3cub18CUB_300001_SM_10006detail10radix_sort29DeviceRadixSortOnesweepKernelINS1_5radix10policy_hubIiiyE10Policy1000ELNS0_9SortOrderE0EiiyiiNS1_21identity_decomposer_tEEEvPT5_SB_PT3_PKSC_PT1_PKSG_PT2_PKSK_T4_iiT6__param_8];
	setp.gt.s32 	%p49, %r4, %r2081;
	bar.sync 	0;
	shl.b32 	%r659, %r100, 3;
	add.s32 	%r661, %r651, %r659;
	ld.shared.u64 	%rd14, [%r661+26112];
	@%p49 bra 	$L__BB35_68;
	add.s64 	%rd81, %rd14, %rd7;
	shl.b64 	%rd82, %rd81, 2;
	add.s64 	%rd83, %rd1, %rd82;
	st.global.u32 	[%rd83], %r2165;
	st.global.u32 	[%rd83+128], %r2164;
	st.global.u32 	[%rd83+256], %r2163;
	st.global.u32 	[%rd83+384], %r2162;
	st.global.u32 	[%rd83+512], %r2161;
	st.global.u32 	[%rd83+640], %r2160;
	st.global.u32 	[%rd83+768], %r2159;
	st.global.u32 	[%rd83+896], %r2158;
	st.global.u32 	[%rd83+1024], %r2157;
	st.global.u32 	[%rd83+1152], %r2156;
	st.global.u32 	[%rd83+1280], %r2155;
	st.global.u32 	[%rd83+1408], %r2154;
	st.global.u32 	[%rd83+1536], %r2153;
	st.global.u32 	[%rd83+1664], %r2152;
	st.global.u32 	[%rd83+1792], %r2151;
	st.global.u32 	[%rd83+1920], %r2150;
	st.global.u32 	[%rd83+2048], %r2149;
	bra.uni 	$L__BB35_102;
$L__BB35_68:
	ld.param.u32 	%r2082, [_ZN3cub18CUB_300001_SM_10006detail10radix_sort29DeviceRadixSortOnesweepKernelINS1_5radix10policy_hubIiiyE10Policy1000ELNS0_9SortOrderE0EiiyiiNS1_21identity_decomposer_tEEEvPT5_SB_PT3_PKSC_PT1_PKSG_PT2_PKSK_T4_iiT6__param_8];
	cvt.u32.u64 	%r662, %rd7;
	mad.lo.s32 	%r130, %r3, -6528, %r2082;
	setp.ge.s32 	%p50, %r662, %r130;
	add.s64 	%rd84, %rd14, %rd7;
	shl.b64 	%rd85, %rd84, 2;
	add.s64 	%rd15, %rd1, %rd85;
	@%p50 bra 	$L__BB35_70;
	st.global.u32 	[%rd15], %r2165;
$L__BB35_70:
	add.s32 	%r664, %r662, 32;
	setp.ge.s32 	%p51, %r664, %r130;
	@%p51 bra 	$L__BB35_72;
	st.global.u32 	[%rd15+128], %r2164;
$L__BB35_72:
	add.s32 	%r666, %r662, 64;
	setp.ge.s32 	%p52, %r666, %r130;
	@%p52 bra 	$L__BB35_74;
	st.global.u32 	[%rd15+256], %r2163;
$L__BB35_74:
	add.s32 	%r668, %r662, 96;
	setp.ge.s32 	%p53, %r668, %r130;
	@%p53 bra 	$L__BB35_76;
	st.global.u32 	[%rd15+384], %r2162;
$L__BB35_76:
	add.s32 	%r670, %r662, 128;
	setp.ge.s32 	%p54, %r670, %r130;
	@%p54 bra 	$L__BB35_78;
	st.global.u32 	[%rd15+512], %r2161;
$L__BB35_78:
	add.s32 	%r672, %r662, 160;
	setp.ge.s32 	%p55, %r672, %r130;
	@%p55 bra 	$L__BB35_80;
	st.global.u32 	[%rd15+640], %r2160;
$L__BB35_80:
	add.s32 	%r674, %r662, 192;
	setp.ge.s32 	%p56, %r674, %r130;
	@%p56 bra 	$L__BB35_82;
	st.global.u32 	[%rd15+768], %r2159;
$L__BB35_82:
	add.s32 	%r676, %r662, 224;
	setp.ge.s32 	%p57, %r676, %r130;
	@%p57 bra 	$L__BB35_84;
	st.global.u32 	[%rd15+896], %r2158;
$L__BB35_84:
	add.s32 	%r678, %r662, 256;
	setp.ge.s32 	%p58, %r678, %r130;
	@%p58 bra 	$L__BB35_86;
	st.global.u32 	[%rd15+1024], %r2157;
$L__BB35_86:
	add.s32 	%r680, %r662, 288;
	setp.ge.s32 	%p59, %r680, %r130;
	@%p59 bra 	$L__BB35_88;
	st.global.u32 	[%rd15+1152], %r2156;
$L__BB35_88:
	add.s32 	%r682, %r662, 320;
	setp.ge.s32 	%p60, %r682, %r130;
	@%p60 bra 	$L__BB35_90;
	st.global.u32 	[%rd15+1280], %r2155;
$L__BB35_90:
	add.s32 	%r684, %r662, 352;
	setp.ge.s32 	%p61, %r684, %r130;
	@%p61 bra 	$L__BB35_92;
	st.global.u32 	[%rd15+1408], %r2154;
$L__BB35_92:
	add.s32 	%r686, %r662, 384;
	setp.ge.s32 	%p62, %r686, %r130;
	@%p62 bra 	$L__BB35_94;
	st.global.u32 	[%rd15+1536], %r2153;
$L__BB35_94:
	add.s32 	%r688, %r662, 416;
	setp.ge.s32 	%p63, %r688, %r130;
	@%p63 bra 	$L__BB35_96;
	st.global.u32 	[%rd15+1664], %r2152;
$L__BB35_96:
	add.s32 	%r690, %r662, 448;
	setp.ge.s32 	%p64, %r690, %r130;
	@%p64 bra 	$L__BB35_98;
	st.global.u32 	[%rd15+1792], %r2151;
$L__BB35_98:
	add.s32 	%r692, %r662, 480;
	setp.ge.s32 	%p65, %r692, %r130;
	@%p65 bra 	$L__BB35_100;
	st.global.u32 	[%rd15+1920], %r2150;
$L__BB35_100:
	add.s32 	%r694, %r662, 512;
	setp.ge.s32 	%p66, %r694, %r130;
	@%p66 bra 	$L__BB35_102;
	st.global.u32 	[%rd15+2048], %r2149;
$L__BB35_102:
	ld.param.u32 	%r2083, [_ZN3cub18CUB_300001_SM_10006detail10radix_sort29DeviceRadixSortOnesweepKernelINS1_5radix10policy_hubIiiyE10Policy1000ELNS0_9SortOrderE0EiiyiiNS1_21identity_decomposer_tEEEvPT5_SB_PT3_PKSC_PT1_PKSG_PT2_PKSK_T4_iiT6__param_8];
	setp.gt.s32 	%p67, %r4, %r2083;
	@%p67 bra 	$L__BB35_104;
	ld.global.u32 	%r2211, [%rd8];
	ld.global.u32 	%r2210, [%rd8+128];
	ld.global.u32 	%r2209, [%rd8+256];
	ld.global.u32 	%r2208, [%rd8+384];
	ld.global.u32 	%r2207, [%rd8+512];
	ld.global.u32 	%r2206, [%rd8+640];
	ld.global.u32 	%r2205, [%rd8+768];
	ld.global.u32 	%r2204, [%rd8+896];
	ld.global.u32 	%r2203, [%rd8+1024];
	ld.global.u32 	%r2202, [%rd8+1152];
	ld.global.u32 	%r2201, [%rd8+1280];
	ld.global.u32 	%r2200, [%rd8+1408];
	ld.global.u32 	%r2199, [%rd8+1536];
	ld.global.u32 	%r2198, [%rd8+1664];
	ld.global.u32 	%r2197, [%rd8+1792];
	ld.global.u32 	%r2196, [%rd8+1920];
	ld.global.u32 	%r2195, [%rd8+2048];
	bra.uni 	$L__BB35_138;
$L__BB35_104:
	ld.param.u32 	%r2084, [_ZN3cub18CUB_300001_SM_10006detail10radix_sort29DeviceRadixSortOnesweepKernelINS1_5radix10policy_hubIiiyE10Policy1000ELNS0_9SortOrderE0EiiyiiNS1_21identity_decomposer_tEEEvPT5_SB_PT3_PKSC_PT1_PKSG_PT2_PKSK_T4_iiT6__param_8];
	cvt.u32.u64 	%r696, %rd7;
	sub.s32 	%r148, %r2084, %r649;
	setp.ge.s32 	%p68, %r696, %r148;
	@%p68 bra 	$L__BB35_106;
	ld.global.u32 	%r2211, [%rd8];
$L__BB35_106:
	add.s32 	%r700, %r696, 32;
	setp.ge.s32 	%p69, %r700, %r148;
	@%p69 bra 	$L__BB35_108;
	ld.global.u32 	%r2210, [%rd8+128];
$L__BB35_108:
	add.s32 	%r703, %r696, 64;
	setp.ge.s32 	%p70, %r703, %r148;
	@%p70 bra 	$L__BB35_110;
	ld.global.u32 	%r2209, [%rd8+256];
$L__BB35_110:
	add.s32 	%r706, %r696, 96;
	setp.ge.s32 	%p71, %r706, %r148;
	@%p71 bra 	$L__BB35_112;
	ld.global.u32 	%r2208, [%rd8+384];
$L__BB35_112:
	add.s32 	%r709, %r696, 128;
	setp.ge.s32 	%p72, %r709, %r148;
	@%p72 bra 	$L__BB35_114;
	ld.global.u32 	%r2207, [%rd8+512];
$L__BB35_114:
	add.s32 	%r712, %r696, 160;
	setp.ge.s32 	%p73, %r712, %r148;
	@%p73 bra 	$L__BB35_116;
	ld.global.u32 	%r2206, [%rd8+640];
$L__BB35_116:
	add.s32 	%r715, %r696, 192;
	setp.ge.s32 	%p74, %r715, %r148;
	@%p74 bra 	$L__BB35_118;
	ld.global.u32 	%r2205, [%rd8+768];
$L__BB35_118:
	add.s32 	%r718, %r696, 224;
	setp.ge.s32 	%p75, %r718, %r148;
	@%p75 bra 	$L__BB35_120;
	ld.global.u32 	%r2204, [%rd8+896];
$L__BB35_120:
	add.s32 	%r721, %r696, 256;
	setp.ge.s32 	%p76, %r721, %r148;
	@%p76 bra 	$L__BB35_122;
	ld.global.u32 	%r2203, [%rd8+1024];
$L__BB35_122:
	add.s32 	%r724, %r696, 288;
	setp.ge.s32 	%p77, %r724, %r148;
	@%p77 bra 	$L__BB35_124;
	ld.global.u32 	%r2202, [%rd8+1152];
$L__BB35_124:
	add.s32 	%r727, %r696, 320;
	setp.ge.s32 	%p78, %r727, %r148;
	@%p78 bra 	$L__BB35_126;
	ld.global.u32 	%r2201, [%rd8+1280];
$L__BB35_126:
	add.s32 	%r730, %r696, 352;
	setp.ge.s32 	%p79, %r730, %r148;
	@%p79 bra 	$L__BB35_128;
	ld.global.u32 	%r2200, [%rd8+1408];
$L__BB35_128:
	add.s32 	%r733, %r696, 384;
	setp.ge.s32 	%p80, %r733, %r148;
	@%p80 bra 	$L__BB35_130;
	ld.global.u32 	%r2199, [%rd8+1536];
$L__BB35_130:
	add.s32 	%r736, %r696, 416;
	setp.ge.s32 	%p81, %r736, %r148;
	@%p81 bra 	$L__BB35_132;
	ld.global.u32 	%r2198, [%rd8+1664];
$L__BB35_132:
	add.s32 	%r739, %r696, 448;
	setp.ge.s32 	%p82, %r739, %r148;
	@%p82 bra 	$L__BB35_134;
	ld.global.u32 	%r2197, [%rd8+1792];
$L__BB35_134:
	add.s32 	%r742, %r696, 480;
	setp.ge.s32 	%p83, %r742, %r148;
	@%p83 bra 	$L__BB35_136;
	ld.global.u32 	%r2196, [%rd8+1920];
$L__BB35_136:
	add.s32 	%r745, %r696, 512;
	setp.ge.s32 	%p84, %r745, %r148;
	@%p84 bra 	$L__BB35_138;
	ld.global.u32 	%r2195, [%rd8+2048];
$L__BB35_138:
	ld.param.u32 	%r2085, [_ZN3cub18CUB_300001_SM_10006detail10radix_sort29DeviceRadixSortOnesweepKernelINS1_5radix10policy_hubIiiyE10Policy1000ELNS0_9SortOrderE0EiiyiiNS1_21identity_decomposer_tEEEvPT5_SB_PT3_PKSC_PT1_PKSG_PT2_PKSK_T4_iiT6__param_8];
	mad.lo.s32 	%r746, %r3, 6528, 6528;
	setp.gt.s32 	%p85, %r746, %r2085;
	@%p85 bra 	$L__BB35_140;
	ld.param.u64 	%rd439, [_ZN3cub18CUB_300001_SM_10006detail10radix_sort29DeviceRadixSortOnesweepKernelINS1_5radix10policy_hubIiiyE10Policy1000ELNS0_9SortOrderE0EiiyiiNS1_21identity_decomposer_tEEEvPT5_SB_PT3_PKSC_PT1_PKSG_PT2_PKSK_T4_iiT6__param_6];
	add.s64 	%rd86, %rd14, %rd7;
	cvta.to.global.u64 	%rd87, %rd439;
	shl.b64 	%rd88, %rd86, 2;
	add.s64 	%rd89, %rd87, %rd88;
	st.global.u32 	[%rd89], %r2211;
	st.global.u32 	[%rd89+128], %r2210;
	st.global.u32 	[%rd89+256], %r2209;
	st.global.u32 	[%rd89+384], %r2208;
	st.global.u32 	[%rd89+512], %r2207;
	st.global.u32 	[%rd89+640], %r2206;
	st.global.u32 	[%rd89+768], %r2205;
	st.global.u32 	[%rd89+896], %r2204;
	st.global.u32 	[%rd89+1024], %r2203;
	st.global.u32 	[%rd89+1152], %r2202;
	st.global.u32 	[%rd89+1280], %r2201;
	st.global.u32 	[%rd89+1408], %r2200;
	st.global.u32 	[%rd89+1536], %r2199;
	st.global.u32 	[%rd89+1664], %r2198;
	st.global.u32 	[%rd89+1792], %r2197;
	st.global.u32 	[%rd89+1920], %r2196;
	st.global.u32 	[%rd89+2048], %r2195;
	bra.uni 	$L__BB35_174;
$L__BB35_140:
	ld.param.u32 	%r2086, [_ZN3cub18CUB_300001_SM_10006detail10radix_sort29DeviceRadixSortOnesweepKernelINS1_5radix10policy_hubIiiyE10Policy1000ELNS0_9SortOrderE0EiiyiiNS1_21identity_decomposer_tEEEvPT5_SB_PT3_PKSC_PT1_PKSG_PT2_PKSK_T4_iiT6__param_8];
	ld.param.u64 	%rd440, [_ZN3cub18CUB_300001_SM_10006detail10radix_sort29DeviceRadixSortOnesweepKernelINS1_5radix10policy_hubIiiyE10Policy1000ELNS0_9SortOrderE0EiiyiiNS1_21identity_decomposer_tEEEvPT5_SB_PT3_PKSC_PT1_PKSG_PT2_PKSK_T4_iiT6__param_6];
	cvt.u32.u64 	%r747, %rd7;
	mad.lo.s32 	%r199, %r3, -6528, %r2086;
	setp.ge.s32 	%p86, %r747, %r199;
	add.s64 	%rd90, %rd14, %rd7;
	cvta.to.global.u64 	%rd91, %rd440;
	shl.b64 	%rd92, %rd90, 2;
	add.s64 	%rd16, %rd91, %rd92;
	@%p86 bra 	$L__BB35_142;
	st.global.u32 	[%rd16], %r2211;
$L__BB35_142:
	add.s32 	%r749, %r747, 32;
	setp.ge.s32 	%p87, %r749, %r199;
	@%p87 bra 	$L__BB35_144;
	st.global.u32 	[%rd16+128], %r2210;
$L__BB35_144:
	add.s32 	%r751, %r747, 64;
	setp.ge.s32 	%p88, %r751, %r199;
	@%p88 bra 	$L__BB35_146;
	st.global.u32 	[%rd16+256], %r2209;
$L__BB35_146:
	add.s32 	%r753, %r747, 96;
	setp.ge.s32 	%p89, %r753, %r199;
	@%p89 bra 	$L__BB35_148;
	st.global.u32 	[%rd16+384], %r2208;
$L__BB35_148:
	add.s32 	%r755, %r747, 128;
	setp.ge.s32 	%p90, %r755, %r199;
	@%p90 bra 	$L__BB35_150;
	st.global.u32 	[%rd16+512], %r2207;
$L__BB35_150:
	add.s32 	%r757, %r747, 160;
	setp.ge.s32 	%p91, %r757, %r199;
	@%p91 bra 	$L__BB35_152;
	st.global.u32 	[%rd16+640], %r2206;
$L__BB35_152:
	add.s32 	%r759, %r747, 192;
	setp.ge.s32 	%p92, %r759, %r199;
	@%p92 bra 	$L__BB35_154;
	st.global.u32 	[%rd16+768], %r2205;
$L__BB35_154:
	add.s32 	%r761, %r747, 224;
	setp.ge.s32 	%p93, %r761, %r199;
	@%p93 bra 	$L__BB35_156;
	st.global.u32 	[%rd16+896], %r2204;
$L__BB35_156:
	add.s32 	%r763, %r747, 256;
	setp.ge.s32 	%p94, %r763, %r199;
	@%p94 bra 	$L__BB35_158;
	st.global.u32 	[%rd16+1024], %r2203;
$L__BB35_158:
	add.s32 	%r765, %r747, 288;
	setp.ge.s32 	%p95, %r765, %r199;
	@%p95 bra 	$L__BB35_160;
	st.global.u32 	[%rd16+1152], %r2202;
$L__BB35_160:
	add.s32 	%r767, %r747, 320;
	setp.ge.s32 	%p96, %r767, %r199;
	@%p96 bra 	$L__BB35_162;
	st.global.u32 	[%rd16+1280], %r2201;
$L__BB35_162:
	add.s32 	%r769, %r747, 352;
	setp.ge.s32 	%p97, %r769, %r199;
	@%p97 bra 	$L__BB35_164;
	st.global.u32 	[%rd16+1408], %r2200;
$L__BB35_164:
	add.s32 	%r771, %r747, 384;
	setp.ge.s32 	%p98, %r771, %r199;
	@%p98 bra 	$L__BB35_166;
	st.global.u32 	[%rd16+1536], %r2199;
$L__BB35_166:
	add.s32 	%r773, %r747, 416;
	setp.ge.s32 	%p99, %r773, %r199;
	@%p99 bra 	$L__BB35_168;
	st.global.u32 	[%rd16+1664], %r2198;
$L__BB35_168:
	add.s32 	%r775, %r747, 448;
	setp.ge.s32 	%p100, %r775, %r199;
	@%p100 bra 	$L__BB35_170;
	st.global.u32 	[%rd16+1792], %r2197;
$L__BB35_170:
	add.s32 	%r777, %r747, 480;
	setp.ge.s32 	%p101, %r777, %r199;
	@%p101 bra 	$L__BB35_172;
	st.global.u32 	[%rd16+1920], %r2196;
$L__BB35_172:
	add.s32 	%r779, %r747, 512;
	setp.ge.s32 	%p102, %r779, %r199;
	@%p102 bra 	$L__BB35_174;
	st.global.u32 	[%rd16+2048], %r2195;
$L__BB35_174:
	// begin inline asm
	exit;
	// end inline asm
	mov.u32 	%r2212, %r2149;
	mov.u32 	%r2213, %r2150;
	mov.u32 	%r2214, %r2151;
	mov.u32 	%r2215, %r2152;
	mov.u32 	%r2216, %r2153;
	mov.u32 	%r2217, %r2154;
	mov.u32 	%r2218, %r2155;
	mov.u32 	%r2219, %r2156;
	mov.u32 	%r2220, %r2157;
	mov.u32 	%r2221, %r2158;
	mov.u32 	%r2222, %r2159;
	mov.u32 	%r2223, %r2160;
	mov.u32 	%r2224, %r2161;
	mov.u32 	%r2225, %r2162;
	mov.u32 	%r2226, %r2163;
	mov.u32 	%r2227, %r2164;
	mov.u32 	%r2228, %r2165;
$L__BB35_175:
	mul.hi.u32 	%r780, %r1, 357913942;
	add.s32 	%r781, %r780, %r1;
	shl.b32 	%r782, %r781, 2;
	mov.u32 	%r783, _ZZN3cub18CUB_300001_SM_10006detail10radix_sort29DeviceRadixSortOnesweepKernelINS1_5radix10policy_hubIiiyE10Policy1000ELNS0_9SortOrderE0EiiyiiNS1_21identity_decomposer_tEEEvPT5_SB_PT3_PKSC_PT1_PKSG_PT2_PKSK_T4_iiT6_E1s;
	add.s32 	%r784, %r783, %r782;
	add.s32 	%r217, %r784, 13328;
	st.shared.u32 	[%r784+13328], %r2174;
	bar.sync 	0;
	setp.gt.u32 	%p103, %r1, 31;
	@%p103 bra 	$L__BB35_177;
	mad.lo.s32 	%r816, %r1, 52, %r783;
	ld.shared.u32 	%r817, [%r816+13328];
	ld.shared.u32 	%r818, [%r816+13332];
	ld.shared.u32 	%r819, [%r816+13336];
	ld.shared.u32 	%r820, [%r816+13340];
	ld.shared.u32 	%r821, [%r816+13344];
	ld.shared.u32 	%r822, [%r816+13348];
	ld.shared.u32 	%r823, [%r816+13352];
	ld.shared.u32 	%r824, [%r816+13356];
	ld.shared.u32 	%r825, [%r816+13360];
	ld.shared.u32 	%r826, [%r816+13364];
	ld.shared.u32 	%r827, [%r816+13368];
	ld.shared.u32 	%r828, [%r816+13372];
	add.s32 	%r829, %r818, %r817;
	add.s32 	%r830, %r829, %r819;
	add.s32 	%r831, %r830, %r820;
	add.s32 	%r832, %r831, %r821;
	add.s32 	%r833, %r832, %r822;
	add.s32 	%r834, %r833, %r823;
	add.s32 	%r835, %r834, %r824;
	add.s32 	%r836, %r835, %r825;
	add.s32 	%r837, %r836, %r826;
	add.s32 	%r838, %r837, %r827;
	add.s32 	%r789, %r838, %r828;
	mov.b32 	%r787, 1;
	mov.b32 	%r812, 0;
	mov.b32 	%r814, -1;
	// begin inline asm
	{  .reg .s32 r0;  .reg .pred p;  shfl.sync.up.b32 r0|p, %r789, %r787, %r812, %r814;  @p add.s32 r0, r0, %r789;  mov.s32 %r785, r0;}
	// end inline asm
	mov.b32 	%r793, 2;
	// begin inline asm
	{  .reg .s32 r0;  .reg .pred p;  shfl.sync.up.b32 r0|p, %r785, %r793, %r812, %r814;  @p add.s32 r0, r0, %r785;  mov.s32 %r791, r0;}
	// end inline asm
	mov.b32 	%r799, 4;
	// begin inline asm
	{  .reg .s32 r0;  .reg .pred p;  shfl.sync.up.b32 r0|p, %r791, %r799, %r812, %r814;  @p add.s32 r0, r0, %r791;  mov.s32 %r797, r0;}
	// end inline asm
	mov.b32 	%r805, 8;
	// begin inline asm
	{  .reg .s32 r0;  .reg .pred p;  shfl.sync.up.b32 r0|p, %r797, %r805, %r812, %r814;  @p add.s32 r0, r0, %r797;  mov.s32 %r803, r0;}
	// end inline asm
	mov.b32 	%r811, 16;
	// begin inline asm
	{  .reg .s32 r0;  .reg .pred p;  shfl.sync.up.b32 r0|p, %r803, %r811, %r812, %r814;  @p add.s32 r0, r0, %r803;  mov.s32 %r809, r0;}
	// end inline asm
	sub.s32 	%r839, %r809, %r789;
	add.s32 	%r840, %r817, %r839;
	add.s32 	%r841, %r818, %r840;
	add.s32 	%r842, %r819, %r841;
	add.s32 	%r843, %r820, %r842;
	add.s32 	%r844, %r821, %r843;
	add.s32 	%r845, %r822, %r844;
	add.s32 	%r846, %r823, %r845;
	add.s32 	%r847, %r824, %r846;
	add.s32 	%r848, %r825, %r847;
	add.s32 	%r849, %r826, %r848;
	add.s32 	%r850, %r827, %r849;
	st.shared.u32 	[%r816+13328], %r839;
	st.shared.u32 	[%r816+13332], %r840;
	st.shared.u32 	[%r816+13336], %r841;
	st.shared.u32 	[%r816+13340], %r842;
	st.shared.u32 	[%r816+13344], %r843;
	st.shared.u32 	[%r816+13348], %r844;
	st.shared.u32 	[%r816+13352], %r845;
	st.shared.u32 	[%r816+13356], %r846;
	st.shared.u32 	[%r816+13360], %r847;
	st.shared.u32 	[%r816+13364], %r848;
	st.shared.u32 	[%r816+13368], %r849;
	st.shared.u32 	[%r816+13372], %r850;
$L__BB35_177:
	setp.gt.u32 	%p104, %r1, 255;
	bar.sync 	0;
	ld.shared.u32 	%r218, [%r217];
	@%p104 bra 	$L__BB35_179;
	shl.b32 	%r851, %r1, 2;
	add.s32 	%r853, %r783, %r851;
	ld.shared.u32 	%r854, [%r853];
	add.s32 	%r855, %r854, %r218;
	st.shared.u32 	[%r853], %r855;
	ld.shared.u32 	%r856, [%r853+1024];
	add.s32 	%r857, %r856, %r218;
	st.shared.u32 	[%r853+1024], %r857;
	ld.shared.u32 	%r858, [%r853+2048];
	add.s32 	%r859, %r858, %r218;
	st.shared.u32 	[%r853+2048], %r859;
	ld.shared.u32 	%r860, [%r853+3072];
	add.s32 	%r861, %r860, %r218;
	st.shared.u32 	[%r853+3072], %r861;
	ld.shared.u32 	%r862, [%r853+4096];
	add.s32 	%r863, %r862, %r218;
	st.shared.u32 	[%r853+4096], %r863;
	ld.shared.u32 	%r864, [%r853+5120];
	add.s32 	%r865, %r864, %r218;
	st.shared.u32 	[%r853+5120], %r865;
	ld.shared.u32 	%r866, [%r853+6144];
	add.s32 	%r867, %r866, %r218;
	st.shared.u32 	[%r853+6144], %r867;
	ld.shared.u32 	%r868, [%r853+7168];
	add.s32 	%r869, %r868, %r218;
	st.shared.u32 	[%r853+7168], %r869;
	ld.shared.u32 	%r870, [%r853+8192];
	add.s32 	%r871, %r870, %r218;
	st.shared.u32 	[%r853+8192], %r871;
	ld.shared.u32 	%r872, [%r853+9216];
	add.s32 	%r873, %r872, %r218;
	st.shared.u32 	[%r853+9216], %r873;
	ld.shared.u32 	%r874, [%r853+10240];
	add.s32 	%r875, %r874, %r218;
	st.shared.u32 	[%r853+10240], %r875;
	ld.shared.u32 	%r876, [%r853+11264];
	add.s32 	%r877, %r876, %r218;
	st.shared.u32 	[%r853+11264], %r877;
$L__BB35_179:
	ld.param.u32 	%r2132, [_ZN3cub18CUB_300001_SM_10006detail10radix_sort29DeviceRadixSortOnesweepKernelINS1_5radix10policy_hubIiiyE10Policy1000ELNS0_9SortOrderE0EiiyiiNS1_21identity_decomposer_tEEEvPT5_SB_PT3_PKSC_PT1_PKSG_PT2_PKSK_T4_iiT6__param_10];
	ld.param.u32 	%r2095, [_ZN3cub18CUB_300001_SM_10006detail10radix_sort29DeviceRadixSortOnesweepKernelINS1_5radix10policy_hubIiiyE10Policy1000ELNS0_9SortOrderE0EiiyiiNS1_21identity_decomposer_tEEEvPT5_SB_PT3_PKSC_PT1_PKSG_PT2_PKSK_T4_iiT6__param_9];
	shl.b32 	%r904, %r1, 5;
	and.b32  	%r905, %r904, 31744;
	add.s32 	%r219, %r783, %r905;
	bar.sync 	0;
	// begin inline asm
	mov.u32 %r878, %lanemask_le;
	// end inline asm
	shr.u32 	%r907, %r2228, %r2095;
	mov.b32 	%r908, -1;
	shl.b32 	%r909, %r908, %r2132;
	not.b32 	%r221, %r909;
	and.b32  	%r901, %r907, %r221;
	mov.b32 	%r881, 1;
	// begin inline asm
	{
    .reg .pred p;
    and.b32 %r879, %r901, %r881;    setp.ne.u32 p, %r879, 0;
    vote.ballot.sync.b32 %r879, p, 0xffffffff;
    @!p not.b32 %r879, %r879;
}

	// end inline asm
	mov.b32 	%r884, 2;
	// begin inline asm
	{
    .reg .pred p;
    and.b32 %r882, %r901, %r884;    setp.ne.u32 p, %r882, 0;
    vote.ballot.sync.b32 %r882, p, 0xffffffff;
    @!p not.b32 %r882, %r882;
}

	// end inline asm
	and.b32  	%r910, %r882, %r879;
	mov.b32 	%r887, 4;
	// begin inline asm
	{
    .reg .pred p;
    and.b32 %r885, %r901, %r887;    setp.ne.u32 p, %r885, 0;
    vote.ballot.sync.b32 %r885, p, 0xffffffff;
    @!p not.b32 %r885, %r885;
}

	// end inline asm
	and.b32  	%r911, %r885, %r910;
	mov.b32 	%r890, 8;
	// begin inline asm
	{
    .reg .pred p;
    and.b32 %r888, %r901, %r890;    setp.ne.u32 p, %r888, 0;
    vote.ballot.sync.b32 %r888, p, 0xffffffff;
    @!p not.b32 %r888, %r888;
}

	// end inline asm
	and.b32  	%r912, %r888, %r911;
	mov.b32 	%r893, 16;
	// begin inline asm
	{
    .reg .pred p;
    and.b32 %r891, %r901, %r893;    setp.ne.u32 p, %r891, 0;
    vote.ballot.sync.b32 %r891, p, 0xffffffff;
    @!p not.b32 %r891, %r891;
}

	// end inline asm
	and.b32  	%r913, %r891, %r912;
	mov.b32 	%r896, 32;
	// begin inline asm
	{
    .reg .pred p;
    and.b32 %r894, %r901, %r896;    setp.ne.u32 p, %r894, 0;
    vote.ballot.sync.b32 %r894, p, 0xffffffff;
    @!p not.b32 %r894, %r894;
}

	// end inline asm
	and.b32  	%r914, %r894, %r913;
	mov.b32 	%r899, 64;
	// begin inline asm
	{
    .reg .pred p;
    and.b32 %r897, %r901, %r899;    setp.ne.u32 p, %r897, 0;
    vote.ballot.sync.b32 %r897, p, 0xffffffff;
    @!p not.b32 %r897, %r897;
}

	// end inline asm
	and.b32  	%r915, %r897, %r914;
	mov.b32 	%r902, 128;
	// begin inline asm
	{
    .reg .pred p;
    and.b32 %r900, %r901, %r902;    setp.ne.u32 p, %r900, 0;
    vote.ballot.sync.b32 %r900, p, 0xffffffff;
    @!p not.b32 %r900, %r900;
}

	// end inline asm
	and.b32  	%r916, %r900, %r915;
	clz.b32 	%r917, %r916;
	sub.s32 	%r223, 31, %r917;
	and.b32  	%r918, %r878, %r916;
	popc.b32 	%r224, %r918;
	setp.ne.s32 	%p105, %r443, %r223;
	mov.b32 	%r2229, 0;
	@%p105 bra 	$L__BB35_181;
	shl.b32 	%r919, %r901, 2;
	add.s32 	%r920, %r219, %r919;
	atom.shared.add.u32 	%r2229, [%r920], %r224;
$L__BB35_181:
	ld.param.u32 	%r2096, [_ZN3cub18CUB_300001_SM_10006detail10radix_sort29DeviceRadixSortOnesweepKernelINS1_5radix10policy_hubIiiyE10Policy1000ELNS0_9SortOrderE0EiiyiiNS1_21identity_decomposer_tEEEvPT5_SB_PT3_PKSC_PT1_PKSG_PT2_PKSK_T4_iiT6__param_9];
	shfl.sync.idx.b32	%r946|%p106, %r2229, %r223, 31, -1;
	add.s32 	%r227, %r224, %r946;
	shr.u32 	%r947, %r2227, %r2096;
	and.b32  	%r943, %r947, %r221;
	mov.b32 	%r923, 1;
	// begin inline asm
	{
    .reg .pred p;
    and.b32 %r921, %r943, %r923;    setp.ne.u32 p, %r921, 0;
    vote.ballot.sync.b32 %r921, p, 0xffffffff;
    @!p not.b32 %r921, %r921;
}

	// end inline asm
	mov.b32 	%r926, 2;
	// begin inline asm
	{
    .reg .pred p;
    and.b32 %r924, %r943, %r926;    setp.ne.u32 p, %r924, 0;
    vote.ballot.sync.b32 %r924, p, 0xffffffff;
    @!p not.b32 %r924, %r924;
}

	// end inline asm
	and.b32  	%r948, %r924, %r921;
	mov.b32 	%r929, 4;
	// begin inline asm
	{
    .reg .pred p;
    and.b32 %r927, %r943, %r929;    setp.ne.u32 p, %r927, 0;
    vote.ballot.sync.b32 %r927, p, 0xffffffff;
    @!p not.b32 %r927, %r927;
}

	// end inline asm
	and.b32  	%r949, %r927, %r948;
	mov.b32 	%r932, 8;
	// begin inline asm
	{
    .reg .pred p;
    and.b32 %r930, %r943, %r932;    setp.ne.u32 p, %r930, 0;
    vote.ballot.sync.b32 %r930, p, 0xffffffff;
    @!p not.b32 %r930, %r930;
}

	// end inline asm
	and.b32  	%r950, %r930, %r949;
	mov.b32 	%r935, 16;
	// begin inline asm
	{
    .reg .pred p;
    and.b32 %r933, %r943, %r935;    setp.ne.u32 p, %r933, 0;
    vote.ballot.sync.b32 %r933, p, 0xffffffff;
    @!p not.b32 %r933, %r933;
}

	// end inline asm
	and.b32  	%r951, %r933, %r950;
	mov.b32 	%r938, 32;
	// begin inline asm
	{
    .reg .pred p;
    and.b32 %r936, %r943, %r938;    setp.ne.u32 p, %r936, 0;
    vote.ballot.sync.b32 %r936, p, 0xffffffff;
    @!p not.b32 %r936, %r936;
}

	// end inline asm
	and.b32  	%r952, %r936, %r951;
	mov.b32 	%r941, 64;
	// begin inline asm
	{
    .reg .pred p;
    and.b32 %r939, %r943, %r941;    setp.ne.u32 p, %r939, 0;
    vote.ballot.sync.b32 %r939, p, 0xffffffff;
    @!p not.b32 %r939, %r939;
}

	// end inline asm
	and.b32  	%r953, %r939, %r952;
	mov.b32 	%r944, 128;
	// begin inline asm
	{
    .reg .pred p;
    and.b32 %r942, %r943, %r944;    setp.ne.u32 p, %r942, 0;
    vote.ballot.sync.b32 %r942, p, 0xffffffff;
    @!p not.b32 %r942, %r942;
}

	// end inline asm
	and.b32  	%r954, %r942, %r953;
	clz.b32 	%r955, %r954;
	sub.s32 	%r229, 31, %r955;
	and.b32  	%r956, %r878, %r954;
	popc.b32 	%r230, %r956;
	setp.ne.s32 	%p107, %r443, %r229;
	mov.b32 	%r2230, 0;
	@%p107 bra 	$L__BB35_183;
	shl.b32 	%r957, %r943, 2;
	add.s32 	%r958, %r219, %r957;
	atom.shared.add.u32 	%r2230, [%r958], %r230;
$L__BB35_183:
	ld.param.u32 	%r2097, [_ZN3cub18CUB_300001_SM_10006detail10radix_sort29DeviceRadixSortOnesweepKernelINS1_5radix10policy_hubIiiyE10Policy1000ELNS0_9SortOrderE0EiiyiiNS1_21identity_decomposer_tEEEvPT5_SB_PT3_PKSC_PT1_PKSG_PT2_PKSK_T4_iiT6__param_9];
	shfl.sync.idx.b32	%r984|%p108, %r2230, %r229, 31, -1;
	add.s32 	%r233, %r230, %r984;
	shr.u32 	%r985, %r2226, %r2097;
	and.b32  	%r981, %r985, %r221;
	mov.b32 	%r961, 1;
	// begin inline asm
	{
    .reg .pred p;
    and.b32 %r959, %r981, %r961;    setp.ne.u32 p, %r959, 0;
    vote.ballot.sync.b32 %r959, p, 0xffffffff;
    @!p not.b32 %r959, %r959;
}

	// end inline asm
	mov.b32 	%r964, 2;
	// begin inline asm
	{
    .reg .pred p;
    and.b32 %r962, %r981, %r964;    setp.ne.u32 p, %r962, 0;
    vote.ballot.sync.b32 %r962, p, 0xffffffff;
    @!p not.b32 %r962, %r962;
}

	// end inline asm
	and.b32  	%r986, %r962, %r959;
	mov.b32 	%r967, 4;
	// begin inline asm
	{
    .reg .pred p;
    and.b32 %r965, %r981, %r967;    setp.ne.u32 p, %r965, 0;
    vote.ballot.sync.b32 %r965, p, 0xffffffff;
    @!p not.b32 %r965, %r965;
}

	// end inline asm
	and.b32  	%r987, %r965, %r986;
	mov.b32 	%r970, 8;
	// begin inline asm
	{
    .reg .pred p;
    and.b32 %r968, %r981, %r970;    setp.ne.u32 p, %r968, 0;
    vote.ballot.sync.b32 %r968, p, 0xffffffff;
    @!p not.b32 %r968, %r968;
}

	// end inline asm
	and.b32  	%r988, %r968, %r987;
	mov.b32 	%r973, 16;
	// begin inline asm
	{
    .reg .pred p;
    and.b32 %r971, %r981, %r973;    setp.ne.u32 p, %r971, 0;
    vote.ballot.sync.b32 %r971, p, 0xffffffff;
    @!p not.b32 %r971, %r971;
}

	// end inline asm
	and.b32  	%r989, %r971, %r988;
	mov.b32 	%r976, 32;
	// begin inline asm
	{
    .reg .pred p;
    and.b32 %r974, %r981, %r976;    setp.ne.u32 p, %r974, 0;
    vote.ballot.sync.b32 %r974, p, 0xffffffff;
    @!p not.b32 %r974, %r974;
}

	// end inline asm
	and.b32  	%r990, %r974, %r989;
	mov.b32 	%r979, 64;
	// begin inline asm
	{
    .reg .pred p;
    and.b32 %r977, %r981, %r979;    setp.ne.u32 p, %r977, 0;
    vote.ballot.sync.b32 %r977, p, 0xffffffff;
    @!p not.b32 %r977, %r977;
}

	// end inline asm
	and.b32  	%r991, %r977, %r990;
	mov.b32 	%r982, 128;
	// begin inline asm
	{
    .reg .pred p;
    and.b32 %r980, %r981, %r982;    setp.ne.u32 p, %r980, 0;
    vote.ballot.sync.b32 %r980, p, 0xffffffff;
    @!p not.b32 %r980, %r980;
}

	// end inline asm
	and.b32  	%r992, %r980, %r991;
	clz.b32 	%r993, %r992;
	sub.s32 	%r235, 31, %r993;
	and.b32  	%r994, %r878, %r992;
	popc.b32 	%r236, %r994;
	setp.ne.s32 	%p109, %r443, %r235;
	mov.b32 	%r2231, 0;
	@%p109 bra 	$L__BB35_185;
	shl.b32 	%r995, %r981, 2;
	add.s32 	%r996, %r219, %r995;
	atom.shared.add.u32 	%r2231, [%r996], %r236;
$L__BB35_185:
	ld.param.u32 	%r2098, [_ZN3cub18CUB_300001_SM_10006detail10radix_sort29DeviceRadixSortOnesweepKernelINS1_5radix10policy_hubIiiyE10Policy1000ELNS0_9SortOrderE0EiiyiiNS1_21identity_decomposer_tEEEvPT5_SB_PT3_PKSC_PT1_PKSG_PT2_PKSK_T4_iiT6__param_9];
	shfl.sync.idx.b32	%r1022|%p110, %r2231, %r235, 31, -1;
	add.s32 	%r239, %r236, %r1022;
	shr.u32 	%r1023, %r2225, %r2098;
	and.b32  	%r1019, %r1023, %r221;
	mov.b32 	%r999, 1;
	// begin inline asm
	{
    .reg .pred p;
    and.b32 %r997, %r1019, %r999;    setp.ne.u32 p, %r997, 0;
    vote.ballot.sync.b32 %r997, p, 0xffffffff;
    @!p not.b32 %r997, %r997;
}

	// end inline asm
	mov.b32 	%r1002, 2;
	// begin inline asm
	{
    .reg .pred p;
    and.b32 %r1000, %r1019, %r1002;    setp.ne.u32 p, %r1000, 0;
    vote.ballot.sync.b32 %r1000, p, 0xffffffff;
    @!p not.b32 %r1000, %r1000;
}

	// end inline asm
	and.b32  	%r1024, %r1000, %r997;
	mov.b32 	%r1005, 4;
	// begin inline asm
	{
    .reg .pred p;
    and.b32 %r1003, %r1019, %r1005;    setp.ne.u32 p, %r1003, 0;
    vote.ballot.sync.b32 %r1003, p, 0xffffffff;
    @!p not.b32 %r1003, %r1003;
}

	// end inline asm
	and.b32  	%r1025, %r1003, %r1024;
	mov.b32 	%r1008, 8;
	// begin inline asm
	{
    .reg .pred p;
    and.b32 %r1006, %r1019, %r1008;    setp.ne.u32 p, %r1006, 0;
    vote.ballot.sync.b32 %r1006, p, 0xffffffff;
    @!p not.b32 %r1006, %r1006;
}

	// end inline asm
	and.b32  	%r1026, %r1006, %r1025;
	mov.b32 	%r1011, 16;
	// begin inline asm
	{
    .reg .pred p;
    and.b32 %r1009, %r1019, %r1011;    setp.ne.u32 p, %r1009, 0;
    vote.ballot.sync.b32 %r1009, p, 0xffffffff;
    @!p not.b32 %r1009, %r1009;
}

	// end inline asm
	and.b32  	%r1027, %r1009, %r1026;
	mov.b32 	%r1014, 32;
	// begin inline asm
	{
    .reg .pred p;
    and.b32 %r1012, %r1019, %r1014;    setp.ne.u32 p, %r1012, 0;
    vote.ballot.sync.b32 %r1012, p, 0xffffffff;
    @!p not.b32 %r1012, %r1012;
}

	// end inline asm
	and.b32  	%r1028, %r1012, %r1027;
	mov.b32 	%r1017, 64;
	// begin inline asm
	{
    .reg .pred p;
    and.b32 %r1015, %r1019, %r1017;    setp.ne.u32 p, %r1015, 0;
    vote.ballot.sync.b32 %r1015, p, 0xffffffff;
    @!p not.b32 %r1015, %r1015;
}

	// end inline asm
	and.b32  	%r1029, %r1015, %r1028;
	mov.b32 	%r1020, 128;
	// begin inline asm
	{
    .reg .pred p;
    and.b32 %r1018, %r1019, %r1020;    setp.ne.u32 p, %r1018, 0;
    vote.ballot.sync.b32 %r1018, p, 0xffffffff;
    @!p not.b32 %r1018, %r1018;
}

	// end inline asm
	and.b32  	%r1030, %r1018, %r1029;
	clz.b32 	%r1031, %r1030;
	sub.s32 	%r241, 31, %r1031;
	and.b32  	%r1032, %r878, %r1030;
	popc.b32 	%r242, %r1032;
	setp.ne.s32 	%p111, %r443, %r241;
	mov.b32 	%r2232, 0;
	@%p111 bra 	$L__BB35_187;
	shl.b32 	%r1033, %r1019, 2;
	add.s32 	%r1034, %r219, %r1033;
	atom.shared.add.u32 	%r2232, [%r1034], %r242;
$L__BB35_187:
	ld.param.u32 	%r2099, [_ZN3cub18CUB_300001_SM_10006detail10radix_sort29DeviceRadixSortOnesweepKernelINS1_5radix10policy_hubIiiyE10Policy1000ELNS0_9SortOrderE0EiiyiiNS1_21identity_decomposer_tEEEvPT5_SB_PT3_PKSC_PT1_PKSG_PT2_PKSK_T4_iiT6__param_9];
	shfl.sync.idx.b32	%r1060|%p112, %r2232, %r241, 31, -1;
	add.s32 	%r245, %r242, %r1060;
	shr.u32 	%r1061, %r2224, %r2099;
	and.b32  	%r1057, %r1061, %r221;
	mov.b32 	%r1037, 1;
	// begin inline asm
	{
    .reg .pred p;
    and.b32 %r1035, %r1057, %r1037;    setp.ne.u32 p, %r1035, 0;
    vote.ballot.sync.b32 %r1035, p, 0xffffffff;
    @!p not.b32 %r1035, %r1035;
}

	// end inline asm
	mov.b32 	%r1040, 2;
	// begin inline asm
	{
    .reg .pred p;
    and.b32 %r1038, %r1057, %r1040;    setp.ne.u32 p, %r1038, 0;
    vote.ballot.sync.b32 %r1038, p, 0xffffffff;
    @!p not.b32 %r1038, %r1038;
}

	// end inline asm
	and.b32  	%r1062, %r1038, %r1035;
	mov.b32 	%r1043, 4;
	// begin inline asm
	{
    .reg .pred p;
    and.b32 %r1041, %r1057, %r1043;    setp.ne.u32 p, %r1041, 0;
    vote.ballot.sync.b32 %r1041, p, 0xffffffff;
    @!p not.b32 %r1041, %r1041;
}

	// end inline asm
	and.b32  	%r1063, %r1041, %r1062;
	mov.b32 	%r1046, 8;
	// begin inline asm
	{
    .reg .pred p;
    and.b32 %r1044, %r1057, %r1046;    setp.ne.u32 p, %r1044, 0;
    vote.ballot.sync.b32 %r1044, p, 0xffffffff;
    @!p not.b32 %r1044, %r1044;
}

	// end inline asm
	and.b32  	%r1064, %r1044, %r1063;
	mov.b32 	%r1049, 16;
	// begin inline asm
	{
    .reg .pred p;
    and.b32 %r1047, %r1057, %r1049;    setp.ne.u32 p, %r1047, 0;
    vote.ballot.sync.b32 %r1047, p, 0xffffffff;
    @!p not.b32 %r1047, %r1047;
}

	// end inline asm
	and.b32  	%r1065, %r1047, %r1064;
	mov.b32 	%r1052, 32;
	// begin inline asm
	{
    .reg .pred p;
    and.b32 %r1050, %r1057, %r1052;    setp.ne.u32 p, %r1050, 0;
    vote.ballot.sync.b32 %r1050, p, 0xffffffff;
    @!p not.b32 %r1050, %r1050;
}

	// end inline asm
	and.b32  	%r1066, %r1050, %r1065;
	mov.b32 	%r1055, 64;
	// begin inline asm
	{
    .reg .pred p;
    and.b32 %r1053, %r1057, %r1055;    setp.ne.u32 p, %r1053, 0;
    vote.ballot.sync.b32 %r1053, p, 0xffffffff;
    @!p not.b32 %r1053, %r1053;
}

	// end inline asm
	and.b32  	%r1067, %r1053, %r1066;
	mov.b32 	%r1058, 128;
	// begin inline asm
	{
    .reg .pred p;
    and.b32 %r1056, %r1057, %r1058;    setp.ne.u32 p, %r1056, 0;
    vote.ballot.sync.b32 %r1056, p, 0xffffffff;
    @!p not.b32 %r1056, %r1056;
}

	// end inline asm
	and.b32  	%r1068, %r1056, %r1067;
	clz.b32 	%r1069, %r1068;
	sub.s32 	%r247, 31, %r1069;
	and.b32  	%r1070, %r878, %r1068;
	popc.b32 	%r248, %r1070;
	setp.ne.s32 	%p113, %r443, %r247;
	mov.b32 	%r2233, 0;
	@%p113 bra 	$L__BB35_189;
	shl.b32 	%r1071, %r1057, 2;
	add.s32 	%r1072, %r219, %r1071;
	atom.shared.add.u32 	%r2233, [%r1072], %r248;
$L__BB35_189:
	ld.param.u32 	%r2100, [_ZN3cub18CUB_300001_SM_10006detail10radix_sort29DeviceRadixSortOnesweepKernelINS1_5radix10policy_hubIiiyE10Policy1000ELNS0_9SortOrderE0EiiyiiNS1_21identity_decomposer_tEEEvPT5_SB_PT3_PKSC_PT1_PKSG_PT2_PKSK_T4_iiT6__param_9];
	shfl.sync.idx.b32	%r1098|%p114, %r2233, %r247, 31, -1;
	add.s32 	%r251, %r248, %r1098;
	shr.u32 	%r1099, %r2223, %r2100;
	and.b32  	%r1095, %r1099, %r221;
	mov.b32 	%r1075, 1;
	// begin inline asm
	{
    .reg .pred p;
    and.b32 %r1073, %r1095, %r1075;    setp.ne.u32 p, %r1073, 0;
    vote.ballot.sync.b32 %r1073, p, 0xffffffff;
    @!p not.b32 %r1073, %r1073;
}

	// end inline asm
	mov.b32 	%r1078, 2;
	// begin inline asm
	{
    .reg .pred p;
    and.b32 %r1076, %r1095, %r1078;    setp.ne.u32 p, %r1076, 0;
    vote.ballot.sync.b32 %r1076, p, 0xffffffff;
    @!p not.b32 %r1076, %r1076;
}

	// end inline asm
	and.b32  	%r1100, %r1076, %r1073;
	mov.b32 	%r1081, 4;
	// begin inline asm
	{
    .reg .pred p;
    and.b32 %r1079, %r1095, %r1081;    setp.ne.u32 p, %r1079, 0;
    vote.ballot.sync.b32 %r1079, p, 0xffffffff;
    @!p not.b32 %r1079, %r1079;
}

	// end inline asm
	and.b32  	%r1101, %r1079, %r1100;
	mov.b32 	%r1084, 8;
	// begin inline asm
	{
    .reg .pred p;
    and.b32 %r1082, %r1095, %r1084;    setp.ne.u32 p, %r1082, 0;
    vote.ballot.sync.b32 %r1082, p, 0xffffffff;
    @!p not.b32 %r1082, %r1082;
}

	// end inline asm
	and.b32  	%r1102, %r1082, %r1101;
	mov.b32 	%r1087, 16;
	// begin inline asm
	{
    .reg .pred p;
    and.b32 %r1085, %r1095, %r1087;    setp.ne.u32 p, %r1085, 0;
    vote.ballot.sync.b32 %r1085, p, 0xffffffff;
    @!p not.b32 %r1085, %r1085;
}

	// end inline asm
	and.b32  	%r1103, %r1085, %r1102;
	mov.b32 	%r1090, 32;
	// begin inline asm
	{
    .reg .pred p;
    and.b32 %r1088, %r1095, %r1090;    setp.ne.u32 p, %r1088, 0;
    vote.ballot.sync.b32 %r1088, p, 0xffffffff;
    @!p not.b32 %r1088, %r1088;
}

	// end inline asm
	and.b32  	%r1104, %r1088, %r1103;
	mov.b32 	%r1093, 64;
	// begin inline asm
	{
    .reg .pred p;
    and.b32 %r1091, %r1095, %r1093;    setp.ne.u32 p, %r1091, 0;
    vote.ballot.sync.b32 %r1091, p, 0xffffffff;
    @!p not.b32 %r1091, %r1091;
}

	// end inline asm
	and.b32  	%r1105, %r1091, %r1104;
	mov.b32 	%r1096, 128;
	// begin inline asm
	{
    .reg .pred p;
    and.b32 %r1094, %r1095, %r1096;    setp.ne.u32 p, %r1094, 0;
    vote.ballot.sync.b32 %r1094, p, 0xffffffff;
    @!p not.b32 %r1094, %r1094;
}

	// end inline asm
	and.b32  	%r1106, %r1094, %r1105;
	clz.b32 	%r1107, %r1106;
	sub.s32 	%r253, 31, %r1107;
	and.b32  	%r1108, %r878, %r1106;
	popc.b32 	%r254, %r1108;
	setp.ne.s32 	%p115, %r443, %r253;
	mov.b32 	%r2234, 0;
	@%p115 bra 	$L__BB35_191;
	shl.b32 	%r1109, %r1095, 2;
	add.s32 	%r1110, %r219, %r1109;
	atom.shared.add.u32 	%r2234, [%r1110], %r254;
$L__BB35_191:
	ld.param.u32 	%r2101, [_ZN3cub18CUB_300001_SM_10006detail10radix_sort29DeviceRadixSortOnesweepKernelINS1_5radix10policy_hubIiiyE10Policy1000ELNS0_9SortOrderE0EiiyiiNS1_21identity_decomposer_tEEEvPT5_SB_PT3_PKSC_PT1_PKSG_PT2_PKSK_T4_iiT6__param_9];
	shfl.sync.idx.b32	%r1136|%p116, %r2234, %r253, 31, -1;
	add.s32 	%r257, %r254, %r1136;
	shr.u32 	%r1137, %r2222, %r2101;
	and.b32  	%r1133, %r1137, %r221;
	mov.b32 	%r1113, 1;
	// begin inline asm
	{
    .reg .pred p;
    and.b32 %r1111, %r1133, %r1113;    setp.ne.u32 p, %r1111, 0;
    vote.ballot.sync.b32 %r1111, p, 0xffffffff;
    @!p not.b32 %r1111, %r1111;
}

	// end inline asm
	mov.b32 	%r1116, 2;
	// begin inline asm
	{
    .reg .pred p;
    and.b32 %r1114, %r1133, %r1116;    setp.ne.u32 p, %r1114, 0;
    vote.ballot.sync.b32 %r1114, p, 0xffffffff;
    @!p not.b32 %r1114, %r1114;
}

	// end inline asm
	and.b32  	%r1138, %r1114, %r1111;
	mov.b32 	%r1119, 4;
	// begin inline asm
	{
    .reg .pred p;
    and.b32 %r1117, %r1133, %r1119;    setp.ne.u32 p, %r1117, 0;
    vote.ballot.sync.b32 %r1117, p, 0xffffffff;
    @!p not.b32 %r1117, %r1117;
}

	// end inline asm
	and.b32  	%r1139, %r1117, %r1138;
	mov.b32 	%r1122, 8;
	// begin inline asm
	{
    .reg .pred p;
    and.b32 %r1120, %r1133, %r1122;    setp.ne.u32 p, %r1120, 0;
    vote.ballot.sync.b32 %r1120, p, 0xffffffff;
    @!p not.b32 %r1120, %r1120;
}

	// end inline asm
	and.b32  	%r1140, %r1120, %r1139;
	mov.b32 	%r1125, 16;
	// begin inline asm
	{
    .reg .pred p;
    and.b32 %r1123, %r1133, %r1125;    setp.ne.u32 p, %r1123, 0;
    vote.ballot.sync.b32 %r1123, p, 0xffffffff;
    @!p not.b32 %r1123, %r1123;
}

	// end inline asm
	and.b32  	%r1141, %r1123, %r1140;
	mov.b32 	%r1128, 32;
	// begin inline asm
	{
    .reg .pred p;
    and.b32 %r1126, %r1133, %r1128;    setp.ne.u32 p, %r1126, 0;
    vote.ballot.sync.b32 %r1126, p, 0xffffffff;
    @!p not.b32 %r1126, %r1126;
}

	// end inline asm
	and.b32  	%r1142, %r1126, %r1141;
	mov.b32 	%r1131, 64;
	// begin inline asm
	{
    .reg .pred p;
    and.b32 %r1129, %r1133, %r1131;    setp.ne.u32 p, %r1129, 0;
    vote.ballot.sync.b32 %r1129, p, 0xffffffff;
    @!p not.b32 %r1129, %r1129;
}

	// end inline asm
	and.b32  	%r1143, %r1129, %r1142;
	mov.b32 	%r1134, 128;
	// begin inline asm
	{
    .reg .pred p;
    and.b32 %r1132, %r1133, %r1134;    setp.ne.u32 p, %r1132, 0;
    vote.ballot.sync.b32 %r1132, p, 0xffffffff;
    @!p not.b32 %r1132, %r1132;
}

	// end inline asm
	and.b32  	%r1144, %r1132, %r1143;
	clz.b32 	%r1145, %r1144;
	sub.s32 	%r259, 31, %r1145;
	and.b32  	%r1146, %r878, %r1144;
	popc.b32 	%r260, %r1146;
	setp.ne.s32 	%p117, %r443, %r259;
	mov.b32 	%r2235, 0;
	@%p117 bra 	$L__BB35_193;
	shl.b32 	%r1147, %r1133, 2;
	add.s32 	%r1148, %r219, %r1147;
	atom.shared.add.u32 	%r2235, [%r1148], %r260;
$L__BB35_193:
	ld.param.u32 	%r2102, [_ZN3cub18CUB_300001_SM_10006detail10radix_sort29DeviceRadixSortOnesweepKernelINS1_5radix10policy_hubIiiyE10Policy1000ELNS0_9SortOrderE0EiiyiiNS1_21identity_decomposer_tEEEvPT5_SB_PT3_PKSC_PT1_PKSG_PT2_PKSK_T4_iiT6__param_9];
	shfl.sync.idx.b32	%r1174|%p118, %r2235, %r259, 31, -1;
	add.s32 	%r263, %r260, %r1174;
	shr.u32 	%r1175, %r2221, %r2102;
	and.b32  	%r1171, %r1175, %r221;
	mov.b32 	%r1151, 1;
	// begin inline asm
	{
    .reg .pred p;
    and.b32 %r1149, %r1171, %r1151;    setp.ne.u32 p, %r1149, 0;
    vote.ballot.sync.b32 %r1149, p, 0xffffffff;
    @!p not.b32 %r1149, %r1149;
}

	// end inline asm
	mov.b32 	%r1154, 2;
	// begin inline asm
	{
    .reg .pred p;
    and.b32 %r1152, %r1171, %r1154;    setp.ne.u32 p, %r1152, 0;
    vote.ballot.sync.b32 %r1152, p, 0xffffffff;
    @!p not.b32 %r1152, %r1152;
}

	// end inline asm
	and.b32  	%r1176, %r1152, %r1149;
	mov.b32 	%r1157, 4;
	// begin inline asm
	{
    .reg .pred p;
    and.b32 %r1155, %r1171, %r1157;    setp.ne.u32 p, %r1155, 0;
    vote.ballot.sync.b32 %r1155, p, 0xffffffff;
    @!p not.b32 %r1155, %r1155;
}

	// end inline asm
	and.b32  	%r1177, %r1155, %r1176;
	mov.b32 	%r1160, 8;
	// begin inline asm
	{
    .reg .pred p;
    and.b32 %r1158, %r1171, %r1160;    setp.ne.u32 p, %r1158, 0;
    vote.ballot.sync.b32 %r1158, p, 0xffffffff;
    @!p not.b32 %r1158, %r1158;
}

	// end inline asm
	and.b32  	%r1178, %r1158, %r1177;
	mov.b32 	%r1163, 16;
	// begin inline asm
	{
    .reg .pred p;
    and.b32 %r1161, %r1171, %r1163;    setp.ne.u32 p, %r1161, 0;
    vote.ballot.sync.b32 %r1161, p, 0xffffffff;
    @!p not.b32 %r1161, %r1161;
}

	// end inline asm
	and.b32  	%r1179, %r1161, %r1178;
	mov.b32 	%r1166, 32;
	// begin inline asm
	{
    .reg .pred p;
    and.b32 %r1164, %r1171, %r1166;    setp.ne.u32 p, %r1164, 0;
    vote.ballot.sync.b32 %r1164, p, 0xffffffff;
    @!p not.b32 %r1164, %r1164;
}

	// end inline asm
	and.b32  	%r1180, %r1164, %r1179;
	mov.b32 	%r1169, 64;
	// begin inline asm
	{
    .reg .pred p;
    and.b32 %r1167, %r1171, %r1169;    setp.ne.u32 p, %r1167, 0;
    vote.ballot.sync.b32 %r1167, p, 0xffffffff;
    @!p not.b32 %r1167, %r1167;
}

	// end inline asm
	and.b32  	%r1181, %r1167, %r1180;
	mov.b32 	%r1172, 128;
	// begin inline asm
	{
    .reg .pred p;
    and.b32 %r1170, %r1171, %r1172;    setp.ne.u32 p, %r1170, 0;
    vote.ballot.sync.b32 %r1170, p, 0xffffffff;
    @!p not.b32 %r1170, %r1170;
}

	// end inline asm
	and.b32  	%r1182, %r1170, %r1181;
	clz.b32 	%r1183, %r1182;
	sub.s32 	%r265, 31, %r1183;
	and.b32  	%r1184, %r878, %r1182;
	popc.b32 	%r266, %r1184;
	setp.ne.s32 	%p119, %r443, %r265;
	mov.b32 	%r2236, 0;
	@%p119 bra 	$L__BB35_195;
	shl.b32 	%r1185, %r1171, 2;
	add.s32 	%r1186, %r219, %r1185;
	atom.shared.add.u32 	%r2236, [%r1186], %r266;
$L__BB35_195:
	ld.param.u32 	%r2103, [_ZN3cub18CUB_300001_SM_10006detail10radix_sort29DeviceRadixSortOnesweepKernelINS1_5radix10policy_hubIiiyE10Policy1000ELNS0_9SortOrderE0EiiyiiNS1_21identity_decomposer_tEEEvPT5_SB_PT3_PKSC_PT1_PKSG_PT2_PKSK_T4_iiT6__param_9];
	shfl.sync.idx.b32	%r1212|%p120, %r2236, %r265, 31, -1;
	add.s32 	%r269, %r266, %r1212;
	shr.u32 	%r1213, %r2220, %r2103;
	and.b32  	%r1209, %r1213, %r221;
	mov.b32 	%r1189, 1;
	// begin inline asm
	{
    .reg .pred p;
    and.b32 %r1187, %r1209, %r1189;    setp.ne.u32 p, %r1187, 0;
    vote.ballot.sync.b32 %r1187, p, 0xffffffff;
    @!p not.b32 %r1187, %r1187;
}

	// end inline asm
	mov.b32 	%r1192, 2;
	// begin inline asm
	{
    .reg .pred p;
    and.b32 %r1190, %r1209, %r1192;    setp.ne.u32 p, %r1190, 0;
    vote.ballot.sync.b32 %r1190, p, 0xffffffff;
    @!p not.b32 %r1190, %r1190;
}

	// end inline asm
	and.b32  	%r1214, %r1190, %r1187;
	mov.b32 	%r1195, 4;
	// begin inline asm
	{
    .reg .pred p;
    and.b32 %r1193, %r1209, %r1195;    setp.ne.u32 p, %r1193, 0;
    vote.ballot.sync.b32 %r1193, p, 0xffffffff;
    @!p not.b32 %r1193, %r1193;
}

	// end inline asm
	and.b32  	%r1215, %r1193, %r1214;
	mov.b32 	%r1198, 8;
	// begin inline asm
	{
    .reg .pred p;
    and.b32 %r1196, %r1209, %r1198;    setp.ne.u32 p, %r1196, 0;
    vote.ballot.sync.b32 %r1196, p, 0xffffffff;
    @!p not.b32 %r1196, %r1196;
}

	// end inline asm
	and.b32  	%r1216, %r1196, %r1215;
	mov.b32 	%r1201, 16;
	// begin inline asm
	{
    .reg .pred p;
    and.b32 %r1199, %r1209, %r1201;    setp.ne.u32 p, %r1199, 0;
    vote.ballot.sync.b32 %r1199, p, 0xffffffff;
    @!p not.b32 %r1199, %r1199;
}

	// end inline asm
	and.b32  	%r1217, %r1199, %r1216;
	mov.b32 	%r1204, 32;
	// begin inline asm
	{
    .reg .pred p;
    and.b32 %r1202, %r1209, %r1204;    setp.ne.u32 p, %r1202, 0;
    vote.ballot.sync.b32 %r1202, p, 0xffffffff;
    @!p not.b32 %r1202, %r1202;
}

	// end inline asm
	and.b32  	%r1218, %r1202, %r1217;
	mov.b32 	%r1207, 64;
	// begin inline asm
	{
    .reg .pred p;
    and.b32 %r1205, %r1209, %r1207;    setp.ne.u32 p, %r1205, 0;
    vote.ballot.sync.b32 %r1205, p, 0xffffffff;
    @!p not.b32 %r1205, %r1205;
}

	// end inline asm
	and.b32  	%r1219, %r1205, %r1218;
	mov.b32 	%r1210, 128;
	// begin inline asm
	{
    .reg .pred p;
    and.b32 %r1208, %r1209, %r1210;    setp.ne.u32 p, %r1208, 0;
    vote.ballot.sync.b32 %r1208, p, 0xffffffff;
    @!p not.b32 %r1208, %r1208;
}

	// end inline asm
	and.b32  	%r1220, %r1208, %r1219;
	clz.b32 	%r1221, %r1220;
	sub.s32 	%r271, 31, %r1221;
	and.b32  	%r1222, %r878, %r1220;
	popc.b32 	%r272, %r1222;
	setp.ne.s32 	%p121, %r443, %r271;
	mov.b32 	%r2237, 0;
	@%p121 bra 	$L__BB35_197;
	shl.b32 	%r1223, %r1209, 2;
	add.s32 	%r1224, %r219, %r1223;
	atom.shared.add.u32 	%r2237, [%r1224], %r272;
$L__BB35_197:
	ld.param.u32 	%r2104, [_ZN3cub18CUB_300001_SM_10006detail10radix_sort29DeviceRadixSortOnesweepKernelINS1_5radix10policy_hubIiiyE10Policy1000ELNS0_9SortOrderE0EiiyiiNS1_21identity_decomposer_tEEEvPT5_SB_PT3_PKSC_PT1_PKSG_PT2_PKSK_T4_iiT6__param_9];
	shfl.sync.idx.b32	%r1250|%p122, %r2237, %r271, 31, -1;
	add.s32 	%r275, %r272, %r1250;
	shr.u32 	%r1251, %r2219, %r2104;
	and.b32  	%r1247, %r1251, %r221;
	mov.b32 	%r1227, 1;
	// begin inline asm
	{
    .reg .pred p;
    and.b32 %r1225, %r1247, %r1227;    setp.ne.u32 p, %r1225, 0;
    vote.ballot.sync.b32 %r1225, p, 0xffffffff;
    @!p not.b32 %r1225, %r1225;
}

	// end inline asm
	mov.b32 	%r1230, 2;
	// begin inline asm
	{
    .reg .pred p;
    and.b32 %r1228, %r1247, %r1230;    setp.ne.u32 p, %r1228, 0;
    vote.ballot.sync.b32 %r1228, p, 0xffffffff;
    @!p not.b32 %r1228, %r1228;
}

	// end inline asm
	and.b32  	%r1252, %r1228, %r1225;
	mov.b32 	%r1233, 4;
	// begin inline asm
	{
    .reg .pred p;
    and.b32 %r1231, %r1247, %r1233;    setp.ne.u32 p, %r1231, 0;
    vote.ballot.sync.b32 %r1231, p, 0xffffffff;
    @!p not.b32 %r1231, %r1231;
}

	// end inline asm
	and.b32  	%r1253, %r1231, %r1252;
	mov.b32 	%r1236, 8;
	// begin inline asm
	{
    .reg .pred p;
    and.b32 %r1234, %r1247, %r1236;    setp.ne.u32 p, %r1234, 0;
    vote.ballot.sync.b32 %r1234, p, 0xffffffff;
    @!p not.b32 %r1234, %r1234;
}

	// end inline asm
	and.b32  	%r1254, %r1234, %r1253;
	mov.b32 	%r1239, 16;
	// begin inline asm
	{
    .reg .pred p;
    and.b32 %r1237, %r1247, %r1239;    setp.ne.u32 p, %r1237, 0;
    vote.ballot.sync.b32 %r1237, p, 0xffffffff;
    @!p not.b32 %r1237, %r1237;
}

	// end inline asm
	and.b32  	%r1255, %r1237, %r1254;
	mov.b32 	%r1242, 32;
	// begin inline asm
	{
    .reg .pred p;
    and.b32 %r1240, %r1247, %r1242;    setp.ne.u32 p, %r1240, 0;
    vote.ballot.sync.b32 %r1240, p, 0xffffffff;
    @!p not.b32 %r1240, %r1240;
}

	// end inline asm
	and.b32  	%r1256, %r1240, %r1255;
	mov.b32 	%r1245, 64;
	// begin inline asm
	{
    .reg .pred p;
    and.b32 %r1243, %r1247, %r1245;    setp.ne.u32 p, %r1243, 0;
    vote.ballot.sync.b32 %r1243, p, 0xffffffff;
    @!p not.b32 %r1243, %r1243;
}

	// end inline asm
	and.b32  	%r1257, %r1243, %r1256;
	mov.b32 	%r1248, 128;
	// begin inline asm
	{
    .reg .pred p;
    and.b32 %r1246, %r1247, %r1248;    setp.ne.u32 p, %r1246, 0;
    vote.ballot.sync.b32 %r1246, p, 0xffffffff;
    @!p not.b32 %r1246, %r1246;
}

	// end inline asm
	and.b32  	%r1258, %r1246, %r1257;
	clz.b32 	%r1259, %r1258;
	sub.s32 	%r277, 31, %r1259;
	and.b32  	%r1260, %r878, %r1258;
	popc.b32 	%r278, %r1260;
	setp.ne.s32 	%p123, %r443, %r277;
	mov.b32 	%r2238, 0;
	@%p123 bra 	$L__BB35_199;
	shl.b32 	%r1265, %r1247, 2;
	add.s32 	%r1266, %r219, %r1265;
	atom.shared.add.u32 	%r2238, [%r1266], %r278;
$L__BB35_199:
	ld.param.u32 	%r2105, [_ZN3cub18CUB_300001_SM_10006detail10radix_sort29DeviceRadixSortOnesweepKernelINS1_5radix10policy_hubIiiyE10Policy1000ELNS0_9SortOrderE0EiiyiiNS1_21identity_decomposer_tEEEvPT5_SB_PT3_PKSC_PT1_PKSG_PT2_PKSK_T4_iiT6__param_9];
	shfl.sync.idx.b32	%r1292|%p124, %r2238, %r277, 31, -1;
	add.s32 	%r281, %r278, %r1292;
	shr.u32 	%r1293, %r2218, %r2105;
	and.b32  	%r1289, %r1293, %r221;
	mov.b32 	%r1269, 1;
	// begin inline asm
	{
    .reg .pred p;
    and.b32 %r1267, %r1289, %r1269;    setp.ne.u32 p, %r1267, 0;
    vote.ballot.sync.b32 %r1267, p, 0xffffffff;
    @!p not.b32 %r1267, %r1267;
}

	// end inline asm
	mov.b32 	%r1272, 2;
	// begin inline asm
	{
    .reg .pred p;
    and.b32 %r1270, %r1289, %r1272;    setp.ne.u32 p, %r1270, 0;
    vote.ballot.sync.b32 %r1270, p, 0xffffffff;
    @!p not.b32 %r1270, %r1270;
}

	// end inline asm
	and.b32  	%r1294, %r1270, %r1267;
	mov.b32 	%r1275, 4;
	// begin inline asm
	{
    .reg .pred p;
    and.b32 %r1273, %r1289, %r1275;    setp.ne.u32 p, %r1273, 0;
    vote.ballot.sync.b32 %r1273, p, 0xffffffff;
    @!p not.b32 %r1273, %r1273;
}

	// end inline asm
	and.b32  	%r1295, %r1273, %r1294;
	mov.b32 	%r1278, 8;
	// begin inline asm
	{
    .reg .pred p;
    and.b32 %r1276, %r1289, %r1278;    setp.ne.u32 p, %r1276, 0;
    vote.ballot.sync.b32 %r1276, p, 0xffffffff;
    @!p not.b32 %r1276, %r1276;
}

	// end inline asm
	and.b32  	%r1296, %r1276, %r1295;
	mov.b32 	%r1281, 16;
	// begin inline asm
	{
    .reg .pred p;
    and.b32 %r1279, %r1289, %r1281;    setp.ne.u32 p, %r1279, 0;
    vote.ballot.sync.b32 %r1279, p, 0xffffffff;
    @!p not.b32 %r1279, %r1279;
}

	// end inline asm
	and.b32  	%r1297, %r1279, %r1296;
	mov.b32 	%r1284, 32;
	// begin inline asm
	{
    .reg .pred p;
    and.b32 %r1282, %r1289, %r1284;    setp.ne.u32 p, %r1282, 0;
    vote.ballot.sync.b32 %r1282, p, 0xffffffff;
    @!p not.b32 %r1282, %r1282;
}

	// end inline asm
	and.b32  	%r1298, %r1282, %r1297;
	mov.b32 	%r1287, 64;
	// begin inline asm
	{
    .reg .pred p;
    and.b32 %r1285, %r1289, %r1287;    setp.ne.u32 p, %r1285, 0;
    vote.ballot.sync.b32 %r1285, p, 0xffffffff;
    @!p not.b32 %r1285, %r1285;
}

	// end inline asm
	and.b32  	%r1299, %r1285, %r1298;
	mov.b32 	%r1290, 128;
	// begin inline asm
	{
    .reg .pred p;
    and.b32 %r1288, %r1289, %r1290;    setp.ne.u32 p, %r1288, 0;
    vote.ballot.sync.b32 %r1288, p, 0xffffffff;
    @!p not.b32 %r1288, %r1288;
}

	// end inline asm
	and.b32  	%r1300, %r1288, %r1299;
	clz.b32 	%r1301, %r1300;
	sub.s32 	%r283, 31, %r1301;
	and.b32  	%r1302, %r878, %r1300;
	popc.b32 	%r284, %r1302;
	setp.ne.s32 	%p125, %r443, %r283;
	mov.b32 	%r2239, 0;
	@%p125 bra 	$L__BB35_201;
	shl.b32 	%r1307, %r1289, 2;
	add.s32 	%r1308, %r219, %r1307;
	atom.shared.add.u32 	%r2239, [%r1308], %r284;
$L__BB35_201:
	ld.param.u32 	%r2106, [_ZN3cub18CUB_300001_SM_10006detail10radix_sort29DeviceRadixSortOnesweepKernelINS1_5radix10policy_hubIiiyE10Policy1000ELNS0_9SortOrderE0EiiyiiNS1_21identity_decomposer_tEEEvPT5_SB_PT3_PKSC_PT1_PKSG_PT2_PKSK_T4_iiT6__param_9];
	shfl.sync.idx.b32	%r1334|%p126, %r2239, %r283, 31, -1;
	add.s32 	%r287, %r284, %r1334;
	shr.u32 	%r1335, %r2217, %r2106;
	and.b32  	%r1331, %r1335, %r221;
	mov.b32 	%r1311, 1;
	// begin inline asm
	{
    .reg .pred p;
    and.b32 %r1309, %r1331, %r1311;    setp.ne.u32 p, %r1309, 0;
    vote.ballot.sync.b32 %r1309, p, 0xffffffff;
    @!p not.b32 %r1309, %r1309;
}

	// end inline asm
	mov.b32 	%r1314, 2;
	// begin inline asm
	{
    .reg .pred p;
    and.b32 %r1312, %r1331, %r1314;    setp.ne.u32 p, %r1312, 0;
    vote.ballot.sync.b32 %r1312, p, 0xffffffff;
    @!p not.b32 %r1312, %r1312;
}

	// end inline asm
	and.b32  	%r1336, %r1312, %r1309;
	mov.b32 	%r1317, 4;
	// begin inline asm
	{
    .reg .pred p;
    and.b32 %r1315, %r1331, %r1317;    setp.ne.u32 p, %r1315, 0;
    vote.ballot.sync.b32 %r1315, p, 0xffffffff;
    @!p not.b32 %r1315, %r1315;
}

	// end inline asm
	and.b32  	%r1337, %r1315, %r1336;
	mov.b32 	%r1320, 8;
	// begin inline asm
	{
    .reg .pred p;
    and.b32 %r1318, %r1331, %r1320;    setp.ne.u32 p, %r1318, 0;
    vote.ballot.sync.b32 %r1318, p, 0xffffffff;
    @!p not.b32 %r1318, %r1318;
}

	// end inline asm
	and.b32  	%r1338, %r1318, %r1337;
	mov.b32 	%r1323, 16;
	// begin inline asm
	{
    .reg .pred p;
    and.b32 %r1321, %r1331, %r1323;    setp.ne.u32 p, %r1321, 0;
    vote.ballot.sync.b32 %r1321, p, 0xffffffff;
    @!p not.b32 %r1321, %r1321;
}

	// end inline asm
	and.b32  	%r1339, %r1321, %r1338;
	mov.b32 	%r1326, 32;
	// begin inline asm
	{
    .reg .pred p;
    and.b32 %r1324, %r1331, %r1326;    setp.ne.u32 p, %r1324, 0;
    vote.ballot.sync.b32 %r1324, p, 0xffffffff;
    @!p not.b32 %r1324, %r1324;
}

	// end inline asm
	and.b32  	%r1340, %r1324, %r1339;
	mov.b32 	%r1329, 64;
	// begin inline asm
	{
    .reg .pred p;
    and.b32 %r1327, %r1331, %r1329;    setp.ne.u32 p, %r1327, 0;
    vote.ballot.sync.b32 %r1327, p, 0xffffffff;
    @!p not.b32 %r1327, %r1327;
}

	// end inline asm
	and.b32  	%r1341, %r1327, %r1340;
	mov.b32 	%r1332, 128;
	// begin inline asm
	{
    .reg .pred p;
    and.b32 %r1330, %r1331, %r1332;    setp.ne.u32 p, %r1330, 0;
    vote.ballot.sync.b32 %r1330, p, 0xffffffff;
    @!p not.b32 %r1330, %r1330;
}

	// end inline asm
	and.b32  	%r1342, %r1330, %r1341;
	clz.b32 	%r1343, %r1342;
	sub.s32 	%r289, 31, %r1343;
	and.b32  	%r1344, %r878, %r1342;
	popc.b32 	%r290, %r1344;
	setp.ne.s32 	%p127, %r443, %r289;
	mov.b32 	%r2240, 0;
	@%p127 bra 	$L__BB35_203;
	shl.b32 	%r1349, %r1331, 2;
	add.s32 	%r1350, %r219, %r1349;
	atom.shared.add.u32 	%r2240, [%r1350], %r290;
$L__BB35_203:
	ld.param.u32 	%r2107, [_ZN3cub18CUB_300001_SM_10006detail10radix_sort29DeviceRadixSortOnesweepKernelINS1_5radix10policy_hubIiiyE10Policy1000ELNS0_9SortOrderE0EiiyiiNS1_21identity_decomposer_tEEEvPT5_SB_PT3_PKSC_PT1_PKSG_PT2_PKSK_T4_iiT6__param_9];
	shfl.sync.idx.b32	%r1376|%p128, %r2240, %r289, 31, -1;
	add.s32 	%r293, %r290, %r1376;
	shr.u32 	%r1377, %r2216, %r2107;
	and.b32  	%r1373, %r1377, %r221;
	mov.b32 	%r1353, 1;
	// begin inline asm
	{
    .reg .pred p;
    and.b32 %r1351, %r1373, %r1353;    setp.ne.u32 p, %r1351, 0;
    vote.ballot.sync.b32 %r1351, p, 0xffffffff;
    @!p not.b32 %r1351, %r1351;
}

	// end inline asm
	mov.b32 	%r1356, 2;
	// begin inline asm
	{
    .reg .pred p;
    and.b32 %r1354, %r1373, %r1356;    setp.ne.u32 p, %r1354, 0;
    vote.ballot.sync.b32 %r1354, p, 0xffffffff;
    @!p not.b32 %r1354, %r1354;
}

	// end inline asm
	and.b32  	%r1378, %r1354, %r1351;
	mov.b32 	%r1359, 4;
	// begin inline asm
	{
    .reg .pred p;
    and.b32 %r1357, %r1373, %r1359;    setp.ne.u32 p, %r1357, 0;
    vote.ballot.sync.b32 %r1357, p, 0xffffffff;
    @!p not.b32 %r1357, %r1357;
}

	// end inline asm
	and.b32  	%r1379, %r1357, %r1378;
	mov.b32 	%r1362, 8;
	// begin inline asm
	{
    .reg .pred p;
    and.b32 %r1360, %r1373, %r1362;    setp.ne.u32 p, %r1360, 0;
    vote.ballot.sync.b32 %r1360, p, 0xffffffff;
    @!p not.b32 %r1360, %r1360;
}

	// end inline asm
	and.b32  	%r1380, %r1360, %r1379;
	mov.b32 	%r1365, 16;
	// begin inline asm
	{
    .reg .pred p;
    and.b32 %r1363, %r1373, %r1365;    setp.ne.u32 p, %r1363, 0;
    vote.ballot.sync.b32 %r1363, p, 0xffffffff;
    @!p not.b32 %r1363, %r1363;
}

	// end inline asm
	and.b32  	%r1381, %r1363, %r1380;
	mov.b32 	%r1368, 32;
	// begin inline asm
	{
    .reg .pred p;
    and.b32 %r1366, %r1373, %r1368;    setp.ne.u32 p, %r1366, 0;
    vote.ballot.sync.b32 %r1366, p, 0xffffffff;
    @!p not.b32 %r1366, %r1366;
}

	// end inline asm
	and.b32  	%r1382, %r1366, %r1381;
	mov.b32 	%r1371, 64;
	// begin inline asm
	{
    .reg .pred p;
    and.b32 %r1369, %r1373, %r1371;    setp.ne.u32 p, %r1369, 0;
    vote.ballot.sync.b32 %r1369, p, 0xffffffff;
    @!p not.b32 %r1369, %r1369;
}

	// end inline asm
	and.b32  	%r1383, %r1369, %r1382;
	mov.b32 	%r1374, 128;
	// begin inline asm
	{
    .reg .pred p;
    and.b32 %r1372, %r1373, %r1374;    setp.ne.u32 p, %r1372, 0;
    vote.ballot.sync.b32 %r1372, p, 0xffffffff;
    @!p not.b32 %r1372, %r1372;
}

	// end inline asm
	and.b32  	%r1384, %r1372, %r1383;
	clz.b32 	%r1385, %r1384;
	sub.s32 	%r295, 31, %r1385;
	and.b32  	%r1386, %r878, %r1384;
	popc.b32 	%r296, %r1386;
	setp.ne.s32 	%p129, %r443, %r295;
	mov.b32 	%r2241, 0;
	@%p129 bra 	$L__BB35_205;
	shl.b32 	%r1391, %r1373, 2;
	add.s32 	%r1392, %r219, %r1391;
	atom.shared.add.u32 	%r2241, [%r1392], %r296;
$L__BB35_205:
	ld.param.u32 	%r2108, [_ZN3cub18CUB_300001_SM_10006detail10radix_sort29DeviceRadixSortOnesweepKernelINS1_5radix10policy_hubIiiyE10Policy1000ELNS0_9SortOrderE0EiiyiiNS1_21identity_decomposer_tEEEvPT5_SB_PT3_PKSC_PT1_PKSG_PT2_PKSK_T4_iiT6__param_9];
	shfl.sync.idx.b32	%r1418|%p130, %r2241, %r295, 31, -1;
	add.s32 	%r299, %r296, %r1418;
	shr.u32 	%r1419, %r2215, %r2108;
	and.b32  	%r1415, %r1419, %r221;
	mov.b32 	%r1395, 1;
	// begin inline asm
	{
    .reg .pred p;
    and.b32 %r1393, %r1415, %r1395;    setp.ne.u32 p, %r1393, 0;
    vote.ballot.sync.b32 %r1393, p, 0xffffffff;
    @!p not.b32 %r1393, %r1393;
}

	// end inline asm
	mov.b32 	%r1398, 2;
	// begin inline asm
	{
    .reg .pred p;
    and.b32 %r1396, %r1415, %r1398;    setp.ne.u32 p, %r1396, 0;
    vote.ballot.sync.b32 %r1396, p, 0xffffffff;
    @!p not.b32 %r1396, %r1396;
}

	// end inline asm
	and.b32  	%r1420, %r1396, %r1393;
	mov.b32 	%r1401, 4;
	// begin inline asm
	{
    .reg .pred p;
    and.b32 %r1399, %r1415, %r1401;    setp.ne.u32 p, %r1399, 0;
    vote.ballot.sync.b32 %r1399, p, 0xffffffff;
    @!p not.b32 %r1399, %r1399;
}

	// end inline asm
	and.b32  	%r1421, %r1399, %r1420;
	mov.b32 	%r1404, 8;
	// begin inline asm
	{
    .reg .pred p;
    and.b32 %r1402, %r1415, %r1404;    setp.ne.u32 p, %r1402, 0;
    vote.ballot.sync.b32 %r1402, p, 0xffffffff;
    @!p not.b32 %r1402, %r1402;
}

	// end inline asm
	and.b32  	%r1422, %r1402, %r1421;
	mov.b32 	%r1407, 16;
	// begin inline asm
	{
    .reg .pred p;
    and.b32 %r1405, %r1415, %r1407;    setp.ne.u32 p, %r1405, 0;
    vote.ballot.sync.b32 %r1405, p, 0xffffffff;
    @!p not.b32 %r1405, %r1405;
}

	// end inline asm
	and.b32  	%r1423, %r1405, %r1422;
	mov.b32 	%r1410, 32;
	// begin inline asm
	{
    .reg .pred p;
    and.b32 %r1408, %r1415, %r1410;    setp.ne.u32 p, %r1408, 0;
    vote.ballot.sync.b32 %r1408, p, 0xffffffff;
    @!p not.b32 %r1408, %r1408;
}

	// end inline asm
	and.b32  	%r1424, %r1408, %r1423;
	mov.b32 	%r1413, 64;
	// begin inline asm
	{
    .reg .pred p;
    and.b32 %r1411, %r1415, %r1413;    setp.ne.u32 p, %r1411, 0;
    vote.ballot.sync.b32 %r1411, p, 0xffffffff;
    @!p not.b32 %r1411, %r1411;
}

	// end inline asm
	and.b32  	%r1425, %r1411, %r1424;
	mov.b32 	%r1416, 128;
	// begin inline asm
	{
    .reg .pred p;
    and.b32 %r1414, %r1415, %r1416;    setp.ne.u32 p, %r1414, 0;
    vote.ballot.sync.b32 %r1414, p, 0xffffffff;
    @!p not.b32 %r1414, %r1414;
}

	// end inline asm
	and.b32  	%r1426, %r1414, %r1425;
	clz.b32 	%r1427, %r1426;
	sub.s32 	%r301, 31, %r1427;
	and.b32  	%r1428, %r878, %r1426;
	popc.b32 	%r302, %r1428;
	setp.ne.s32 	%p131, %r443, %r301;
	mov.b32 	%r2242, 0;
	@%p131 bra 	$L__BB35_207;
	shl.b32 	%r1433, %r1415, 2;
	add.s32 	%r1434, %r219, %r1433;
	atom.shared.add.u32 	%r2242, [%r1434], %r302;
$L__BB35_207:
	ld.param.u32 	%r2109, [_ZN3cub18CUB_300001_SM_10006detail10radix_sort29DeviceRadixSortOnesweepKernelINS1_5radix10policy_hubIiiyE10Policy1000ELNS0_9SortOrderE0EiiyiiNS1_21identity_decomposer_tEEEvPT5_SB_PT3_PKSC_PT1_PKSG_PT2_PKSK_T4_iiT6__param_9];
	shfl.sync.idx.b32	%r1460|%p132, %r2242, %r301, 31, -1;
	add.s32 	%r305, %r302, %r1460;
	shr.u32 	%r1461, %r2214, %r2109;
	and.b32  	%r1457, %r1461, %r221;
	mov.b32 	%r1437, 1;
	// begin inline asm
	{
    .reg .pred p;
    and.b32 %r1435, %r1457, %r1437;    setp.ne.u32 p, %r1435, 0;
    vote.ballot.sync.b32 %r1435, p, 0xffffffff;
    @!p not.b32 %r1435, %r1435;
}

	// end inline asm
	mov.b32 	%r1440, 2;
	// begin inline asm
	{
    .reg .pred p;
    and.b32 %r1438, %r1457, %r1440;    setp.ne.u32 p, %r1438, 0;
    vote.ballot.sync.b32 %r1438, p, 0xffffffff;
    @!p not.b32 %r1438, %r1438;
}

	// end inline asm
	and.b32  	%r1462, %r1438, %r1435;
	mov.b32 	%r1443, 4;
	// begin inline asm
	{
    .reg .pred p;
    and.b32 %r1441, %r1457, %r1443;    setp.ne.u32 p, %r1441, 0;
    vote.ballot.sync.b32 %r1441, p, 0xffffffff;
    @!p not.b32 %r1441, %r1441;
}

	// end inline asm
	and.b32  	%r1463, %r1441, %r1462;
	mov.b32 	%r1446, 8;
	// begin inline asm
	{
    .reg .pred p;
    and.b32 %r1444, %r1457, %r1446;    setp.ne.u32 p, %r1444, 0;
    vote.ballot.sync.b32 %r1444, p, 0xffffffff;
    @!p not.b32 %r1444, %r1444;
}

	// end inline asm
	and.b32  	%r1464, %r1444, %r1463;
	mov.b32 	%r1449, 16;
	// begin inline asm
	{
    .reg .pred p;
    and.b32 %r1447, %r1457, %r1449;    setp.ne.u32 p, %r1447, 0;
    vote.ballot.sync.b32 %r1447, p, 0xffffffff;
    @!p not.b32 %r1447, %r1447;
}

	// end inline asm
	and.b32  	%r1465, %r1447, %r1464;
	mov.b32 	%r1452, 32;
	// begin inline asm
	{
    .reg .pred p;
    and.b32 %r1450, %r1457, %r1452;    setp.ne.u32 p, %r1450, 0;
    vote.ballot.sync.b32 %r1450, p, 0xffffffff;
    @!p not.b32 %r1450, %r1450;
}

	// end inline asm
	and.b32  	%r1466, %r1450, %r1465;
	mov.b32 	%r1455, 64;
	// begin inline asm
	{
    .reg .pred p;
    and.b32 %r1453, %r1457, %r1455;    setp.ne.u32 p, %r1453, 0;
    vote.ballot.sync.b32 %r1453, p, 0xffffffff;
    @!p not.b32 %r1453, %r1453;
}

	// end inline asm
	and.b32  	%r1467, %r1453, %r1466;
	mov.b32 	%r1458, 128;
	// begin inline asm
	{
    .reg .pred p;
    and.b32 %r1456, %r1457, %r1458;    setp.ne.u32 p, %r1456, 0;
    vote.ballot.sync.b32 %r1456, p, 0xffffffff;
    @!p not.b32 %r1456, %r1456;
}

	// end inline asm
	and.b32  	%r1468, %r1456, %r1467;
	clz.b32 	%r1469, %r1468;
	sub.s32 	%r307, 31, %r1469;
	and.b32  	%r1470, %r878, %r1468;
	popc.b32 	%r308, %r1470;
	setp.ne.s32 	%p133, %r443, %r307;
	mov.b32 	%r2243, 0;
	@%p133 bra 	$L__BB35_209;
	shl.b32 	%r1475, %r1457, 2;
	add.s32 	%r1476, %r219, %r1475;
	atom.shared.add.u32 	%r2243, [%r1476], %r308;
$L__BB35_209:
	ld.param.u32 	%r2110, [_ZN3cub18CUB_300001_SM_10006detail10radix_sort29DeviceRadixSortOnesweepKernelINS1_5radix10policy_hubIiiyE10Policy1000ELNS0_9SortOrderE0EiiyiiNS1_21identity_decomposer_tEEEvPT5_SB_PT3_PKSC_PT1_PKSG_PT2_PKSK_T4_iiT6__param_9];
	shfl.sync.idx.b32	%r1502|%p134, %r2243, %r307, 31, -1;
	add.s32 	%r311, %r308, %r1502;
	shr.u32 	%r1503, %r2213, %r2110;
	and.b32  	%r1499, %r1503, %r221;
	mov.b32 	%r1479, 1;
	// begin inline asm
	{
    .reg .pred p;
    and.b32 %r1477, %r1499, %r1479;    setp.ne.u32 p, %r1477, 0;
    vote.ballot.sync.b32 %r1477, p, 0xffffffff;
    @!p not.b32 %r1477, %r1477;
}

	// end inline asm
	mov.b32 	%r1482, 2;
	// begin inline asm
	{
    .reg .pred p;
    and.b32 %r1480, %r1499, %r1482;    setp.ne.u32 p, %r1480, 0;
    vote.ballot.sync.b32 %r1480, p, 0xffffffff;
    @!p not.b32 %r1480, %r1480;
}

	// end inline asm
	and.b32  	%r1504, %r1480, %r1477;
	mov.b32 	%r1485, 4;
	// begin inline asm
	{
    .reg .pred p;
    and.b32 %r1483, %r1499, %r1485;    setp.ne.u32 p, %r1483, 0;
    vote.ballot.sync.b32 %r1483, p, 0xffffffff;
    @!p not.b32 %r1483, %r1483;
}

	// end inline asm
	and.b32  	%r1505, %r1483, %r1504;
	mov.b32 	%r1488, 8;
	// begin inline asm
	{
    .reg .pred p;
    and.b32 %r1486, %r1499, %r1488;    setp.ne.u32 p, %r1486, 0;
    vote.ballot.sync.b32 %r1486, p, 0xffffffff;
    @!p not.b32 %r1486, %r1486;
}

	// end inline asm
	and.b32  	%r1506, %r1486, %r1505;
	mov.b32 	%r1491, 16;
	// begin inline asm
	{
    .reg .pred p;
    and.b32 %r1489, %r1499, %r1491;    setp.ne.u32 p, %r1489, 0;
    vote.ballot.sync.b32 %r1489, p, 0xffffffff;
    @!p not.b32 %r1489, %r1489;
}

	// end inline asm
	and.b32  	%r1507, %r1489, %r1506;
	mov.b32 	%r1494, 32;
	// begin inline asm
	{
    .reg .pred p;
    and.b32 %r1492, %r1499, %r1494;    setp.ne.u32 p, %r1492, 0;
    vote.ballot.sync.b32 %r1492, p, 0xffffffff;
    @!p not.b32 %r1492, %r1492;
}

	// end inline asm
	and.b32  	%r1508, %r1492, %r1507;
	mov.b32 	%r1497, 64;
	// begin inline asm
	{
    .reg .pred p;
    and.b32 %r1495, %r1499, %r1497;    setp.ne.u32 p, %r1495, 0;
    vote.ballot.sync.b32 %r1495, p, 0xffffffff;
    @!p not.b32 %r1495, %r1495;
}

	// end inline asm
	and.b32  	%r1509, %r1495, %r1508;
	mov.b32 	%r1500, 128;
	// begin inline asm
	{
    .reg .pred p;
    and.b32 %r1498, %r1499, %r1500;    setp.ne.u32 p, %r1498, 0;
    vote.ballot.sync.b32 %r1498, p, 0xffffffff;
    @!p not.b32 %r1498, %r1498;
}

	// end inline asm
	and.b32  	%r1510, %r1498, %r1509;
	clz.b32 	%r1511, %r1510;
	sub.s32 	%r313, 31, %r1511;
	and.b32  	%r1512, %r878, %r1510;
	popc.b32 	%r314, %r1512;
	setp.ne.s32 	%p135, %r443, %r313;
	mov.b32 	%r2244, 0;
	@%p135 bra 	$L__BB35_211;
	shl.b32 	%r1517, %r1499, 2;
	add.s32 	%r1518, %r219, %r1517;
	atom.shared.add.u32 	%r2244, [%r1518], %r314;
$L__BB35_211:
	ld.param.u32 	%r2111, [_ZN3cub18CUB_300001_SM_10006detail10radix_sort29DeviceRadixSortOnesweepKernelINS1_5radix10policy_hubIiiyE10Policy1000ELNS0_9SortOrderE0EiiyiiNS1_21identity_decomposer_tEEEvPT5_SB_PT3_PKSC_PT1_PKSG_PT2_PKSK_T4_iiT6__param_9];
	shfl.sync.idx.b32	%r1544|%p136, %r2244, %r313, 31, -1;
	add.s32 	%r317, %r314, %r1544;
	shr.u32 	%r1545, %r2212, %r2111;
	and.b32  	%r1541, %r1545, %r221;
	mov.b32 	%r1521, 1;
	// begin inline asm
	{
    .reg .pred p;
    and.b32 %r1519, %r1541, %r1521;    setp.ne.u32 p, %r1519, 0;
    vote.ballot.sync.b32 %r1519, p, 0xffffffff;
    @!p not.b32 %r1519, %r1519;
}

	// end inline asm
	mov.b32 	%r1524, 2;
	// begin inline asm
	{
    .reg .pred p;
    and.b32 %r1522, %r1541, %r1524;    setp.ne.u32 p, %r1522, 0;
    vote.ballot.sync.b32 %r1522, p, 0xffffffff;
    @!p not.b32 %r1522, %r1522;
}

	// end inline asm
	and.b32  	%r1546, %r1522, %r1519;
	mov.b32 	%r1527, 4;
	// begin inline asm
	{
    .reg .pred p;
    and.b32 %r1525, %r1541, %r1527;    setp.ne.u32 p, %r1525, 0;
    vote.ballot.sync.b32 %r1525, p, 0xffffffff;
    @!p not.b32 %r1525, %r1525;
}

	// end inline asm
	and.b32  	%r1547, %r1525, %r1546;
	mov.b32 	%r1530, 8;
	// begin inline asm
	{
    .reg .pred p;
    and.b32 %r1528, %r1541, %r1530;    setp.ne.u32 p, %r1528, 0;
    vote.ballot.sync.b32 %r1528, p, 0xffffffff;
    @!p not.b32 %r1528, %r1528;
}

	// end inline asm
	and.b32  	%r1548, %r1528, %r1547;
	mov.b32 	%r1533, 16;
	// begin inline asm
	{
    .reg .pred p;
    and.b32 %r1531, %r1541, %r1533;    setp.ne.u32 p, %r1531, 0;
    vote.ballot.sync.b32 %r1531, p, 0xffffffff;
    @!p not.b32 %r1531, %r1531;
}

	// end inline asm
	and.b32  	%r1549, %r1531, %r1548;
	mov.b32 	%r1536, 32;
	// begin inline asm
	{
    .reg .pred p;
    and.b32 %r1534, %r1541, %r1536;    setp.ne.u32 p, %r1534, 0;
    vote.ballot.sync.b32 %r1534, p, 0xffffffff;
    @!p not.b32 %r1534, %r1534;
}

	// end inline asm
	and.b32  	%r1550, %r1534, %r1549;
	mov.b32 	%r1539, 64;
	// begin inline asm
	{
    .reg .pred p;
    and.b32 %r1537, %r1541, %r1539;    setp.ne.u32 p, %r1537, 0;
    vote.ballot.sync.b32 %r1537, p, 0xffffffff;
    @!p not.b32 %r1537, %r1537;
}

	// end inline asm
	and.b32  	%r1551, %r1537, %r1550;
	mov.b32 	%r1542, 128;
	// begin inline asm
	{
    .reg .pred p;
    and.b32 %r1540, %r1541, %r1542;    setp.ne.u32 p, %r1540, 0;
    vote.ballot.sync.b32 %r1540, p, 0xffffffff;
    @!p not.b32 %r1540, %r1540;
}

	// end inline asm
	and.b32  	%r1552, %r1540, %r1551;
	clz.b32 	%r1553, %r1552;
	sub.s32 	%r319, 31, %r1553;
	and.b32  	%r1554, %r878, %r1552;
	popc.b32 	%r320, %r1554;
	setp.ne.s32 	%p137, %r443, %r319;
	mov.b32 	%r2245, 0;
	@%p137 bra 	$L__BB35_213;
	shl.b32 	%r1559, %r1541, 2;
	add.s32 	%r1560, %r219, %r1559;
	atom.shared.add.u32 	%r2245, [%r1560], %r320;
$L__BB35_213:
	setp.gt.u32 	%p138, %r1, 255;
	shfl.sync.idx.b32	%r1561|%p139, %r2245, %r319, 31, -1;
	add.s32 	%r1562, %r320, %r1561;
	bar.sync 	0;
	shl.b32 	%r1563, %r227, 2;
	add.s32 	%r323, %r783, %r1563;
	st.shared.u32 	[%r323+-4], %r2228;
	shl.b32 	%r1565, %r233, 2;
	add.s32 	%r324, %r783, %r1565;
	st.shared.u32 	[%r324+-4], %r2227;
	shl.b32 	%r1566, %r239, 2;
	add.s32 	%r325, %r783, %r1566;
	st.shared.u32 	[%r325+-4], %r2226;
	shl.b32 	%r1567, %r245, 2;
	add.s32 	%r326, %r783, %r1567;
	st.shared.u32 	[%r326+-4], %r2225;
	shl.b32 	%r1568, %r251, 2;
	add.s32 	%r327, %r783, %r1568;
	st.shared.u32 	[%r327+-4], %r2224;
	shl.b32 	%r1569, %r257, 2;
	add.s32 	%r328, %r783, %r1569;
	st.shared.u32 	[%r328+-4], %r2223;
	shl.b32 	%r1570, %r263, 2;
	add.s32 	%r329, %r783, %r1570;
	st.shared.u32 	[%r329+-4], %r2222;
	shl.b32 	%r1571, %r269, 2;
	add.s32 	%r330, %r783, %r1571;
	st.shared.u32 	[%r330+-4], %r2221;
	shl.b32 	%r1572, %r275, 2;
	add.s32 	%r331, %r783, %r1572;
	st.shared.u32 	[%r331+-4], %r2220;
	shl.b32 	%r1573, %r281, 2;
	add.s32 	%r332, %r783, %r1573;
	st.shared.u32 	[%r332+-4], %r2219;
	shl.b32 	%r1574, %r287, 2;
	add.s32 	%r333, %r783, %r1574;
	st.shared.u32 	[%r333+-4], %r2218;
	shl.b32 	%r1575, %r293, 2;
	add.s32 	%r334, %r783, %r1575;
	st.shared.u32 	[%r334+-4], %r2217;
	shl.b32 	%r1576, %r299, 2;
	add.s32 	%r335, %r783, %r1576;
	st.shared.u32 	[%r335+-4], %r2216;
	shl.b32 	%r1577, %r305, 2;
	add.s32 	%r336, %r783, %r1577;
	st.shared.u32 	[%r336+-4], %r2215;
	shl.b32 	%r1578, %r311, 2;
	add.s32 	%r337, %r783, %r1578;
	st.shared.u32 	[%r337+-4], %r2214;
	shl.b32 	%r1579, %r317, 2;
	add.s32 	%r338, %r783, %r1579;
	st.shared.u32 	[%r338+-4], %r2213;
	shl.b32 	%r1580, %r1562, 2;
	add.s32 	%r339, %r783, %r1580;
	st.shared.u32 	[%r339+-4], %r2212;
	shl.b32 	%r1581, %r1, 3;
	add.s32 	%r1582, %r783, %r1581;
	add.s32 	%r340, %r1582, 26112;
	@%p138 bra 	$L__BB35_221;
	ld.param.u64 	%rd437, [_ZN3cub18CUB_300001_SM_10006detail10radix_sort29DeviceRadixSortOnesweepKernelINS1_5radix10policy_hubIiiyE10Policy1000ELNS0_9SortOrderE0EiiyiiNS1_21identity_decomposer_tEEEvPT5_SB_PT3_PKSC_PT1_PKSG_PT2_PKSK_T4_iiT6__param_3];
	cvta.to.global.u64 	%rd93, %rd437;
	shl.b64 	%rd94, %rd9, 3;
	add.s64 	%rd95, %rd93, %rd94;
	ld.global.u64 	%rd96, [%rd95];
	cvt.s64.s32 	%rd97, %r218;
	sub.s64 	%rd456, %rd96, %rd97;
	st.shared.u64 	[%r340], %rd456;
	setp.lt.s32 	%p140, %r3, 1;
	mov.u32 	%r2249, %r2174;
	@%p140 bra 	$L__BB35_220;
	mov.b32 	%r2247, -1;
	mov.u32 	%r2246, %r3;
	mov.u32 	%r2249, %r2174;
$L__BB35_216:
	ld.param.u64 	%rd430, [_ZN3cub18CUB_300001_SM_10006detail10radix_sort29DeviceRadixSortOnesweepKernelINS1_5radix10policy_hubIiiyE10Policy1000ELNS0_9SortOrderE0EiiyiiNS1_21identity_decomposer_tEEEvPT5_SB_PT3_PKSC_PT1_PKSG_PT2_PKSK_T4_iiT6__param_0];
	add.s32 	%r344, %r2246, -1;
	shl.b32 	%r1584, %r344, 8;
	add.s32 	%r1585, %r1584, %r1;
	cvta.to.global.u64 	%rd98, %rd430;
	mul.wide.s32 	%rd99, %r1585, 4;
	add.s64 	%rd19, %rd98, %rd99;
$L__BB35_217:
	membar.cta;
	ld.volatile.global.u32 	%r345, [%rd19];
	setp.eq.s32 	%p141, %r345, 0;
	@%p141 bra 	$L__BB35_217;
	and.b32  	%r1586, %r345, 1073741823;
	add.s32 	%r2249, %r1586, %r2249;
	setp.gt.s32 	%p142, %r345, -1;
	vote.sync.ballot.b32 	%r2247, %p142, %r2247;
	setp.gt.u32 	%p144, %r2246, 1;
	and.pred  	%p145, %p142, %p144;
	mov.u32 	%r2246, %r344;
	@%p145 bra 	$L__BB35_216;
	ld.shared.u64 	%rd456, [%r340];
$L__BB35_220:
	ld.param.u64 	%rd431, [_ZN3cub18CUB_300001_SM_10006detail10radix_sort29DeviceRadixSortOnesweepKernelINS1_5radix10policy_hubIiiyE10Policy1000ELNS0_9SortOrderE0EiiyiiNS1_21identity_decomposer_tEEEvPT5_SB_PT3_PKSC_PT1_PKSG_PT2_PKSK_T4_iiT6__param_0];
	or.b32  	%r1587, %r2249, -2147483648;
	cvta.to.global.u64 	%rd100, %rd431;
	shl.b32 	%r1588, %r3, 8;
	add.s32 	%r1589, %r1588, %r1;
	mul.wide.s32 	%rd101, %r1589, 4;
	add.s64 	%rd102, %rd100, %rd101;
	st.volatile.global.u32 	[%rd102], %r1587;
	sub.s32 	%r1590, %r2249, %r2174;
	cvt.s64.s32 	%rd103, %r1590;
	add.s64 	%rd104, %rd456, %rd103;
	st.shared.u64 	[%r340], %rd104;
$L__BB35_221:
	ld.param.u32 	%r2087, [_ZN3cub18CUB_300001_SM_10006detail10radix_sort29DeviceRadixSortOnesweepKernelINS1_5radix10policy_hubIiiyE10Policy1000ELNS0_9SortOrderE0EiiyiiNS1_21identity_decomposer_tEEEvPT5_SB_PT3_PKSC_PT1_PKSG_PT2_PKSK_T4_iiT6__param_8];
	ld.param.u64 	%rd434, [_ZN3cub18CUB_300001_SM_10006detail10radix_sort29DeviceRadixSortOnesweepKernelINS1_5radix10policy_hubIiiyE10Policy1000ELNS0_9SortOrderE0EiiyiiNS1_21identity_decomposer_tEEEvPT5_SB_PT3_PKSC_PT1_PKSG_PT2_PKSK_T4_iiT6__param_2];
	setp.gt.u32 	%p146, %r1, 255;
	mad.lo.s32 	%r349, %r3, 6528, 6528;
	setp.lt.s32 	%p147, %r349, %r2087;
	setp.eq.s64 	%p148, %rd434, 0;
	or.pred  	%p149, %p148, %p147;
	or.pred  	%p150, %p146, %p149;
	@%p150 bra 	$L__BB35_223;
	ld.param.u64 	%rd435, [_ZN3cub18CUB_300001_SM_10006detail10radix_sort29DeviceRadixSortOnesweepKernelINS1_5radix10policy_hubIiiyE10Policy1000ELNS0_9SortOrderE0EiiyiiNS1_21identity_decomposer_tEEEvPT5_SB_PT3_PKSC_PT1_PKSG_PT2_PKSK_T4_iiT6__param_2];
	ld.shared.u64 	%rd105, [%r340];
	cvt.s64.s32 	%rd106, %r2174;
	cvt.s64.s32 	%rd107, %r218;
	add.s64 	%rd108, %rd107, %rd106;
	add.s64 	%rd109, %rd108, %rd105;
	cvta.to.global.u64 	%rd110, %rd435;
	shl.b64 	%rd111, %rd9, 3;
	add.s64 	%rd112, %rd110, %rd111;
	st.global.u64 	[%rd112], %rd109;
$L__BB35_223:
	ld.param.u32 	%r2088, [_ZN3cub18CUB_300001_SM_10006detail10radix_sort29DeviceRadixSortOnesweepKernelINS1_5radix10policy_hubIiiyE10Policy1000ELNS0_9SortOrderE0EiiyiiNS1_21identity_decomposer_tEEEvPT5_SB_PT3_PKSC_PT1_PKSG_PT2_PKSK_T4_iiT6__param_8];
	ld.param.u64 	%rd438, [_ZN3cub18CUB_300001_SM_10006detail10radix_sort29DeviceRadixSortOnesweepKernelINS1_5radix10policy_hubIiiyE10Policy1000ELNS0_9SortOrderE0EiiyiiNS1_21identity_decomposer_tEEEvPT5_SB_PT3_PKSC_PT1_PKSG_PT2_PKSK_T4_iiT6__param_4];
	cvta.to.global.u64 	%rd22, %rd438;
	shl.b32 	%r1591, %r1, 2;
	add.s32 	%r350, %r783, %r1591;
	setp.gt.s32 	%p151, %r349, %r2088;
	bar.sync 	0;
	@%p151 bra 	$L__BB35_225;
	ld.param.u32 	%r2112, [_ZN3cub18CUB_300001_SM_10006detail10radix_sort29DeviceRadixSortOnesweepKernelINS1_5radix10policy_hubIiiyE10Policy1000ELNS0_9SortOrderE0EiiyiiNS1_21identity_decomposer_tEEEvPT5_SB_PT3_PKSC_PT1_PKSG_PT2_PKSK_T4_iiT6__param_9];
	ld.shared.u32 	%r1593, [%r350];
	shr.u32 	%r1594, %r1593, %r2112;
	and.b32  	%r1595, %r1594, %r221;
	shl.b32 	%r1596, %r1595, 3;
	add.s32 	%r1598, %r783, 26112;
	add.s32 	%r1599, %r1598, %r1596;
	ld.shared.u64 	%rd113, [%r1599];
	add.s64 	%rd114, %rd113, %rd9;
	xor.b32  	%r1600, %r1593, -2147483648;
	shl.b64 	%rd115, %rd114, 2;
	add.s64 	%rd116, %rd22, %rd115;
	st.global.u32 	[%rd116], %r1600;
	bar.warp.sync 	-1;
	ld.shared.u32 	%r1601, [%r350+1536];
	shr.u32 	%r1602, %r1601, %r2112;
	and.b32  	%r1603, %r1602, %r221;
	shl.b32 	%r1604, %r1603, 3;
	add.s32 	%r1605, %r1598, %r1604;
	ld.shared.u64 	%rd117, [%r1605];
	add.s64 	%rd118, %rd117, %rd9;
	xor.b32  	%r1606, %r1601, -2147483648;
	shl.b64 	%rd119, %rd118, 2;
	add.s64 	%rd120, %rd22, %rd119;
	st.global.u32 	[%rd120+1536], %r1606;
	bar.warp.sync 	-1;
	ld.shared.u32 	%r1607, [%r350+3072];
	shr.u32 	%r1608, %r1607, %r2112;
	and.b32  	%r1609, %r1608, %r221;
	shl.b32 	%r1610, %r1609, 3;
	add.s32 	%r1611, %r1598, %r1610;
	ld.shared.u64 	%rd121, [%r1611];
	add.s64 	%rd122, %rd121, %rd9;
	xor.b32  	%r1612, %r1607, -2147483648;
	shl.b64 	%rd123, %rd122, 2;
	add.s64 	%rd124, %rd22, %rd123;
	st.global.u32 	[%rd124+3072], %r1612;
	bar.warp.sync 	-1;
	ld.shared.u32 	%r1613, [%r350+4608];
	shr.u32 	%r1614, %r1613, %r2112;
	and.b32  	%r1615, %r1614, %r221;
	shl.b32 	%r1616, %r1615, 3;
	add.s32 	%r1617, %r1598, %r1616;
	ld.shared.u64 	%rd125, [%r1617];
	add.s64 	%rd126, %rd125, %rd9;
	xor.b32  	%r1618, %r1613, -2147483648;
	shl.b64 	%rd127, %rd126, 2;
	add.s64 	%rd128, %rd22, %rd127;
	st.global.u32 	[%rd128+4608], %r1618;
	bar.warp.sync 	-1;
	ld.shared.u32 	%r1619, [%r350+6144];
	shr.u32 	%r1620, %r1619, %r2112;
	and.b32  	%r1621, %r1620, %r221;
	shl.b32 	%r1622, %r1621, 3;
	add.s32 	%r1623, %r1598, %r1622;
	ld.shared.u64 	%rd129, [%r1623];
	add.s64 	%rd130, %rd129, %rd9;
	xor.b32  	%r1624, %r1619, -2147483648;
	shl.b64 	%rd131, %rd130, 2;
	add.s64 	%rd132, %rd22, %rd131;
	st.global.u32 	[%rd132+6144], %r1624;
	bar.warp.sync 	-1;
	ld.shared.u32 	%r1625, [%r350+7680];
	shr.u32 	%r1626, %r1625, %r2112;
	and.b32  	%r1627, %r1626, %r221;
	shl.b32 	%r1628, %r1627, 3;
	add.s32 	%r1629, %r1598, %r1628;
	ld.shared.u64 	%rd133, [%r1629];
	add.s64 	%rd134, %rd133, %rd9;
	xor.b32  	%r1630, %r1625, -2147483648;
	shl.b64 	%rd135, %rd134, 2;
	add.s64 	%rd136, %rd22, %rd135;
	st.global.u32 	[%rd136+7680], %r1630;
	bar.warp.sync 	-1;
	ld.shared.u32 	%r1631, [%r350+9216];
	shr.u32 	%r1632, %r1631, %r2112;
	and.b32  	%r1633, %r1632, %r221;
	shl.b32 	%r1634, %r1633, 3;
	add.s32 	%r1635, %r1598, %r1634;
	ld.shared.u64 	%rd137, [%r1635];
	add.s64 	%rd138, %rd137, %rd9;
	xor.b32  	%r1636, %r1631, -2147483648;
	shl.b64 	%rd139, %rd138, 2;
	add.s64 	%rd140, %rd22, %rd139;
	st.global.u32 	[%rd140+9216], %r1636;
	bar.warp.sync 	-1;
	ld.shared.u32 	%r1637, [%r350+10752];
	shr.u32 	%r1638, %r1637, %r2112;
	and.b32  	%r1639, %r1638, %r221;
	shl.b32 	%r1640, %r1639, 3;
	add.s32 	%r1641, %r1598, %r1640;
	ld.shared.u64 	%rd141, [%r1641];
	add.s64 	%rd142, %rd141, %rd9;
	xor.b32  	%r1642, %r1637, -2147483648;
	shl.b64 	%rd143, %rd142, 2;
	add.s64 	%rd144, %rd22, %rd143;
	st.global.u32 	[%rd144+10752], %r1642;
	bar.warp.sync 	-1;
	ld.shared.u32 	%r1643, [%r350+12288];
	shr.u32 	%r1644, %r1643, %r2112;
	and.b32  	%r1645, %r1644, %r221;
	shl.b32 	%r1646, %r1645, 3;
	add.s32 	%r1647, %r1598, %r1646;
	ld.shared.u64 	%rd145, [%r1647];
	add.s64 	%rd146, %rd145, %rd9;
	xor.b32  	%r1648, %r1643, -2147483648;
	shl.b64 	%rd147, %rd146, 2;
	add.s64 	%rd148, %rd22, %rd147;
	st.global.u32 	[%rd148+12288], %r1648;
	bar.warp.sync 	-1;
	ld.shared.u32 	%r1649, [%r350+13824];
	shr.u32 	%r1650, %r1649, %r2112;
	and.b32  	%r1651, %r1650, %r221;
	shl.b32 	%r1652, %r1651, 3;
	add.s32 	%r1653, %r1598, %r1652;
	ld.shared.u64 	%rd149, [%r1653];
	add.s64 	%rd150, %rd149, %rd9;
	xor.b32  	%r1654, %r1649, -2147483648;
	shl.b64 	%rd151, %rd150, 2;
	add.s64 	%rd152, %rd22, %rd151;
	st.global.u32 	[%rd152+13824], %r1654;
	bar.warp.sync 	-1;
	ld.shared.u32 	%r1655, [%r350+15360];
	shr.u32 	%r1656, %r1655, %r2112;
	and.b32  	%r1657, %r1656, %r221;
	shl.b32 	%r1658, %r1657, 3;
	add.s32 	%r1659, %r1598, %r1658;
	ld.shared.u64 	%rd153, [%r1659];
	add.s64 	%rd154, %rd153, %rd9;
	xor.b32  	%r1660, %r1655, -2147483648;
	shl.b64 	%rd155, %rd154, 2;
	add.s64 	%rd156, %rd22, %rd155;
	st.global.u32 	[%rd156+15360], %r1660;
	bar.warp.sync 	-1;
	ld.shared.u32 	%r1661, [%r350+16896];
	shr.u32 	%r1662, %r1661, %r2112;
	and.b32  	%r1663, %r1662, %r221;
	shl.b32 	%r1664, %r1663, 3;
	add.s32 	%r1665, %r1598, %r1664;
	ld.shared.u64 	%rd157, [%r1665];
	add.s64 	%rd158, %rd157, %rd9;
	xor.b32  	%r1666, %r1661, -2147483648;
	shl.b64 	%rd159, %rd158, 2;
	add.s64 	%rd160, %rd22, %rd159;
	st.global.u32 	[%rd160+16896], %r1666;
	bar.warp.sync 	-1;
	ld.shared.u32 	%r1667, [%r350+18432];
	shr.u32 	%r1668, %r1667, %r2112;
	and.b32  	%r1669, %r1668, %r221;
	shl.b32 	%r1670, %r1669, 3;
	add.s32 	%r1671, %r1598, %r1670;
	ld.shared.u64 	%rd161, [%r1671];
	add.s64 	%rd162, %rd161, %rd9;
	xor.b32  	%r1672, %r1667, -2147483648;
	shl.b64 	%rd163, %rd162, 2;
	add.s64 	%rd164, %rd22, %rd163;
	st.global.u32 	[%rd164+18432], %r1672;
	bar.warp.sync 	-1;
	ld.shared.u32 	%r1673, [%r350+19968];
	shr.u32 	%r1674, %r1673, %r2112;
	and.b32  	%r1675, %r1674, %r221;
	shl.b32 	%r1676, %r1675, 3;
	add.s32 	%r1677, %r1598, %r1676;
	ld.shared.u64 	%rd165, [%r1677];
	add.s64 	%rd166, %rd165, %rd9;
	xor.b32  	%r1678, %r1673, -2147483648;
	shl.b64 	%rd167, %rd166, 2;
	add.s64 	%rd168, %rd22, %rd167;
	st.global.u32 	[%rd168+19968], %r1678;
	bar.warp.sync 	-1;
	ld.shared.u32 	%r1679, [%r350+21504];
	shr.u32 	%r1680, %r1679, %r2112;
	and.b32  	%r1681, %r1680, %r221;
	shl.b32 	%r1682, %r1681, 3;
	add.s32 	%r1683, %r1598, %r1682;
	ld.shared.u64 	%rd169, [%r1683];
	add.s64 	%rd170, %rd169, %rd9;
	xor.b32  	%r1684, %r1679, -2147483648;
	shl.b64 	%rd171, %rd170, 2;
	add.s64 	%rd172, %rd22, %rd171;
	st.global.u32 	[%rd172+21504], %r1684;
	bar.warp.sync 	-1;
	ld.shared.u32 	%r1685, [%r350+23040];
	shr.u32 	%r1686, %r1685, %r2112;
	and.b32  	%r1687, %r1686, %r221;
	shl.b32 	%r1688, %r1687, 3;
	add.s32 	%r1689, %r1598, %r1688;
	ld.shared.u64 	%rd173, [%r1689];
	add.s64 	%rd174, %rd173, %rd9;
	xor.b32  	%r1690, %r1685, -2147483648;
	shl.b64 	%rd175, %rd174, 2;
	add.s64 	%rd176, %rd22, %rd175;
	st.global.u32 	[%rd176+23040], %r1690;
	bar.warp.sync 	-1;
	ld.shared.u32 	%r1691, [%r350+24576];
	shr.u32 	%r1692, %r1691, %r2112;
	and.b32  	%r1693, %r1692, %r221;
	shl.b32 	%r1694, %r1693, 3;
	add.s32 	%r1695, %r1598, %r1694;
	ld.shared.u64 	%rd177, [%r1695];
	add.s64 	%rd178, %rd177, %rd9;
	xor.b32  	%r1696, %r1691, -2147483648;
	shl.b64 	%rd179, %rd178, 2;
	add.s64 	%rd180, %rd22, %rd179;
	st.global.u32 	[%rd180+24576], %r1696;
	bar.warp.sync 	-1;
	bra.uni 	$L__BB35_260;
$L__BB35_225:
	ld.param.u32 	%r2089, [_ZN3cub18CUB_300001_SM_10006detail10radix_sort29DeviceRadixSortOnesweepKernelINS1_5radix10policy_hubIiiyE10Policy1000ELNS0_9SortOrderE0EiiyiiNS1_21identity_decomposer_tEEEvPT5_SB_PT3_PKSC_PT1_PKSG_PT2_PKSK_T4_iiT6__param_8];
	mad.lo.s32 	%r351, %r3, -6528, %r2089;
	setp.ge.s32 	%p152, %r1, %r351;
	@%p152 bra 	$L__BB35_227;
	ld.param.u32 	%r2113, [_ZN3cub18CUB_300001_SM_10006detail10radix_sort29DeviceRadixSortOnesweepKernelINS1_5radix10policy_hubIiiyE10Policy1000ELNS0_9SortOrderE0EiiyiiNS1_21identity_decomposer_tEEEvPT5_SB_PT3_PKSC_PT1_PKSG_PT2_PKSK_T4_iiT6__param_9];
	ld.shared.u32 	%r1697, [%r350];
	shr.u32 	%r1698, %r1697, %r2113;
	and.b32  	%r1699, %r1698, %r221;
	shl.b32 	%r1700, %r1699, 3;
	add.s32 	%r1702, %r783, %r1700;
	ld.shared.u64 	%rd181, [%r1702+26112];
	xor.b32  	%r1703, %r1697, -2147483648;
	add.s64 	%rd182, %rd181, %rd9;
	shl.b64 	%rd183, %rd182, 2;
	add.s64 	%rd184, %rd22, %rd183;
	st.global.u32 	[%rd184], %r1703;
$L__BB35_227:
	bar.warp.sync 	-1;
	add.s32 	%r1704, %r1, 384;
	setp.ge.s32 	%p153, %r1704, %r351;
	@%p153 bra 	$L__BB35_229;
	ld.param.u32 	%r2114, [_ZN3cub18CUB_300001_SM_10006detail10radix_sort29DeviceRadixSortOnesweepKernelINS1_5radix10policy_hubIiiyE10Policy1000ELNS0_9SortOrderE0EiiyiiNS1_21identity_decomposer_tEEEvPT5_SB_PT3_PKSC_PT1_PKSG_PT2_PKSK_T4_iiT6__param_9];
	ld.shared.u32 	%r1705, [%r350+1536];
	shr.u32 	%r1706, %r1705, %r2114;
	and.b32  	%r1707, %r1706, %r221;
	shl.b32 	%r1708, %r1707, 3;
	add.s32 	%r1710, %r783, %r1708;
	ld.shared.u64 	%rd185, [%r1710+26112];
	xor.b32  	%r1711, %r1705, -2147483648;
	add.s64 	%rd186, %rd185, %rd9;
	shl.b64 	%rd187, %rd186, 2;
	add.s64 	%rd188, %rd22, %rd187;
	st.global.u32 	[%rd188+1536], %r1711;
$L__BB35_229:
	bar.warp.sync 	-1;
	add.s32 	%r1712, %r1, 768;
	setp.ge.s32 	%p154, %r1712, %r351;
	@%p154 bra 	$L__BB35_231;
	ld.param.u32 	%r2115, [_ZN3cub18CUB_300001_SM_10006detail10radix_sort29DeviceRadixSortOnesweepKernelINS1_5radix10policy_hubIiiyE10Policy1000ELNS0_9SortOrderE0EiiyiiNS1_21identity_decomposer_tEEEvPT5_SB_PT3_PKSC_PT1_PKSG_PT2_PKSK_T4_iiT6__param_9];
	ld.shared.u32 	%r1713, [%r350+3072];
	shr.u32 	%r1714, %r1713, %r2115;
	and.b32  	%r1715, %r1714, %r221;
	shl.b32 	%r1716, %r1715, 3;
	add.s32 	%r1718, %r783, %r1716;
	ld.shared.u64 	%rd189, [%r1718+26112];
	xor.b32  	%r1719, %r1713, -2147483648;
	add.s64 	%rd190, %rd189, %rd9;
	shl.b64 	%rd191, %rd190, 2;
	add.s64 	%rd192, %rd22, %rd191;
	st.global.u32 	[%rd192+3072], %r1719;
$L__BB35_231:
	bar.warp.sync 	-1;
	add.s32 	%r1720, %r1, 1152;
	setp.ge.s32 	%p155, %r1720, %r351;
	@%p155 bra 	$L__BB35_233;
	ld.param.u32 	%r2116, [_ZN3cub18CUB_300001_SM_10006detail10radix_sort29DeviceRadixSortOnesweepKernelINS1_5radix10policy_hubIiiyE10Policy1000ELNS0_9SortOrderE0EiiyiiNS1_21identity_decomposer_tEEEvPT5_SB_PT3_PKSC_PT1_PKSG_PT2_PKSK_T4_iiT6__param_9];
	ld.shared.u32 	%r1721, [%r350+4608];
	shr.u32 	%r1722, %r1721, %r2116;
	and.b32  	%r1723, %r1722, %r221;
	shl.b32 	%r1724, %r1723, 3;
	add.s32 	%r1726, %r783, %r1724;
	ld.shared.u64 	%rd193, [%r1726+26112];
	xor.b32  	%r1727, %r1721, -2147483648;
	add.s64 	%rd194, %rd193, %rd9;
	shl.b64 	%rd195, %rd194, 2;
	add.s64 	%rd196, %rd22, %rd195;
	st.global.u32 	[%rd196+4608], %r1727;
$L__BB35_233:
	bar.warp.sync 	-1;
	add.s32 	%r1728, %r1, 1536;
	setp.ge.s32 	%p156, %r1728, %r351;
	@%p156 bra 	$L__BB35_235;
	ld.param.u32 	%r2117, [_ZN3cub18CUB_300001_SM_10006detail10radix_sort29DeviceRadixSortOnesweepKernelINS1_5radix10policy_hubIiiyE10Policy1000ELNS0_9SortOrderE0EiiyiiNS1_21identity_decomposer_tEEEvPT5_SB_PT3_PKSC_PT1_PKSG_PT2_PKSK_T4_iiT6__param_9];
	ld.shared.u32 	%r1729, [%r350+6144];
	shr.u32 	%r1730, %r1729, %r2117;
	and.b32  	%r1731, %r1730, %r221;
	shl.b32 	%r1732, %r1731, 3;
	add.s32 	%r1734, %r783, %r1732;
	ld.shared.u64 	%rd197, [%r1734+26112];
	xor.b32  	%r1735, %r1729, -2147483648;
	add.s64 	%rd198, %rd197, %rd9;
	shl.b64 	%rd199, %rd198, 2;
	add.s64 	%rd200, %rd22, %rd199;
	st.global.u32 	[%rd200+6144], %r1735;
$L__BB35_235:
	bar.warp.sync 	-1;
	add.s32 	%r1736, %r1, 1920;
	setp.ge.s32 	%p157, %r1736, %r351;
	@%p157 bra 	$L__BB35_237;
	ld.param.u32 	%r2118, [_ZN3cub18CUB_300001_SM_10006detail10radix_sort29DeviceRadixSortOnesweepKernelINS1_5radix10policy_hubIiiyE10Policy1000ELNS0_9SortOrderE0EiiyiiNS1_21identity_decomposer_tEEEvPT5_SB_PT3_PKSC_PT1_PKSG_PT2_PKSK_T4_iiT6__param_9];
	ld.shared.u32 	%r1737, [%r350+7680];
	shr.u32 	%r1738, %r1737, %r2118;
	and.b32  	%r1739, %r1738, %r221;
	shl.b32 	%r1740, %r1739, 3;
	add.s32 	%r1742, %r783, %r1740;
	ld.shared.u64 	%rd201, [%r1742+26112];
	xor.b32  	%r1743, %r1737, -2147483648;
	add.s64 	%rd202, %rd201, %rd9;
	shl.b64 	%rd203, %rd202, 2;
	add.s64 	%rd204, %rd22, %rd203;
	st.global.u32 	[%rd204+7680], %r1743;
$L__BB35_237:
	bar.warp.sync 	-1;
	add.s32 	%r1744, %r1, 2304;
	setp.ge.s32 	%p158, %r1744, %r351;
	@%p158 bra 	$L__BB35_239;
	ld.param.u32 	%r2119, [_ZN3cub18CUB_300001_SM_10006detail10radix_sort29DeviceRadixSortOnesweepKernelINS1_5radix10policy_hubIiiyE10Policy1000ELNS0_9SortOrderE0EiiyiiNS1_21identity_decomposer_tEEEvPT5_SB_PT3_PKSC_PT1_PKSG_PT2_PKSK_T4_iiT6__param_9];
	ld.shared.u32 	%r1745, [%r350+9216];
	shr.u32 	%r1746, %r1745, %r2119;
	and.b32  	%r1747, %r1746, %r221;
	shl.b32 	%r1748, %r1747, 3;
	add.s32 	%r1750, %r783, %r1748;
	ld.shared.u64 	%rd205, [%r1750+26112];
	xor.b32  	%r1751, %r1745, -2147483648;
	add.s64 	%rd206, %rd205, %rd9;
	shl.b64 	%rd207, %rd206, 2;
	add.s64 	%rd208, %rd22, %rd207;
	st.global.u32 	[%rd208+9216], %r1751;
$L__BB35_239:
	bar.warp.sync 	-1;
	add.s32 	%r1752, %r1, 2688;
	setp.ge.s32 	%p159, %r1752, %r351;
	@%p159 bra 	$L__BB35_241;
	ld.param.u32 	%r2120, [_ZN3cub18CUB_300001_SM_10006detail10radix_sort29DeviceRadixSortOnesweepKernelINS1_5radix10policy_hubIiiyE10Policy1000ELNS0_9SortOrderE0EiiyiiNS1_21identity_decomposer_tEEEvPT5_SB_PT3_PKSC_PT1_PKSG_PT2_PKSK_T4_iiT6__param_9];
	ld.shared.u32 	%r1753, [%r350+10752];
	shr.u32 	%r1754, %r1753, %r2120;
	and.b32  	%r1755, %r1754, %r221;
	shl.b32 	%r1756, %r1755, 3;
	add.s32 	%r1758, %r783, %r1756;
	ld.shared.u64 	%rd209, [%r1758+26112];
	xor.b32  	%r1759, %r1753, -2147483648;
	add.s64 	%rd210, %rd209, %rd9;
	shl.b64 	%rd211, %rd210, 2;
	add.s64 	%rd212, %rd22, %rd211;
	st.global.u32 	[%rd212+10752], %r1759;
$L__BB35_241:
	bar.warp.sync 	-1;
	or.b32  	%r1760, %r1, 3072;
	setp.ge.s32 	%p160, %r1760, %r351;
	@%p160 bra 	$L__BB35_243;
	ld.param.u32 	%r2121, [_ZN3cub18CUB_300001_SM_10006detail10radix_sort29DeviceRadixSortOnesweepKernelINS1_5radix10policy_hubIiiyE10Policy1000ELNS0_9SortOrderE0EiiyiiNS1_21identity_decomposer_tEEEvPT5_SB_PT3_PKSC_PT1_PKSG_PT2_PKSK_T4_iiT6__param_9];
	ld.shared.u32 	%r1761, [%r350+12288];
	shr.u32 	%r1762, %r1761, %r2121;
	and.b32  	%r1763, %r1762, %r221;
	shl.b32 	%r1764, %r1763, 3;
	add.s32 	%r1766, %r783, %r1764;
	ld.shared.u64 	%rd213, [%r1766+26112];
	xor.b32  	%r1767, %r1761, -2147483648;
	add.s64 	%rd214, %rd213, %rd9;
	shl.b64 	%rd215, %rd214, 2;
	add.s64 	%rd216, %rd22, %rd215;
	st.global.u32 	[%rd216+12288], %r1767;
$L__BB35_243:
	bar.warp.sync 	-1;
	add.s32 	%r1768, %r1, 3456;
	setp.ge.s32 	%p161, %r1768, %r351;
	@%p161 bra 	$L__BB35_245;
	ld.param.u32 	%r2122, [_ZN3cub18CUB_300001_SM_10006detail10radix_sort29DeviceRadixSortOnesweepKernelINS1_5radix10policy_hubIiiyE10Policy1000ELNS0_9SortOrderE0EiiyiiNS1_21identity_decomposer_tEEEvPT5_SB_PT3_PKSC_PT1_PKSG_PT2_PKSK_T4_iiT6__param_9];
	ld.shared.u32 	%r1769, [%r350+13824];
	shr.u32 	%r1770, %r1769, %r2122;
	and.b32  	%r1771, %r1770, %r221;
	shl.b32 	%r1772, %r1771, 3;
	add.s32 	%r1774, %r783, %r1772;
	ld.shared.u64 	%rd217, [%r1774+26112];
	xor.b32  	%r1775, %r1769, -2147483648;
	add.s64 	%rd218, %rd217, %rd9;
	shl.b64 	%rd219, %rd218, 2;
	add.s64 	%rd220, %rd22, %rd219;
	st.global.u32 	[%rd220+13824], %r1775;
$L__BB35_245:
	bar.warp.sync 	-1;
	add.s32 	%r1776, %r1, 3840;
	setp.ge.s32 	%p162, %r1776, %r351;
	@%p162 bra 	$L__BB35_247;
	ld.param.u32 	%r2123, [_ZN3cub18CUB_300001_SM_10006detail10radix_sort29DeviceRadixSortOnesweepKernelINS1_5radix10policy_hubIiiyE10Policy1000ELNS0_9SortOrderE0EiiyiiNS1_21identity_decomposer_tEEEvPT5_SB_PT3_PKSC_PT1_PKSG_PT2_PKSK_T4_iiT6__param_9];
	ld.shared.u32 	%r1777, [%r350+15360];
	shr.u32 	%r1778, %r1777, %r2123;
	and.b32  	%r1779, %r1778, %r221;
	shl.b32 	%r1780, %r1779, 3;
	add.s32 	%r1782, %r783, %r1780;
	ld.shared.u64 	%rd221, [%r1782+26112];
	xor.b32  	%r1783, %r1777, -2147483648;
	add.s64 	%rd222, %rd221, %rd9;
	shl.b64 	%rd223, %rd222, 2;
	add.s64 	%rd224, %rd22, %rd223;
	st.global.u32 	[%rd224+15360], %r1783;
$L__BB35_247:
	bar.warp.sync 	-1;
	add.s32 	%r1784, %r1, 4224;
	setp.ge.s32 	%p163, %r1784, %r351;
	@%p163 bra 	$L__BB35_249;
	ld.param.u32 	%r2124, [_ZN3cub18CUB_300001_SM_10006detail10radix_sort29DeviceRadixSortOnesweepKernelINS1_5radix10policy_hubIiiyE10Policy1000ELNS0_9SortOrderE0EiiyiiNS1_21identity_decomposer_tEEEvPT5_SB_PT3_PKSC_PT1_PKSG_PT2_PKSK_T4_iiT6__param_9];
	ld.shared.u32 	%r1785, [%r350+16896];
	shr.u32 	%r1786, %r1785, %r2124;
	and.b32  	%r1787, %r1786, %r221;
	shl.b32 	%r1788, %r1787, 3;
	add.s32 	%r1790, %r783, %r1788;
	ld.shared.u64 	%rd225, [%r1790+26112];
	xor.b32  	%r1791, %r1785, -2147483648;
	add.s64 	%rd226, %rd225, %rd9;
	shl.b64 	%rd227, %rd226, 2;
	add.s64 	%rd228, %rd22, %rd227;
	st.global.u32 	[%rd228+16896], %r1791;
$L__BB35_249:
	bar.warp.sync 	-1;
	add.s32 	%r1792, %r1, 4608;
	setp.ge.s32 	%p164, %r1792, %r351;
	@%p164 bra 	$L__BB35_251;
	ld.param.u32 	%r2125, [_ZN3cub18CUB_300001_SM_10006detail10radix_sort29DeviceRadixSortOnesweepKernelINS1_5radix10policy_hubIiiyE10Policy1000ELNS0_9SortOrderE0EiiyiiNS1_21identity_decomposer_tEEEvPT5_SB_PT3_PKSC_PT1_PKSG_PT2_PKSK_T4_iiT6__param_9];
	ld.shared.u32 	%r1793, [%r350+18432];
	shr.u32 	%r1794, %r1793, %r2125;
	and.b32  	%r1795, %r1794, %r221;
	shl.b32 	%r1796, %r1795, 3;
	add.s32 	%r1798, %r783, %r1796;
	ld.shared.u64 	%rd229, [%r1798+26112];
	xor.b32  	%r1799, %r1793, -2147483648;
	add.s64 	%rd230, %rd229, %rd9;
	shl.b64 	%rd231, %rd230, 2;
	add.s64 	%rd232, %rd22, %rd231;
	st.global.u32 	[%rd232+18432], %r1799;
$L__BB35_251:
	bar.warp.sync 	-1;
	add.s32 	%r1800, %r1, 4992;
	setp.ge.s32 	%p165, %r1800, %r351;
	@%p165 bra 	$L__BB35_253;
	ld.param.u32 	%r2126, [_ZN3cub18CUB_300001_SM_10006detail10radix_sort29DeviceRadixSortOnesweepKernelINS1_5radix10policy_hubIiiyE10Policy1000ELNS0_9SortOrderE0EiiyiiNS1_21identity_decomposer_tEEEvPT5_SB_PT3_PKSC_PT1_PKSG_PT2_PKSK_T4_iiT6__param_9];
	ld.shared.u32 	%r1801, [%r350+19968];
	shr.u32 	%r1802, %r1801, %r2126;
	and.b32  	%r1803, %r1802, %r221;
	shl.b32 	%r1804, %r1803, 3;
	add.s32 	%r1806, %r783, %r1804;
	ld.shared.u64 	%rd233, [%r1806+26112];
	xor.b32  	%r1807, %r1801, -2147483648;
	add.s64 	%rd234, %rd233, %rd9;
	shl.b64 	%rd235, %rd234, 2;
	add.s64 	%rd236, %rd22, %rd235;
	st.global.u32 	[%rd236+19968], %r1807;
$L__BB35_253:
	bar.warp.sync 	-1;
	add.s32 	%r1808, %r1, 5376;
	setp.ge.s32 	%p166, %r1808, %r351;
	@%p166 bra 	$L__BB35_255;
	ld.param.u32 	%r2127, [_ZN3cub18CUB_300001_SM_10006detail10radix_sort29DeviceRadixSortOnesweepKernelINS1_5radix10policy_hubIiiyE10Policy1000ELNS0_9SortOrderE0EiiyiiNS1_21identity_decomposer_tEEEvPT5_SB_PT3_PKSC_PT1_PKSG_PT2_PKSK_T4_iiT6__param_9];
	ld.shared.u32 	%r1809, [%r350+21504];
	shr.u32 	%r1810, %r1809, %r2127;
	and.b32  	%r1811, %r1810, %r221;
	shl.b32 	%r1812, %r1811, 3;
	add.s32 	%r1814, %r783, %r1812;
	ld.shared.u64 	%rd237, [%r1814+26112];
	xor.b32  	%r1815, %r1809, -2147483648;
	add.s64 	%rd238, %rd237, %rd9;
	shl.b64 	%rd239, %rd238, 2;
	add.s64 	%rd240, %rd22, %rd239;
	st.global.u32 	[%rd240+21504], %r1815;
$L__BB35_255:
	bar.warp.sync 	-1;
	add.s32 	%r1816, %r1, 5760;
	setp.ge.s32 	%p167, %r1816, %r351;
	@%p167 bra 	$L__BB35_257;
	ld.param.u32 	%r2128, [_ZN3cub18CUB_300001_SM_10006detail10radix_sort29DeviceRadixSortOnesweepKernelINS1_5radix10policy_hubIiiyE10Policy1000ELNS0_9SortOrderE0EiiyiiNS1_21identity_decomposer_tEEEvPT5_SB_PT3_PKSC_PT1_PKSG_PT2_PKSK_T4_iiT6__param_9];
	ld.shared.u32 	%r1817, [%r350+23040];
	shr.u32 	%r1818, %r1817, %r2128;
	and.b32  	%r1819, %r1818, %r221;
	shl.b32 	%r1820, %r1819, 3;
	add.s32 	%r1822, %r783, %r1820;
	ld.shared.u64 	%rd241, [%r1822+26112];
	xor.b32  	%r1823, %r1817, -2147483648;
	add.s64 	%rd242, %rd241, %rd9;
	shl.b64 	%rd243, %rd242, 2;
	add.s64 	%rd244, %rd22, %rd243;
	st.global.u32 	[%rd244+23040], %r1823;
$L__BB35_257:
	bar.warp.sync 	-1;
	or.b32  	%r1824, %r1, 6144;
	setp.ge.s32 	%p168, %r1824, %r351;
	@%p168 bra 	$L__BB35_259;
	ld.param.u32 	%r2129, [_ZN3cub18CUB_300001_SM_10006detail10radix_sort29DeviceRadixSortOnesweepKernelINS1_5radix10policy_hubIiiyE10Policy1000ELNS0_9SortOrderE0EiiyiiNS1_21identity_decomposer_tEEEvPT5_SB_PT3_PKSC_PT1_PKSG_PT2_PKSK_T4_iiT6__param_9];
	ld.shared.u32 	%r1825, [%r350+24576];
	shr.u32 	%r1826, %r1825, %r2129;
	and.b32  	%r1827, %r1826, %r221;
	shl.b32 	%r1828, %r1827, 3;
	add.s32 	%r1830, %r783, %r1828;
	ld.shared.u64 	%rd245, [%r1830+26112];
	xor.b32  	%r1831, %r1825, -2147483648;
	add.s64 	%rd246, %rd245, %rd9;
	shl.b64 	%rd247, %rd246, 2;
	add.s64 	%rd248, %rd22, %rd247;
	st.global.u32 	[%rd248+24576], %r1831;
$L__BB35_259:
	bar.warp.sync 	-1;
$L__BB35_260:
	ld.param.u32 	%r2130, [_ZN3cub18CUB_300001_SM_10006detail10radix_sort29DeviceRadixSortOnesweepKernelINS1_5radix10policy_hubIiiyE10Policy1000ELNS0_9SortOrderE0EiiyiiNS1_21identity_decomposer_tEEEvPT5_SB_PT3_PKSC_PT1_PKSG_PT2_PKSK_T4_iiT6__param_9];
	ld.param.u32 	%r2090, [_ZN3cub18CUB_300001_SM_10006detail10radix_sort29DeviceRadixSortOnesweepKernelINS1_5radix10policy_hubIiiyE10Policy1000ELNS0_9SortOrderE0EiiyiiNS1_21identity_decomposer_tEEEvPT5_SB_PT3_PKSC_PT1_PKSG_PT2_PKSK_T4_iiT6__param_8];
	setp.gt.s32 	%p169, %r349, %r2090;
	ld.shared.u32 	%r1832, [%r350];
	shr.u32 	%r1833, %r1832, %r2130;
	and.b32  	%r352, %r1833, %r221;
	ld.shared.u32 	%r1834, [%r350+1536];
	shr.u32 	%r1835, %r1834, %r2130;
	and.b32  	%r353, %r1835, %r221;
	ld.shared.u32 	%r1836, [%r350+3072];
	shr.u32 	%r1837, %r1836, %r2130;
	and.b32  	%r354, %r1837, %r221;
	ld.shared.u32 	%r1838, [%r350+4608];
	shr.u32 	%r1839, %r1838, %r2130;
	and.b32  	%r355, %r1839, %r221;
	ld.shared.u32 	%r1840, [%r350+6144];
	shr.u32 	%r1841, %r1840, %r2130;
	and.b32  	%r356, %r1841, %r221;
	ld.shared.u32 	%r1842, [%r350+7680];
	shr.u32 	%r1843, %r1842, %r2130;
	and.b32  	%r357, %r1843, %r221;
	ld.shared.u32 	%r1844, [%r350+9216];
	shr.u32 	%r1845, %r1844, %r2130;
	and.b32  	%r358, %r1845, %r221;
	ld.shared.u32 	%r1846, [%r350+10752];
	shr.u32 	%r1847, %r1846, %r2130;
	and.b32  	%r359, %r1847, %r221;
	ld.shared.u32 	%r1848, [%r350+12288];
	shr.u32 	%r1849, %r1848, %r2130;
	and.b32  	%r360, %r1849, %r221;
	ld.shared.u32 	%r1850, [%r350+13824];
	shr.u32 	%r1851, %r1850, %r2130;
	and.b32  	%r361, %r1851, %r221;
	ld.shared.u32 	%r1852, [%r350+15360];
	shr.u32 	%r1853, %r1852, %r2130;
	and.b32  	%r362, %r1853, %r221;
	ld.shared.u32 	%r1854, [%r350+16896];
	shr.u32 	%r1855, %r1854, %r2130;
	and.b32  	%r363, %r1855, %r221;
	ld.shared.u32 	%r1856, [%r350+18432];
	shr.u32 	%r1857, %r1856, %r2130;
	and.b32  	%r364, %r1857, %r221;
	ld.shared.u32 	%r1858, [%r350+19968];
	shr.u32 	%r1859, %r1858, %r2130;
	and.b32  	%r365, %r1859, %r221;
	ld.shared.u32 	%r1860, [%r350+21504];
	shr.u32 	%r1861, %r1860, %r2130;
	and.b32  	%r366, %r1861, %r221;
	ld.shared.u32 	%r1862, [%r350+23040];
	shr.u32 	%r1863, %r1862, %r2130;
	and.b32  	%r367, %r1863, %r221;
	ld.shared.u32 	%r1864, [%r350+24576];
	shr.u32 	%r1865, %r1864, %r2130;
	and.b32  	%r368, %r1865, %r221;
	@%p169 bra 	$L__BB35_262;
	ld.param.u64 	%rd443, [_ZN3cub18CUB_300001_SM_10006detail10radix_sort29DeviceRadixSortOnesweepKernelINS1_5radix10policy_hubIiiyE10Policy1000ELNS0_9SortOrderE0EiiyiiNS1_21identity_decomposer_tEEEvPT5_SB_PT3_PKSC_PT1_PKSG_PT2_PKSK_T4_iiT6__param_7];
	cvta.to.global.u64 	%rd249, %rd443;
	and.b32  	%r1869, %r1, 31;
	or.b32  	%r1870, %r647, %r1869;
	cvt.u64.u32 	%rd250, %r1870;
	mul.lo.s32 	%r1871, %r3, 6528;
	cvt.s64.s32 	%rd251, %r1871;
	add.s64 	%rd252, %rd250, %rd251;
	shl.b64 	%rd253, %rd252, 2;
	add.s64 	%rd254, %rd249, %rd253;
	ld.global.u32 	%r2266, [%rd254];
	ld.global.u32 	%r2267, [%rd254+128];
	ld.global.u32 	%r2268, [%rd254+256];
	ld.global.u32 	%r2269, [%rd254+384];
	ld.global.u32 	%r2270, [%rd254+512];
	ld.global.u32 	%r2271, [%rd254+640];
	ld.global.u32 	%r2272, [%rd254+768];
	ld.global.u32 	%r2273, [%rd254+896];
	ld.global.u32 	%r2274, [%rd254+1024];
	ld.global.u32 	%r2275, [%rd254+1152];
	ld.global.u32 	%r2276, [%rd254+1280];
	ld.global.u32 	%r2277, [%rd254+1408];
	ld.global.u32 	%r2278, [%rd254+1536];
	ld.global.u32 	%r2279, [%rd254+1664];
	ld.global.u32 	%r2280, [%rd254+1792];
	ld.global.u32 	%r2281, [%rd254+1920];
	ld.global.u32 	%r2282, [%rd254+2048];
	bra.uni 	$L__BB35_296;
$L__BB35_262:
	ld.param.u32 	%r2091, [_ZN3cub18CUB_300001_SM_10006detail10radix_sort29DeviceRadixSortOnesweepKernelINS1_5radix10policy_hubIiiyE10Policy1000ELNS0_9SortOrderE0EiiyiiNS1_21identity_decomposer_tEEEvPT5_SB_PT3_PKSC_PT1_PKSG_PT2_PKSK_T4_iiT6__param_8];
	ld.param.u64 	%rd444, [_ZN3cub18CUB_300001_SM_10006detail10radix_sort29DeviceRadixSortOnesweepKernelINS1_5radix10policy_hubIiiyE10Policy1000ELNS0_9SortOrderE0EiiyiiNS1_21identity_decomposer_tEEEvPT5_SB_PT3_PKSC_PT1_PKSG_PT2_PKSK_T4_iiT6__param_7];
	cvta.to.global.u64 	%rd255, %rd444;
	add.s64 	%rd23, %rd255, %rd63;
	cvt.u32.u64 	%r1874, %rd7;
	sub.s32 	%r386, %r2091, %r649;
	setp.ge.s32 	%p170, %r1874, %r386;
	@%p170 bra 	$L__BB35_264;
	ld.global.u32 	%r2266, [%rd23];
$L__BB35_264:
	add.s32 	%r1877, %r1874, 32;
	setp.ge.s32 	%p171, %r1877, %r386;
	@%p171 bra 	$L__BB35_266;
	ld.global.u32 	%r2267, [%rd23+128];
$L__BB35_266:
	add.s32 	%r1880, %r1874, 64;
	setp.ge.s32 	%p172, %r1880, %r386;
	@%p172 bra 	$L__BB35_268;
	ld.global.u32 	%r2268, [%rd23+256];
$L__BB35_268:
	add.s32 	%r1883, %r1874, 96;
	setp.ge.s32 	%p173, %r1883, %r386;
	@%p173 bra 	$L__BB35_270;
	ld.global.u32 	%r2269, [%rd23+384];
$L__BB35_270:
	add.s32 	%r1886, %r1874, 128;
	setp.ge.s32 	%p174, %r1886, %r386;
	@%p174 bra 	$L__BB35_272;
	ld.global.u32 	%r2270, [%rd23+512];
$L__BB35_272:
	add.s32 	%r1889, %r1874, 160;
	setp.ge.s32 	%p175, %r1889, %r386;
	@%p175 bra 	$L__BB35_274;
	ld.global.u32 	%r2271, [%rd23+640];
$L__BB35_274:
	add.s32 	%r1892, %r1874, 192;
	setp.ge.s32 	%p176, %r1892, %r386;
	@%p176 bra 	$L__BB35_276;
	ld.global.u32 	%r2272, [%rd23+768];
$L__BB35_276:
	add.s32 	%r1895, %r1874, 224;
	setp.ge.s32 	%p177, %r1895, %r386;
	@%p177 bra 	$L__BB35_278;
	ld.param.u64 	%rd445, [_ZN3cub18CUB_300001_SM_10006detail10radix_sort29DeviceRadixSortOnesweepKernelINS1_5radix10policy_hubIiiyE10Policy1000ELNS0_9SortOrderE0EiiyiiNS1_21identity_decomposer_tEEEvPT5_SB_PT3_PKSC_PT1_PKSG_PT2_PKSK_T4_iiT6__param_7];
	cvta.to.global.u64 	%rd259, %rd445;
	cvt.s64.s32 	%rd260, %r649;
	add.s64 	%rd261, %rd7, %rd260;
	shl.b64 	%rd262, %rd261, 2;
	add.s64 	%rd263, %rd259, %rd262;
	ld.global.u32 	%r2273, [%rd263+896];
$L__BB35_278:
	add.s32 	%r1899, %r1874, 256;
	setp.ge.s32 	%p178, %r1899, %r386;
	@%p178 bra 	$L__BB35_280;
	ld.param.u64 	%rd446, [_ZN3cub18CUB_300001_SM_10006detail10radix_sort29DeviceRadixSortOnesweepKernelINS1_5radix10policy_hubIiiyE10Policy1000ELNS0_9SortOrderE0EiiyiiNS1_21identity_decomposer_tEEEvPT5_SB_PT3_PKSC_PT1_PKSG_PT2_PKSK_T4_iiT6__param_7];
	cvta.to.global.u64 	%rd264, %rd446;
	cvt.s64.s32 	%rd265, %r649;
	add.s64 	%rd266, %rd7, %rd265;
	shl.b64 	%rd267, %rd266, 2;
	add.s64 	%rd268, %rd264, %rd267;
	ld.global.u32 	%r2274, [%rd268+1024];
$L__BB35_280:
	add.s32 	%r1903, %r1874, 288;
	setp.ge.s32 	%p179, %r1903, %r386;
	@%p179 bra 	$L__BB35_282;
	ld.param.u64 	%rd447, [_ZN3cub18CUB_300001_SM_10006detail10radix_sort29DeviceRadixSortOnesweepKernelINS1_5radix10policy_hubIiiyE10Policy1000ELNS0_9SortOrderE0EiiyiiNS1_21identity_decomposer_tEEEvPT5_SB_PT3_PKSC_PT1_PKSG_PT2_PKSK_T4_iiT6__param_7];
	cvta.to.global.u64 	%rd269, %rd447;
	cvt.s64.s32 	%rd270, %r649;
	add.s64 	%rd271, %rd7, %rd270;
	shl.b64 	%rd272, %rd271, 2;
	add.s64 	%rd273, %rd269, %rd272;
	ld.global.u32 	%r2275, [%rd273+1152];
$L__BB35_282:
	add.s32 	%r1907, %r1874, 320;
	setp.ge.s32 	%p180, %r1907, %r386;
	@%p180 bra 	$L__BB35_284;
	ld.param.u64 	%rd448, [_ZN3cub18CUB_300001_SM_10006detail10radix_sort29DeviceRadixSortOnesweepKernelINS1_5radix10policy_hubIiiyE10Policy1000ELNS0_9SortOrderE0EiiyiiNS1_21identity_decomposer_tEEEvPT5_SB_PT3_PKSC_PT1_PKSG_PT2_PKSK_T4_iiT6__param_7];
	cvta.to.global.u64 	%rd274, %rd448;
	cvt.s64.s32 	%rd275, %r649;
	add.s64 	%rd276, %rd7, %rd275;
	shl.b64 	%rd277, %rd276, 2;
	add.s64 	%rd278, %rd274, %rd277;
	ld.global.u32 	%r2276, [%rd278+1280];
$L__BB35_284:
	add.s32 	%r1911, %r1874, 352;
	setp.ge.s32 	%p181, %r1911, %r386;
	@%p181 bra 	$L__BB35_286;
	ld.param.u64 	%rd449, [_ZN3cub18CUB_300001_SM_10006detail10radix_sort29DeviceRadixSortOnesweepKernelINS1_5radix10policy_hubIiiyE10Policy1000ELNS0_9SortOrderE0EiiyiiNS1_21identity_decomposer_tEEEvPT5_SB_PT3_PKSC_PT1_PKSG_PT2_PKSK_T4_iiT6__param_7];
	cvta.to.global.u64 	%rd279, %rd449;
	mul.lo.s32 	%r1912, %r3, 6528;
	cvt.s64.s32 	%rd280, %r1912;
	add.s64 	%rd281, %rd7, %rd280;
	shl.b64 	%rd282, %rd281, 2;
	add.s64 	%rd283, %rd279, %rd282;
	ld.global.u32 	%r2277, [%rd283+1408];
$L__BB35_286:
	add.s32 	%r1915, %r1874, 384;
	setp.ge.s32 	%p182, %r1915, %r386;
	@%p182 bra 	$L__BB35_288;
	ld.param.u64 	%rd450, [_ZN3cub18CUB_300001_SM_10006detail10radix_sort29DeviceRadixSortOnesweepKernelINS1_5radix10policy_hubIiiyE10Policy1000ELNS0_9SortOrderE0EiiyiiNS1_21identity_decomposer_tEEEvPT5_SB_PT3_PKSC_PT1_PKSG_PT2_PKSK_T4_iiT6__param_7];
	cvta.to.global.u64 	%rd284, %rd450;
	mul.lo.s32 	%r1916, %r3, 6528;
	cvt.s64.s32 	%rd285, %r1916;
	add.s64 	%rd286, %rd7, %rd285;
	shl.b64 	%rd287, %rd286, 2;
	add.s64 	%rd288, %rd284, %rd287;
	ld.global.u32 	%r2278, [%rd288+1536];
$L__BB35_288:
	cvt.u32.u64 	%r1918, %rd7;
	add.s32 	%r1919, %r1918, 416;
	setp.ge.s32 	%p183, %r1919, %r386;
	@%p183 bra 	$L__BB35_290;
	ld.param.u64 	%rd451, [_ZN3cub18CUB_300001_SM_10006detail10radix_sort29DeviceRadixSortOnesweepKernelINS1_5radix10policy_hubIiiyE10Policy1000ELNS0_9SortOrderE0EiiyiiNS1_21identity_decomposer_tEEEvPT5_SB_PT3_PKSC_PT1_PKSG_PT2_PKSK_T4_iiT6__param_7];
	cvta.to.global.u64 	%rd289, %rd451;
	mul.lo.s32 	%r1920, %r3, 6528;
	cvt.s64.s32 	%rd290, %r1920;
	add.s64 	%rd291, %rd7, %rd290;
	shl.b64 	%rd292, %rd291, 2;
	add.s64 	%rd293, %rd289, %rd292;
	ld.global.u32 	%r2279, [%rd293+1664];
$L__BB35_290:
	cvt.u32.u64 	%r1922, %rd7;
	add.s32 	%r1923, %r1922, 448;
	setp.ge.s32 	%p184, %r1923, %r386;
	@%p184 bra 	$L__BB35_292;
	ld.param.u64 	%rd452, [_ZN3cub18CUB_300001_SM_10006detail10radix_sort29DeviceRadixSortOnesweepKernelINS1_5radix10policy_hubIiiyE10Policy1000ELNS0_9SortOrderE0EiiyiiNS1_21identity_decomposer_tEEEvPT5_SB_PT3_PKSC_PT1_PKSG_PT2_PKSK_T4_iiT6__param_7];
	cvta.to.global.u64 	%rd294, %rd452;
	mul.lo.s32 	%r1924, %r3, 6528;
	cvt.s64.s32 	%rd295, %r1924;
	add.s64 	%rd296, %rd7, %rd295;
	shl.b64 	%rd297, %rd296, 2;
	add.s64 	%rd298, %rd294, %rd297;
	ld.global.u32 	%r2280, [%rd298+1792];
$L__BB35_292:
	cvt.u32.u64 	%r1926, %rd7;
	add.s32 	%r1927, %r1926, 480;
	setp.ge.s32 	%p185, %r1927, %r386;
	@%p185 bra 	$L__BB35_294;
	ld.param.u64 	%rd453, [_ZN3cub18CUB_300001_SM_10006detail10radix_sort29DeviceRadixSortOnesweepKernelINS1_5radix10policy_hubIiiyE10Policy1000ELNS0_9SortOrderE0EiiyiiNS1_21identity_decomposer_tEEEvPT5_SB_PT3_PKSC_PT1_PKSG_PT2_PKSK_T4_iiT6__param_7];
	cvta.to.global.u64 	%rd299, %rd453;
	mul.lo.s32 	%r1928, %r3, 6528;
	cvt.s64.s32 	%rd300, %r1928;
	add.s64 	%rd301, %rd7, %rd300;
	shl.b64 	%rd302, %rd301, 2;
	add.s64 	%rd303, %rd299, %rd302;
	ld.global.u32 	%r2281, [%rd303+1920];
$L__BB35_294:
	cvt.u32.u64 	%r1930, %rd7;
	add.s32 	%r1931, %r1930, 512;
	setp.ge.s32 	%p186, %r1931, %r386;
	@%p186 bra 	$L__BB35_296;
	ld.param.u64 	%rd454, [_ZN3cub18CUB_300001_SM_10006detail10radix_sort29DeviceRadixSortOnesweepKernelINS1_5radix10policy_hubIiiyE10Policy1000ELNS0_9SortOrderE0EiiyiiNS1_21identity_decomposer_tEEEvPT5_SB_PT3_PKSC_PT1_PKSG_PT2_PKSK_T4_iiT6__param_7];
	cvta.to.global.u64 	%rd304, %rd454;
	mov.u32 	%r1932, %tid.x;
	and.b32  	%r1933, %r1932, 992;
	mul.lo.s32 	%r1934, %r1933, 17;
	and.b32  	%r1935, %r1932, 31;
	or.b32  	%r1936, %r1934, %r1935;
	cvt.u64.u32 	%rd305, %r1936;
	mul.lo.s32 	%r1937, %r3, 6528;
	cvt.s64.s32 	%rd306, %r1937;
	add.s64 	%rd307, %rd305, %rd306;
	shl.b64 	%rd308, %rd307, 2;
	add.s64 	%rd309, %rd304, %rd308;
	ld.global.u32 	%r2282, [%rd309+2048];
$L__BB35_296:
	ld.param.u32 	%r2092, [_ZN3cub18CUB_300001_SM_10006detail10radix_sort29DeviceRadixSortOnesweepKernelINS1_5radix10policy_hubIiiyE10Policy1000ELNS0_9SortOrderE0EiiyiiNS1_21identity_decomposer_tEEEvPT5_SB_PT3_PKSC_PT1_PKSG_PT2_PKSK_T4_iiT6__param_8];
	ld.param.u64 	%rd441, [_ZN3cub18CUB_300001_SM_10006detail10radix_sort29DeviceRadixSortOnesweepKernelINS1_5radix10policy_hubIiiyE10Policy1000ELNS0_9SortOrderE0EiiyiiNS1_21identity_decomposer_tEEEvPT5_SB_PT3_PKSC_PT1_PKSG_PT2_PKSK_T4_iiT6__param_6];
	cvta.to.global.u64 	%rd24, %rd441;
	mov.u32 	%r437, %tid.x;
	cvt.u64.u32 	%rd25, %r437;
	shl.b32 	%r1938, %r437, 2;
	mov.u32 	%r1939, _ZZN3cub18CUB_300001_SM_10006detail10radix_sort29DeviceRadixSortOnesweepKernelINS1_5radix10policy_hubIiiyE10Policy1000ELNS0_9SortOrderE0EiiyiiNS1_21identity_decomposer_tEEEvPT5_SB_PT3_PKSC_PT1_PKSG_PT2_PKSK_T4_iiT6_E1s;
	add.s32 	%r438, %r1939, %r1938;
	mad.lo.s32 	%r1940, %r3, 6528, 6528;
	setp.gt.s32 	%p187, %r1940, %r2092;
	bar.sync 	0;
	st.shared.u32 	[%r323+-4], %r2266;
	st.shared.u32 	[%r324+-4], %r2267;
	st.shared.u32 	[%r325+-4], %r2268;
	st.shared.u32 	[%r326+-4], %r2269;
	st.shared.u32 	[%r327+-4], %r2270;
	st.shared.u32 	[%r328+-4], %r2271;
	st.shared.u32 	[%r329+-4], %r2272;
	st.shared.u32 	[%r330+-4], %r2273;
	st.shared.u32 	[%r331+-4], %r2274;
	st.shared.u32 	[%r332+-4], %r2275;
	st.shared.u32 	[%r333+-4], %r2276;
	st.shared.u32 	[%r334+-4], %r2277;
	st.shared.u32 	[%r335+-4], %r2278;
	st.shared.u32 	[%r336+-4], %r2279;
	st.shared.u32 	[%r337+-4], %r2280;
	st.shared.u32 	[%r338+-4], %r2281;
	st.shared.u32 	[%r339+-4], %r2282;
	bar.sync 	0;
	@%p187 bra 	$L__BB35_298;
	ld.shared.u32 	%r1941, [%r438];
	shl.b32 	%r1942, %r352, 3;
	add.s32 	%r1944, %r1939, 26112;
	add.s32 	%r1945, %r1944, %r1942;
	ld.shared.u64 	%rd310, [%r1945];
	add.s64 	%rd311, %rd310, %rd25;
	shl.b64 	%rd312, %rd311, 2;
	add.s64 	%rd313, %rd24, %rd312;
	st.global.u32 	[%rd313], %r1941;
	bar.warp.sync 	-1;
	ld.shared.u32 	%r1946, [%r438+1536];
	shl.b32 	%r1947, %r353, 3;
	add.s32 	%r1948, %r1944, %r1947;
	ld.shared.u64 	%rd314, [%r1948];
	add.s64 	%rd315, %rd314, %rd25;
	shl.b64 	%rd316, %rd315, 2;
	add.s64 	%rd317, %rd24, %rd316;
	st.global.u32 	[%rd317+1536], %r1946;
	bar.warp.sync 	-1;
	ld.shared.u32 	%r1949, [%r438+3072];
	shl.b32 	%r1950, %r354, 3;
	add.s32 	%r1951, %r1944, %r1950;
	ld.shared.u64 	%rd318, [%r1951];
	add.s64 	%rd319, %rd318, %rd25;
	shl.b64 	%rd320, %rd319, 2;
	add.s64 	%rd321, %rd24, %rd320;
	st.global.u32 	[%rd321+3072], %r1949;
	bar.warp.sync 	-1;
	ld.shared.u32 	%r1952, [%r438+4608];
	shl.b32 	%r1953, %r355, 3;
	add.s32 	%r1954, %r1944, %r1953;
	ld.shared.u64 	%rd322, [%r1954];
	add.s64 	%rd323, %rd322, %rd25;
	shl.b64 	%rd324, %rd323, 2;
	add.s64 	%rd325, %rd24, %rd324;
	st.global.u32 	[%rd325+4608], %r1952;
	bar.warp.sync 	-1;
	ld.shared.u32 	%r1955, [%r438+6144];
	shl.b32 	%r1956, %r356, 3;
	add.s32 	%r1957, %r1944, %r1956;
	ld.shared.u64 	%rd326, [%r1957];
	add.s64 	%rd327, %rd326, %rd25;
	shl.b64 	%rd328, %rd327, 2;
	add.s64 	%rd329, %rd24, %rd328;
	st.global.u32 	[%rd329+6144], %r1955;
	bar.warp.sync 	-1;
	ld.shared.u32 	%r1958, [%r438+7680];
	shl.b32 	%r1959, %r357, 3;
	add.s32 	%r1960, %r1944, %r1959;
	ld.shared.u64 	%rd330, [%r1960];
	add.s64 	%rd331, %rd330, %rd25;
	shl.b64 	%rd332, %rd331, 2;
	add.s64 	%rd333, %rd24, %rd332;
	st.global.u32 	[%rd333+7680], %r1958;
	bar.warp.sync 	-1;
	ld.shared.u32 	%r1961, [%r438+9216];
	shl.b32 	%r1962, %r358, 3;
	add.s32 	%r1963, %r1944, %r1962;
	ld.shared.u64 	%rd334, [%r1963];
	add.s64 	%rd335, %rd334, %rd25;
	shl.b64 	%rd336, %rd335, 2;
	add.s64 	%rd337, %rd24, %rd336;
	st.global.u32 	[%rd337+9216], %r1961;
	bar.warp.sync 	-1;
	ld.shared.u32 	%r1964, [%r438+10752];
	shl.b32 	%r1965, %r359, 3;
	add.s32 	%r1966, %r1944, %r1965;
	ld.shared.u64 	%rd338, [%r1966];
	add.s64 	%rd339, %rd338, %rd25;
	shl.b64 	%rd340, %rd339, 2;
	add.s64 	%rd341, %rd24, %rd340;
	st.global.u32 	[%rd341+10752], %r1964;
	bar.warp.sync 	-1;
	ld.shared.u32 	%r1967, [%r438+12288];
	shl.b32 	%r1968, %r360, 3;
	add.s32 	%r1969, %r1944, %r1968;
	ld.shared.u64 	%rd342, [%r1969];
	add.s64 	%rd343, %rd342, %rd25;
	shl.b64 	%rd344, %rd343, 2;
	add.s64 	%rd345, %rd24, %rd344;
	st.global.u32 	[%rd345+12288], %r1967;
	bar.warp.sync 	-1;
	ld.shared.u32 	%r1970, [%r438+13824];
	shl.b32 	%r1971, %r361, 3;
	add.s32 	%r1972, %r1944, %r1971;
	ld.shared.u64 	%rd346, [%r1972];
	add.s64 	%rd347, %rd346, %rd25;
	shl.b64 	%rd348, %rd347, 2;
	add.s64 	%rd349, %rd24, %rd348;
	st.global.u32 	[%rd349+13824], %r1970;
	bar.warp.sync 	-1;
	ld.shared.u32 	%r1973, [%r438+15360];
	shl.b32 	%r1974, %r362, 3;
	add.s32 	%r1975, %r1944, %r1974;
	ld.shared.u64 	%rd350, [%r1975];
	add.s64 	%rd351, %rd350, %rd25;
	shl.b64 	%rd352, %rd351, 2;
	add.s64 	%rd353, %rd24, %rd352;
	st.global.u32 	[%rd353+15360], %r1973;
	bar.warp.sync 	-1;
	ld.shared.u32 	%r1976, [%r438+16896];
	shl.b32 	%r1977, %r363, 3;
	add.s32 	%r1978, %r1944, %r1977;
	ld.shared.u64 	%rd354, [%r1978];
	add.s64 	%rd355, %rd354, %rd25;
	shl.b64 	%rd356, %rd355, 2;
	add.s64 	%rd357, %rd24, %rd356;
	st.global.u32 	[%rd357+16896], %r1976;
	bar.warp.sync 	-1;
	ld.shared.u32 	%r1979, [%r438+18432];
	shl.b32 	%r1980, %r364, 3;
	add.s32 	%r1981, %r1944, %r1980;
	ld.shared.u64 	%rd358, [%r1981];
	add.s64 	%rd359, %rd358, %rd25;
	shl.b64 	%rd360, %rd359, 2;
	add.s64 	%rd361, %rd24, %rd360;
	st.global.u32 	[%rd361+18432], %r1979;
	bar.warp.sync 	-1;
	ld.shared.u32 	%r1982, [%r438+19968];
	shl.b32 	%r1983, %r365, 3;
	add.s32 	%r1984, %r1944, %r1983;
	ld.shared.u64 	%rd362, [%r1984];
	add.s64 	%rd363, %rd362, %rd25;
	shl.b64 	%rd364, %rd363, 2;
	add.s64 	%rd365, %rd24, %rd364;
	st.global.u32 	[%rd365+19968], %r1982;
	bar.warp.sync 	-1;
	ld.shared.u32 	%r1985, [%r438+21504];
	shl.b32 	%r1986, %r366, 3;
	add.s32 	%r1987, %r1944, %r1986;
	ld.shared.u64 	%rd366, [%r1987];
	add.s64 	%rd367, %rd366, %rd25;
	shl.b64 	%rd368, %rd367, 2;
	add.s64 	%rd369, %rd24, %rd368;
	st.global.u32 	[%rd369+21504], %r1985;
	bar.warp.sync 	-1;
	ld.shared.u32 	%r1988, [%r438+23040];
	shl.b32 	%r1989, %r367, 3;
	add.s32 	%r1990, %r1944, %r1989;
	ld.shared.u64 	%rd370, [%r1990];
	add.s64 	%rd371, %rd370, %rd25;
	shl.b64 	%rd372, %rd371, 2;
	add.s64 	%rd373, %rd24, %rd372;
	st.global.u32 	[%rd373+23040], %r1988;
	bar.warp.sync 	-1;
	ld.shared.u32 	%r1991, [%r438+24576];
	shl.b32 	%r1992, %r368, 3;
	add.s32 	%r1993, %r1944, %r1992;
	ld.shared.u64 	%rd374, [%r1993];
	add.s64 	%rd375, %rd374, %rd25;
	shl.b64 	%rd376, %rd375, 2;
	add.s64 	%rd377, %rd24, %rd376;
	st.global.u32 	[%rd377+24576], %r1991;
	bar.warp.sync 	-1;
	bra.uni 	$L__BB35_333;
$L__BB35_298:
	ld.param.u32 	%r2093, [_ZN3cub18CUB_300001_SM_10006detail10radix_sort29DeviceRadixSortOnesweepKernelINS1_5radix10policy_hubIiiyE10Policy1000ELNS0_9SortOrderE0EiiyiiNS1_21identity_decomposer_tEEEvPT5_SB_PT3_PKSC_PT1_PKSG_PT2_PKSK_T4_iiT6__param_8];
	mad.lo.s32 	%r439, %r3, -6528, %r2093;
	shl.b32 	%r1994, %r352, 3;
	add.s32 	%r1996, %r1939, %r1994;
	ld.shared.u64 	%rd26, [%r1996+26112];
	setp.ge.s32 	%p188, %r437, %r439;
	@%p188 bra 	$L__BB35_300;
	ld.shared.u32 	%r1997, [%r438];
	add.s64 	%rd378, %rd26, %rd25;
	shl.b64 	%rd379, %rd378, 2;
	add.s64 	%rd380, %rd24, %rd379;
	st.global.u32 	[%rd380], %r1997;
$L__BB35_300:
	bar.warp.sync 	-1;
	shl.b32 	%r1998, %r353, 3;
	add.s32 	%r2000, %r1939, %r1998;
	ld.shared.u64 	%rd27, [%r2000+26112];
	add.s32 	%r2001, %r437, 384;
	setp.ge.s32 	%p189, %r2001, %r439;
	@%p189 bra 	$L__BB35_302;
	ld.shared.u32 	%r2002, [%r438+1536];
	add.s64 	%rd381, %rd27, %rd25;
	shl.b64 	%rd382, %rd381, 2;
	add.s64 	%rd383, %rd24, %rd382;
	st.global.u32 	[%rd383+1536], %r2002;
$L__BB35_302:
	bar.warp.sync 	-1;
	shl.b32 	%r2003, %r354, 3;
	add.s32 	%r2005, %r1939, %r2003;
	ld.shared.u64 	%rd28, [%r2005+26112];
	add.s32 	%r2006, %r437, 768;
	setp.ge.s32 	%p190, %r2006, %r439;
	@%p190 bra 	$L__BB35_304;
	ld.shared.u32 	%r2007, [%r438+3072];
	add.s64 	%rd384, %rd28, %rd25;
	shl.b64 	%rd385, %rd384, 2;
	add.s64 	%rd386, %rd24, %rd385;
	st.global.u32 	[%rd386+3072], %r2007;
$L__BB35_304:
	bar.warp.sync 	-1;
	shl.b32 	%r2008, %r355, 3;
	add.s32 	%r2010, %r1939, %r2008;
	ld.shared.u64 	%rd29, [%r2010+26112];
	add.s32 	%r2011, %r437, 1152;
	setp.ge.s32 	%p191, %r2011, %r439;
	@%p191 bra 	$L__BB35_306;
	ld.shared.u32 	%r2012, [%r438+4608];
	add.s64 	%rd387, %rd29, %rd25;
	shl.b64 	%rd388, %rd387, 2;
	add.s64 	%rd389, %rd24, %rd388;
	st.global.u32 	[%rd389+4608], %r2012;
$L__BB35_306:
	bar.warp.sync 	-1;
	shl.b32 	%r2013, %r356, 3;
	add.s32 	%r2015, %r1939, %r2013;
	ld.shared.u64 	%rd30, [%r2015+26112];
	add.s32 	%r2016, %r437, 1536;
	setp.ge.s32 	%p192, %r2016, %r439;
	@%p192 bra 	$L__BB35_308;
	ld.shared.u32 	%r2017, [%r438+6144];
	add.s64 	%rd390, %rd30, %rd25;
	shl.b64 	%rd391, %rd390, 2;
	add.s64 	%rd392, %rd24, %rd391;
	st.global.u32 	[%rd392+6144], %r2017;
$L__BB35_308:
	bar.warp.sync 	-1;
	shl.b32 	%r2018, %r357, 3;
	add.s32 	%r2020, %r1939, %r2018;
	ld.shared.u64 	%rd31, [%r2020+26112];
	add.s32 	%r2021, %r437, 1920;
	setp.ge.s32 	%p193, %r2021, %r439;
	@%p193 bra 	$L__BB35_310;
	ld.shared.u32 	%r2022, [%r438+7680];
	add.s64 	%rd393, %rd31, %rd25;
	shl.b64 	%rd394, %rd393, 2;
	add.s64 	%rd395, %rd24, %rd394;
	st.global.u32 	[%rd395+7680], %r2022;
$L__BB35_310:
	bar.warp.sync 	-1;
	shl.b32 	%r2023, %r358, 3;
	add.s32 	%r2025, %r1939, %r2023;
	ld.shared.u64 	%rd32, [%r2025+26112];
	add.s32 	%r2026, %r437, 2304;
	setp.ge.s32 	%p194, %r2026, %r439;
	@%p194 bra 	$L__BB35_312;
	ld.shared.u32 	%r2027, [%r438+9216];
	add.s64 	%rd396, %rd32, %rd25;
	shl.b64 	%rd397, %rd396, 2;
	add.s64 	%rd398, %rd24, %rd397;
	st.global.u32 	[%rd398+9216], %r2027;
$L__BB35_312:
	bar.warp.sync 	-1;
	shl.b32 	%r2028, %r359, 3;
	add.s32 	%r2030, %r1939, %r2028;
	ld.shared.u64 	%rd33, [%r2030+26112];
	add.s32 	%r2031, %r437, 2688;
	setp.ge.s32 	%p195, %r2031, %r439;
	@%p195 bra 	$L__BB35_314;
	ld.shared.u32 	%r2032, [%r438+10752];
	add.s64 	%rd399, %rd33, %rd25;
	shl.b64 	%rd400, %rd399, 2;
	add.s64 	%rd401, %rd24, %rd400;
	st.global.u32 	[%rd401+10752], %r2032;
$L__BB35_314:
	bar.warp.sync 	-1;
	shl.b32 	%r2033, %r360, 3;
	add.s32 	%r2035, %r1939, %r2033;
	ld.shared.u64 	%rd34, [%r2035+26112];
	or.b32  	%r2036, %r437, 3072;
	setp.ge.s32 	%p196, %r2036, %r439;
	@%p196 bra 	$L__BB35_316;
	ld.shared.u32 	%r2037, [%r438+12288];
	add.s64 	%rd402, %rd34, %rd25;
	shl.b64 	%rd403, %rd402, 2;
	add.s64 	%rd404, %rd24, %rd403;
	st.global.u32 	[%rd404+12288], %r2037;
$L__BB35_316:
	bar.warp.sync 	-1;
	shl.b32 	%r2038, %r361, 3;
	add.s32 	%r2040, %r1939, %r2038;
	ld.shared.u64 	%rd35, [%r2040+26112];
	add.s32 	%r2041, %r437, 3456;
	setp.ge.s32 	%p197, %r2041, %r439;
	@%p197 bra 	$L__BB35_318;
	ld.shared.u32 	%r2042, [%r438+13824];
	add.s64 	%rd405, %rd35, %rd25;
	shl.b64 	%rd406, %rd405, 2;
	add.s64 	%rd407, %rd24, %rd406;
	st.global.u32 	[%rd407+13824], %r2042;
$L__BB35_318:
	bar.warp.sync 	-1;
	shl.b32 	%r2043, %r362, 3;
	add.s32 	%r2045, %r1939, %r2043;
	ld.shared.u64 	%rd36, [%r2045+26112];
	add.s32 	%r2046, %r437, 3840;
	setp.ge.s32 	%p198, %r2046, %r439;
	@%p198 bra 	$L__BB35_320;
	ld.shared.u32 	%r2047, [%r438+15360];
	add.s64 	%rd408, %rd36, %rd25;
	shl.b64 	%rd409, %rd408, 2;
	add.s64 	%rd410, %rd24, %rd409;
	st.global.u32 	[%rd410+15360], %r2047;
$L__BB35_320:
	bar.warp.sync 	-1;
	shl.b32 	%r2048, %r363, 3;
	add.s32 	%r2050, %r1939, %r2048;
	ld.shared.u64 	%rd37, [%r2050+26112];
	add.s32 	%r2051, %r437, 4224;
	setp.ge.s32 	%p199, %r2051, %r439;
	@%p199 bra 	$L__BB35_322;
	ld.shared.u32 	%r2052, [%r438+16896];
	add.s64 	%rd411, %rd37, %rd25;
	shl.b64 	%rd412, %rd411, 2;
	add.s64 	%rd413, %rd24, %rd412;
	st.global.u32 	[%rd413+16896], %r2052;
$L__BB35_322:
	bar.warp.sync 	-1;
	shl.b32 	%r2053, %r364, 3;
	add.s32 	%r2055, %r1939, %r2053;
	ld.shared.u64 	%rd38, [%r2055+26112];
	add.s32 	%r2056, %r437, 4608;
	setp.ge.s32 	%p200, %r2056, %r439;
	@%p200 bra 	$L__BB35_324;
	ld.shared.u32 	%r2057, [%r438+18432];
	add.s64 	%rd414, %rd38, %rd25;
	shl.b64 	%rd415, %rd414, 2;
	add.s64 	%rd416, %rd24, %rd415;
	st.global.u32 	[%rd416+18432], %r2057;
$L__BB35_324:
	bar.warp.sync 	-1;
	shl.b32 	%r2058, %r365, 3;
	add.s32 	%r2060, %r1939, %r2058;
	ld.shared.u64 	%rd39, [%r2060+26112];
	add.s32 	%r2061, %r437, 4992;
	setp.ge.s32 	%p201, %r2061, %r439;
	@%p201 bra 	$L__BB35_326;
	ld.shared.u32 	%r2062, [%r438+19968];
	add.s64 	%rd417, %rd39, %rd25;
	shl.b64 	%rd418, %rd417, 2;
	add.s64 	%rd419, %rd24, %rd418;
	st.global.u32 	[%rd419+19968], %r2062;
$L__BB35_326:
	bar.warp.sync 	-1;
	shl.b32 	%r2063, %r366, 3;
	add.s32 	%r2065, %r1939, %r2063;
	ld.shared.u64 	%rd40, [%r2065+26112];
	add.s32 	%r2066, %r437, 5376;
	setp.ge.s32 	%p202, %r2066, %r439;
	@%p202 bra 	$L__BB35_328;
	ld.shared.u32 	%r2067, [%r438+21504];
	add.s64 	%rd420, %rd40, %rd25;
	shl.b64 	%rd421, %rd420, 2;
	add.s64 	%rd422, %rd24, %rd421;
	st.global.u32 	[%rd422+21504], %r2067;
$L__BB35_328:
	bar.warp.sync 	-1;
	shl.b32 	%r2068, %r367, 3;
	add.s32 	%r2070, %r1939, %r2068;
	ld.shared.u64 	%rd41, [%r2070+26112];
	add.s32 	%r2071, %r437, 5760;
	setp.ge.s32 	%p203, %r2071, %r439;
	@%p203 bra 	$L__BB35_330;
	ld.shared.u32 	%r2072, [%r438+23040];
	add.s64 	%rd423, %rd41, %rd25;
	shl.b64 	%rd424, %rd423, 2;
	add.s64 	%rd425, %rd24, %rd424;
	st.global.u32 	[%rd425+23040], %r2072;
$L__BB35_330:
	bar.warp.sync 	-1;
	shl.b32 	%r2073, %r368, 3;
	add.s32 	%r2075, %r1939, %r2073;
	ld.shared.u64 	%rd426, [%r2075+26112];
	add.s64 	%rd42, %rd426, %rd25;
	or.b32  	%r2076, %r437, 6144;
	setp.ge.s32 	%p204, %r2076, %r439;
	@%p204 bra 	$L__BB35_332;
	ld.shared.u32 	%r2077, [%r438+24576];
	shl.b64 	%rd427, %rd42, 2;
	add.s64 	%rd428, %rd24, %rd427;
	st.global.u32 	[%rd428+24576], %r2077;
$L__BB35_332:
	bar.warp.sync 	-1;
$L__BB35_333:
	ret;

}


// ===== COMPILED SASS (sm_100) =====

	.target	sm_100

	.elftype	@"ET_EXEC"


//--------------------- .note.nv.tkinfo           --------------------------
	.section	.note.nv.tkinfo,"",@"SHT_NOTE"
	.sectionflags	@"SHF_NOTE_NV_TKINFO"
	.tkinfo
        /*0018*/ 	.word	0x00000002
        /*0030*/ 	.string	""
        /*0030*/ 	.string	"ptxas"
        /*0030*/ 	.string	"Cuda compilation tools, release 13.0, V13.0.88"
        /*0030*/ 	.string	"Build cuda_13.0.r13.0/compiler.36424714_0"
        /*0030*/ 	.string	"-arch sm_100 -m 64 "



//--------------------- .note.nv.cuinfo           --------------------------
	.section	.note.nv.cuinfo,"",@"SHT_NOTE"
	.sectionflags	@"SHF_NOTE_NV_CUINFO"
        /*0018*/ 	.short	0x0002
        /*001a*/ 	.short	0x0064
        /*001c*/ 	.short	0x0082
	.zero		2


//--------------------- .nv.info                  --------------------------
	.section	.nv.info,"",@"SHT_CUDA_INFO"
	.align	4


	//----- nvinfo : EIATTR_REGCOUNT
	.align		4
        /*0000*/ 	.byte	0x04, 0x2f
        /*0002*/ 	.short	(.L_46 - .L_45)
	.align		4
.L_45:
        /*0004*/ 	.word	index@(_ZN6thrust24THRUST_300001_SM_1000_NS8cuda_cub4core6detail13_kernel_agentINS1_15__reduce_by_key9InitAgentIN3cub18CUB_300001_SM_100024ReduceByKeyScanTileStateIfiLb1EEEiPiEEJSA_iSB_EEEvDpT0_)
        /*0008*/ 	.word	0x0000000e


	//----- nvinfo : EIATTR_FRAME_SIZE
	.align		4
.L_46:
        /*000c*/ 	.byte	0x04, 0x11
        /*000e*/ 	.short	(.L_48 - .L_47)
	.align		4
.L_47:
        /*0010*/ 	.word	index@(_ZN6thrust24THRUST_300001_SM_1000_NS8cuda_cub4core6detail13_kernel_agentINS1_15__reduce_by_key9InitAgentIN3cub18CUB_300001_SM_100024ReduceByKeyScanTileStateIfiLb1EEEiPiEEJSA_iSB_EEEvDpT0_)
        /*0014*/ 	.word	0x00000000


	//----- nvinfo : EIATTR_REGCOUNT
	.align		4
.L_48:
        /*0018*/ 	.byte	0x04, 0x2f
        /*001a*/ 	.short	(.L_50 - .L_49)
	.align		4
.L_49:
        /*001c*/ 	.word	index@(_ZN6thrust24THRUST_300001_SM_1000_NS8cuda_cub4core6detail13_kernel_agentINS1_15__reduce_by_key16ReduceByKeyAgentINS0_6detail15normal_iteratorINS0_10device_ptrIiEEEENS8_INS9_IfEEEESB_SD_N4cuda3std3__48equal_toIiEENSG_4plusIfEEPiiEEJSB_SD_SB_SD_SL_N3cub18CUB_300001_SM_100024ReduceByKeyScanTileStateIfiLb1EEESI_SK_iiEEEvDpT0_)
        /*0020*/ 	.word	0x0000003c


	//----- nvinfo : EIATTR_FRAME_SIZE
	.align		4
.L_50:
        /*0024*/ 	.byte	0x04, 0x11
        /*0026*/ 	.short	(.L_52 - .L_51)
	.align		4
.L_51:
        /*0028*/ 	.word	index@(_ZN6thrust24THRUST_300001_SM_1000_NS8cuda_cub4core6detail13_kernel_agentINS1_15__reduce_by_key16ReduceByKeyAgentINS0_6detail15normal_iteratorINS0_10device_ptrIiEEEENS8_INS9_IfEEEESB_SD_N4cuda3std3__48equal_toIiEENSG_4plusIfEEPiiEEJSB_SD_SB_SD_SL_N3cub18CUB_300001_SM_100024ReduceByKeyScanTileStateIfiLb1EEESI_SK_iiEEEvDpT0_)
        /*002c*/ 	.word	0x00000000


	//----- nvinfo : EIATTR_REGCOUNT
	.align		4
.L_52:
        /*0030*/ 	.byte	0x04, 0x2f
        /*0032*/ 	.short	(.L_54 - .L_53)
	.align		4
.L_53:
        /*0034*/ 	.word	index@(_ZN6thrust24THRUST_300001_SM_1000_NS8cuda_cub4core6detail13_kernel_agentINS1_15__reduce_by_key9InitAgentIN3cub18CUB_300001_SM_100024ReduceByKeyScanTileStateIflLb1EEElPlEEJSA_lSB_EEEvDpT0_)
        /*0038*/ 	.word	0x0000000e


	//----- nvinfo : EIATTR_FRAME_SIZE
	.align		4
.L_54:
        /*003c*/ 	.byte	0x04, 0x11
        /*003e*/ 	.short	(.L_56 - .L_55)
	.align		4
.L_55:
        /*0040*/ 	.word	index@(_ZN6thrust24THRUST_300001_SM_1000_NS8cuda_cub4core6detail13_kernel_agentINS1_15__reduce_by_key9InitAgentIN3cub18CUB_300001_SM_100024ReduceByKeyScanTileStateIflLb1EEElPlEEJSA_lSB_EEEvDpT0_)
        /*0044*/ 	.word	0x00000000


	//----- nvinfo : EIATTR_REGCOUNT
	.align		4
.L_56:
        /*0048*/ 	.byte	0x04, 0x2f
        /*004a*/ 	.short	(.L_58 - .L_57)
	.align		4
.L_57:
        /*004c*/ 	.word	index@(_ZN6thrust24THRUST_300001_SM_1000_NS8cuda_cub4core6detail13_kernel_agentINS1_15__reduce_by_key16ReduceByKeyAgentINS0_6detail15normal_iteratorINS0_10device_ptrIiEEEENS8_INS9_IfEEEESB_SD_N4cuda3std3__48equal_toIiEENSG_4plusIfEEPllEEJSB_SD_SB_SD_SL_N3cub18CUB_300001_SM_100024ReduceByKeyScanTileStateIflLb1EEESI_SK_llEEEvDpT0_)
        /*0050*/ 	.word	0x00000039


	//----- nvinfo : EIATTR_FRAME_SIZE
	.align		4
.L_58:
        /*0054*/ 	.byte	0x04, 0x11
        /*0056*/ 	.short	(.L_60 - .L_59)
	.align		4
.L_59:
        /*0058*/ 	.word	index@(_ZN6thrust24THRUST_300001_SM_1000_NS8cuda_cub4core6detail13_kernel_agentINS1_15__reduce_by_key16ReduceByKeyAgentINS0_6detail15normal_iteratorINS0_10device_ptrIiEEEENS8_INS9_IfEEEESB_SD_N4cuda3std3__48equal_toIiEENSG_4plusIfEEPllEEJSB_SD_SB_SD_SL_N3cub18CUB_300001_SM_100024ReduceByKeyScanTileStateIflLb1EEESI_SK_llEEEvDpT0_)
        /*005c*/ 	.word	0x00000000


	//----- nvinfo : EIATTR_REGCOUNT
	.align		4
.L_60:
        /*0060*/ 	.byte	0x04, 0x2f
        /*0062*/ 	.short	(.L_62 - .L_61)
	.align		4
.L_61:
        /*0064*/ 	.word	index@(_ZN3cub18CUB_300001_SM_10006detail11EmptyKernelIvEEvv)
        /*0068*/ 	.word	0x00000004


	//----- nvinfo : EIATTR_FRAME_SIZE
	.align		4
.L_62:
        /*006c*/ 	.byte	0x04, 0x11
        /*006e*/ 	.short	(.L_64 - .L_63)
	.align		4
.L_63:
        /*0070*/ 	.word	index@(_ZN3cub18CUB_300001_SM_10006detail11EmptyKernelIvEEvv)
        /*0074*/ 	.word	0x00000000


	//----- nvinfo : EIATTR_REGCOUNT
	.align		4
.L_64:
        /*0078*/ 	.byte	0x04, 0x2f
        /*007a*/ 	.short	(.L_66 - .L_65)
	.align		4
.L_65:
        /*007c*/ 	.word	index@(_ZN3cub18CUB_300001_SM_10006detail8for_each13static_kernelINS2_12policy_hub_t12policy_500_tEmN6thrust24THRUST_300001_SM_1000_NS8cuda_cub20__uninitialized_fill7functorINS7_10device_ptrIiEEiEEEEvT0_T1_)
        /*0080*/ 	.word	0x00000008


	//----- nvinfo : EIATTR_FRAME_SIZE
	.align		4
.L_66:
        /*0084*/ 	.byte	0x04, 0x11
        /*0086*/ 	.short	(.L_68 - .L_67)
	.align		4
.L_67:
        /*0088*/ 	.word	index@(_ZN3cub18CUB_300001_SM_10006detail8for_each13static_kernelINS2_12policy_hub_t12policy_500_tEmN6thrust24THRUST_300001_SM_1000_NS8cuda_cub20__uninitialized_fill7functorINS7_10device_ptrIiEEiEEEEvT0_T1_)
        /*008c*/ 	.word	0x00000000


	//----- nvinfo : EIATTR_REGCOUNT
	.align		4
.L_68:
        /*0090*/ 	.byte	0x04, 0x2f
        /*0092*/ 	.short	(.L_70 - .L_69)
	.align		4
.L_69:
        /*0094*/ 	.word	index@(_ZN3cub18CUB_300001_SM_10006detail8for_each13static_kernelINS2_12policy_hub_t12policy_500_tEmN6thrust24THRUST_300001_SM_1000_NS8cuda_cub20__uninitialized_fill7functorINS7_10device_ptrIfEEfEEEEvT0_T1_)
        /*0098*/ 	.word	0x00000008


	//----- nvinfo : EIATTR_FRAME_SIZE
	.align		4
.L_70:
        /*009c*/ 	.byte	0x04, 0x11
        /*009e*/ 	.short	(.L_72 - .L_71)
	.align		4
.L_71:
        /*00a0*/ 	.word	index@(_ZN3cub18CUB_300001_SM_10006detail8for_each13static_kernelINS2_12policy_hub_t12policy_500_tEmN6thrust24THRUST_300001_SM_1000_NS8cuda_cub20__uninitialized_fill7functorINS7_10device_ptrIfEEfEEEEvT0_T1_)
        /*00a4*/ 	.word	0x00000000


	//----- nvinfo : EIATTR_REGCOUNT
	.align		4
.L_72:
        /*00a8*/ 	.byte	0x04, 0x2f
        /*00aa*/ 	.short	(.L_74 - .L_73)
	.align		4
.L_73:
        /*00ac*/ 	.word	index@(_ZN3cub18CUB_300001_SM_10006detail8for_each13static_kernelINS2_12policy_hub_t12policy_500_tElN6thrust24THRUST_300001_SM_1000_NS8cuda_cub10__tabulate7functorINS7_6detail15normal_iteratorINS7_10device_ptrIiEEEENS7_6system6detail7generic6detail22compute_sequence_valueIivEElEEEEvT0_T1_)
        /*00b0*/ 	.word	0x0000000a


	//----- nvinfo : EIATTR_FRAME_SIZE
	.align		4
.L_74:
        /*00b4*/ 	.byte	0x04, 0x11
        /*00b6*/ 	.short	(.L_76 - .L_75)
	.align		4
.L_75:
        /*00b8*/ 	.word	index@(_ZN3cub18CUB_300001_SM_10006detail8for_each13static_kernelINS2_12policy_hub_t12policy_500_tElN6thrust24THRUST_300001_SM_1000_NS8cuda_cub10__tabulate7functorINS7_6detail15normal_iteratorINS7_10device_ptrIiEEEENS7_6system6detail7generic6detail22compute_sequence_valueIivEElEEEEvT0_T1_)
        /*00bc*/ 	.word	0x00000000


	//----- nvinfo : EIATTR_REGCOUNT
	.align		4
.L_76:
        /*00c0*/ 	.byte	0x04, 0x2f
        /*00c2*/ 	.short	(.L_78 - .L_77)
	.align		4
.L_77:
        /*00c4*/ 	.word	index@(_ZN3cub18CUB_300001_SM_10006detail9transform16transform_kernelINS2_10policy_hubILb1EN4cuda3std3__45tupleIJN6thrust24THRUST_300001_SM_1000_NS7pointerIiNSA_8cuda_cub3tagENSA_11use_defaultESE_EEEEEE10policy1000EiNS7_10__identityENSA_10device_ptrIfEEJPiEEEvT0_iT1_T2_DpNS2_10kernel_argIT3_EE)
        /*00c8*/ 	.word	0x0000001c


	//----- nvinfo : EIATTR_FRAME_SIZE
	.align		4
.L_78:
        /*00cc*/ 	.byte	0x04, 0x11
        /*00ce*/ 	.short	(.L_80 - .L_79)
	.align		4
.L_79:
        /*00d0*/ 	.word	index@(_ZN3cub18CUB_300001_SM_10006detail9transform16transform_kernelINS2_10policy_hubILb1EN4cuda3std3__45tupleIJN6thrust24THRUST_300001_SM_1000_NS7pointerIiNSA_8cuda_cub3tagENSA_11use_defaultESE_EEEEEE10policy1000EiNS7_10__identityENSA_10device_ptrIfEEJPiEEEvT0_iT1_T2_DpNS2_10kernel_argIT3_EE)
        /*00d4*/ 	.word	0x00000000


	//----- nvinfo : EIATTR_REGCOUNT
	.align		4
.L_80:
        /*00d8*/ 	.byte	0x04, 0x2f
        /*00da*/ 	.short	(.L_82 - .L_81)
	.align		4
.L_81:
        /*00dc*/ 	.word	index@(_ZN3cub18CUB_300001_SM_10006detail9transform16transform_kernelINS2_10policy_hubILb1EN4cuda3std3__45tupleIJN6thrust24THRUST_300001_SM_1000_NS7pointerIiNSA_8cuda_cub3tagENSA_11use_defaultESE_EEEEEE10policy1000ElNS7_10__identityENSA_10device_ptrIfEEJPiEEEvT0_iT1_T2_DpNS2_10kernel_argIT3_EE)
        /*00e0*/ 	.word	0x0000001c


	//----- nvinfo : EIATTR_FRAME_SIZE
	.align		4
.L_82:
        /*00e4*/ 	.byte	0x04, 0x11
        /*00e6*/ 	.short	(.L_84 - .L_83)
	.align		4
.L_83:
        /*00e8*/ 	.word	index@(_ZN3cub18CUB_300001_SM_10006detail9transform16transform_kernelINS2_10policy_hubILb1EN4cuda3std3__45tupleIJN6thrust24THRUST_300001_SM_1000_NS7pointerIiNSA_8cuda_cub3tagENSA_11use_defaultESE_EEEEEE10policy1000ElNS7_10__identityENSA_10device_ptrIfEEJPiEEEvT0_iT1_T2_DpNS2_10kernel_argIT3_EE)
        /*00ec*/ 	.word	0x00000000


	//----- nvinfo : EIATTR_REGCOUNT
	.align		4
.L_84:
        /*00f0*/ 	.byte	0x04, 0x2f
        /*00f2*/ 	.short	(.L_86 - .L_85)
	.align		4
.L_85:
        /*00f4*/ 	.word	index@(_ZN3cub18CUB_300001_SM_10006detail9transform16transform_kernelINS2_10policy_hubILb0EN4cuda3std3__45tupleIJN6thrust24THRUST_300001_SM_1000_NS20permutation_iteratorINSA_6detail15normal_iteratorINSA_10device_ptrIfEEEESG_EESG_EEEE10policy1000EiNS7_10multipliesIfEESG_JSH_PfEEEvT0_iT1_T2_DpNS2_10kernel_argIT3_EE)
        /*00f8*/ 	.word	0x00000020


	//----- nvinfo : EIATTR_FRAME_SIZE
	.align		4
.L_86:
        /*00fc*/ 	.byte	0x04, 0x11
        /*00fe*/ 	.short	(.L_88 - .L_87)
	.align		4
.L_87:
        /*0100*/ 	.word	index@(_ZN3cub18CUB_300001_SM_10006detail9transform16transform_kernelINS2_10policy_hubILb0EN4cuda3std3__45tupleIJN6thrust24THRUST_300001_SM_1000_NS20permutation_iteratorINSA_6detail15normal_iteratorINSA_10device_ptrIfEEEESG_EESG_EEEE10policy1000EiNS7_10multipliesIfEESG_JSH_PfEEEvT0_iT1_T2_DpNS2_10kernel_argIT3_EE)
        /*0104*/ 	.word	0x00000000


	//----- nvinfo : EIATTR_REGCOUNT
	.align		4
.L_88:
        /*0108*/ 	.byte	0x04, 0x2f
        /*010a*/ 	.short	(.L_90 - .L_89)
	.align		4
.L_89:
        /*010c*/ 	.word	index@(_ZN3cub18CUB_300001_SM_10006detail9transform16transform_kernelINS2_10policy_hubILb0EN4cuda3std3__45tupleIJN6thrust24THRUST_300001_SM_1000_NS20permutation_iteratorINSA_6detail15normal_iteratorINSA_10device_ptrIfEEEESG_EESG_EEEE10policy1000ElNS7_10multipliesIfEESG_JSH_PfEEEvT0_iT1_T2_DpNS2_10kernel_argIT3_EE)
        /*0110*/ 	.word	0x00000020


	//----- nvinfo : EIATTR_FRAME_SIZE
	.align		4
.L_90:
        /*0114*/ 	.byte	0x04, 0x11
        /*0116*/ 	.short	(.L_92 - .L_91)
	.align		4
.L_91:
        /*0118*/ 	.word	index@(_ZN3cub18CUB_300001_SM_10006detail9transform16transform_kernelINS2_10policy_hubILb0EN4cuda3std3__45tupleIJN6thrust24THRUST_300001_SM_1000_NS20permutation_iteratorINSA_6detail15normal_iteratorINSA_10device_ptrIfEEEESG_EESG_EEEE10policy1000ElNS7_10multipliesIfEESG_JSH_PfEEEvT0_iT1_T2_DpNS2_10kernel_argIT3_EE)
        /*011c*/ 	.word	0x00000000


	//----- nvinfo : EIATTR_REGCOUNT
	.align		4
.L_92:
        /*0120*/ 	.byte	0x04, 0x2f
        /*0122*/ 	.short	(.L_94 - .L_93)
	.align		4
.L_93:
        /*0124*/ 	.word	index@(_ZN3cub18CUB_300001_SM_10006detail9transform16transform_kernelINS2_10policy_hubILb1EN4cuda3std3__45tupleIJN6thrust24THRUST_300001_SM_1000_NS6detail15normal_iteratorINSA_10device_ptrIfEEEEEEEE10policy1000Ei12multiply_addSF_JPfEEEvT0_iT1_T2_DpNS2_10kernel_argIT3_EE)
        /*0128*/ 	.word	0x00000020


	//----- nvinfo : EIATTR_FRAME_SIZE
	.align		4
.L_94:
        /*012c*/ 	.byte	0x04, 0x11
        /*012e*/ 	.short	(.L_96 - .L_95)
	.align		4
.L_95:
        /*0130*/ 	.word	index@(_ZN3cub18CUB_300001_SM_10006detail9transform16transform_kernelINS2_10policy_hubILb1EN4cuda3std3__45tupleIJN6thrust24THRUST_300001_SM_1000_NS6detail15normal_iteratorINSA_10device_ptrIfEEEEEEEE10policy1000Ei12multiply_addSF_JPfEEEvT0_iT1_T2_DpNS2_10kernel_argIT3_EE)
        /*0134*/ 	.word	0x00000000


	//----- nvinfo : EIATTR_REGCOUNT
	.align		4
.L_96:
        /*0138*/ 	.byte	0x04, 0x2f
        /*013a*/ 	.short	(.L_98 - .L_97)
	.align		4
.L_97:
        /*013c*/ 	.word	index@(_ZN3cub18CUB_300001_SM_10006detail9transform16transform_kernelINS2_10policy_hubILb1EN4cuda3std3__45tupleIJN6thrust24THRUST_300001_SM_1000_NS6detail15normal_iteratorINSA_10device_ptrIfEEEEEEEE10policy1000El12multiply_addSF_JPfEEEvT0_iT1_T2_DpNS2_10kernel_argIT3_EE)
        /*0140*/ 	.word	0x00000020


	//----- nvinfo : EIATTR_FRAME_SIZE
	.align		4
.L_98:
        /*0144*/ 	.byte	0x04, 0x11
        /*0146*/ 	.short	(.L_100 - .L_99)
	.align		4
.L_99:
        /*0148*/ 	.word	index@(_ZN3cub18CUB_300001_SM_10006detail9transform16transform_kernelINS2_10policy_hubILb1EN4cuda3std3__45tupleIJN6thrust24THRUST_300001_SM_1000_NS6detail15normal_iteratorINSA_10device_ptrIfEEEEEEEE10policy1000El12multiply_addSF_JPfEEEvT0_iT1_T2_DpNS2_10kernel_argIT3_EE)
        /*014c*/ 	.word	0x00000000


	//----- nvinfo : EIATTR_REGCOUNT
	.align		4
.L_100:
        /*0150*/ 	.byte	0x04, 0x2f
        /*0152*/ 	.short	(.L_102 - .L_101)
	.align		4
.L_101:
        /*0154*/ 	.word	index@(_ZN3cub18CUB_300001_SM_10006detail6reduce28DeviceReduceSingleTileKernelINS2_10policy_hubIfjN4cuda3std3__44plusIfEEE10Policy1000EN6thrust24THRUST_300001_SM_1000_NS12zip_iteratorINS7_5tupleIJNSD_6detail15normal_iteratorINSD_10device_ptrIfEEEESK_EEEEEPfjS9_ff4funcEEvT0_T1_T2_T3_T4_T6_)
        /*0158*/ 	.word	0x00000038


	//----- nvinfo : EIATTR_FRAME_SIZE
	.align		4
.L_102:
        /*015c*/ 	.byte	0x04, 0x11
        /*015e*/ 	.short	(.L_104 - .L_103)
	.align		4
.L_103:
        /*0160*/ 	.word	index@(_ZN3cub18CUB_300001_SM_10006detail6reduce28DeviceReduceSingleTileKernelINS2_10policy_hubIfjN4cuda3std3__44plusIfEEE10Policy1000EN6thrust24THRUST_300001_SM_1000_NS12zip_iteratorINS7_5tupleIJNSD_6detail15normal_iteratorINSD_10device_ptrIfEEEESK_EEEEEPfjS9_ff4funcEEvT0_T1_T2_T3_T4_T6_)
        /*0164*/ 	.word	0x00000000


	//----- nvinfo : EIATTR_REGCOUNT
	.align		4
.L_104:
        /*0168*/ 	.byte	0x04, 0x2f
        /*016a*/ 	.short	(.L_106 - .L_105)
	.align		4
.L_105:
        /*016c*/ 	.word	index@(_ZN3cub18CUB_300001_SM_10006detail6reduce18DeviceReduceKernelINS2_10policy_hubIfjN4cuda3std3__44plusIfEEE10Policy1000EN6thrust24THRUST_300001_SM_1000_NS12zip_iteratorINS7_5tupleIJNSD_6detail15normal_iteratorINSD_10device_ptrIfEEEESK_EEEEEjS9_f4funcEEvT0_PT3_T1_NS0_13GridEvenShareISR_EET2_T4_)
        /*0170*/ 	.word	0x00000028


	//----- nvinfo : EIATTR_FRAME_SIZE
	.align		4
.L_106:
        /*0174*/ 	.byte	0x04, 0x11
        /*0176*/ 	.short	(.L_108 - .L_107)
	.align		4
.L_107:
        /*0178*/ 	.word	index@(_ZN3cub18CUB_300001_SM_10006detail6reduce18DeviceReduceKernelINS2_10policy_hubIfjN4cuda3std3__44plusIfEEE10Policy1000EN6thrust24THRUST_300001_SM_1000_NS12zip_iteratorINS7_5tupleIJNSD_6detail15normal_iteratorINSD_10device_ptrIfEEEESK_EEEEEjS9_f4funcEEvT0_PT3_T1_NS0_13GridEvenShareISR_EET2_T4_)
        /*017c*/ 	.word	0x00000000


	//----- nvinfo : EIATTR_REGCOUNT
	.align		4
.L_108:
        /*0180*/ 	.byte	0x04, 0x2f
        /*0182*/ 	.short	(.L_110 - .L_109)
	.align		4
.L_109:
        /*0184*/ 	.word	index@(_ZN3cub18CUB_300001_SM_10006detail6reduce28DeviceReduceSingleTileKernelINS2_10policy_hubIfjN4cuda3std3__44plusIfEEE10Policy1000EPfSC_iS9_ffNS7_10__identityEEEvT0_T1_T2_T3_T4_T6_)
        /*0188*/ 	.word	0x0000001e


	//----- nvinfo : EIATTR_FRAME_SIZE
	.align		4
.L_110:
        /*018c*/ 	.byte	0x04, 0x11
        /*018e*/ 	.short	(.L_112 - .L_111)
	.align		4
.L_111:
        /*0190*/ 	.word	index@(_ZN3cub18CUB_300001_SM_10006detail6reduce28DeviceReduceSingleTileKernelINS2_10policy_hubIfjN4cuda3std3__44plusIfEEE10Policy1000EPfSC_iS9_ffNS7_10__identityEEEvT0_T1_T2_T3_T4_T6_)
        /*0194*/ 	.word	0x00000000


	//----- nvinfo : EIATTR_REGCOUNT
	.align		4
.L_112:
        /*0198*/ 	.byte	0x04, 0x2f
        /*019a*/ 	.short	(.L_114 - .L_113)
	.align		4
.L_113:
        /*019c*/ 	.word	index@(_ZN3cub18CUB_300001_SM_10006detail6reduce28DeviceReduceSingleTileKernelINS2_10policy_hubIfyN4cuda3std3__44plusIfEEE10Policy1000EN6thrust24THRUST_300001_SM_1000_NS12zip_iteratorINS7_5tupleIJNSD_6detail15normal_iteratorINSD_10device_ptrIfEEEESK_EEEEEPfyS9_ff4funcEEvT0_T1_T2_T3_T4_T6_)
        /*01a0*/ 	.word	0x00000030


	//----- nvinfo : EIATTR_FRAME_SIZE
	.align		4
.L_114:
        /*01a4*/ 	.byte	0x04, 0x11
        /*01a6*/ 	.short	(.L_116 - .L_115)
	.align		4
.L_115:
        /*01a8*/ 	.word	index@(_ZN3cub18CUB_300001_SM_10006detail6reduce28DeviceReduceSingleTileKernelINS2_10policy_hubIfyN4cuda3std3__44plusIfEEE10Policy1000EN6thrust24THRUST_300001_SM_1000_NS12zip_iteratorINS7_5tupleIJNSD_6detail15normal_iteratorINSD_10device_ptrIfEEEESK_EEEEEPfyS9_ff4funcEEvT0_T1_T2_T3_T4_T6_)
        /*01ac*/ 	.word	0x00000000


	//----- nvinfo : EIATTR_REGCOUNT
	.align		4
.L_116:
        /*01b0*/ 	.byte	0x04, 0x2f
        /*01b2*/ 	.short	(.L_118 - .L_117)
	.align		4
.L_117:
        /*01b4*/ 	.word	index@(_ZN3cub18CUB_300001_SM_10006detail6reduce18DeviceReduceKernelINS2_10policy_hubIfyN4cuda3std3__44plusIfEEE10Policy1000EN6thrust24THRUST_300001_SM_1000_NS12zip_iteratorINS7_5tupleIJNSD_6detail15normal_iteratorINSD_10device_ptrIfEEEESK_EEEEEyS9_f4funcEEvT0_PT3_T1_NS0_13GridEvenShareISR_EET2_T4_)
        /*01b8*/ 	.word	0x0000001f


	//----- nvinfo : EIATTR_FRAME_SIZE
	.align		4
.L_118:
        /*01bc*/ 	.byte	0x04, 0x11
        /*01be*/ 	.short	(.L_120 - .L_119)
	.align		4
.L_119:
        /*01c0*/ 	.word	index@(_ZN3cub18CUB_300001_SM_10006detail6reduce18DeviceReduceKernelINS2_10policy_hubIfyN4cuda3std3__44plusIfEEE10Policy1000EN6thrust24THRUST_300001_SM_1000_NS12zip_iteratorINS7_5tupleIJNSD_6detail15normal_iteratorINSD_10device_ptrIfEEEESK_EEEEEyS9_f4funcEEvT0_PT3_T1_NS0_13GridEvenShareISR_EET2_T4_)
        /*01c4*/ 	.word	0x00000000


	//----- nvinfo : EIATTR_REGCOUNT
	.align		4
.L_120:
        /*01c8*/ 	.byte	0x04, 0x2f
        /*01ca*/ 	.short	(.L_122 - .L_121)
	.align		4
.L_121:
        /*01cc*/ 	.word	index@(_ZN3cub18CUB_300001_SM_10006detail6reduce28DeviceReduceSingleTileKernelINS2_10policy_hubIfyN4cuda3std3__44plusIfEEE10Policy1000EPfSC_iS9_ffNS7_10__identityEEEvT0_T1_T2_T3_T4_T6_)
        /*01d0*/ 	.word	0x0000001e


	//----- nvinfo : EIATTR_FRAME_SIZE
	.align		4
.L_122:
        /*01d4*/ 	.byte	0x04, 0x11
        /*01d6*/ 	.short	(.L_124 - .L_123)
	.align		4
.L_123:
        /*01d8*/ 	.word	index@(_ZN3cub18CUB_300001_SM_10006detail6reduce28DeviceReduceSingleTileKernelINS2_10policy_hubIfyN4cuda3std3__44plusIfEEE10Policy1000EPfSC_iS9_ffNS7_10__identityEEEvT0_T1_T2_T3_T4_T6_)
        /*01dc*/ 	.word	0x00000000


	//----- nvinfo : EIATTR_REGCOUNT
	.align		4
.L_124:
        /*01e0*/ 	.byte	0x04, 0x2f
        /*01e2*/ 	.short	(.L_126 - .L_125)
	.align		4
.L_125:
        /*01e4*/ 	.word	index@(_ZN3cub18CUB_300001_SM_10006detail10radix_sort31DeviceRadixSortSingleTileKernelINS1_5radix10policy_hubIfiyE10Policy1000ELNS0_9SortOrderE0EfiyNS1_21identity_decomposer_tEEEvPKT1_PSA_PKT2_PSE_T3_iiT4_)
        /*01e8*/ 	.word	0x00000097


	//----- nvinfo : EIATTR_FRAME_SIZE
	.align		4
.L_126:
        /*01ec*/ 	.byte	0x04, 0x11
        /*01ee*/ 	.short	(.L_128 - .L_127)
	.align		4
.L_127:
        /*01f0*/ 	.word	index@(_ZN3cub18CUB_300001_SM_10006detail10radix_sort31DeviceRadixSortSingleTileKernelINS1_5radix10policy_hubIfiyE10Policy1000ELNS0_9SortOrderE0EfiyNS1_21identity_decomposer_tEEEvPKT1_PSA_PKT2_PSE_T3_iiT4_)
        /*01f4*/ 	.word	0x00000000


	//----- nvinfo : EIATTR_REGCOUNT
	.align		4
.L_128:
        /*01f8*/ 	.byte	0x04, 0x2f
        /*01fa*/ 	.short	(.L_130 - .L_129)
	.align		4
.L_129:
        /*01fc*/ 	.word	index@(_ZN3cub18CUB_300001_SM_10006detail10radix_sort30DeviceRadixSortHistogramKernelINS1_5radix10policy_hubIfiyE10Policy1000ELNS0_9SortOrderE0EfyNS1_21identity_decomposer_tEEEvPT2_PKT1_SA_iiT3_)
        /*0200*/ 	.word	0x00000020


	//----- nvinfo : EIATTR_FRAME_SIZE
	.align		4
.L_130:
        /*0204*/ 	.byte	0x04, 0x11
        /*0206*/ 	.short	(.L_132 - .L_131)
	.align		4
.L_131:
        /*0208*/ 	.word	index@(_ZN3cub18CUB_300001_SM_10006detail10radix_sort30DeviceRadixSortHistogramKernelINS1_5radix10policy_hubIfiyE10Policy1000ELNS0_9SortOrderE0EfyNS1_21identity_decomposer_tEEEvPT2_PKT1_SA_iiT3_)
        /*020c*/ 	.word	0x00000000


	//----- nvinfo : EIATTR_REGCOUNT
	.align		4
.L_132:
        /*0210*/ 	.byte	0x04, 0x2f
        /*0212*/ 	.short	(.L_134 - .L_133)
	.align		4
.L_133:
        /*0214*/ 	.word	index@(_ZN3cub18CUB_300001_SM_10006detail10radix_sort33DeviceRadixSortExclusiveSumKernelINS1_5radix10policy_hubIfiyE10Policy1000EyEEvPT0_)
        /*0218*/ 	.word	0x00000020


	//----- nvinfo : EIATTR_FRAME_SIZE
	.align		4
.L_134:
        /*021c*/ 	.byte	0x04, 0x11
        /*021e*/ 	.short	(.L_136 - .L_135)
	.align		4
.L_135:
        /*0220*/ 	.word	index@(_ZN3cub18CUB_300001_SM_10006detail10radix_sort33DeviceRadixSortExclusiveSumKernelINS1_5radix10policy_hubIfiyE10Policy1000EyEEvPT0_)
        /*0224*/ 	.word	0x00000000


	//----- nvinfo : EIATTR_REGCOUNT
	.align		4
.L_136:
        /*0228*/ 	.byte	0x04, 0x2f
        /*022a*/ 	.short	(.L_138 - .L_137)
	.align		4
.L_137:
        /*022c*/ 	.word	index@(_ZN3cub18CUB_300001_SM_10006detail10radix_sort29DeviceRadixSortOnesweepKernelINS1_5radix10policy_hubIfiyE10Policy1000ELNS0_9SortOrderE0EfiyiiNS1_21identity_decomposer_tEEEvPT5_SB_PT3_PKSC_PT1_PKSG_PT2_PKSK_T4_iiT6_)
        /*0230*/ 	.word	0x0000004f


	//----- nvinfo : EIATTR_FRAME_SIZE
	.align		4
.L_138:
        /*0234*/ 	.byte	0x04, 0x11
        /*0236*/ 	.short	(.L_140 - .L_139)
	.align		4
.L_139:
        /*0238*/ 	.word	index@(_ZN3cub18CUB_300001_SM_10006detail10radix_sort29DeviceRadixSortOnesweepKernelINS1_5radix10policy_hubIfiyE10Policy1000ELNS0_9SortOrderE0EfiyiiNS1_21identity_decomposer_tEEEvPT5_SB_PT3_PKSC_PT1_PKSG_PT2_PKSK_T4_iiT6_)
        /*023c*/ 	.word	0x00000000


	//----- nvinfo : EIATTR_REGCOUNT
	.align		4
.L_140:
        /*0240*/ 	.byte	0x04, 0x2f
        /*0242*/ 	.short	(.L_142 - .L_141)
	.align		4
.L_141:
        /*0244*/ 	.word	index@(_ZN3cub18CUB_300001_SM_10006detail10radix_sort31DeviceRadixSortSingleTileKernelINS1_5radix10policy_hubIffyE10Policy1000ELNS0_9SortOrderE0EffyNS1_21identity_decomposer_tEEEvPKT1_PSA_PKT2_PSE_T3_iiT4_)
        /*0248*/ 	.word	0x00000097


	//----- nvinfo : EIATTR_FRAME_SIZE
	.align		4
.L_142:
        /*024c*/ 	.byte	0x04, 0x11
        /*024e*/ 	.short	(.L_144 - .L_143)
	.align		4
.L_143:
        /*0250*/ 	.word	index@(_ZN3cub18CUB_300001_SM_10006detail10radix_sort31DeviceRadixSortSingleTileKernelINS1_5radix10policy_hubIffyE10Policy1000ELNS0_9SortOrderE0EffyNS1_21identity_decomposer_tEEEvPKT1_PSA_PKT2_PSE_T3_iiT4_)
        /*0254*/ 	.word	0x00000000


	//----- nvinfo : EIATTR_REGCOUNT
	.align		4
.L_144:
        /*0258*/ 	.byte	0x04, 0x2f
        /*025a*/ 	.short	(.L_146 - .L_145)
	.align		4
.L_145:
        /*025c*/ 	.word	index@(_ZN3cub18CUB_300001_SM_10006detail10radix_sort30DeviceRadixSortHistogramKernelINS1_5radix10policy_hubIffyE10Policy1000ELNS0_9SortOrderE0EfyNS1_21identity_decomposer_tEEEvPT2_PKT1_SA_iiT3_)
        /*0260*/ 	.word	0x00000020


	//----- nvinfo : EIATTR_FRAME_SIZE
	.align		4
.L_146:
        /*0264*/ 	.byte	0x04, 0x11
        /*0266*/ 	.short	(.L_148 - .L_147)
	.align		4
.L_147:
        /*0268*/ 	.word	index@(_ZN3cub18CUB_300001_SM_10006detail10radix_sort30DeviceRadixSortHistogramKernelINS1_5radix10policy_hubIffyE10Policy1000ELNS0_9SortOrderE0EfyNS1_21identity_decomposer_tEEEvPT2_PKT1_SA_iiT3_)
        /*026c*/ 	.word	0x00000000


	//----- nvinfo : EIATTR_REGCOUNT
	.align		4
.L_148:
        /*0270*/ 	.byte	0x04, 0x2f
        /*0272*/ 	.short	(.L_150 - .L_149)
	.align		4
.L_149:
        /*0274*/ 	.word	index@(_ZN3cub18CUB_300001_SM_10006detail10radix_sort33DeviceRadixSortExclusiveSumKernelINS1_5radix10policy_hubIffyE10Policy1000EyEEvPT0_)
        /*0278*/ 	.word	0x00000020


	//----- nvinfo : EIATTR_FRAME_SIZE
	.align		4
.L_150:
        /*027c*/ 	.byte	0x04, 0x11
        /*027e*/ 	.short	(.L_152 - .L_151)
	.align		4
.L_151:
        /*0280*/ 	.word	index@(_ZN3cub18CUB_300001_SM_10006detail10radix_sort33DeviceRadixSortExclusiveSumKernelINS1_5radix10policy_hubIffyE10Policy1000EyEEvPT0_)
        /*0284*/ 	.word	0x00000000


	//----- nvinfo : EIATTR_REGCOUNT
	.align		4
.L_152:
        /*0288*/ 	.byte	0x04, 0x2f
        /*028a*/ 	.short	(.L_154 - .L_153)
	.align		4
.L_153:
        /*028c*/ 	.word	index@(_ZN3cub18CUB_300001_SM_10006detail10radix_sort29DeviceRadixSortOnesweepKernelINS1_5radix10policy_hubIffyE10Policy1000ELNS0_9SortOrderE0EffyiiNS1_21identity_decomposer_tEEEvPT5_SB_PT3_PKSC_PT1_PKSG_PT2_PKSK_T4_iiT6_)
        /*0290*/ 	.word	0x0000004f


	//----- nvinfo : EIATTR_FRAME_SIZE
	.align		4
.L_154:
        /*0294*/ 	.byte	0x04, 0x11
        /*0296*/ 	.short	(.L_156 - .L_155)
	.align		4
.L_155:
        /*0298*/ 	.word	index@(_ZN3cub18CUB_300001_SM_10006detail10radix_sort29DeviceRadixSortOnesweepKernelINS1_5radix10policy_hubIffyE10Policy1000ELNS0_9SortOrderE0EffyiiNS1_21identity_decomposer_tEEEvPT5_SB_PT3_PKSC_PT1_PKSG_PT2_PKSK_T4_iiT6_)
        /*029c*/ 	.word	0x00000000


	//----- nvinfo : EIATTR_REGCOUNT
	.align		4
.L_156:
        /*02a0*/ 	.byte	0x04, 0x2f
        /*02a2*/ 	.short	(.L_158 - .L_157)
	.align		4
.L_157:
        /*02a4*/ 	.word	index@(_ZN3cub18CUB_300001_SM_10006detail10radix_sort31DeviceRadixSortSingleTileKernelINS1_5radix10policy_hubIifyE10Policy1000ELNS0_9SortOrderE0EifyNS1_21identity_decomposer_tEEEvPKT1_PSA_PKT2_PSE_T3_iiT4_)
        /*02a8*/ 	.word	0x00000099


	//----- nvinfo : EIATTR_FRAME_SIZE
	.align		4
.L_158:
        /*02ac*/ 	.byte	0x04, 0x11
        /*02ae*/ 	.short	(.L_160 - .L_159)
	.align		4
.L_159:
        /*02b0*/ 	.word	index@(_ZN3cub18CUB_300001_SM_10006detail10radix_sort31DeviceRadixSortSingleTileKernelINS1_5radix10policy_hubIifyE10Policy1000ELNS0_9SortOrderE0EifyNS1_21identity_decomposer_tEEEvPKT1_PSA_PKT2_PSE_T3_iiT4_)
        /*02b4*/ 	.word	0x00000000


	//----- nvinfo : EIATTR_REGCOUNT
	.align		4
.L_160:
        /*02b8*/ 	.byte	0x04, 0x2f
        /*02ba*/ 	.short	(.L_162 - .L_161)
	.align		4
.L_161:
        /*02bc*/ 	.word	index@(_ZN3cub18CUB_300001_SM_10006detail10radix_sort30DeviceRadixSortHistogramKernelINS1_5radix10policy_hubIifyE10Policy1000ELNS0_9SortOrderE0EiyNS1_21identity_decomposer_tEEEvPT2_PKT1_SA_iiT3_)
        /*02c0*/ 	.word	0x00000020


	//----- nvinfo : EIATTR_FRAME_SIZE
	.align		4
.L_162:
        /*02c4*/ 	.byte	0x04, 0x11
        /*02c6*/ 	.short	(.L_164 - .L_163)
	.align		4
.L_163:
        /*02c8*/ 	.word	index@(_ZN3cub18CUB_300001_SM_10006detail10radix_sort30DeviceRadixSortHistogramKernelINS1_5radix10policy_hubIifyE10Policy1000ELNS0_9SortOrderE0EiyNS1_21identity_decomposer_tEEEvPT2_PKT1_SA_iiT3_)
        /*02cc*/ 	.word	0x00000000


	//----- nvinfo : EIATTR_REGCOUNT
	.align		4
.L_164:
        /*02d0*/ 	.byte	0x04, 0x2f
        /*02d2*/ 	.short	(.L_166 - .L_165)
	.align		4
.L_165:
        /*02d4*/ 	.word	index@(_ZN3cub18CUB_300001_SM_10006detail10radix_sort33DeviceRadixSortExclusiveSumKernelINS1_5radix10policy_hubIifyE10Policy1000EyEEvPT0_)
        /*02d8*/ 	.word	0x00000020


	//----- nvinfo : EIATTR_FRAME_SIZE
	.align		4
.L_166:
        /*02dc*/ 	.byte	0x04, 0x11
        /*02de*/ 	.short	(.L_168 - .L_167)
	.align		4
.L_167:
        /*02e0*/ 	.word	index@(_ZN3cub18CUB_300001_SM_10006detail10radix_sort33DeviceRadixSortExclusiveSumKernelINS1_5radix10policy_hubIifyE10Policy1000EyEEvPT0_)
        /*02e4*/ 	.word	0x00000000


	//----- nvinfo : EIATTR_REGCOUNT
	.align		4
.L_168:
        /*02e8*/ 	.byte	0x04, 0x2f
        /*02ea*/ 	.short	(.L_170 - .L_169)
	.align		4
.L_169:
        /*02ec*/ 	.word	index@(_ZN3cub18CUB_300001_SM_10006detail10radix_sort29DeviceRadixSortOnesweepKernelINS1_5radix10policy_hubIifyE10Policy1000ELNS0_9SortOrderE0EifyiiNS1_21identity_decomposer_tEEEvPT5_SB_PT3_PKSC_PT1_PKSG_PT2_PKSK_T4_iiT6_)
        /*02f0*/ 	.word	0x00000049


	//----- nvinfo : EIATTR_FRAME_SIZE
	.align		4
.L_170:
        /*02f4*/ 	.byte	0x04, 0x11
        /*02f6*/ 	.short	(.L_172 - .L_171)
	.align		4
.L_171:
        /*02f8*/ 	.word	index@(_ZN3cub18CUB_300001_SM_10006detail10radix_sort29DeviceRadixSortOnesweepKernelINS1_5radix10policy_hubIifyE10Policy1000ELNS0_9SortOrderE0EifyiiNS1_21identity_decomposer_tEEEvPT5_SB_PT3_PKSC_PT1_PKSG_PT2_PKSK_T4_iiT6_)
        /*02fc*/ 	.word	0x00000000


	//----- nvinfo : EIATTR_REGCOUNT
	.align		4
.L_172:
        /*0300*/ 	.byte	0x04, 0x2f
        /*0302*/ 	.short	(.L_174 - .L_173)
	.align		4
.L_173:
        /*0304*/ 	.word	index@(_ZN3cub18CUB_300001_SM_10006detail10radix_sort31DeviceRadixSortSingleTileKernelINS1_5radix10policy_hubIiiyE10Policy1000ELNS0_9SortOrderE0EiiyNS1_21identity_decomposer_tEEEvPKT1_PSA_PKT2_PSE_T3_iiT4_)
        /*0308*/ 	.word	0x00000099


	//----- nvinfo : EIATTR_FRAME_SIZE
	.align		4
.L_174:
        /*030c*/ 	.byte	0x04, 0x11
        /*030e*/ 	.short	(.L_176 - .L_175)
	.align		4
.L_175:
        /*0310*/ 	.word	index@(_ZN3cub18CUB_300001_SM_10006detail10radix_sort31DeviceRadixSortSingleTileKernelINS1_5radix10policy_hubIiiyE10Policy1000ELNS0_9SortOrderE0EiiyNS1_21identity_decomposer_tEEEvPKT1_PSA_PKT2_PSE_T3_iiT4_)
        /*0314*/ 	.word	0x00000000


	//----- nvinfo : EIATTR_REGCOUNT
	.align		4
.L_176:
        /*0318*/ 	.byte	0x04, 0x2f
        /*031a*/ 	.short	(.L_178 - .L_177)
	.align		4
.L_177:
        /*031c*/ 	.word	index@(_ZN3cub18CUB_300001_SM_10006detail10radix_sort30DeviceRadixSortHistogramKernelINS1_5radix10policy_hubIiiyE10Policy1000ELNS0_9SortOrderE0EiyNS1_21identity_decomposer_tEEEvPT2_PKT1_SA_iiT3_)
        /*0320*/ 	.word	0x00000020


	//----- nvinfo : EIATTR_FRAME_SIZE
	.align		4
.L_178:
        /*0324*/ 	.byte	0x04, 0x11
        /*0326*/ 	.short	(.L_180 - .L_179)
	.align		4
.L_179:
        /*0328*/ 	.word	index@(_ZN3cub18CUB_300001_SM_10006detail10radix_sort30DeviceRadixSortHistogramKernelINS1_5radix10policy_hubIiiyE10Policy1000ELNS0_9SortOrderE0EiyNS1_21identity_decomposer_tEEEvPT2_PKT1_SA_iiT3_)
        /*032c*/ 	.word	0x00000000


	//----- nvinfo : EIATTR_REGCOUNT
	.align		4
.L_180:
        /*0330*/ 	.byte	0x04, 0x2f
        /*0332*/ 	.short	(.L_182 - .L_181)
	.align		4
.L_181:
        /*0334*/ 	.word	index@(_ZN3cub18CUB_300001_SM_10006detail10radix_sort33DeviceRadixSortExclusiveSumKernelINS1_5radix10policy_hubIiiyE10Policy1000EyEEvPT0_)
        /*0338*/ 	.word	0x00000020


	//----- nvinfo : EIATTR_FRAME_SIZE
	.align		4
.L_182:
        /*033c*/ 	.byte	0x04, 0x11
        /*033e*/ 	.short	(.L_184 - .L_183)
	.align		4
.L_183:
        /*0340*/ 	.word	index@(_ZN3cub18CUB_300001_SM_10006detail10radix_sort33DeviceRadixSortExclusiveSumKernelINS1_5radix10policy_hubIiiyE10Policy1000EyEEvPT0_)
        /*0344*/ 	.word	0x00000000


	//----- nvinfo : EIATTR_REGCOUNT
	.align		4
.L_184:
        /*0348*/ 	.byte	0x04, 0x2f
        /*034a*/ 	.short	(.L_186 - .L_185)
	.align		4
.L_185:
        /*034c*/ 	.word	index@(_ZN3cub18CUB_300001_SM_10006detail10radix_sort29DeviceRadixSortOnesweepKernelINS1_5radix10policy_hubIiiyE10Policy1000ELNS0_9SortOrderE0EiiyiiNS1_21identity_decomposer_tEEEvPT5_SB_PT3_PKSC_PT1_PKSG_PT2_PKSK_T4_iiT6_)
        /*0350*/ 	.word	0x00000049


	//----- nvinfo : EIATTR_FRAME_SIZE
	.align		4
.L_186:
        /*0354*/ 	.byte	0x04, 0x11
        /*0356*/ 	.short	(.L_188 - .L_187)
	.align		4
.L_187:
        /*0358*/ 	.word	index@(_ZN3cub18CUB_300001_SM_10006detail10radix_sort29DeviceRadixSortOnesweepKernelINS1_5radix10policy_hubIiiyE10Policy1000ELNS0_9SortOrderE0EiiyiiNS1_21identity_decomposer_tEEEvPT5_SB_PT3_PKSC_PT1_PKSG_PT2_PKSK_T4_iiT6_)
        /*035c*/ 	.word	0x00000000


	//----- nvinfo : EIATTR_MIN_STACK_SIZE
	.align		4
.L_188:
        /*0360*/ 	.byte	0x04, 0x12
        /*0362*/ 	.short	(.L_190 - .L_189)
	.align		4
.L_189:
        /*0364*/ 	.word	index@(_ZN3cub18CUB_300001_SM_10006detail10radix_sort29DeviceRadixSortOnesweepKernelINS1_5radix10policy_hubIiiyE10Policy1000ELNS0_9SortOrderE0EiiyiiNS1_21identity_decomposer_tEEEvPT5_SB_PT3_PKSC_PT1_PKSG_PT2_PKSK_T4_iiT6_)
        /*0368*/ 	.word	0x00000000


	//----- nvinfo : EIATTR_MIN_STACK_SIZE
	.align		4
.L_190:
        /*036c*/ 	.byte	0x04, 0x12
        /*036e*/ 	.short	(.L_192 - .L_191)
	.align		4
.L_191:
        /*0370*/ 	.word	index@(_ZN3cub18CUB_300001_SM_10006detail10radix_sort33DeviceRadixSortExclusiveSumKernelINS1_5radix10policy_hubIiiyE10Policy1000EyEEvPT0_)
        /*0374*/ 	.word	0x00000000


	//----- nvinfo : EIATTR_MIN_STACK_SIZE
	.align		4
.L_192:
        /*0378*/ 	.byte	0x04, 0x12
        /*037a*/ 	.short	(.L_194 - .L_193)
	.align		4
.L_193:
        /*037c*/ 	.word	index@(_ZN3cub18CUB_300001_SM_10006detail10radix_sort30DeviceRadixSortHistogramKernelINS1_5radix10policy_hubIiiyE10Policy1000ELNS0_9SortOrderE0EiyNS1_21identity_decomposer_tEEEvPT2_PKT1_SA_iiT3_)
        /*0380*/ 	.word	0x00000000


	//----- nvinfo : EIATTR_MIN_STACK_SIZE
	.align		4
.L_194:
        /*0384*/ 	.byte	0x04, 0x12
        /*0386*/ 	.short	(.L_196 - .L_195)
	.align		4
.L_195:
        /*0388*/ 	.word	index@(_ZN3cub18CUB_300001_SM_10006detail10radix_sort31DeviceRadixSortSingleTileKernelINS1_5radix10policy_hubIiiyE10Policy1000ELNS0_9SortOrderE0EiiyNS1_21identity_decomposer_tEEEvPKT1_PSA_PKT2_PSE_T3_iiT4_)
        /*038c*/ 	.word	0x00000000


	//----- nvinfo : EIATTR_MIN_STACK_SIZE
	.align		4
.L_196:
        /*0390*/ 	.byte	0x04, 0x12
        /*0392*/ 	.short	(.L_198 - .L_197)
	.align		4
.L_197:
        /*0394*/ 	.word	index@(_ZN3cub18CUB_300001_SM_10006detail10radix_sort29DeviceRadixSortOnesweepKernelINS1_5radix10policy_hubIifyE10Policy1000ELNS0_9SortOrderE0EifyiiNS1_21identity_decomposer_tEEEvPT5_SB_PT3_PKSC_PT1_PKSG_PT2_PKSK_T4_iiT6_)
        /*0398*/ 	.word	0x00000000


	//----- nvinfo : EIATTR_MIN_STACK_SIZE
	.align		4
.L_198:
        /*039c*/ 	.byte	0x04, 0x12
        /*039e*/ 	.short	(.L_200 - .L_199)
	.align		4
.L_199:
        /*03a0*/ 	.word	index@(_ZN3cub18CUB_300001_SM_10006detail10radix_sort33DeviceRadixSortExclusiveSumKernelINS1_5radix10policy_hubIifyE10Policy1000EyEEvPT0_)
        /*03a4*/ 	.word	0x00000000


	//----- nvinfo : EIATTR_MIN_STACK_SIZE
	.align		4
.L_200:
        /*03a8*/ 	.byte	0x04, 0x12
        /*03aa*/ 	.short	(.L_202 - .L_201)
	.align		4
.L_201:
        /*03ac*/ 	.word	index@(_ZN3cub18CUB_300001_SM_10006detail10radix_sort30DeviceRadixSortHistogramKernelINS1_5radix10policy_hubIifyE10Policy1000ELNS0_9SortOrderE0EiyNS1_21identity_decomposer_tEEEvPT2_PKT1_SA_iiT3_)
        /*03b0*/ 	.word	0x00000000


	//----- nvinfo : EIATTR_MIN_STACK_SIZE
	.align		4
.L_202:
        /*03b4*/ 	.byte	0x04, 0x12
        /*03b6*/ 	.short	(.L_204 - .L_203)
	.align		4
.L_203:
        /*03b8*/ 	.word	index@(_ZN3cub18CUB_300001_SM_10006detail10radix_sort31DeviceRadixSortSingleTileKernelINS1_5radix10policy_hubIifyE10Policy1000ELNS0_9SortOrderE0EifyNS1_21identity_decomposer_tEEEvPKT1_PSA_PKT2_PSE_T3_iiT4_)
        /*03bc*/ 	.word	0x00000000


	//----- nvinfo : EIATTR_MIN_STACK_SIZE
	.align		4
.L_204:
        /*03c0*/ 	.byte	0x04, 0x12
        /*03c2*/ 	.short	(.L_206 - .L_205)
	.align		4
.L_205:
        /*03c4*/ 	.word	index@(_ZN3cub18CUB_300001_SM_10006detail10radix_sort29DeviceRadixSortOnesweepKernelINS1_5radix10policy_hubIffyE10Policy1000ELNS0_9SortOrderE0EffyiiNS1_21identity_decomposer_tEEEvPT5_SB_PT3_PKSC_PT1_PKSG_PT2_PKSK_T4_iiT6_)
        /*03c8*/ 	.word	0x00000000


	//----- nvinfo : EIATTR_MIN_STACK_SIZE
	.align		4
.L_206:
        /*03cc*/ 	.byte	0x04, 0x12
        /*03ce*/ 	.short	(.L_208 - .L_207)
	.align		4
.L_207:
        /*03d0*/ 	.word	index@(_ZN3cub18CUB_300001_SM_10006detail10radix_sort33DeviceRadixSortExclusiveSumKernelINS1_5radix10policy_hubIffyE10Policy1000EyEEvPT0_)
        /*03d4*/ 	.word	0x00000000


	//----- nvinfo : EIATTR_MIN_STACK_SIZE
	.align		4
.L_208:
        /*03d8*/ 	.byte	0x04, 0x12
        /*03da*/ 	.short	(.L_210 - .L_209)
	.align		4
.L_209:
        /*03dc*/ 	.word	index@(_ZN3cub18CUB_300001_SM_10006detail10radix_sort30DeviceRadixSortHistogramKernelINS1_5radix10policy_hubIffyE10Policy1000ELNS0_9SortOrderE0EfyNS1_21identity_decomposer_tEEEvPT2_PKT1_SA_iiT3_)
        /*03e0*/ 	.word	0x00000000


	//----- nvinfo : EIATTR_MIN_STACK_SIZE
	.align		4
.L_210:
        /*03e4*/ 	.byte	0x04, 0x12
        /*03e6*/ 	.short	(.L_212 - .L_211)
	.align		4
.L_211:
        /*03e8*/ 	.word	index@(_ZN3cub18CUB_300001_SM_10006detail10radix_sort31DeviceRadixSortSingleTileKernelINS1_5radix10policy_hubIffyE10Policy1000ELNS0_9SortOrderE0EffyNS1_21identity_decomposer_tEEEvPKT1_PSA_PKT2_PSE_T3_iiT4_)
        /*03ec*/ 	.word	0x00000000


	//----- nvinfo : EIATTR_MIN_STACK_SIZE
	.align		4
.L_212:
        /*03f0*/ 	.byte	0x04, 0x12
        /*03f2*/ 	.short	(.L_214 - .L_213)
	.align		4
.L_213:
        /*03f4*/ 	.word	index@(_ZN3cub18CUB_300001_SM_10006detail10radix_sort29DeviceRadixSortOnesweepKernelINS1_5radix10policy_hubIfiyE10Policy1000ELNS0_9SortOrderE0EfiyiiNS1_21identity_decomposer_tEEEvPT5_SB_PT3_PKSC_PT1_PKSG_PT2_PKSK_T4_iiT6_)
        /*03f8*/ 	.word	0x00000000


	//----- nvinfo : EIATTR_MIN_STACK_SIZE
	.align		4
.L_214:
        /*03fc*/ 	.byte	0x04, 0x12
        /*03fe*/ 	.short	(.L_216 - .L_215)
	.align		4
.L_215:
        /*0400*/ 	.word	index@(_ZN3cub18CUB_300001_SM_10006detail10radix_sort33DeviceRadixSortExclusiveSumKernelINS1_5radix10policy_hubIfiyE10Policy1000EyEEvPT0_)
        /*0404*/ 	.word	0x00000000


	//----- nvinfo : EIATTR_MIN_STACK_SIZE
	.align		4
.L_216:
        /*0408*/ 	.byte	0x04, 0x12
        /*040a*/ 	.short	(.L_218 - .L_217)
	.align		4
.L_217:
        /*040c*/ 	.word	index@(_ZN3cub18CUB_300001_SM_10006detail10radix_sort30DeviceRadixSortHistogramKernelINS1_5radix10policy_hubIfiyE10Policy1000ELNS0_9SortOrderE0EfyNS1_21identity_decomposer_tEEEvPT2_PKT1_SA_iiT3_)
        /*0410*/ 	.word	0x00000000


	//----- nvinfo : EIATTR_MIN_STACK_SIZE
	.align		4
.L_218:
        /*0414*/ 	.byte	0x04, 0x12
        /*0416*/ 	.short	(.L_220 - .L_219)
	.align		4
.L_219:
        /*0418*/ 	.word	index@(_ZN3cub18CUB_300001_SM_10006detail10radix_sort31DeviceRadixSortSingleTileKernelINS1_5radix10policy_hubIfiyE10Policy1000ELNS0_9SortOrderE0EfiyNS1_21identity_decomposer_tEEEvPKT1_PSA_PKT2_PSE_T3_iiT4_)
        /*041c*/ 	.word	0x00000000


	//----- nvinfo : EIATTR_MIN_STACK_SIZE
	.align		4
.L_220:
        /*0420*/ 	.byte	0x04, 0x12
        /*0422*/ 	.short	(.L_222 - .L_221)
	.align		4
.L_221:
        /*0424*/ 	.word	index@(_ZN3cub18CUB_300001_SM_10006detail6reduce28DeviceReduceSingleTileKernelINS2_10policy_hubIfyN4cuda3std3__44plusIfEEE10Policy1000EPfSC_iS9_ffNS7_10__identityEEEvT0_T1_T2_T3_T4_T6_)
        /*0428*/ 	.word	0x00000000


	//----- nvinfo : EIATTR_MIN_STACK_SIZE
	.align		4
.L_222:
        /*042c*/ 	.byte	0x04, 0x12
        /*042e*/ 	.short	(.L_224 - .L_223)
	.align		4
.L_223:
        /*0430*/ 	.word	index@(_ZN3cub18CUB_300001_SM_10006detail6reduce18DeviceReduceKernelINS2_10policy_hubIfyN4cuda3std3__44plusIfEEE10Policy1000EN6thrust24THRUST_300001_SM_1000_NS12zip_iteratorINS7_5tupleIJNSD_6detail15normal_iteratorINSD_10device_ptrIfEEEESK_EEEEEyS9_f4funcEEvT0_PT3_T1_NS0_13GridEvenShareISR_EET2_T4_)
        /*0434*/ 	.word	0x00000000


	//----- nvinfo : EIATTR_MIN_STACK_SIZE
	.align		4
.L_224:
        /*0438*/ 	.byte	0x04, 0x12
        /*043a*/ 	.short	(.L_226 - .L_225)
	.align		4
.L_225:
        /*043c*/ 	.word	index@(_ZN3cub18CUB_300001_SM_10006detail6reduce28DeviceReduceSingleTileKernelINS2_10policy_hubIfyN4cuda3std3__44plusIfEEE10Policy1000EN6thrust24THRUST_300001_SM_1000_NS12zip_iteratorINS7_5tupleIJNSD_6detail15normal_iteratorINSD_10device_ptrIfEEEESK_EEEEEPfyS9_ff4funcEEvT0_T1_T2_T3_T4_T6_)
        /*0440*/ 	.word	0x00000000


	//----- nvinfo : EIATTR_MIN_STACK_SIZE
	.align		4
.L_226:
        /*0444*/ 	.byte	0x04, 0x12
        /*0446*/ 	.short	(.L_228 - .L_227)
	.align		4
.L_227:
        /*0448*/ 	.word	index@(_ZN3cub18CUB_300001_SM_10006detail6reduce28DeviceReduceSingleTileKernelINS2_10policy_hubIfjN4cuda3std3__44plusIfEEE10Policy1000EPfSC_iS9_ffNS7_10__identityEEEvT0_T1_T2_T3_T4_T6_)
        /*044c*/ 	.word	0x00000000


	//----- nvinfo : EIATTR_MIN_STACK_SIZE
	.align		4
.L_228:
        /*0450*/ 	.byte	0x04, 0x12
        /*0452*/ 	.short	(.L_230 - .L_229)
	.align		4
.L_229:
        /*0454*/ 	.word	index@(_ZN3cub18CUB_300001_SM_10006detail6reduce18DeviceReduceKernelINS2_10policy_hubIfjN4cuda3std3__44plusIfEEE10Policy1000EN6thrust24THRUST_300001_SM_1000_NS12zip_iteratorINS7_5tupleIJNSD_6detail15normal_iteratorINSD_10device_ptrIfEEEESK_EEEEEjS9_f4funcEEvT0_PT3_T1_NS0_13GridEvenShareISR_EET2_T4_)
        /*0458*/ 	.word	0x00000000


	//----- nvinfo : EIATTR_MIN_STACK_SIZE
	.align		4
.L_230:
        /*045c*/ 	.byte	0x04, 0x12
        /*045e*/ 	.short	(.L_232 - .L_231)
	.align		4
.L_231:
        /*0460*/ 	.word	index@(_ZN3cub18CUB_300001_SM_10006detail6reduce28DeviceReduceSingleTileKernelINS2_10policy_hubIfjN4cuda3std3__44plusIfEEE10Policy1000EN6thrust24THRUST_300001_SM_1000_NS12zip_iteratorINS7_5tupleIJNSD_6detail15normal_iteratorINSD_10device_ptrIfEEEESK_EEEEEPfjS9_ff4funcEEvT0_T1_T2_T3_T4_T6_)
        /*0464*/ 	.word	0x00000000


	//----- nvinfo : EIATTR_MIN_STACK_SIZE
	.align		4
.L_232:
        /*0468*/ 	.byte	0x04, 0x12
        /*046a*/ 	.short	(.L_234 - .L_233)
	.align		4
.L_233:
        /*046c*/ 	.word	index@(_ZN3cub18CUB_300001_SM_10006detail9transform16transform_kernelINS2_10policy_hubILb1EN4cuda3std3__45tupleIJN6thrust24THRUST_300001_SM_1000_NS6detail15normal_iteratorINSA_10device_ptrIfEEEEEEEE10policy1000El12multiply_addSF_JPfEEEvT0_iT1_T2_DpNS2_10kernel_argIT3_EE)
        /*0470*/ 	.word	0x00000000


	//----- nvinfo : EIATTR_MIN_STACK_SIZE
	.align		4
.L_234:
        /*0474*/ 	.byte	0x04, 0x12
        /*0476*/ 	.short	(.L_236 - .L_235)
	.align		4
.L_235:
        /*0478*/ 	.word	index@(_ZN3cub18CUB_300001_SM_10006detail9transform16transform_kernelINS2_10policy_hubILb1EN4cuda3std3__45tupleIJN6thrust24THRUST_300001_SM_1000_NS6detail15normal_iteratorINSA_10device_ptrIfEEEEEEEE10policy1000Ei12multiply_addSF_JPfEEEvT0_iT1_T2_DpNS2_10kernel_argIT3_EE)
        /*047c*/ 	.word	0x00000000


	//----- nvinfo : EIATTR_MIN_STACK_SIZE
	.align		4
.L_236:
        /*0480*/ 	.byte	0x04, 0x12
        /*0482*/ 	.short	(.L_238 - .L_237)
	.align		4
.L_237:
        /*0484*/ 	.word	index@(_ZN3cub18CUB_300001_SM_10006detail9transform16transform_kernelINS2_10policy_hubILb0EN4cuda3std3__45tupleIJN6thrust24THRUST_300001_SM_1000_NS20permutation_iteratorINSA_6detail15normal_iteratorINSA_10device_ptrIfEEEESG_EESG_EEEE10policy1000ElNS7_10multipliesIfEESG_JSH_PfEEEvT0_iT1_T2_DpNS2_10kernel_argIT3_EE)
        /*0488*/ 	.word	0x00000000


	//----- nvinfo : EIATTR_MIN_STACK_SIZE
	.align		4
.L_238:
        /*048c*/ 	.byte	0x04, 0x12
        /*048e*/ 	.short	(.L_240 - .L_239)
	.align		4
.L_239:
        /*0490*/ 	.word	index@(_ZN3cub18CUB_300001_SM_10006detail9transform16transform_kernelINS2_10policy_hubILb0EN4cuda3std3__45tupleIJN6thrust24THRUST_300001_SM_1000_NS20permutation_iteratorINSA_6detail15normal_iteratorINSA_10device_ptrIfEEEESG_EESG_EEEE10policy1000EiNS7_10multipliesIfEESG_JSH_PfEEEvT0_iT1_T2_DpNS2_10kernel_argIT3_EE)
        /*0494*/ 	.word	0x00000000


	//----- nvinfo : EIATTR_MIN_STACK_SIZE
	.align		4
.L_240:
        /*0498*/ 	.byte	0x04, 0x12
        /*049a*/ 	.short	(.L_242 - .L_241)
	.align		4
.L_241:
        /*049c*/ 	.word	index@(_ZN3cub18CUB_300001_SM_10006detail9transform16transform_kernelINS2_10policy_hubILb1EN4cuda3std3__45tupleIJN6thrust24THRUST_300001_SM_1000_NS7pointerIiNSA_8cuda_cub3tagENSA_11use_defaultESE_EEEEEE10policy1000ElNS7_10__identityENSA_10device_ptrIfEEJPiEEEvT0_iT1_T2_DpNS2_10kernel_argIT3_EE)
        /*04a0*/ 	.word	0x00000000


	//----- nvinfo : EIATTR_MIN_STACK_SIZE
	.align		4
.L_242:
        /*04a4*/ 	.byte	0x04, 0x12
        /*04a6*/ 	.short	(.L_244 - .L_243)
	.align		4
.L_243:
        /*04a8*/ 	.word	index@(_ZN3cub18CUB_300001_SM_10006detail9transform16transform_kernelINS2_10policy_hubILb1EN4cuda3std3__45tupleIJN6thrust24THRUST_300001_SM_1000_NS7pointerIiNSA_8cuda_cub3tagENSA_11use_defaultESE_EEEEEE10policy1000EiNS7_10__identityENSA_10device_ptrIfEEJPiEEEvT0_iT1_T2_DpNS2_10kernel_argIT3_EE)
        /*04ac*/ 	.word	0x00000000


	//----- nvinfo : EIATTR_MIN_STACK_SIZE
	.align		4
.L_244:
        /*04b0*/ 	.byte	0x04, 0x12
        /*04b2*/ 	.short	(.L_246 - .L_245)
	.align		4
.L_245:
        /*04b4*/ 	.word	index@(_ZN3cub18CUB_300001_SM_10006detail8for_each13static_kernelINS2_12policy_hub_t12policy_500_tElN6thrust24THRUST_300001_SM_1000_NS8cuda_cub10__tabulate7functorINS7_6detail15normal_iteratorINS7_10device_ptrIiEEEENS7_6system6detail7generic6detail22compute_sequence_valueIivEElEEEEvT0_T1_)
        /*04b8*/ 	.word	0x00000000


	//----- nvinfo : EIATTR_MIN_STACK_SIZE
	.align		4
.L_246:
        /*04bc*/ 	.byte	0x04, 0x12
        /*04be*/ 	.short	(.L_248 - .L_247)
	.align		4
.L_247:
        /*04c0*/ 	.word	index@(_ZN3cub18CUB_300001_SM_10006detail8for_each13static_kernelINS2_12policy_hub_t12policy_500_tEmN6thrust24THRUST_300001_SM_1000_NS8cuda_cub20__uninitialized_fill7functorINS7_10device_ptrIfEEfEEEEvT0_T1_)
        /*04c4*/ 	.word	0x00000000


	//----- nvinfo : EIATTR_MIN_STACK_SIZE
	.align		4
.L_248:
        /*04c8*/ 	.byte	0x04, 0x12
        /*04ca*/ 	.short	(.L_250 - .L_249)
	.align		4
.L_249:
        /*04cc*/ 	.word	index@(_ZN3cub18CUB_300001_SM_10006detail8for_each13static_kernelINS2_12policy_hub_t12policy_500_tEmN6thrust24THRUST_300001_SM_1000_NS8cuda_cub20__uninitialized_fill7functorINS7_10device_ptrIiEEiEEEEvT0_T1_)
        /*04d0*/ 	.word	0x00000000


	//----- nvinfo : EIATTR_MIN_STACK_SIZE
	.align		4
.L_250:
        /*04d4*/ 	.byte	0x04, 0x12
        /*04d6*/ 	.short	(.L_252 - .L_251)
	.align		4
.L_251:
        /*04d8*/ 	.word	index@(_ZN3cub18CUB_300001_SM_10006detail11EmptyKernelIvEEvv)
        /*04dc*/ 	.word	0x00000000


	//----- nvinfo : EIATTR_MIN_STACK_SIZE
	.align		4
.L_252:
        /*04e0*/ 	.byte	0x04, 0x12
        /*04e2*/ 	.short	(.L_254 - .L_253)
	.align		4
.L_253:
        /*04e4*/ 	.word	index@(_ZN6thrust24THRUST_300001_SM_1000_NS8cuda_cub4core6detail13_kernel_agentINS1_15__reduce_by_key16ReduceByKeyAgentINS0_6detail15normal_iteratorINS0_10device_ptrIiEEEENS8_INS9_IfEEEESB_SD_N4cuda3std3__48equal_toIiEENSG_4plusIfEEPllEEJSB_SD_SB_SD_SL_N3cub18CUB_300001_SM_100024ReduceByKeyScanTileStateIflLb1EEESI_SK_llEEEvDpT0_)
        /*04e8*/ 	.word	0x00000000


	//----- nvinfo : EIATTR_MIN_STACK_SIZE
	.align		4
.L_254:
        /*04ec*/ 	.byte	0x04, 0x12
        /*04ee*/ 	.short	(.L_256 - .L_255)
	.align		4
.L_255:
        /*04f0*/ 	.word	index@(_ZN6thrust24THRUST_300001_SM_1000_NS8cuda_cub4core6detail13_kernel_agentINS1_15__reduce_by_key9InitAgentIN3cub18CUB_300001_SM_100024ReduceByKeyScanTileStateIflLb1EEElPlEEJSA_lSB_EEEvDpT0_)
        /*04f4*/ 	.word	0x00000000


	//----- nvinfo : EIATTR_MIN_STACK_SIZE
	.align		4
.L_256:
        /*04f8*/ 	.byte	0x04, 0x12
        /*04fa*/ 	.short	(.L_258 - .L_257)
	.align		4
.L_257:
        /*04fc*/ 	.word	index@(_ZN6thrust24THRUST_300001_SM_1000_NS8cuda_cub4core6detail13_kernel_agentINS1_15__reduce_by_key16ReduceByKeyAgentINS0_6detail15normal_iteratorINS0_10device_ptrIiEEEENS8_INS9_IfEEEESB_SD_N4cuda3std3__48equal_toIiEENSG_4plusIfEEPiiEEJSB_SD_SB_SD_SL_N3cub18CUB_300001_SM_100024ReduceByKeyScanTileStateIfiLb1EEESI_SK_iiEEEvDpT0_)
        /*0500*/ 	.word	0x00000000


	//----- nvinfo : EIATTR_MIN_STACK_SIZE
	.align		4
.L_258:
        /*0504*/ 	.byte	0x04, 0x12
        /*0506*/ 	.short	(.L_260 - .L_259)
	.align		4
.L_259:
        /*0508*/ 	.word	index@(_ZN6thrust24THRUST_300001_SM_1000_NS8cuda_cub4core6detail13_kernel_agentINS1_15__reduce_by_key9InitAgentIN3cub18CUB_300001_SM_100024ReduceByKeyScanTileStateIfiLb1EEEiPiEEJSA_iSB_EEEvDpT0_)
        /*050c*/ 	.word	0x00000000
.L_260:


//--------------------- .nv.compat                --------------------------
	.section	.nv.compat,"",@"SHT_CUDA_COMPAT_INFO"
	.align	4
        /*0000*/ 	.byte	0x02, 0x09, 0x00, 0x00, 0x02, 0x02, 0x01, 0x00, 0x02, 0x05, 0x05, 0x00, 0x03, 0x07, 0x01, 0x01
        /*0010*/ 	.byte	0x02, 0x03, 0x00, 0x00, 0x02, 0x06, 0x01, 0x00, 0x04, 0x0b, 0x08, 0x00, 0x09, 0x00, 0x00, 0x00
        /*0020*/ 	.byte	0x00, 0x00, 0x00, 0x00


//--------------------- .nv.info._ZN3cub18CUB_300001_SM_10006detail10radix_sort29DeviceRadixSortOnesweepKernelINS1_5radix10policy_hubIiiyE10Policy1000ELNS0_9SortOrderE0EiiyiiNS1_21identity_decomposer_tEEEvPT5_SB_PT3_PKSC_PT1_PKSG_PT2_PKSK_T4_iiT6_ --------------------------
	.section	.nv.info._ZN3cub18CUB_300001_SM_10006detail10radix_sort29DeviceRadixSortOnesweepKernelINS1_5radix10policy_hubIiiyE10Policy1000ELNS0_9SortOrderE0EiiyiiNS1_21identity_decomposer_tEEEvPT5_SB_PT3_PKSC_PT1_PKSG_PT2_PKSK_T4_iiT6_,"",@"SHT_CUDA_INFO"
	.sectionflags	@""
	.align	4


	//----- nvinfo : EIATTR_CUDA_API_VERSION
	.align		4
        /*0000*/ 	.byte	0x04, 0x37
        /*0002*/ 	.short	(.L_262 - .L_261)
.L_261:
        /*0004*/ 	.word	0x00000082


	//----- nvinfo : EIATTR_KPARAM_INFO
	.align		4
.L_262:
        /*0008*/ 	.byte	0x04, 0x17
        /*000a*/ 	.short	(.L_264 - .L_263)
.L_263:
        /*000c*/ 	.word	0x00000000
        /*0010*/ 	.short	0x000b
        /*0012*/ 	.short	0x004c
        /*0014*/ 	.byte	0x00, 0xf0, 0x05, 0x00


	//----- nvinfo : EIATTR_KPARAM_INFO
	.align		4
.L_264:
        /*0018*/ 	.byte	0x04, 0x17
        /*001a*/ 	.short	(.L_266 - .L_265)
.L_265:
        /*001c*/ 	.word	0x00000000
        /*0020*/ 	.short	0x000a
        /*0022*/ 	.short	0x0048
        /*0024*/ 	.byte	0x00, 0xf0, 0x11, 0x00


	//----- nvinfo : EIATTR_KPARAM_INFO
	.align		4
.L_266:
        /*0028*/ 	.byte	0x04, 0x17
        /*002a*/ 	.short	(.L_268 - .L_267)
.L_267:
        /*002c*/ 	.word	0x00000000
        /*0030*/ 	.short	0x0009
        /*0032*/ 	.short	0x0044
        /*0034*/ 	.byte	0x00, 0xf0, 0x11, 0x00


	//----- nvinfo : EIATTR_KPARAM_INFO
	.align		4
.L_268:
        /*0038*/ 	.byte	0x04, 0x17
        /*003a*/ 	.short	(.L_270 - .L_269)
.L_269:
        /*003c*/ 	.word	0x00000000
        /*0040*/ 	.short	0x0008
        /*0042*/ 	.short	0x0040
        /*0044*/ 	.byte	0x00, 0xf0, 0x11, 0x00


	//----- nvinfo : EIATTR_KPARAM_INFO
	.align		4
.L_270:
        /*0048*/ 	.byte	0x04, 0x17
        /*004a*/ 	.short	(.L_272 - .L_271)
.L_271:
        /*004c*/ 	.word	0x00000000
        /*0050*/ 	.short	0x0007
        /*0052*/ 	.short	0x0038
        /*0054*/ 	.byte	0x00, 0xf5, 0x21, 0x00


	//----- nvinfo : EIATTR_KPARAM_INFO
	.align		4
.L_272:
        /*0058*/ 	.byte	0x04, 0x17
        /*005a*/ 	.short	(.L_274 - .L_273)
.L_273:
        /*005c*/ 	.word	0x00000000
        /*0060*/ 	.short	0x0006
        /*0062*/ 	.short	0x0030
        /*0064*/ 	.byte	0x00, 0xf5, 0x21, 0x00


	//----- nvinfo : EIATTR_KPARAM_INFO
	.align		4
.L_274:
        /*0068*/ 	.byte	0x04, 0x17
        /*006a*/ 	.short	(.L_276 - .L_275)
.L_275:
        /*006c*/ 	.word	0x00000000
        /*0070*/ 	.short	0x0005
        /*0072*/ 	.short	0x0028
        /*0074*/ 	.byte	0x00, 0xf5, 0x21, 0x00


	//----- nvinfo : EIATTR_KPARAM_INFO
	.align		4
.L_276:
        /*0078*/ 	.byte	0x04, 0x17
        /*007a*/ 	.short	(.L_278 - .L_277)
.L_277:
        /*007c*/ 	.word	0x00000000
        /*0080*/ 	.short	0x0004
        /*0082*/ 	.short	0x0020
        /*0084*/ 	.byte	0x00, 0xf5, 0x21, 0x00


	//----- nvinfo : EIATTR_KPARAM_INFO
	.align		4
.L_278:
        /*0088*/ 	.byte	0x04, 0x17
        /*008a*/ 	.short	(.L_280 - .L_279)
.L_279:
        /*008c*/ 	.word	0x00000000
        /*0090*/ 	.short	0x0003
        /*0092*/ 	.short	0x0018
        /*0094*/ 	.byte	0x00, 0xf5, 0x21, 0x00


	//----- nvinfo : EIATTR_KPARAM_INFO
	.align		4
.L_280:
        /*0098*/ 	.byte	0x04, 0x17
        /*009a*/ 	.short	(.L_282 - .L_281)
.L_281:
        /*009c*/ 	.word	0x00000000
        /*00a0*/ 	.short	0x0002
        /*00a2*/ 	.short	0x0010
        /*00a4*/ 	.byte	0x00, 0xf5, 0x21, 0x00


	//----- nvinfo : EIATTR_KPARAM_INFO
	.align		4
.L_282:
        /*00a8*/ 	.byte	0x04, 0x17
        /*00aa*/ 	.short	(.L_284 - .L_283)
.L_283:
        /*00ac*/ 	.word	0x00000000
        /*00b0*/ 	.short	0x0001
        /*00b2*/ 	.short	0x0008
        /*00b4*/ 	.byte	0x00, 0xf5, 0x21, 0x00


	//----- nvinfo : EIATTR_KPARAM_INFO
	.align		4
.L_284:
        /*00b8*/ 	.byte	0x04, 0x17
        /*00ba*/ 	.short	(.L_286 - .L_285)
.L_285:
        /*00bc*/ 	.word	0x00000000
        /*00c0*/ 	.short	0x0000
        /*00c2*/ 	.short	0x0000
        /*00c4*/ 	.byte	0x00, 0xf5, 0x21, 0x00


	//----- nvinfo : EIATTR_SPARSE_MMA_MASK
	.align		4
.L_286:
        /*00c8*/ 	.byte	0x03, 0x50
        /*00ca*/ 	.short	0x0000


	//----- nvinfo : EIATTR_MAXREG_COUNT
	.align		4
        /*00cc*/ 	.byte	0x03, 0x1b
        /*00ce*/ 	.short	0x00a8


	//----- nvinfo : EIATTR_NUM_BARRIERS
	.align		4
        /*00d0*/ 	.byte	0x02, 0x4c
        /*00d2*/ 	.byte	0x01
	.zero		1


	//----- nvinfo : EIATTR_MERCURY_ISA_VERSION
	.align		4
        /*00d4*/ 	.byte	0x03, 0x5f
        /*00d6*/ 	.short	0x0101


	//----- nvinfo : EIATTR_COOP_GROUP_MASK_REGIDS
	.align		4
        /*00d8*/ 	.byte	0x04, 0x29
        /*00da*/ 	.short	(.L_288 - .L_287)


	//   ....[0]....
.L_287:
        /*00dc*/ 	.word	0xffffffff


	//   ....[1]....
        /*00e0*/ 	.word	0x05000006


	//   ....[2]....
        /*00e4*/ 	.word	0xffffffff


	//   ....[3]....
        /*00e8*/ 	.word	0xffffffff


	//   ....[4]....
        /*00ec*/ 	.word	0xffffffff


	//   ....[5]....
        /*00f0*/ 	.word	0xffffffff


	//   ....[6]....
        /*00f4*/ 	.word	0xffffffff


	//   ....[7]....
        /*00f8*/ 	.word	0xffffffff


	//   ....[8]....
        /*00fc*/ 	.word	0xffffffff


	//   ....[9]....
        /*0100*/ 	.word	0xffffffff


	//   ....[10]....
        /*0104*/ 	.word	0xffffffff


	//   ....[11]....
        /*0108*/ 	.word	0xffffffff


	//   ....[12]....
        /*010c*/ 	.word	0xffffffff


	//   ....[13]....
        /*0110*/ 	.word	0xffffffff


	//   ....[14]....
        /*0114*/ 	.word	0xffffffff


	//   ....[15]....
        /*0118*/ 	.word	0xffffffff


	//   ....[16]....
        /*011c*/ 	.word	0xffffffff


	//   ....[17]....
        /*0120*/ 	.word	0xffffffff


	//   ....[18]....
        /*0124*/ 	.word	0xffffffff


	//   ....[19]....
        /*0128*/ 	.word	0xffffffff


	//   ....[20]....
        /*012c*/ 	.word	0xffffffff


	//   ....[21]....
        /*0130*/ 	.word	0xffffffff


	//   ....[22]....
        /*0134*/ 	.word	0xffffffff


	//   ....[23]....
        /*0138*/ 	.word	0xffffffff


	//   ....[24]....
        /*013c*/ 	.word	0xffffffff


	//   ....[25]....
        /*0140*/ 	.word	0xffffffff


	//   ....[26]....
        /*0144*/ 	.word	0xffffffff


	//   ....[27]....
        /*0148*/ 	.word	0xffffffff


	//   ....[28]....
        /*014c*/ 	.word	0xffffffff


	//   ....[29]....
        /*0150*/ 	.word	0xffffffff


	//   ....[30]....
        /*0154*/ 	.word	0xffffffff


	//   ....[31]....
        /*0158*/ 	.word	0xffffffff


	//   ....[32]....
        /*015c*/ 	.word	0xffffffff


	//   ....[33]....
        /*0160*/ 	.word	0xffffffff


	//   ....[34]....
        /*0164*/ 	.word	0xffffffff


	//   ....[35]....
        /*0168*/ 	.word	0xffffffff


	//   ....[36]....
        /*016c*/ 	.word	0xffffffff


	//   ....[37]....
        /*0170*/ 	.word	0xffffffff


	//   ....[38]....
        /*0174*/ 	.word	0xffffffff


	//   ....[39]....
        /*0178*/ 	.word	0xffffffff


	//   ....[40]....
        /*017c*/ 	.word	0xffffffff


	//   ....[41]....
        /*0180*/ 	.word	0xffffffff


	//   ....[42]....
        /*0184*/ 	.word	0xffffffff


	//   ....[43]....
        /*0188*/ 	.word	0xffffffff


	//   ....[44]....
        /*018c*/ 	.word	0xffffffff


	//   ....[45]....
        /*0190*/ 	.word	0xffffffff


	//   ....[46]....
        /*0194*/ 	.word	0xffffffff


	//   ....[47]....
        /*0198*/ 	.word	0xffffffff


	//   ....[48]....
        /*019c*/ 	.word	0xffffffff


	//   ....[49]....
        /*01a0*/ 	.word	0xffffffff


	//   ....[50]....
        /*01a4*/ 	.word	0xffffffff


	//   ....[51]....
        /*01a8*/ 	.word	0xffffffff


	//   ....[52]....
        /*01ac*/ 	.word	0xffffffff


	//   ....[53]....
        /*01b0*/ 	.word	0xffffffff


	//   ....[54]....
        /*01b4*/ 	.word	0xffffffff


	//   ....[55]....
        /*01b8*/ 	.word	0xffffffff


	//   ....[56]....
        /*01bc*/ 	.word	0xffffffff


	//   ....[57]....
        /*01c0*/ 	.word	0xffffffff


	//   ....[58]....
        /*01c4*/ 	.word	0xffffffff


	//   ....[59]....
        /*01c8*/ 	.word	0xffffffff


	//   ....[60]....
        /*01cc*/ 	.word	0xffffffff


	//   ....[61]....
        /*01d0*/ 	.word	0xffffffff


	//   ....[62]....
        /*01d4*/ 	.word	0xffffffff


	//   ....[63]....
        /*01d8*/ 	.word	0xffffffff


	//   ....[64]....
        /*01dc*/ 	.word	0xffffffff


	//   ....[65]....
        /*01e0*/ 	.word	0xffffffff


	//   ....[66]....
        /*01e4*/ 	.word	0xffffffff


	//   ....[67]....
        /*01e8*/ 	.word	0xffffffff


	//   ....[68]....
        /*01ec*/ 	.word	0xffffffff


	//   ....[69]....
        /*01f0*/ 	.word	0xffffffff


	//   ....[70]....
        /*01f4*/ 	.word	0xffffffff


	//   ....[71]....
        /*01f8*/ 	.word	0xffffffff


	//   ....[72]....
        /*01fc*/ 	.word	0xffffffff


	//   ....[73]....
        /*0200*/ 	.word	0xffffffff


	//   ....[74]....
        /*0204*/ 	.word	0xffffffff


	//   ....[75]....
        /*0208*/ 	.word	0xffffffff


	//   ....[76]....
        /*020c*/ 	.word	0xffffffff


	//   ....[77]....
        /*0210*/ 	.word	0xffffffff


	//   ....[78]....
        /*0214*/ 	.word	0xffffffff


	//   ....[79]....
        /*0218*/ 	.word	0xffffffff


	//   ....[80]....
        /*021c*/ 	.word	0xffffffff


	//   ....[81]....
        /*0220*/ 	.word	0xffffffff


	//   ....[82]....
        /*0224*/ 	.word	0xffffffff


	//   ....[83]....
        /*0228*/ 	.word	0xffffffff


	//   ....[84]....
        /*022c*/ 	.word	0xffffffff


	//   ....[85]....
        /*0230*/ 	.word	0xffffffff


	//   ....[86]....
        /*0234*/ 	.word	0xffffffff


	//   ....[87]....
        /*0238*/ 	.word	0xffffffff


	//   ....[88]....
        /*023c*/ 	.word	0xffffffff


	//   ....[89]....
        /*0240*/ 	.word	0xffffffff


	//   ....[90]....
        /*0244*/ 	.word	0xffffffff


	//   ....[91]....
        /*0248*/ 	.word	0xffffffff


	//   ....[92]....
        /*024c*/ 	.word	0xffffffff


	//   ....[93]....
        /*0250*/ 	.word	0xffffffff


	//   ....[94]....
        /*0254*/ 	.word	0xffffffff


	//   ....[95]....
        /*0258*/ 	.word	0xffffffff


	//   ....[96]....
        /*025c*/ 	.word	0xffffffff


	//   ....[97]....
        /*0260*/ 	.word	0xffffffff


	//   ....[98]....
        /*0264*/ 	.word	0xffffffff


	//   ....[99]....
        /*0268*/ 	.word	0xffffffff


	//   ....[100]....
        /*026c*/ 	.word	0xffffffff


	//   ....[101]....
        /*0270*/ 	.word	0xffffffff


	//   ....[102]....
        /*0274*/ 	.word	0xffffffff


	//   ....[103]....
        /*0278*/ 	.word	0xffffffff


	//   ....[104]....
        /*027c*/ 	.word	0xffffffff


	//   ....[105]....
        /*0280*/ 	.word	0xffffffff


	//   ....[106]....
        /*0284*/ 	.word	0xffffffff


	//   ....[107]....
        /*0288*/ 	.word	0xffffffff


	//   ....[108]....
        /*028c*/ 	.word	0xffffffff


	//   ....[109]....
        /*0290*/ 	.word	0xffffffff


	//   ....[110]....
        /*0294*/ 	.word	0xffffffff


	//   ....[111]....
        /*0298*/ 	.word	0xffffffff


	//   ....[112]....
        /*029c*/ 	.word	0xffffffff


	//   ....[113]....
        /*02a0*/ 	.word	0xffffffff


	//   ....[114]....
        /*02a4*/ 	.word	0xffffffff


	//   ....[115]....
        /*02a8*/ 	.word	0xffffffff


	//   ....[116]....
        /*02ac*/ 	.word	0xffffffff


	//   ....[117]....
        /*02b0*/ 	.word	0xffffffff


	//   ....[118]....
        /*02b4*/ 	.word	0xffffffff


	//   ....[119]....
        /*02b8*/ 	.word	0xffffffff


	//   ....[120]....
        /*02bc*/ 	.word	0xffffffff


	//   ....[121]....
        /*02c0*/ 	.word	0xffffffff


	//   ....[122]....
        /*02c4*/ 	.word	0xffffffff


	//   ....[123]....
        /*02c8*/ 	.word	0xffffffff


	//   ....[124]....
        /*02cc*/ 	.word	0xffffffff


	//   ....[125]....
        /*02d0*/ 	.word	0xffffffff


	//   ....[126]....
        /*02d4*/ 	.word	0xffffffff


	//   ....[127]....
        /*02d8*/ 	.word	0xffffffff


	//   ....[128]....
        /*02dc*/ 	.word	0xffffffff


	//   ....[129]....
        /*02e0*/ 	.word	0xffffffff


	//   ....[130]....
        /*02e4*/ 	.word	0xffffffff


	//   ....[131]....
        /*02e8*/ 	.word	0xffffffff


	//   ....[132]....
        /*02ec*/ 	.word	0xffffffff


	//   ....[133]....
        /*02f0*/ 	.word	0xffffffff


	//   ....[134]....
        /*02f4*/ 	.word	0xffffffff


	//   ....[135]....
        /*02f8*/ 	.word	0xffffffff


	//   ....[136]....
        /*02fc*/ 	.word	0xffffffff


	//   ....[137]....
        /*0300*/ 	.word	0xffffffff


	//   ....[138]....
        /*0304*/ 	.word	0xffffffff


	//   ....[139]....
        /*0308*/ 	.word	0xffffffff


	//   ....[140]....
        /*030c*/ 	.word	0xffffffff


	//   ....[141]....
        /*0310*/ 	.word	0xffffffff


	//   ....[142]....
        /*0314*/ 	.word	0xffffffff


	//   ....[143]....
        /*0318*/ 	.word	0xffffffff


	//   ....[144]....
        /*031c*/ 	.word	0xffffffff


	//   ....[145]....
        /*0320*/ 	.word	0xffffffff


	//   ....[146]....
        /*0324*/ 	.word	0xffffffff


	//   ....[147]....
        /*0328*/ 	.word	0xffffffff


	//   ....[148]....
        /*032c*/ 	.word	0xffffffff


	//   ....[149]....
        /*0330*/ 	.word	0xffffffff


	//   ....[150]....
        /*0334*/ 	.word	0xffffffff


	//   ....[151]....
        /*0338*/ 	.word	0xffffffff


	//   ....[152]....
        /*033c*/ 	.word	0xffffffff


	//   ....[153]....
        /*0340*/ 	.word	0xffffffff


	//   ....[154]....
        /*0344*/ 	.word	0xffffffff


	//   ....[155]....
        /*0348*/ 	.word	0xffffffff


	//   ....[156]....
        /*034c*/ 	.word	0xffffffff


	//   ....[157]....
        /*0350*/ 	.word	0xffffffff


	//   ....[158]....
        /*0354*/ 	.word	0xffffffff


	//   ....[159]....
        /*0358*/ 	.word	0xffffffff


	//   ....[160]....
        /*035c*/ 	.word	0x05000006


	//   ....[161]....
        /*0360*/ 	.word	0xffffffff


	//   ....[162]....
        /*0364*/ 	.word	0xffffffff


	//   ....[163]....
        /*0368*/ 	.word	0xffffffff


	//   ....[164]....
        /*036c*/ 	.word	0xffffffff


	//   ....[165]....
        /*0370*/ 	.word	0xffffffff


	//   ....[166]....
        /*0374*/ 	.word	0xffffffff


	//   ....[167]....
        /*0378*/ 	.word	0xffffffff


	//   ....[168]....
        /*037c*/ 	.word	0xffffffff


	//   ....[169]....
        /*0380*/ 	.word	0xffffffff


	//   ....[170]....
        /*0384*/ 	.word	0xffffffff


	//   ....[171]....
        /*0388*/ 	.word	0xffffffff


	//   ....[172]....
        /*038c*/ 	.word	0xffffffff


	//   ....[173]....
        /*0390*/ 	.word	0xffffffff


	//   ....[174]....
        /*0394*/ 	.word	0xffffffff


	//   ....[175]....
        /*0398*/ 	.word	0xffffffff


	//   ....[176]....
        /*039c*/ 	.word	0xffffffff


	//   ....[177]....
        /*03a0*/ 	.word	0xffffffff


	//   ....[178]....
        /*03a4*/ 	.word	0xffffffff


	//   ....[179]....
        /*03a8*/ 	.word	0xffffffff


	//   ....[180]....
        /*03ac*/ 	.word	0xffffffff


	//   ....[181]....
        /*03b0*/ 	.word	0xffffffff


	//   ....[182]....
        /*03b4*/ 	.word	0xffffffff


	//   ....[183]....
        /*03b8*/ 	.word	0xffffffff


	//   ....[184]....
        /*03bc*/ 	.word	0xffffffff


	//   ....[185]....
        /*03c0*/ 	.word	0xffffffff


	//   ....[186]....
        /*03c4*/ 	.word	0xffffffff


	//   ....[187]....
        /*03c8*/ 	.word	0xffffffff


	//   ....[188]....
        /*03cc*/ 	.word	0xffffffff


	//   ....[189]....
        /*03d0*/ 	.word	0xffffffff


	//   ....[190]....
        /*03d4*/ 	.word	0xffffffff


	//   ....[191]....
        /*03d8*/ 	.word	0xffffffff


	//   ....[192]....
        /*03dc*/ 	.word	0xffffffff


	//   ....[193]....
        /*03e0*/ 	.word	0xffffffff


	//   ....[194]....
        /*03e4*/ 	.word	0xffffffff


	//   ....[195]....
        /*03e8*/ 	.word	0xffffffff


	//   ....[196]....
        /*03ec*/ 	.word	0xffffffff


	//   ....[197]....
        /*03f0*/ 	.word	0xffffffff


	//   ....[198]....
        /*03f4*/ 	.word	0xffffffff


	//   ....[199]....
        /*03f8*/ 	.word	0xffffffff


	//   ....[200]....
        /*03fc*/ 	.word	0xffffffff


	//   ....[201]....
        /*0400*/ 	.word	0xffffffff


	//   ....[202]....
        /*0404*/ 	.word	0xffffffff


	//   ....[203]....
        /*0408*/ 	.word	0xffffffff


	//   ....[204]....
        /*040c*/ 	.word	0xffffffff


	//   ....[205]....
        /*0410*/ 	.word	0xffffffff


	//   ....[206]....
        /*0414*/ 	.word	0xffffffff


	//   ....[207]....
        /*0418*/ 	.word	0xffffffff


	//   ....[208]....
        /*041c*/ 	.word	0xffffffff


	//   ....[209]....
        /*0420*/ 	.word	0xffffffff


	//   ....[210]....
        /*0424*/ 	.word	0xffffffff


	//   ....[211]....
        /*0428*/ 	.word	0xffffffff


	//   ....[212]....
        /*042c*/ 	.word	0xffffffff


	//   ....[213]....
        /*0430*/ 	.word	0xffffffff


	//   ....[214]....
        /*0434*/ 	.word	0xffffffff


	//   ....[215]....
        /*0438*/ 	.word	0xffffffff


	//   ....[216]....
        /*043c*/ 	.word	0xffffffff


	//   ....[217]....
        /*0440*/ 	.word	0xffffffff


	//   ....[218]....
        /*0444*/ 	.word	0xffffffff


	//   ....[219]....
        /*0448*/ 	.word	0xffffffff


	//   ....[220]....
        /*044c*/ 	.word	0xffffffff


	//   ....[221]....
        /*0450*/ 	.word	0xffffffff


	//   ....[222]....
        /*0454*/ 	.word	0xffffffff


	//   ....[223]....
        /*0458*/ 	.word	0xffffffff


	//   ....[224]....
        /*045c*/ 	.word	0xffffffff


	//   ....[225]....
        /*0460*/ 	.word	0xffffffff


	//   ....[226]....
        /*0464*/ 	.word	0xffffffff


	//   ....[227]....
        /*0468*/ 	.word	0xffffffff


	//   ....[228]....
        /*046c*/ 	.word	0xffffffff


	//   ....[229]....
        /*0470*/ 	.word	0x0500002f


	//   ....[230]....
        /*0474*/ 	.word	0x0500002f


	//   ....[231]....
        /*0478*/ 	.word	0x0500002f


	//   ....[232]....
        /*047c*/ 	.word	0x0500002f


	//   ....[233]....
        /*0480*/ 	.word	0x0500002f


	//----- nvinfo : EIATTR_COOP_GROUP_INSTR_OFFSETS
	.align		4
.L_288:
        /*0484*/ 	.byte	0x04, 0x28
        /*0486*/ 	.short	(.L_290 - .L_289)


	//   ....[0]....
.L_289:
        /*0488*/ 	.word	0x00000e40


	//   ....[1]....
        /*048c*/ 	.word	0x00001890


	//   ....[2]....
        /*0490*/ 	.word	0x00002ad0


	//   ....[3]....
        /*0494*/ 	.word	0x00002af0


	//   ....[4]....
        /*0498*/ 	.word	0x00002b10


	//   ....[5]....
        /*049c*/ 	.word	0x00002b30


	//   ....[6]....
        /*04a0*/ 	.word	0x00002b50


	//   ....[7]....
        /*04a4*/ 	.word	0x00003000


	//   ....[8]....
        /*04a8*/ 	.word	0x00003010


	//   ....[9]....
        /*04ac*/ 	.word	0x00003030


	//   ....[10]....
        /*04b0*/ 	.word	0x00003050


	//   ....[11]....
        /*04b4*/ 	.word	0x000030a0


	//   ....[12]....
        /*04b8*/ 	.word	0x000030d0


	//   ....[13]....
        /*04bc*/ 	.word	0x00003120


	//   ....[14]....
        /*04c0*/ 	.word	0x00003160


	//   ....[15]....
        /*04c4*/ 	.word	0x00003250


	//   ....[16]....
        /*04c8*/ 	.word	0x00003280


	//   ....[17]....
        /*04cc*/ 	.word	0x00003290


	//   ....[18]....
        /*04d0*/ 	.word	0x000032b0


	//   ....[19]....
        /*04d4*/ 	.word	0x000032f0


	//   ....[20]....
        /*04d8*/ 	.word	0x00003320


	//   ....[21]....
        /*04dc*/ 	.word	0x00003360


	//   ....[22]....
        /*04e0*/ 	.word	0x00003380


	//   ....[23]....
        /*04e4*/ 	.word	0x000033a0


	//   ....[24]....
        /*04e8*/ 	.word	0x00003490


	//   ....[25]....
        /*04ec*/ 	.word	0x000034c0


	//   ....[26]....
        /*04f0*/ 	.word	0x000034d0


	//   ....[27]....
        /*04f4*/ 	.word	0x000034f0


	//   ....[28]....
        /*04f8*/ 	.word	0x00003530


	//   ....[29]....
        /*04fc*/ 	.word	0x00003560


	//   ....[30]....
        /*0500*/ 	.word	0x000035a0


	//   ....[31]....
        /*0504*/ 	.word	0x000035c0


	//   ....[32]....
        /*0508*/ 	.word	0x000035e0


	//   ....[33]....
        /*050c*/ 	.word	0x000036d0


	//   ....[34]....
        /*0510*/ 	.word	0x00003700


	//   ....[35]....
        /*0514*/ 	.word	0x00003710


	//   ....[36]....
        /*0518*/ 	.word	0x00003730


	//   ....[37]....
        /*051c*/ 	.word	0x00003770


	//   ....[38]....
        /*0520*/ 	.word	0x000037a0


	//   ....[39]....
        /*0524*/ 	.word	0x000037e0


	//   ....[40]....
        /*0528*/ 	.word	0x00003800


	//   ....[41]....
        /*052c*/ 	.word	0x00003820


	//   ....[42]....
        /*0530*/ 	.word	0x00003930


	//   ....[43]....
        /*0534*/ 	.word	0x00003960


	//   ....[44]....
        /*0538*/ 	.word	0x00003970


	//   ....[45]....
        /*053c*/ 	.word	0x00003990


	//   ....[46]....
        /*0540*/ 	.word	0x000039d0


	//   ....[47]....
        /*0544*/ 	.word	0x00003a00


	//   ....[48]....
        /*0548*/ 	.word	0x00003a40


	//   ....[49]....
        /*054c*/ 	.word	0x00003a60


	//   ....[50]....
        /*0550*/ 	.word	0x00003a80


	//   ....[51]....
        /*0554*/ 	.word	0x00003b90


	//   ....[52]....
        /*0558*/ 	.word	0x00003bc0


	//   ....[53]....
        /*055c*/ 	.word	0x00003bd0


	//   ....[54]....
        /*0560*/ 	.word	0x00003bf0


	//   ....[55]....
        /*0564*/ 	.word	0x00003c30


	//   ....[56]....
        /*0568*/ 	.word	0x00003c60


	//   ....[57]....
        /*056c*/ 	.word	0x00003ca0


	//   ....[58]....
        /*0570*/ 	.word	0x00003cc0


	//   ....[59]....
        /*0574*/ 	.word	0x00003ce0


	//   ....[60]....
        /*0578*/ 	.word	0x00003df0


	//   ....[61]....
        /*057c*/ 	.word	0x00003e20


	//   ....[62]....
        /*0580*/ 	.word	0x00003e30


	//   ....[63]....
        /*0584*/ 	.word	0x00003e50


	//   ....[64]....
        /*0588*/ 	.word	0x00003e90


	//   ....[65]....
        /*058c*/ 	.word	0x00003ec0


	//   ....[66]....
        /*0590*/ 	.word	0x00003f00


	//   ....[67]....
        /*0594*/ 	.word	0x00003f20


	//   ....[68]....
        /*0598*/ 	.word	0x00003f40


	//   ....[69]....
        /*059c*/ 	.word	0x00004050


	//   ....[70]....
        /*05a0*/ 	.word	0x00004080


	//   ....[71]....
        /*05a4*/ 	.word	0x00004090


	//   ....[72]....
        /*05a8*/ 	.word	0x000040b0


	//   ....[73]....
        /*05ac*/ 	.word	0x000040f0


	//   ....[74]....
        /*05b0*/ 	.word	0x00004120


	//   ....[75]....
        /*05b4*/ 	.word	0x00004160


	//   ....[76]....
        /*05b8*/ 	.word	0x00004180


	//   ....[77]....
        /*05bc*/ 	.word	0x000041a0


	//   ....[78]....
        /*05c0*/ 	.word	0x000042b0


	//   ....[79]....
        /*05c4*/ 	.word	0x00004300


	//   ....[80]....
        /*05c8*/ 	.word	0x00004310


	//   ....[81]....
        /*05cc*/ 	.word	0x00004330


	//   ....[82]....
        /*05d0*/ 	.word	0x00004370


	//   ....[83]....
        /*05d4*/ 	.word	0x000043a0


	//   ....[84]....
        /*05d8*/ 	.word	0x000043e0


	//   ....[85]....
        /*05dc*/ 	.word	0x00004400


	//   ....[86]....
        /*05e0*/ 	.word	0x00004420


	//   ....[87]....
        /*05e4*/ 	.word	0x00004510


	//   ....[88]....
        /*05e8*/ 	.word	0x00004560


	//   ....[89]....
        /*05ec*/ 	.word	0x00004570


	//   ....[90]....
        /*05f0*/ 	.word	0x000045a0


	//   ....[91]....
        /*05f4*/ 	.word	0x000045c0


	//   ....[92]....
        /*05f8*/ 	.word	0x00004610


	//   ....[93]....
        /*05fc*/ 	.word	0x00004630


	//   ....[94]....
        /*0600*/ 	.word	0x00004670


	//   ....[95]....
        /*0604*/ 	.word	0x00004690


	//   ....[96]....
        /*0608*/ 	.word	0x00004770


	//   ....[97]....
        /*060c*/ 	.word	0x000047c0


	//   ....[98]....
        /*0610*/ 	.word	0x000047d0


	//   ....[99]....
        /*0614*/ 	.word	0x00004820


	//   ....[100]....
        /*0618*/ 	.word	0x00004850


	//   ....[101]....
        /*061c*/ 	.word	0x00004880


	//   ....[102]....
        /*0620*/ 	.word	0x000048b0


	//   ....[103]....
        /*0624*/ 	.word	0x000048e0


	//   ....[104]....
        /*0628*/ 	.word	0x00004910


	//   ....[105]....
        /*062c*/ 	.word	0x000049d0


	//   ....[106]....
        /*0630*/ 	.word	0x00004a20


	//   ....[107]....
        /*0634*/ 	.word	0x00004a30


	//   ....[108]....
        /*0638*/ 	.word	0x00004a80


	//   ....[109]....
        /*063c*/ 	.word	0x00004ab0


	//   ....[110]....
        /*0640*/ 	.word	0x00004ae0


	//   ....[111]....
        /*0644*/ 	.word	0x00004b10


	//   ....[112]....
        /*0648*/ 	.word	0x00004b40


	//   ....[113]....
        /*064c*/ 	.word	0x00004b70


	//   ....[114]....
        /*0650*/ 	.word	0x00004c60


	//   ....[115]....
        /*0654*/ 	.word	0x00004c80


	//   ....[116]....
        /*0658*/ 	.word	0x00004c90


	//   ....[117]....
        /*065c*/ 	.word	0x00004ce0


	//   ....[118]....
        /*0660*/ 	.word	0x00004d10


	//   ....[119]....
        /*0664*/ 	.word	0x00004d40


	//   ....[120]....
        /*0668*/ 	.word	0x00004d70


	//   ....[121]....
        /*066c*/ 	.word	0x00004da0


	//   ....[122]....
        /*0670*/ 	.word	0x00004dd0


	//   ....[123]....
        /*0674*/ 	.word	0x00004ec0


	//   ....[124]....
        /*0678*/ 	.word	0x00004f00


	//   ....[125]....
        /*067c*/ 	.word	0x00004f10


	//   ....[126]....
        /*0680*/ 	.word	0x00004f60


	//   ....[127]....
        /*0684*/ 	.word	0x00004f90


	//   ....[128]....
        /*0688*/ 	.word	0x00004fc0


	//   ....[129]....
        /*068c*/ 	.word	0x00004ff0


	//   ....[130]....
        /*0690*/ 	.word	0x00005020


	//   ....[131]....
        /*0694*/ 	.word	0x00005050


	//   ....[132]....
        /*0698*/ 	.word	0x00005140


	//   ....[133]....
        /*069c*/ 	.word	0x00005170


	//   ....[134]....
        /*06a0*/ 	.word	0x00005180


	//   ....[135]....
        /*06a4*/ 	.word	0x000051d0


	//   ....[136]....
        /*06a8*/ 	.word	0x00005200


	//   ....[137]....
        /*06ac*/ 	.word	0x00005230


	//   ....[138]....
        /*06b0*/ 	.word	0x00005260


	//   ....[139]....
        /*06b4*/ 	.word	0x00005290


	//   ....[140]....
        /*06b8*/ 	.word	0x000052c0


	//   ....[141]....
        /*06bc*/ 	.word	0x000053e0


	//   ....[142]....
        /*06c0*/ 	.word	0x000053f0


	//   ....[143]....
        /*06c4*/ 	.word	0x00005440


	//   ....[144]....
        /*06c8*/ 	.word	0x00005470


	//   ....[145]....
        /*06cc*/ 	.word	0x000054a0


	//   ....[146]....
        /*06d0*/ 	.word	0x000054d0


	//   ....[147]....
        /*06d4*/ 	.word	0x00005500


	//   ....[148]....
        /*06d8*/ 	.word	0x00005530


	//   ....[149]....
        /*06dc*/ 	.word	0x00005560


	//   ....[150]....
        /*06e0*/ 	.word	0x00005600


	//   ....[151]....
        /*06e4*/ 	.word	0x00005620


	//   ....[152]....
        /*06e8*/ 	.word	0x00005630


	//   ....[153]....
        /*06ec*/ 	.word	0x00005680


	//   ....[154]....
        /*06f0*/ 	.word	0x000056b0


	//   ....[155]....
        /*06f4*/ 	.word	0x000056e0


	//   ....[156]....
        /*06f8*/ 	.word	0x00005710


	//   ....[157]....
        /*06fc*/ 	.word	0x00005740


	//   ....[158]....
        /*0700*/ 	.word	0x00005770


	//   ....[159]....
        /*0704*/ 	.word	0x000058a0


	//   ....[160]....
        /*0708*/ 	.word	0x00005d40


	//   ....[161]....
        /*070c*/ 	.word	0x00006070


	//   ....[162]....
        /*0710*/ 	.word	0x00006130


	//   ....[163]....
        /*0714*/ 	.word	0x000061f0


	//   ....[164]....
        /*0718*/ 	.word	0x000062b0


	//   ....[165]....
        /*071c*/ 	.word	0x00006370


	//   ....[166]....
        /*0720*/ 	.word	0x00006430


	//   ....[167]....
        /*0724*/ 	.word	0x000064f0


	//   ....[168]....
        /*0728*/ 	.word	0x000065b0


	//   ....[169]....
        /*072c*/ 	.word	0x00006670


	//   ....[170]....
        /*0730*/ 	.word	0x00006730


	//   ....[171]....
        /*0734*/ 	.word	0x000067f0


	//   ....[172]....
        /*0738*/ 	.word	0x000068b0


	//   ....[173]....
        /*073c*/ 	.word	0x00006970


	//   ....[174]....
        /*0740*/ 	.word	0x00006a30


	//   ....[175]....
        /*0744*/ 	.word	0x00006af0


	//   ....[176]....
        /*0748*/ 	.word	0x00006bb0


	//   ....[177]....
        /*074c*/ 	.word	0x00006c70


	//   ....[178]....
        /*0750*/ 	.word	0x00006e60


	//   ....[179]....
        /*0754*/ 	.word	0x00006f90


	//   ....[180]....
        /*0758*/ 	.word	0x000070c0


	//   ....[181]....
        /*075c*/ 	.word	0x000071f0


	//   ....[182]....
        /*0760*/ 	.word	0x00007320


	//   ....[183]....
        /*0764*/ 	.word	0x00007450


	//   ....[184]....
        /*0768*/ 	.word	0x00007580


	//   ....[185]....
        /*076c*/ 	.word	0x000076b0


	//   ....[186]....
        /*0770*/ 	.word	0x000077e0


	//   ....[187]....
        /*0774*/ 	.word	0x00007910


	//   ....[188]....
        /*0778*/ 	.word	0x00007a40


	//   ....[189]....
        /*077c*/ 	.word	0x00007b60


	//   ....[190]....
        /*0780*/ 	.word	0x00007c70


	//   ....[191]....
        /*0784*/ 	.word	0x00007d80


	//   ....[192]....
        /*0788*/ 	.word	0x00007e90


	//   ....[193]....
        /*078c*/ 	.word	0x00007fa0


	//   ....[194]....
        /*0790*/ 	.word	0x000080b0


	//   ....[195]....
        /*0794*/ 	.word	0x00008eb0


	//   ....[196]....
        /*0798*/ 	.word	0x00008f40


	//   ....[197]....
        /*079c*/ 	.word	0x00008fc0


	//   ....[198]....
        /*07a0*/ 	.word	0x00009050


	//   ....[199]....
        /*07a4*/ 	.word	0x000090d0


	//   ....[200]....
        /*07a8*/ 	.word	0x00009160


	//   ....[201]....
        /*07ac*/ 	.word	0x000091e0


	//   ....[202]....
        /*07b0*/ 	.word	0x00009270


	//   ....[203]....
        /*07b4*/ 	.word	0x000092f0


	//   ....[204]....
        /*07b8*/ 	.word	0x00009380


	//   ....[205]....
        /*07bc*/ 	.word	0x00009400


	//   ....[206]....
        /*07c0*/ 	.word	0x00009490


	//   ....[207]....
        /*07c4*/ 	.word	0x00009510


	//   ....[208]....
        /*07c8*/ 	.word	0x000095a0


	//   ....[209]....
        /*07cc*/ 	.word	0x00009620


	//   ....[210]....
        /*07d0*/ 	.word	0x000096b0


	//   ....[211]....
        /*07d4*/ 	.word	0x00009730


	//   ....[212]....
        /*07d8*/ 	.word	0x00009890


	//   ....[213]....
        /*07dc*/ 	.word	0x00009960


	//   ....[214]....
        /*07e0*/ 	.word	0x00009a10


	//   ....[215]....
        /*07e4*/ 	.word	0x00009ad0


	//   ....[216]....
        /*07e8*/ 	.word	0x00009b80


	//   ....[217]....
        /*07ec*/ 	.word	0x00009c40


	//   ....[218]....
        /*07f0*/ 	.word	0x00009cf0


	//   ....[219]....
        /*07f4*/ 	.word	0x00009db0


	//   ....[220]....
        /*07f8*/ 	.word	0x00009e60


	//   ....[221]....
        /*07fc*/ 	.word	0x00009f20


	//   ....[222]....
        /*0800*/ 	.word	0x00009fd0


	//   ....[223]....
        /*0804*/ 	.word	0x0000a090


	//   ....[224]....
        /*0808*/ 	.word	0x0000a140


	//   ....[225]....
        /*080c*/ 	.word	0x0000a200


	//   ....[226]....
        /*0810*/ 	.word	0x0000a2a0


	//   ....[227]....
        /*0814*/ 	.word	0x0000a360


	//   ....[228]....
        /*0818*/ 	.word	0x0000a400


	//   ....[229]....
        /*081c*/ 	.word	0x0000a470


	//   ....[230]....
        /*0820*/ 	.word	0x0000a4e0


	//   ....[231]....
        /*0824*/ 	.word	0x0000a550


	//   ....[232]....
        /*0828*/ 	.word	0x0000a5c0


	//   ....[233]....
        /*082c*/ 	.word	0x0000a630


	//----- nvinfo : EIATTR_VRC_CTA_INIT_COUNT
	.align		4
.L_290:
        /*0830*/ 	.byte	0x02, 0x4a
	.zero		1
	.zero		1


	//----- nvinfo : EIATTR_EXIT_INSTR_OFFSETS
	.align		4
        /*0834*/ 	.byte	0x04, 0x1c
        /*0836*/ 	.short	(.L_292 - .L_291)


	//   ....[0]....
.L_291:
        /*0838*/ 	.word	0x00002570


	//   ....[1]....
        /*083c*/ 	.word	0x000028d0


	//   ....[2]....
        /*0840*/ 	.word	0x000028f0


	//   ....[3]....
        /*0844*/ 	.word	0x00009740


	//   ....[4]....
        /*0848*/ 	.word	0x0000a410


	//----- nvinfo : EIATTR_MAX_THREADS
	.align		4
.L_292:
        /*084c*/ 	.byte	0x04, 0x05
        /*084e*/ 	.short	(.L_294 - .L_293)
.L_293:
        /*0850*/ 	.word	0x00000180
        /*0854*/ 	.word	0x00000001
        /*0858*/ 	.word	0x00000001


	//----- nvinfo : EIATTR_CRS_STACK_SIZE
	.align		4
.L_294:
        /*085c*/ 	.byte	0x04, 0x1e
        /*085e*/ 	.short	(.L_296 - .L_295)
.L_295:
        /*0860*/ 	.word	0x00000000


	//----- nvinfo : EIATTR_CBANK_PARAM_SIZE
	.align		4
.L_296:
        /*0864*/ 	.byte	0x03, 0x19
        /*0866*/ 	.short	0x004d


	//----- nvinfo : EIATTR_PARAM_CBANK
	.align		4
        /*0868*/ 	.byte	0x04, 0x0a
        /*086a*/ 	.short	(.L_298 - .L_297)
	.align		4
.L_297:
        /*086c*/ 	.word	index@(.nv.constant0._ZN3cub18CUB_300001_SM_10006detail10radix_sort29DeviceRadixSortOnesweepKernelINS1_5radix10policy_hubIiiyE10Policy1000ELNS0_9SortOrderE0EiiyiiNS1_21identity_decomposer_tEEEvPT5_SB_PT3_PKSC_PT1_PKSG_PT2_PKSK_T4_iiT6_)
        /*0870*/ 	.short	0x0380
        /*0872*/ 	.short	0x004d


	//----- nvinfo : EIATTR_SW_WAR
	.align		4
.L_298:
        /*0874*/ 	.byte	0x04, 0x36
        /*0876*/ 	.short	(.L_300 - .L_299)
.L_299:
        /*0878*/ 	.word	0x00000008
.L_300:


//--------------------- .nv.info._ZN3cub18CUB_300001_SM_10006detail10radix_sort33DeviceRadixSortExclusiveSumKernelINS1_5radix10policy_hubIiiyE10Policy1000EyEEvPT0_ --------------------------
	.section	.nv.info._ZN3cub18CUB_300001_SM_10006detail10radix_sort33DeviceRadixSortExclusiveSumKernelINS1_5radix10policy_hubIiiyE10Policy1000EyEEvPT0_,"",@"SHT_CUDA_INFO"
	.sectionflags	@""
	.align	4


	//----- nvinfo : EIATTR_CUDA_API_VERSION
	.align		4
        /*0000*/ 	.byte	0x04, 0x37
        /*0002*/ 	.short	(.L_302 - .L_301)
.L_301:
        /*0004*/ 	.word	0x00000082


	//----- nvinfo : EIATTR_KPARAM_INFO
	.align		4
.L_302:
        /*0008*/ 	.byte	0x04, 0x17
        /*000a*/ 	.short	(.L_304 - .L_303)
.L_303:
        /*000c*/ 	.word	0x00000000
        /*0010*/ 	.short	0x0000
        /*0012*/ 	.short	0x0000
        /*0014*/ 	.byte	0x00, 0xf5, 0x21, 0x00


	//----- nvinfo : EIATTR_SPARSE_MMA_MASK
	.align		4
.L_304:
        /*0018*/ 	.byte	0x03, 0x50
        /*001a*/ 	.short	0x0000


	//----- nvinfo : EIATTR_MAXREG_COUNT
	.align		4
        /*001c*/ 	.byte	0x03, 0x1b
        /*001e*/ 	.short	0x00ff


	//----- nvinfo : EIATTR_NUM_BARRIERS
	.align		4
        /*0020*/ 	.byte	0x02, 0x4c
        /*0022*/ 	.byte	0x01
	.zero		1


	//----- nvinfo : EIATTR_MERCURY_ISA_VERSION
	.align		4
        /*0024*/ 	.byte	0x03, 0x5f
        /*0026*/ 	.short	0x0101


	//----- nvinfo : EIATTR_COOP_GROUP_MASK_REGIDS
	.align		4
        /*0028*/ 	.byte	0x04, 0x29
        /*002a*/ 	.short	(.L_306 - .L_305)


	//   ....[0]....
.L_305:
        /*002c*/ 	.word	0xffffffff


	//   ....[1]....
        /*0030*/ 	.word	0xffffffff


	//   ....[2]....
        /*0034*/ 	.word	0xffffffff


	//   ....[3]....
        /*0038*/ 	.word	0xffffffff


	//   ....[4]....
        /*003c*/ 	.word	0xffffffff


	//   ....[5]....
        /*0040*/ 	.word	0xffffffff


	//   ....[6]....
        /*0044*/ 	.word	0xffffffff


	//   ....[7]....
        /*0048*/ 	.word	0xffffffff


	//   ....[8]....
        /*004c*/ 	.word	0xffffffff


	//   ....[9]....
        /*0050*/ 	.word	0xffffffff


	//   ....[10]....
        /*0054*/ 	.word	0x05000015


	//   ....[11]....
        /*0058*/ 	.word	0x05000015


	//   ....[12]....
        /*005c*/ 	.word	0x05000015


	//   ....[13]....
        /*0060*/ 	.word	0x05000015


	//   ....[14]....
        /*0064*/ 	.word	0x05000015


	//   ....[15]....
        /*0068*/ 	.word	0x05000015


	//   ....[16]....
        /*006c*/ 	.word	0x05000015


	//   ....[17]....
        /*0070*/ 	.word	0x05000015


	//   ....[18]....
        /*0074*/ 	.word	0x05000015


	//   ....[19]....
        /*0078*/ 	.word	0x05000015


	//----- nvinfo : EIATTR_COOP_GROUP_INSTR_OFFSETS
	.align		4
.L_306:
        /*007c*/ 	.byte	0x04, 0x28
        /*007e*/ 	.short	(.L_308 - .L_307)


	//   ....[0]....
.L_307:
        /*0080*/ 	.word	0x00000250


	//   ....[1]....
        /*0084*/ 	.word	0x00000260


	//   ....[2]....
        /*0088*/ 	.word	0x000002a0


	//   ....[3]....
        /*008c*/ 	.word	0x000002c0


	//   ....[4]....
        /*0090*/ 	.word	0x00000310


	//   ....[5]....
        /*0094*/ 	.word	0x00000320


	//   ....[6]....
        /*0098*/ 	.word	0x00000360


	//   ....[7]....
        /*009c*/ 	.word	0x00000380


	//   ....[8]....
        /*00a0*/ 	.word	0x000003d0


	//   ....[9]....
        /*00a4*/ 	.word	0x000003e0


	//   ....[10]....
        /*00a8*/ 	.word	0x00000660


	//   ....[11]....
        /*00ac*/ 	.word	0x000006b0


	//   ....[12]....
        /*00b0*/ 	.word	0x00000740


	//   ....[13]....
        /*00b4*/ 	.word	0x00000790


	//   ....[14]....
        /*00b8*/ 	.word	0x00000820


	//   ....[15]....
        /*00bc*/ 	.word	0x00000870


	//   ....[16]....
        /*00c0*/ 	.word	0x00000900


	//   ....[17]....
        /*00c4*/ 	.word	0x00000950


	//   ....[18]....
        /*00c8*/ 	.word	0x000009e0


	//   ....[19]....
        /*00cc*/ 	.word	0x00000a30


	//----- nvinfo : EIATTR_VRC_CTA_INIT_COUNT
	.align		4
.L_308:
        /*00d0*/ 	.byte	0x02, 0x4a
	.zero		1
	.zero		1


	//----- nvinfo : EIATTR_EXIT_INSTR_OFFSETS
	.align		4
        /*00d4*/ 	.byte	0x04, 0x1c
        /*00d6*/ 	.short	(.L_310 - .L_309)


	//   ....[0]....
.L_309:
        /*00d8*/ 	.word	0x000005d0


	//   ....[1]....
        /*00dc*/ 	.word	0x00000600


	//----- nvinfo : EIATTR_CRS_STACK_SIZE
	.align		4
.L_310:
        /*00e0*/ 	.byte	0x04, 0x1e
        /*00e2*/ 	.short	(.L_312 - .L_311)
.L_311:
        /*00e4*/ 	.word	0x00000000


	//----- nvinfo : EIATTR_CBANK_PARAM_SIZE
	.align		4
.L_312:
        /*00e8*/ 	.byte	0x03, 0x19
        /*00ea*/ 	.short	0x0008


	//----- nvinfo : EIATTR_PARAM_CBANK
	.align		4
        /*00ec*/ 	.byte	0x04, 0x0a
        /*00ee*/ 	.short	(.L_314 - .L_313)
	.align		4
.L_313:
        /*00f0*/ 	.word	index@(.nv.constant0._ZN3cub18CUB_300001_SM_10006detail10radix_sort33DeviceRadixSortExclusiveSumKernelINS1_5radix10policy_hubIiiyE10Policy1000EyEEvPT0_)
        /*00f4*/ 	.short	0x0380
        /*00f6*/ 	.short	0x0008


	//----- nvinfo : EIATTR_SW_WAR
	.align		4
.L_314:
        /*00f8*/ 	.byte	0x04, 0x36
        /*00fa*/ 	.short	(.L_316 - .L_315)
.L_315:
        /*00fc*/ 	.word	0x00000008
.L_316:


//--------------------- .nv.info._ZN3cub18CUB_300001_SM_10006detail10radix_sort30DeviceRadixSortHistogramKernelINS1_5radix10policy_hubIiiyE10Policy1000ELNS0_9SortOrderE0EiyNS1_21identity_decomposer_tEEEvPT2_PKT1_SA_iiT3_ --------------------------
	.section	.nv.info._ZN3cub18CUB_300001_SM_10006detail10radix_sort30DeviceRadixSortHistogramKernelINS1_5radix10policy_hubIiiyE10Policy1000ELNS0_9SortOrderE0EiyNS1_21identity_decomposer_tEEEvPT2_PKT1_SA_iiT3_,"",@"SHT_CUDA_INFO"
	.sectionflags	@""
	.align	4


	//----- nvinfo : EIATTR_CUDA_API_VERSION
	.align		4
        /*0000*/ 	.byte	0x04, 0x37
        /*0002*/ 	.short	(.L_318 - .L_317)
.L_317:
        /*0004*/ 	.word	0x00000082


	//----- nvinfo : EIATTR_KPARAM_INFO
	.align		4
.L_318:
        /*0008*/ 	.byte	0x04, 0x17
        /*000a*/ 	.short	(.L_320 - .L_319)
.L_319:
        /*000c*/ 	.word	0x00000000
        /*0010*/ 	.short	0x0005
        /*0012*/ 	.short	0x0020
        /*0014*/ 	.byte	0x00, 0xf0, 0x05, 0x00


	//----- nvinfo : EIATTR_KPARAM_INFO
	.align		4
.L_320:
        /*0018*/ 	.byte	0x04, 0x17
        /*001a*/ 	.short	(.L_322 - .L_321)
.L_321:
        /*001c*/ 	.word	0x00000000
        /*0020*/ 	.short	0x0004
        /*0022*/ 	.short	0x001c
        /*0024*/ 	.byte	0x00, 0xf0, 0x11, 0x00


	//----- nvinfo : EIATTR_KPARAM_INFO
	.align		4
.L_322:
        /*0028*/ 	.byte	0x04, 0x17
        /*002a*/ 	.short	(.L_324 - .L_323)
.L_323:
        /*002c*/ 	.word	0x00000000
        /*0030*/ 	.short	0x0003
        /*0032*/ 	.short	0x0018
        /*0034*/ 	.byte	0x00, 0xf0, 0x11, 0x00


	//----- nvinfo : EIATTR_KPARAM_INFO
	.align		4
.L_324:
        /*0038*/ 	.byte	0x04, 0x17
        /*003a*/ 	.short	(.L_326 - .L_325)
.L_325:
        /*003c*/ 	.word	0x00000000
        /*0040*/ 	.short	0x0002
        /*0042*/ 	.short	0x0010
        /*0044*/ 	.byte	0x00, 0xf0, 0x21, 0x00


	//----- nvinfo : EIATTR_KPARAM_INFO
	.align		4
.L_326:
        /*0048*/ 	.byte	0x04, 0x17
        /*004a*/ 	.short	(.L_328 - .L_327)
.L_327:
        /*004c*/ 	.word	0x00000000
        /*0050*/ 	.short	0x0001
        /*0052*/ 	.short	0x0008
        /*0054*/ 	.byte	0x00, 0xf5, 0x21, 0x00


	//----- nvinfo : EIATTR_KPARAM_INFO
	.align		4
.L_328:
        /*0058*/ 	.byte	0x04, 0x17
        /*005a*/ 	.short	(.L_330 - .L_329)
.L_329:
        /*005c*/ 	.word	0x00000000
        /*0060*/ 	.short	0x0000
        /*0062*/ 	.short	0x0000
        /*0064*/ 	.byte	0x00, 0xf5, 0x21, 0x00


	//----- nvinfo : EIATTR_SPARSE_MMA_MASK
	.align		4
.L_330:
        /*0068*/ 	.byte	0x03, 0x50
        /*006a*/ 	.short	0x0000


	//----- nvinfo : EIATTR_MAXREG_COUNT
	.align		4
        /*006c*/ 	.byte	0x03, 0x1b
        /*006e*/ 	.short	0x00ff


	//----- nvinfo : EIATTR_NUM_BARRIERS
	.align		4
        /*0070*/ 	.byte	0x02, 0x4c
        /*0072*/ 	.byte	0x01
	.zero		1


	//----- nvinfo : EIATTR_MERCURY_ISA_VERSION
	.align		4
        /*0074*/ 	.byte	0x03, 0x5f
        /*0076*/ 	.short	0x0101


	//----- nvinfo : EIATTR_VRC_CTA_INIT_COUNT
	.align		4
        /*0078*/ 	.byte	0x02, 0x4a
	.zero		1
	.zero		1


	//----- nvinfo : EIATTR_EXIT_INSTR_OFFSETS
	.align		4
        /*007c*/ 	.byte	0x04, 0x1c
        /*007e*/ 	.short	(.L_332 - .L_331)


	//   ....[0]....
.L_331:
        /*0080*/ 	.word	0x00000040


	//   ....[1]....
        /*0084*/ 	.word	0x00002ee0


	//----- nvinfo : EIATTR_MAX_THREADS
	.align		4
.L_332:
        /*0088*/ 	.byte	0x04, 0x05
        /*008a*/ 	.short	(.L_334 - .L_333)
.L_333:
        /*008c*/ 	.word	0x00000080
        /*0090*/ 	.word	0x00000001
        /*0094*/ 	.word	0x00000001


	//----- nvinfo : EIATTR_CRS_STACK_SIZE
	.align		4
.L_334:
        /*0098*/ 	.byte	0x04, 0x1e
        /*009a*/ 	.short	(.L_336 - .L_335)
.L_335:
        /*009c*/ 	.word	0x00000000


	//----- nvinfo : EIATTR_CBANK_PARAM_SIZE
	.align		4
.L_336:
        /*00a0*/ 	.byte	0x03, 0x19
        /*00a2*/ 	.short	0x0021


	//----- nvinfo : EIATTR_PARAM_CBANK
	.align		4
        /*00a4*/ 	.byte	0x04, 0x0a
        /*00a6*/ 	.short	(.L_338 - .L_337)
	.align		4
.L_337:
        /*00a8*/ 	.word	index@(.nv.constant0._ZN3cub18CUB_300001_SM_10006detail10radix_sort30DeviceRadixSortHistogramKernelINS1_5radix10policy_hubIiiyE10Policy1000ELNS0_9SortOrderE0EiyNS1_21identity_decomposer_tEEEvPT2_PKT1_SA_iiT3_)
        /*00ac*/ 	.short	0x0380
        /*00ae*/ 	.short	0x0021


	//----- nvinfo : EIATTR_SW_WAR
	.align		4
.L_338:
        /*00b0*/ 	.byte	0x04, 0x36
        /*00b2*/ 	.short	(.L_340 - .L_339)
.L_339:
        /*00b4*/ 	.word	0x00000008
.L_340:


//--------------------- .nv.info._ZN3cub18CUB_300001_SM_10006detail10radix_sort31DeviceRadixSortSingleTileKernelINS1_5radix10policy_hubIiiyE10Policy1000ELNS0_9SortOrderE0EiiyNS1_21identity_decomposer_tEEEvPKT1_PSA_PKT2_PSE_T3_iiT4_ --------------------------
	.section	.nv.info._ZN3cub18CUB_300001_SM_10006detail10radix_sort31DeviceRadixSortSingleTileKernelINS1_5radix10policy_hubIiiyE10Policy1000ELNS0_9SortOrderE0EiiyNS1_21identity_decomposer_tEEEvPKT1_PSA_PKT2_PSE_T3_iiT4_,"",@"SHT_CUDA_INFO"
	.sectionflags	@""
	.align	4


	//----- nvinfo : EIATTR_CUDA_API_VERSION
	.align		4
        /*0000*/ 	.byte	0x04, 0x37
        /*0002*/ 	.short	(.L_342 - .L_341)
.L_341:
        /*0004*/ 	.word	0x00000082


	//----- nvinfo : EIATTR_KPARAM_INFO
	.align		4
.L_342:
        /*0008*/ 	.byte	0x04, 0x17
        /*000a*/ 	.short	(.L_344 - .L_343)
.L_343:
        /*000c*/ 	.word	0x00000000
        /*0010*/ 	.short	0x0007
        /*0012*/ 	.short	0x0030
        /*0014*/ 	.byte	0x00, 0xf0, 0x05, 0x00


	//----- nvinfo : EIATTR_KPARAM_INFO
	.align		4
.L_344:
        /*0018*/ 	.byte	0x04, 0x17
        /*001a*/ 	.short	(.L_346 - .L_345)
.L_345:
        /*001c*/ 	.word	0x00000000
        /*0020*/ 	.short	0x0006
        /*0022*/ 	.short	0x002c
        /*0024*/ 	.byte	0x00, 0xf0, 0x11, 0x00


	//----- nvinfo : EIATTR_KPARAM_INFO
	.align		4
.L_346:
        /*0028*/ 	.byte	0x04, 0x17
        /*002a*/ 	.short	(.L_348 - .L_347)
.L_347:
        /*002c*/ 	.word	0x00000000
        /*0030*/ 	.short	0x0005
        /*0032*/ 	.short	0x0028
        /*0034*/ 	.byte	0x00, 0xf0, 0x11, 0x00


	//----- nvinfo : EIATTR_KPARAM_INFO
	.align		4
.L_348:
        /*0038*/ 	.byte	0x04, 0x17
        /*003a*/ 	.short	(.L_350 - .L_349)
.L_349:
        /*003c*/ 	.word	0x00000000
        /*0040*/ 	.short	0x0004
        /*0042*/ 	.short	0x0020
        /*0044*/ 	.byte	0x00, 0xf0, 0x21, 0x00


	//----- nvinfo : EIATTR_KPARAM_INFO
	.align		4
.L_350:
        /*0048*/ 	.byte	0x04, 0x17
        /*004a*/ 	.short	(.L_352 - .L_351)
.L_351:
        /*004c*/ 	.word	0x00000000
        /*0050*/ 	.short	0x0003
        /*0052*/ 	.short	0x0018
        /*0054*/ 	.byte	0x00, 0xf5, 0x21, 0x00


	//----- nvinfo : EIATTR_KPARAM_INFO
	.align		4
.L_352:
        /*0058*/ 	.byte	0x04, 0x17
        /*005a*/ 	.short	(.L_354 - .L_353)
.L_353:
        /*005c*/ 	.word	0x00000000
        /*0060*/ 	.short	0x0002
        /*0062*/ 	.short	0x0010
        /*0064*/ 	.byte	0x00, 0xf5, 0x21, 0x00


	//----- nvinfo : EIATTR_KPARAM_INFO
	.align		4
.L_354:
        /*0068*/ 	.byte	0x04, 0x17
        /*006a*/ 	.short	(.L_356 - .L_355)
.L_355:
        /*006c*/ 	.word	0x00000000
        /*0070*/ 	.short	0x0001
        /*0072*/ 	.short	0x0008
        /*0074*/ 	.byte	0x00, 0xf5, 0x21, 0x00


	//----- nvinfo : EIATTR_KPARAM_INFO
	.align		4
.L_356:
        /*0078*/ 	.byte	0x04, 0x17
        /*007a*/ 	.short	(.L_358 - .L_357)
.L_357:
        /*007c*/ 	.word	0x00000000
        /*0080*/ 	.short	0x0000
        /*0082*/ 	.short	0x0000
        /*0084*/ 	.byte	0x00, 0xf5, 0x21, 0x00


	//----- nvinfo : EIATTR_SPARSE_MMA_MASK
	.align		4
.L_358:
        /*0088*/ 	.byte	0x03, 0x50
        /*008a*/ 	.short	0x0000


	//----- nvinfo : EIATTR_MAXREG_COUNT
	.align		4
        /*008c*/ 	.byte	0x03, 0x1b
        /*008e*/ 	.short	0x00ff


	//----- nvinfo : EIATTR_NUM_BARRIERS
	.align		4
        /*0090*/ 	.byte	0x02, 0x4c
        /*0092*/ 	.byte	0x01
	.zero		1


	//----- nvinfo : EIATTR_MERCURY_ISA_VERSION
	.align		4
        /*0094*/ 	.byte	0x03, 0x5f
        /*0096*/ 	.short	0x0101


	//----- nvinfo : EIATTR_COOP_GROUP_MASK_REGIDS
	.align		4
        /*0098*/ 	.byte	0x04, 0x29
        /*009a*/ 	.short	(.L_360 - .L_359)


	//   ....[0]....
.L_359:
        /*009c*/ 	.word	0xffffffff


	//   ....[1]....
        /*00a0*/ 	.word	0xffffffff


	//   ....[2]....
        /*00a4*/ 	.word	0xffffffff


	//   ....[3]....
        /*00a8*/ 	.word	0xffffffff


	//   ....[4]....
        /*00ac*/ 	.word	0xffffffff


	//----- nvinfo : EIATTR_COOP_GROUP_INSTR_OFFSETS
	.align		4
.L_360:
        /*00b0*/ 	.byte	0x04, 0x28
        /*00b2*/ 	.short	(.L_362 - .L_361)


	//   ....[0]....
.L_361:
        /*00b4*/ 	.word	0x00001e20


	//   ....[1]....
        /*00b8*/ 	.word	0x00001e40


	//   ....[2]....
        /*00bc*/ 	.word	0x00001e60


	//   ....[3]....
        /*00c0*/ 	.word	0x00001e80


	//   ....[4]....
        /*00c4*/ 	.word	0x00001ea0


	//----- nvinfo : EIATTR_VRC_CTA_INIT_COUNT
	.align		4
.L_362:
        /*00c8*/ 	.byte	0x02, 0x4a
	.zero		1
	.zero		1


	//----- nvinfo : EIATTR_EXIT_INSTR_OFFSETS
	.align		4
        /*00cc*/ 	.byte	0x04, 0x1c
        /*00ce*/ 	.short	(.L_364 - .L_363)


	//   ....[0]....
.L_363:
        /*00d0*/ 	.word	0x00003bf0


	//   ....[1]....
        /*00d4*/ 	.word	0x00003c40


	//----- nvinfo : EIATTR_MAX_THREADS
	.align		4
.L_364:
        /*00d8*/ 	.byte	0x04, 0x05
        /*00da*/ 	.short	(.L_366 - .L_365)
.L_365:
        /*00dc*/ 	.word	0x00000100
        /*00e0*/ 	.word	0x00000001
        /*00e4*/ 	.word	0x00000001


	//----- nvinfo : EIATTR_CBANK_PARAM_SIZE
	.align		4
.L_366:
        /*00e8*/ 	.byte	0x03, 0x19
        /*00ea*/ 	.short	0x0031


	//----- nvinfo : EIATTR_PARAM_CBANK
	.align		4
        /*00ec*/ 	.byte	0x04, 0x0a
        /*00ee*/ 	.short	(.L_368 - .L_367)
	.align		4
.L_367:
        /*00f0*/ 	.word	index@(.nv.constant0._ZN3cub18CUB_300001_SM_10006detail10radix_sort31DeviceRadixSortSingleTileKernelINS1_5radix10policy_hubIiiyE10Policy1000ELNS0_9SortOrderE0EiiyNS1_21identity_decomposer_tEEEvPKT1_PSA_PKT2_PSE_T3_iiT4_)
        /*00f4*/ 	.short	0x0380
        /*00f6*/ 	.short	0x0031


	//----- nvinfo : EIATTR_SW_WAR
	.align		4
.L_368:
        /*00f8*/ 	.byte	0x04, 0x36
        /*00fa*/ 	.short	(.L_370 - .L_369)
.L_369:
        /*00fc*/ 	.word	0x00000008
.L_370:


//--------------------- .nv.info._ZN3cub18CUB_300001_SM_10006detail10radix_sort29DeviceRadixSortOnesweepKernelINS1_5radix10policy_hubIifyE10Policy1000ELNS0_9SortOrderE0EifyiiNS1_21identity_decomposer_tEEEvPT5_SB_PT3_PKSC_PT1_PKSG_PT2_PKSK_T4_iiT6_ --------------------------
	.section	.nv.info._ZN3cub18CUB_300001_SM_10006detail10radix_sort29DeviceRadixSortOnesweepKernelINS1_5radix10policy_hubIifyE10Policy1000ELNS0_9SortOrderE0EifyiiNS1_21identity_decomposer_tEEEvPT5_SB_PT3_PKSC_PT1_PKSG_PT2_PKSK_T4_iiT6_,"",@"SHT_CUDA_INFO"
	.sectionflags	@""
	.align	4


	//----- nvinfo : EIATTR_CUDA_API_VERSION
	.align		4
        /*0000*/ 	.byte	0x04, 0x37
        /*0002*/ 	.short	(.L_372 - .L_371)
.L_371:
        /*0004*/ 	.word	0x00000082


	//----- nvinfo : EIATTR_KPARAM_INFO
	.align		4
.L_372:
        /*0008*/ 	.byte	0x04, 0x17
        /*000a*/ 	.short	(.L_374 - .L_373)
.L_373:
        /*000c*/ 	.word	0x00000000
        /*0010*/ 	.short	0x000b
        /*0012*/ 	.short	0x004c
        /*0014*/ 	.byte	0x00, 0xf0, 0x05, 0x00


	//----- nvinfo : EIATTR_KPARAM_INFO
	.align		4
.L_374:
        /*0018*/ 	.byte	0x04, 0x17
        /*001a*/ 	.short	(.L_376 - .L_375)
.L_375:
        /*001c*/ 	.word	0x00000000
        /*0020*/ 	.short	0x000a
        /*0022*/ 	.short	0x0048
        /*0024*/ 	.byte	0x00, 0xf0, 0x11, 0x00


	//----- nvinfo : EIATTR_KPARAM_INFO
	.align		4
.L_376:
        /*0028*/ 	.byte	0x04, 0x17
        /*002a*/ 	.short	(.L_378 - .L_377)
.L_377:
        /*002c*/ 	.word	0x00000000
        /*0030*/ 	.short	0x0009
        /*0032*/ 	.short	0x0044
        /*0034*/ 	.byte	0x00, 0xf0, 0x11, 0x00


	//----- nvinfo : EIATTR_KPARAM_INFO
	.align		4
.L_378:
        /*0038*/ 	.byte	0x04, 0x17
        /*003a*/ 	.short	(.L_380 - .L_379)
.L_379:
        /*003c*/ 	.word	0x00000000
        /*0040*/ 	.short	0x0008
        /*0042*/ 	.short	0x0040
        /*0044*/ 	.byte	0x00, 0xf0, 0x11, 0x00


	//----- nvinfo : EIATTR_KPARAM_INFO
	.align		4
.L_380:
        /*0048*/ 	.byte	0x04, 0x17
        /*004a*/ 	.short	(.L_382 - .L_381)
.L_381:
        /*004c*/ 	.word	0x00000000
        /*0050*/ 	.short	0x0007
        /*0052*/ 	.short	0x0038
        /*0054*/ 	.byte	0x00, 0xf5, 0x21, 0x00


	//----- nvinfo : EIATTR_KPARAM_INFO
	.align		4
.L_382:
        /*0058*/ 	.byte	0x04, 0x17
        /*005a*/ 	.short	(.L_384 - .L_383)
.L_383:
        /*005c*/ 	.word	0x00000000
        /*0060*/ 	.short	0x0006
        /*0062*/ 	.short	0x0030
        /*0064*/ 	.byte	0x00, 0xf5, 0x21, 0x00


	//----- nvinfo : EIATTR_KPARAM_INFO
	.align		4
.L_384:
        /*0068*/ 	.byte	0x04, 0x17
        /*006a*/ 	.short	(.L_386 - .L_385)
.L_385:
        /*006c*/ 	.word	0x00000000
        /*0070*/ 	.short	0x0005
        /*0072*/ 	.short	0x0028
        /*0074*/ 	.byte	0x00, 0xf5, 0x21, 0x00


	//----- nvinfo : EIATTR_KPARAM_INFO
	.align		4
.L_386:
        /*0078*/ 	.byte	0x04, 0x17
        /*007a*/ 	.short	(.L_388 - .L_387)
.L_387:
        /*007c*/ 	.word	0x00000000
        /*0080*/ 	.short	0x0004
        /*0082*/ 	.short	0x0020
        /*0084*/ 	.byte	0x00, 0xf5, 0x21, 0x00


	//----- nvinfo : EIATTR_KPARAM_INFO
	.align		4
.L_388:
        /*0088*/ 	.byte	0x04, 0x17
        /*008a*/ 	.short	(.L_390 - .L_389)
.L_389:
        /*008c*/ 	.word	0x00000000
        /*0090*/ 	.short	0x0003
        /*0092*/ 	.short	0x0018
        /*0094*/ 	.byte	0x00, 0xf5, 0x21, 0x00


	//----- nvinfo : EIATTR_KPARAM_INFO
	.align		4
.L_390:
        /*0098*/ 	.byte	0x04, 0x17
        /*009a*/ 	.short	(.L_392 - .L_391)
.L_391:
        /*009c*/ 	.word	0x00000000
        /*00a0*/ 	.short	0x0002
        /*00a2*/ 	.short	0x0010
        /*00a4*/ 	.byte	0x00, 0xf5, 0x21, 0x00


	//----- nvinfo : EIATTR_KPARAM_INFO
	.align		4
.L_392:
        /*00a8*/ 	.byte	0x04, 0x17
        /*00aa*/ 	.short	(.L_394 - .L_393)
.L_393:
        /*00ac*/ 	.word	0x00000000
        /*00b0*/ 	.short	0x0001
        /*00b2*/ 	.short	0x0008
        /*00b4*/ 	.byte	0x00, 0xf5, 0x21, 0x00


	//----- nvinfo : EIATTR_KPARAM_INFO
	.align		4
.L_394:
        /*00b8*/ 	.byte	0x04, 0x17
        /*00ba*/ 	.short	(.L_396 - .L_395)
.L_395:
        /*00bc*/ 	.word	0x00000000
        /*00c0*/ 	.short	0x0000
        /*00c2*/ 	.short	0x0000
        /*00c4*/ 	.byte	0x00, 0xf5, 0x21, 0x00


	//----- nvinfo : EIATTR_SPARSE_MMA_MASK
	.align		4
.L_396:
        /*00c8*/ 	.byte	0x03, 0x50
        /*00ca*/ 	.short	0x0000


	//----- nvinfo : EIATTR_MAXREG_COUNT
	.align		4
        /*00cc*/ 	.byte	0x03, 0x1b
        /*00ce*/ 	.short	0x00a8


	//----- nvinfo : EIATTR_NUM_BARRIERS
	.align		4
        /*00d0*/ 	.byte	0x02, 0x4c
        /*00d2*/ 	.byte	0x01
	.zero		1


	//----- nvinfo : EIATTR_MERCURY_ISA_VERSION
	.align		4
        /*00d4*/ 	.byte	0x03, 0x5f
        /*00d6*/ 	.short	0x0101


	//----- nvinfo : EIATTR_COOP_GROUP_MASK_REGIDS
	.align		4
        /*00d8*/ 	.byte	0x04, 0x29
        /*00da*/ 	.short	(.L_398 - .L_397)


	//   ....[0]....
.L_397:
        /*00dc*/ 	.word	0xffffffff


	//   ....[1]....
        /*00e0*/ 	.word	0x05000006


	//   ....[2]....
        /*00e4*/ 	.word	0xffffffff


	//   ....[3]....
        /*00e8*/ 	.word	0xffffffff


	//   ....[4]....
        /*00ec*/ 	.word	0xffffffff


	//   ....[5]....
        /*00f0*/ 	.word	0xffffffff


	//   ....[6]....
        /*00f4*/ 	.word	0xffffffff


	//   ....[7]....
        /*00f8*/ 	.word	0xffffffff


	//   ....[8]....
        /*00fc*/ 	.word	0xffffffff


	//   ....[9]....
        /*0100*/ 	.word	0xffffffff


	//   ....[10]....
        /*0104*/ 	.word	0xffffffff


	//   ....[11]....
        /*0108*/ 	.word	0xffffffff


	//   ....[12]....
        /*010c*/ 	.word	0xffffffff


	//   ....[13]....
        /*0110*/ 	.word	0xffffffff


	//   ....[14]....
        /*0114*/ 	.word	0xffffffff


	//   ....[15]....
        /*0118*/ 	.word	0xffffffff


	//   ....[16]....
        /*011c*/ 	.word	0xffffffff


	//   ....[17]....
        /*0120*/ 	.word	0xffffffff


	//   ....[18]....
        /*0124*/ 	.word	0xffffffff


	//   ....[19]....
        /*0128*/ 	.word	0xffffffff


	//   ....[20]....
        /*012c*/ 	.word	0xffffffff


	//   ....[21]....
        /*0130*/ 	.word	0xffffffff


	//   ....[22]....
        /*0134*/ 	.word	0xffffffff


	//   ....[23]....
        /*0138*/ 	.word	0xffffffff


	//   ....[24]....
        /*013c*/ 	.word	0xffffffff


	//   ....[25]....
        /*0140*/ 	.word	0xffffffff


	//   ....[26]....
        /*0144*/ 	.word	0xffffffff


	//   ....[27]....
        /*0148*/ 	.word	0xffffffff


	//   ....[28]....
        /*014c*/ 	.word	0xffffffff


	//   ....[29]....
        /*0150*/ 	.word	0xffffffff


	//   ....[30]....
        /*0154*/ 	.word	0xffffffff


	//   ....[31]....
        /*0158*/ 	.word	0xffffffff


	//   ....[32]....
        /*015c*/ 	.word	0xffffffff


	//   ....[33]....
        /*0160*/ 	.word	0xffffffff


	//   ....[34]....
        /*0164*/ 	.word	0xffffffff


	//   ....[35]....
        /*0168*/ 	.word	0xffffffff


	//   ....[36]....
        /*016c*/ 	.word	0xffffffff


	//   ....[37]....
        /*0170*/ 	.word	0xffffffff


	//   ....[38]....
        /*0174*/ 	.word	0xffffffff


	//   ....[39]....
        /*0178*/ 	.word	0xffffffff


	//   ....[40]....
        /*017c*/ 	.word	0xffffffff


	//   ....[41]....
        /*0180*/ 	.word	0xffffffff


	//   ....[42]....
        /*0184*/ 	.word	0xffffffff


	//   ....[43]....
        /*0188*/ 	.word	0xffffffff


	//   ....[44]....
        /*018c*/ 	.word	0xffffffff


	//   ....[45]....
        /*0190*/ 	.word	0xffffffff


	//   ....[46]....
        /*0194*/ 	.word	0xffffffff


	//   ....[47]....
        /*0198*/ 	.word	0xffffffff


	//   ....[48]....
        /*019c*/ 	.word	0xffffffff


	//   ....[49]....
        /*01a0*/ 	.word	0xffffffff


	//   ....[50]....
        /*01a4*/ 	.word	0xffffffff


	//   ....[51]....
        /*01a8*/ 	.word	0xffffffff


	//   ....[52]....
        /*01ac*/ 	.word	0xffffffff


	//   ....[53]....
        /*01b0*/ 	.word	0xffffffff


	//   ....[54]....
        /*01b4*/ 	.word	0xffffffff


	//   ....[55]....
        /*01b8*/ 	.word	0xffffffff


	//   ....[56]....
        /*01bc*/ 	.word	0xffffffff


	//   ....[57]....
        /*01c0*/ 	.word	0xffffffff


	//   ....[58]....
        /*01c4*/ 	.word	0xffffffff


	//   ....[59]....
        /*01c8*/ 	.word	0xffffffff


	//   ....[60]....
        /*01cc*/ 	.word	0xffffffff


	//   ....[61]....
        /*01d0*/ 	.word	0xffffffff


	//   ....[62]....
        /*01d4*/ 	.word	0xffffffff


	//   ....[63]....
        /*01d8*/ 	.word	0xffffffff


	//   ....[64]....
        /*01dc*/ 	.word	0xffffffff


	//   ....[65]....
        /*01e0*/ 	.word	0xffffffff


	//   ....[66]....
        /*01e4*/ 	.word	0xffffffff


	//   ....[67]....
        /*01e8*/ 	.word	0xffffffff


	//   ....[68]....
        /*01ec*/ 	.word	0xffffffff


	//   ....[69]....
        /*01f0*/ 	.word	0xffffffff


	//   ....[70]....
        /*01f4*/ 	.word	0xffffffff


	//   ....[71]....
        /*01f8*/ 	.word	0xffffffff


	//   ....[72]....
        /*01fc*/ 	.word	0xffffffff


	//   ....[73]....
        /*0200*/ 	.word	0xffffffff


	//   ....[74]....
        /*0204*/ 	.word	0xffffffff


	//   ....[75]....
        /*0208*/ 	.word	0xffffffff


	//   ....[76]....
        /*020c*/ 	.word	0xffffffff


	//   ....[77]....
        /*0210*/ 	.word	0xffffffff


	//   ....[78]....
        /*0214*/ 	.word	0xffffffff


	//   ....[79]....
        /*0218*/ 	.word	0xffffffff


	//   ....[80]....
        /*021c*/ 	.word	0xffffffff


	//   ....[81]....
        /*0220*/ 	.word	0xffffffff


	//   ....[82]....
        /*0224*/ 	.word	0xffffffff


	//   ....[83]....
        /*0228*/ 	.word	0xffffffff


	//   ....[84]....
        /*022c*/ 	.word	0xffffffff


	//   ....[85]....
        /*0230*/ 	.word	0xffffffff


	//   ....[86]....
        /*0234*/ 	.word	0xffffffff


	//   ....[87]....
        /*0238*/ 	.word	0xffffffff


	//   ....[88]....
        /*023c*/ 	.word	0xffffffff


	//   ....[89]....
        /*0240*/ 	.word	0xffffffff


	//   ....[90]....
        /*0244*/ 	.word	0xffffffff


	//   ....[91]....
        /*0248*/ 	.word	0xffffffff


	//   ....[92]....
        /*024c*/ 	.word	0xffffffff


	//   ....[93]....
        /*0250*/ 	.word	0xffffffff


	//   ....[94]....
        /*0254*/ 	.word	0xffffffff


	//   ....[95]....
        /*0258*/ 	.word	0xffffffff


	//   ....[96]....
        /*025c*/ 	.word	0xffffffff


	//   ....[97]....
        /*0260*/ 	.word	0xffffffff


	//   ....[98]....
        /*0264*/ 	.word	0xffffffff


	//   ....[99]....
        /*0268*/ 	.word	0xffffffff


	//   ....[100]....
        /*026c*/ 	.word	0xffffffff


	//   ....[101]....
        /*0270*/ 	.word	0xffffffff


	//   ....[102]....
        /*0274*/ 	.word	0xffffffff


	//   ....[103]....
        /*0278*/ 	.word	0xffffffff


	//   ....[104]....
        /*027c*/ 	.word	0xffffffff


	//   ....[105]....
        /*0280*/ 	.word	0xffffffff


	//   ....[106]....
        /*0284*/ 	.word	0xffffffff


	//   ....[107]....
        /*0288*/ 	.word	0xffffffff


	//   ....[108]....
        /*028c*/ 	.word	0xffffffff


	//   ....[109]....
        /*0290*/ 	.word	0xffffffff


	//   ....[110]....
        /*0294*/ 	.word	0xffffffff


	//   ....[111]....
        /*0298*/ 	.word	0xffffffff


	//   ....[112]....
        /*029c*/ 	.word	0xffffffff


	//   ....[113]....
        /*02a0*/ 	.word	0xffffffff


	//   ....[114]....
        /*02a4*/ 	.word	0xffffffff


	//   ....[115]....
        /*02a8*/ 	.word	0xffffffff


	//   ....[116]....
        /*02ac*/ 	.word	0xffffffff


	//   ....[117]....
        /*02b0*/ 	.word	0xffffffff


	//   ....[118]....
        /*02b4*/ 	.word	0xffffffff


	//   ....[119]....
        /*02b8*/ 	.word	0xffffffff


	//   ....[120]....
        /*02bc*/ 	.word	0xffffffff


	//   ....[121]....
        /*02c0*/ 	.word	0xffffffff


	//   ....[122]....
        /*02c4*/ 	.word	0xffffffff


	//   ....[123]....
        /*02c8*/ 	.word	0xffffffff


	//   ....[124]....
        /*02cc*/ 	.word	0xffffffff


	//   ....[125]....
        /*02d0*/ 	.word	0xffffffff


	//   ....[126]....
        /*02d4*/ 	.word	0xffffffff


	//   ....[127]....
        /*02d8*/ 	.word	0xffffffff


	//   ....[128]....
        /*02dc*/ 	.word	0xffffffff


	//   ....[129]....
        /*02e0*/ 	.word	0xffffffff


	//   ....[130]....
        /*02e4*/ 	.word	0xffffffff


	//   ....[131]....
        /*02e8*/ 	.word	0xffffffff


	//   ....[132]....
        /*02ec*/ 	.word	0xffffffff


	//   ....[133]....
        /*02f0*/ 	.word	0xffffffff


	//   ....[134]....
        /*02f4*/ 	.word	0xffffffff


	//   ....[135]....
        /*02f8*/ 	.word	0xffffffff


	//   ....[136]....
        /*02fc*/ 	.word	0xffffffff


	//   ....[137]....
        /*0300*/ 	.word	0xffffffff


	//   ....[138]....
        /*0304*/ 	.word	0xffffffff


	//   ....[139]....
        /*0308*/ 	.word	0xffffffff


	//   ....[140]....
        /*030c*/ 	.word	0xffffffff


	//   ....[141]....
        /*0310*/ 	.word	0xffffffff


	//   ....[142]....
        /*0314*/ 	.word	0xffffffff


	//   ....[143]....
        /*0318*/ 	.word	0xffffffff


	//   ....[144]....
        /*031c*/ 	.word	0xffffffff


	//   ....[145]....
        /*0320*/ 	.word	0xffffffff


	//   ....[146]....
        /*0324*/ 	.word	0xffffffff


	//   ....[147]....
        /*0328*/ 	.word	0xffffffff


	//   ....[148]....
        /*032c*/ 	.word	0xffffffff


	//   ....[149]....
        /*0330*/ 	.word	0xffffffff


	//   ....[150]....
        /*0334*/ 	.word	0xffffffff


	//   ....[151]....
        /*0338*/ 	.word	0xffffffff


	//   ....[152]....
        /*033c*/ 	.word	0xffffffff


	//   ....[153]....
        /*0340*/ 	.word	0xffffffff


	//   ....[154]....
        /*0344*/ 	.word	0xffffffff


	//   ....[155]....
        /*0348*/ 	.word	0xffffffff


	//   ....[156]....
        /*034c*/ 	.word	0xffffffff


	//   ....[157]....
        /*0350*/ 	.word	0xffffffff


	//   ....[158]....
        /*0354*/ 	.word	0xffffffff


	//   ....[159]....
        /*0358*/ 	.word	0xffffffff


	//   ....[160]....
        /*035c*/ 	.word	0x05000006


	//   ....[161]....
        /*0360*/ 	.word	0xffffffff


	//   ....[162]....
        /*0364*/ 	.word	0xffffffff


	//   ....[163]....
        /*0368*/ 	.word	0xffffffff


	//   ....[164]....
        /*036c*/ 	.word	0xffffffff


	//   ....[165]....
        /*0370*/ 	.word	0xffffffff


	//   ....[166]....
        /*0374*/ 	.word	0xffffffff


	//   ....[167]....
        /*0378*/ 	.word	0xffffffff


	//   ....[168]....
        /*037c*/ 	.word	0xffffffff


	//   ....[169]....
        /*0380*/ 	.word	0xffffffff


	//   ....[170]....
        /*0384*/ 	.word	0xffffffff


	//   ....[171]....
        /*0388*/ 	.word	0xffffffff


	//   ....[172]....
        /*038c*/ 	.word	0xffffffff


	//   ....[173]....
        /*0390*/ 	.word	0xffffffff


	//   ....[174]....
        /*0394*/ 	.word	0xffffffff


	//   ....[175]....
        /*0398*/ 	.word	0xffffffff


	//   ....[176]....
        /*039c*/ 	.word	0xffffffff


	//   ....[177]....
        /*03a0*/ 	.word	0xffffffff


	//   ....[178]....
        /*03a4*/ 	.word	0xffffffff


	//   ....[179]....
        /*03a8*/ 	.word	0xffffffff


	//   ....[180]....
        /*03ac*/ 	.word	0xffffffff


	//   ....[181]....
        /*03b0*/ 	.word	0xffffffff


	//   ....[182]....
        /*03b4*/ 	.word	0xffffffff


	//   ....[183]....
        /*03b8*/ 	.word	0xffffffff


	//   ....[184]....
        /*03bc*/ 	.word	0xffffffff


	//   ....[185]....
        /*03c0*/ 	.word	0xffffffff


	//   ....[186]....
        /*03c4*/ 	.word	0xffffffff


	//   ....[187]....
        /*03c8*/ 	.word	0xffffffff


	//   ....[188]....
        /*03cc*/ 	.word	0xffffffff


	//   ....[189]....
        /*03d0*/ 	.word	0xffffffff


	//   ....[190]....
        /*03d4*/ 	.word	0xffffffff


	//   ....[191]....
        /*03d8*/ 	.word	0xffffffff


	//   ....[192]....
        /*03dc*/ 	.word	0xffffffff


	//   ....[193]....
        /*03e0*/ 	.word	0xffffffff


	//   ....[194]....
        /*03e4*/ 	.word	0xffffffff


	//   ....[195]....
        /*03e8*/ 	.word	0xffffffff


	//   ....[196]....
        /*03ec*/ 	.word	0xffffffff


	//   ....[197]....
        /*03f0*/ 	.word	0xffffffff


	//   ....[198]....
        /*03f4*/ 	.word	0xffffffff


	//   ....[199]....
        /*03f8*/ 	.word	0xffffffff


	//   ....[200]....
        /*03fc*/ 	.word	0xffffffff


	//   ....[201]....
        /*0400*/ 	.word	0xffffffff


	//   ....[202]....
        /*0404*/ 	.word	0xffffffff


	//   ....[203]....
        /*0408*/ 	.word	0xffffffff


	//   ....[204]....
        /*040c*/ 	.word	0xffffffff


	//   ....[205]....
        /*0410*/ 	.word	0xffffffff


	//   ....[206]....
        /*0414*/ 	.word	0xffffffff


	//   ....[207]....
        /*0418*/ 	.word	0xffffffff


	//   ....[208]....
        /*041c*/ 	.word	0xffffffff


	//   ....[209]....
        /*0420*/ 	.word	0xffffffff


	//   ....[210]....
        /*0424*/ 	.word	0xffffffff


	//   ....[211]....
        /*0428*/ 	.word	0xffffffff


	//   ....[212]....
        /*042c*/ 	.word	0xffffffff


	//   ....[213]....
        /*0430*/ 	.word	0xffffffff


	//   ....[214]....
        /*0434*/ 	.word	0xffffffff


	//   ....[215]....
        /*0438*/ 	.word	0xffffffff


	//   ....[216]....
        /*043c*/ 	.word	0xffffffff


	//   ....[217]....
        /*0440*/ 	.word	0xffffffff


	//   ....[218]....
        /*0444*/ 	.word	0xffffffff


	//   ....[219]....
        /*0448*/ 	.word	0xffffffff


	//   ....[220]....
        /*044c*/ 	.word	0xffffffff


	//   ....[221]....
        /*0450*/ 	.word	0xffffffff


	//   ....[222]....
        /*0454*/ 	.word	0xffffffff


	//   ....[223]....
        /*0458*/ 	.word	0xffffffff


	//   ....[224]....
        /*045c*/ 	.word	0xffffffff


	//   ....[225]....
        /*0460*/ 	.word	0xffffffff


	//   ....[226]....
        /*0464*/ 	.word	0xffffffff


	//   ....[227]....
        /*0468*/ 	.word	0xffffffff


	//   ....[228]....
        /*046c*/ 	.word	0xffffffff


	//   ....[229]....
        /*0470*/ 	.word	0x0500002f


	//   ....[230]....
        /*0474*/ 	.word	0x0500002f


	//   ....[231]....
        /*0478*/ 	.word	0x0500002f


	//   ....[232]....
        /*047c*/ 	.word	0x0500002f


	//   ....[233]....
        /*0480*/ 	.word	0x0500002f


	//----- nvinfo : EIATTR_COOP_GROUP_INSTR_OFFSETS
	.align		4
.L_398:
        /*0484*/ 	.byte	0x04, 0x28
        /*0486*/ 	.short	(.L_400 - .L_399)


	//   ....[0]....
.L_399:
        /*0488*/ 	.word	0x00000e40


	//   ....[1]....
        /*048c*/ 	.word	0x00001890


	//   ....[2]....
        /*0490*/ 	.word	0x00002ad0


	//   ....[3]....
        /*0494*/ 	.word	0x00002af0


	//   ....[4]....
        /*0498*/ 	.word	0x00002b10


	//   ....[5]....
        /*049c*/ 	.word	0x00002b30


	//   ....[6]....
        /*04a0*/ 	.word	0x00002b50


	//   ....[7]....
        /*04a4*/ 	.word	0x00003000


	//   ....[8]....
        /*04a8*/ 	.word	0x00003010


	//   ....[9]....
        /*04ac*/ 	.word	0x00003030


	//   ....[10]....
        /*04b0*/ 	.word	0x00003050


	//   ....[11]....
        /*04b4*/ 	.word	0x000030a0


	//   ....[12]....
        /*04b8*/ 	.word	0x000030d0


	//   ....[13]....
        /*04bc*/ 	.word	0x00003120


	//   ....[14]....
        /*04c0*/ 	.word	0x00003160


	//   ....[15]....
        /*04c4*/ 	.word	0x00003250


	//   ....[16]....
        /*04c8*/ 	.word	0x00003280


	//   ....[17]....
        /*04cc*/ 	.word	0x00003290


	//   ....[18]....
        /*04d0*/ 	.word	0x000032b0


	//   ....[19]....
        /*04d4*/ 	.word	0x000032f0


	//   ....[20]....
        /*04d8*/ 	.word	0x00003320


	//   ....[21]....
        /*04dc*/ 	.word	0x00003360


	//   ....[22]....
        /*04e0*/ 	.word	0x00003380


	//   ....[23]....
        /*04e4*/ 	.word	0x000033a0


	//   ....[24]....
        /*04e8*/ 	.word	0x00003490


	//   ....[25]....
        /*04ec*/ 	.word	0x000034c0


	//   ....[26]....
        /*04f0*/ 	.word	0x000034d0


	//   ....[27]....
        /*04f4*/ 	.word	0x000034f0


	//   ....[28]....
        /*04f8*/ 	.word	0x00003530


	//   ....[29]....
        /*04fc*/ 	.word	0x00003560


	//   ....[30]....
        /*0500*/ 	.word	0x000035a0


	//   ....[31]....
        /*0504*/ 	.word	0x000035c0


	//   ....[32]....
        /*0508*/ 	.word	0x000035e0


	//   ....[33]....
        /*050c*/ 	.word	0x000036d0


	//   ....[34]....
        /*0510*/ 	.word	0x00003700


	//   ....[35]....
        /*0514*/ 	.word	0x00003710


	//   ....[36]....
        /*0518*/ 	.word	0x00003730


	//   ....[37]....
        /*051c*/ 	.word	0x00003770


	//   ....[38]....
        /*0520*/ 	.word	0x000037a0


	//   ....[39]....
        /*0524*/ 	.word	0x000037e0


	//   ....[40]....
        /*0528*/ 	.word	0x00003800


	//   ....[41]....
        /*052c*/ 	.word	0x00003820


	//   ....[42]....
        /*0530*/ 	.word	0x00003930


	//   ....[43]....
        /*0534*/ 	.word	0x00003960


	//   ....[44]....
        /*0538*/ 	.word	0x00003970


	//   ....[45]....
        /*053c*/ 	.word	0x00003990


	//   ....[46]....
        /*0540*/ 	.word	0x000039d0


	//   ....[47]....
        /*0544*/ 	.word	0x00003a00


	//   ....[48]....
        /*0548*/ 	.word	0x00003a40


	//   ....[49]....
        /*054c*/ 	.word	0x00003a60


	//   ....[50]....
        /*0550*/ 	.word	0x00003a80


	//   ....[51]....
        /*0554*/ 	.word	0x00003b90


	//   ....[52]....
        /*0558*/ 	.word	0x00003bc0


	//   ....[53]....
        /*055c*/ 	.word	0x00003bd0


	//   ....[54]....
        /*0560*/ 	.word	0x00003bf0


	//   ....[55]....
        /*0564*/ 	.word	0x00003c30


	//   ....[56]....
        /*0568*/ 	.word	0x00003c60


	//   ....[57]....
        /*056c*/ 	.word	0x00003ca0


	//   ....[58]....
        /*0570*/ 	.word	0x00003cc0


	//   ....[59]....
        /*0574*/ 	.word	0x00003ce0


	//   ....[60]....
        /*0578*/ 	.word	0x00003df0


	//   ....[61]....
        /*057c*/ 	.word	0x00003e20


	//   ....[62]....
        /*0580*/ 	.word	0x00003e30


	//   ....[63]....
        /*0584*/ 	.word	0x00003e50


	//   ....[64]....
        /*0588*/ 	.word	0x00003e90


	//   ....[65]....
        /*058c*/ 	.word	0x00003ec0


	//   ....[66]....
        /*0590*/ 	.word	0x00003f00


	//   ....[67]....
        /*0594*/ 	.word	0x00003f20


	//   ....[68]....
        /*0598*/ 	.word	0x00003f40


	//   ....[69]....
        /*059c*/ 	.word	0x00004050


	//   ....[70]....
        /*05a0*/ 	.word	0x00004080


	//   ....[71]....
        /*05a4*/ 	.word	0x00004090


	//   ....[72]....
        /*05a8*/ 	.word	0x000040b0


	//   ....[73]....
        /*05ac*/ 	.word	0x000040f0


	//   ....[74]....
        /*05b0*/ 	.word	0x00004120


	//   ....[75]....
        /*05b4*/ 	.word	0x00004160


	//   ....[76]....
        /*05b8*/ 	.word	0x00004180


	//   ....[77]....
        /*05bc*/ 	.word	0x000041a0


	//   ....[78]....
        /*05c0*/ 	.word	0x000042b0


	//   ....[79]....
        /*05c4*/ 	.word	0x00004300


	//   ....[80]....
        /*05c8*/ 	.word	0x00004310


	//   ....[81]....
        /*05cc*/ 	.word	0x00004330


	//   ....[82]....
        /*05d0*/ 	.word	0x00004370


	//   ....[83]....
        /*05d4*/ 	.word	0x000043a0


	//   ....[84]....
        /*05d8*/ 	.word	0x000043e0


	//   ....[85]....
        /*05dc*/ 	.word	0x00004400


	//   ....[86]....
        /*05e0*/ 	.word	0x00004420


	//   ....[87]....
        /*05e4*/ 	.word	0x00004510


	//   ....[88]....
        /*05e8*/ 	.word	0x00004560


	//   ....[89]....
        /*05ec*/ 	.word	0x00004570


	//   ....[90]....
        /*05f0*/ 	.word	0x000045a0


	//   ....[91]....
        /*05f4*/ 	.word	0x000045c0


	//   ....[92]....
        /*05f8*/ 	.word	0x00004610


	//   ....[93]....
        /*05fc*/ 	.word	0x00004630


	//   ....[94]....
        /*0600*/ 	.word	0x00004670


	//   ....[95]....
        /*0604*/ 	.word	0x00004690


	//   ....[96]....
        /*0608*/ 	.word	0x00004770


	//   ....[97]....
        /*060c*/ 	.word	0x000047c0


	//   ....[98]....
        /*0610*/ 	.word	0x000047d0


	//   ....[99]....
        /*0614*/ 	.word	0x00004820


	//   ....[100]....
        /*0618*/ 	.word	0x00004850


	//   ....[101]....
        /*061c*/ 	.word	0x00004880


	//   ....[102]....
        /*0620*/ 	.word	0x000048b0


	//   ....[103]....
        /*0624*/ 	.word	0x000048e0


	//   ....[104]....
        /*0628*/ 	.word	0x00004910


	//   ....[105]....
        /*062c*/ 	.word	0x000049d0


	//   ....[106]....
        /*0630*/ 	.word	0x00004a20


	//   ....[107]....
        /*0634*/ 	.word	0x00004a30


	//   ....[108]....
        /*0638*/ 	.word	0x00004a80


	//   ....[109]....
        /*063c*/ 	.word	0x00004ab0


	//   ....[110]....
        /*0640*/ 	.word	0x00004ae0


	//   ....[111]....
        /*0644*/ 	.word	0x00004b10


	//   ....[112]....
        /*0648*/ 	.word	0x00004b40


	//   ....[113]....
        /*064c*/ 	.word	0x00004b70


	//   ....[114]....
        /*0650*/ 	.word	0x00004c60


	//   ....[115]....
        /*0654*/ 	.word	0x00004c80


	//   ....[116]....
        /*0658*/ 	.word	0x00004c90


	//   ....[117]....
        /*065c*/ 	.word	0x00004ce0


	//   ....[118]....
        /*0660*/ 	.word	0x00004d10


	//   ....[119]....
        /*0664*/ 	.word	0x00004d40


	//   ....[120]....
        /*0668*/ 	.word	0x00004d70


	//   ....[121]....
        /*066c*/ 	.word	0x00004da0


	//   ....[122]....
        /*0670*/ 	.word	0x00004dd0


	//   ....[123]....
        /*0674*/ 	.word	0x00004ec0


	//   ....[124]....
        /*0678*/ 	.word	0x00004f00


	//   ....[125]....
        /*067c*/ 	.word	0x00004f10


	//   ....[126]....
        /*0680*/ 	.word	0x00004f60


	//   ....[127]....
        /*0684*/ 	.word	0x00004f90


	//   ....[128]....
        /*0688*/ 	.word	0x00004fc0


	//   ....[129]....
        /*068c*/ 	.word	0x00004ff0


	//   ....[130]....
        /*0690*/ 	.word	0x00005020


	//   ....[131]....
        /*0694*/ 	.word	0x00005050


	//   ....[132]....
        /*0698*/ 	.word	0x00005140


	//   ....[133]....
        /*069c*/ 	.word	0x00005170


	//   ....[134]....
        /*06a0*/ 	.word	0x00005180


	//   ....[135]....
        /*06a4*/ 	.word	0x000051d0


	//   ....[136]....
        /*06a8*/ 	.word	0x00005200


	//   ....[137]....
        /*06ac*/ 	.word	0x00005230


	//   ....[138]....
        /*06b0*/ 	.word	0x00005260


	//   ....[139]....
        /*06b4*/ 	.word	0x00005290


	//   ....[140]....
        /*06b8*/ 	.word	0x000052c0


	//   ....[141]....
        /*06bc*/ 	.word	0x000053e0


	//   ....[142]....
        /*06c0*/ 	.word	0x000053f0


	//   ....[143]....
        /*06c4*/ 	.word	0x00005440


	//   ....[144]....
        /*06c8*/ 	.word	0x00005470


	//   ....[145]....
        /*06cc*/ 	.word	0x000054a0


	//   ....[146]....
        /*06d0*/ 	.word	0x000054d0


	//   ....[147]....
        /*06d4*/ 	.word	0x00005500


	//   ....[148]....
        /*06d8*/ 	.word	0x00005530


	//   ....[149]....
        /*06dc*/ 	.word	0x00005560


	//   ....[150]....
        /*06e0*/ 	.word	0x00005600


	//   ....[151]....
        /*06e4*/ 	.word	0x00005620


	//   ....[152]....
        /*06e8*/ 	.word	0x00005630


	//   ....[153]....
        /*06ec*/ 	.word	0x00005680


	//   ....[154]....
        /*06f0*/ 	.word	0x000056b0


	//   ....[155]....
        /*06f4*/ 	.word	0x000056e0


	//   ....[156]....
        /*06f8*/ 	.word	0x00005710


	//   ....[157]....
        /*06fc*/ 	.word	0x00005740


	//   ....[158]....
        /*0700*/ 	.word	0x00005770


	//   ....[159]....
        /*0704*/ 	.word	0x000058a0


	//   ....[160]....
        /*0708*/ 	.word	0x00005d40


	//   ....[161]....
        /*070c*/ 	.word	0x00006070


	//   ....[162]....
        /*0710*/ 	.word	0x00006130


	//   ....[163]....
        /*0714*/ 	.word	0x000061f0


	//   ....[164]....
        /*0718*/ 	.word	0x000062b0


	//   ....[165]....
        /*071c*/ 	.word	0x00006370


	//   ....[166]....
        /*0720*/ 	.word	0x00006430


	//   ....[167]....
        /*0724*/ 	.word	0x000064f0


	//   ....[168]....
        /*0728*/ 	.word	0x000065b0


	//   ....[169]....
        /*072c*/ 	.word	0x00006670


	//   ....[170]....
        /*0730*/ 	.word	0x00006730


	//   ....[171]....
        /*0734*/ 	.word	0x000067f0


	//   ....[172]....
        /*0738*/ 	.word	0x000068b0


	//   ....[173]....
        /*073c*/ 	.word	0x00006970


	//   ....[174]....
        /*0740*/ 	.word	0x00006a30


	//   ....[175]....
        /*0744*/ 	.word	0x00006af0


	//   ....[176]....
        /*0748*/ 	.word	0x00006bb0


	//   ....[177]....
        /*074c*/ 	.word	0x00006c70


	//   ....[178]....
        /*0750*/ 	.word	0x00006e60


	//   ....[179]....
        /*0754*/ 	.word	0x00006f90


	//   ....[180]....
        /*0758*/ 	.word	0x000070c0


	//   ....[181]....
        /*075c*/ 	.word	0x000071f0


	//   ....[182]....
        /*0760*/ 	.word	0x00007320


	//   ....[183]....
        /*0764*/ 	.word	0x00007450


	//   ....[184]....
        /*0768*/ 	.word	0x00007580


	//   ....[185]....
        /*076c*/ 	.word	0x000076b0


	//   ....[186]....
        /*0770*/ 	.word	0x000077e0


	//   ....[187]....
        /*0774*/ 	.word	0x00007910


	//   ....[188]....
        /*0778*/ 	.word	0x00007a40


	//   ....[189]....
        /*077c*/ 	.word	0x00007b60


	//   ....[190]....
        /*0780*/ 	.word	0x00007c70


	//   ....[191]....
        /*0784*/ 	.word	0x00007d80


	//   ....[192]....
        /*0788*/ 	.word	0x00007e90


	//   ....[193]....
        /*078c*/ 	.word	0x00007fa0


	//   ....[194]....
        /*0790*/ 	.word	0x000080b0


	//   ....[195]....
        /*0794*/ 	.word	0x00008eb0


	//   ....[196]....
        /*0798*/ 	.word	0x00008f40


	//   ....[197]....
        /*079c*/ 	.word	0x00008fc0


	//   ....[198]....
        /*07a0*/ 	.word	0x00009050


	//   ....[199]....
        /*07a4*/ 	.word	0x000090d0


	//   ....[200]....
        /*07a8*/ 	.word	0x00009160


	//   ....[201]....
        /*07ac*/ 	.word	0x000091e0


	//   ....[202]....
        /*07b0*/ 	.word	0x00009270


	//   ....[203]....
        /*07b4*/ 	.word	0x000092f0


	//   ....[204]....
        /*07b8*/ 	.word	0x00009380


	//   ....[205]....
        /*07bc*/ 	.word	0x00009400


	//   ....[206]....
        /*07c0*/ 	.word	0x00009490


	//   ....[207]....
        /*07c4*/ 	.word	0x00009510


	//   ....[208]....
        /*07c8*/ 	.word	0x000095a0


	//   ....[209]....
        /*07cc*/ 	.word	0x00009620


	//   ....[210]....
        /*07d0*/ 	.word	0x000096b0


	//   ....[211]....
        /*07d4*/ 	.word	0x00009730


	//   ....[212]....
        /*07d8*/ 	.word	0x00009890


	//   ....[213]....
        /*07dc*/ 	.word	0x00009960


	//   ....[214]....
        /*07e0*/ 	.word	0x00009a10


	//   ....[215]....
        /*07e4*/ 	.word	0x00009ad0


	//   ....[216]....
        /*07e8*/ 	.word	0x00009b80


	//   ....[217]....
        /*07ec*/ 	.word	0x00009c40


	//   ....[218]....
        /*07f0*/ 	.word	0x00009cf0


	//   ....[219]....
        /*07f4*/ 	.word	0x00009db0


	//   ....[220]....
        /*07f8*/ 	.word	0x00009e60


	//   ....[221]....
        /*07fc*/ 	.word	0x00009f20


	//   ....[222]....
        /*0800*/ 	.word	0x00009fd0


	//   ....[223]....
        /*0804*/ 	.word	0x0000a090


	//   ....[224]....
        /*0808*/ 	.word	0x0000a140


	//   ....[225]....
        /*080c*/ 	.word	0x0000a200


	//   ....[226]....
        /*0810*/ 	.word	0x0000a2a0


	//   ....[227]....
        /*0814*/ 	.word	0x0000a360


	//   ....[228]....
        /*0818*/ 	.word	0x0000a400


	//   ....[229]....
        /*081c*/ 	.word	0x0000a470


	//   ....[230]....
        /*0820*/ 	.word	0x0000a4e0


	//   ....[231]....
        /*0824*/ 	.word	0x0000a550


	//   ....[232]....
        /*0828*/ 	.word	0x0000a5c0


	//   ....[233]....
        /*082c*/ 	.word	0x0000a630


	//----- nvinfo : EIATTR_VRC_CTA_INIT_COUNT
	.align		4
.L_400:
        /*0830*/ 	.byte	0x02, 0x4a
	.zero		1
	.zero		1


	//----- nvinfo : EIATTR_EXIT_INSTR_OFFSETS
	.align		4
        /*0834*/ 	.byte	0x04, 0x1c
        /*0836*/ 	.short	(.L_402 - .L_401)


	//   ....[0]....
.L_401:
        /*0838*/ 	.word	0x00002570


	//   ....[1]....
        /*083c*/ 	.word	0x000028d0


	//   ....[2]....
        /*0840*/ 	.word	0x000028f0


	//   ....[3]....
        /*0844*/ 	.word	0x00009740


	//   ....[4]....
        /*0848*/ 	.word	0x0000a410


	//----- nvinfo : EIATTR_MAX_THREADS
	.align		4
.L_402:
        /*084c*/ 	.byte	0x04, 0x05
        /*084e*/ 	.short	(.L_404 - .L_403)
.L_403:
        /*0850*/ 	.word	0x00000180
        /*0854*/ 	.word	0x00000001
        /*0858*/ 	.word	0x00000001


	//----- nvinfo : EIATTR_CRS_STACK_SIZE
	.align		4
.L_404:
        /*085c*/ 	.byte	0x04, 0x1e
        /*085e*/ 	.short	(.L_406 - .L_405)
.L_405:
        /*0860*/ 	.word	0x00000000


	//----- nvinfo : EIATTR_CBANK_PARAM_SIZE
	.align		4
.L_406:
        /*0864*/ 	.byte	0x03, 0x19
        /*0866*/ 	.short	0x004d


	//----- nvinfo : EIATTR_PARAM_CBANK
	.align		4
        /*0868*/ 	.byte	0x04, 0x0a
        /*086a*/ 	.short	(.L_408 - .L_407)
	.align		4
.L_407:
        /*086c*/ 	.word	index@(.nv.constant0._ZN3cub18CUB_300001_SM_10006detail10radix_sort29DeviceRadixSortOnesweepKernelINS1_5radix10policy_hubIifyE10Policy1000ELNS0_9SortOrderE0EifyiiNS1_21identity_decomposer_tEEEvPT5_SB_PT3_PKSC_PT1_PKSG_PT2_PKSK_T4_iiT6_)
        /*0870*/ 	.short	0x0380
        /*0872*/ 	.short	0x004d


	//----- nvinfo : EIATTR_SW_WAR
	.align		4
.L_408:
        /*0874*/ 	.byte	0x04, 0x36
        /*0876*/ 	.short	(.L_410 - .L_409)
.L_409:
        /*0878*/ 	.word	0x00000008
.L_410:


//--------------------- .nv.info._ZN3cub18CUB_300001_SM_10006detail10radix_sort33DeviceRadixSortExclusiveSumKernelINS1_5radix10policy_hubIifyE10Policy1000EyEEvPT0_ --------------------------
	.section	.nv.info._ZN3cub18CUB_300001_SM_10006detail10radix_sort33DeviceRadixSortExclusiveSumKernelINS1_5radix10policy_hubIifyE10Policy1000EyEEvPT0_,"",@"SHT_CUDA_INFO"
	.sectionflags	@""
	.align	4


	//----- nvinfo : EIATTR_CUDA_API_VERSION
	.align		4
        /*0000*/ 	.byte	0x04, 0x37
        /*0002*/ 	.short	(.L_412 - .L_411)
.L_411:
        /*0004*/ 	.word	0x00000082


	//----- nvinfo : EIATTR_KPARAM_INFO
	.align		4
.L_412:
        /*0008*/ 	.byte	0x04, 0x17
        /*000a*/ 	.short	(.L_414 - .L_413)
.L_413:
        /*000c*/ 	.word	0x00000000
        /*0010*/ 	.short	0x0000
        /*0012*/ 	.short	0x0000
        /*0014*/ 	.byte	0x00, 0xf5, 0x21, 0x00


	//----- nvinfo : EIATTR_SPARSE_MMA_MASK
	.align		4
.L_414:
        /*0018*/ 	.byte	0x03, 0x50
        /*001a*/ 	.short	0x0000


	//----- nvinfo : EIATTR_MAXREG_COUNT
	.align		4
        /*001c*/ 	.byte	0x03, 0x1b
        /*001e*/ 	.short	0x00ff


	//----- nvinfo : EIATTR_NUM_BARRIERS
	.align		4
        /*0020*/ 	.byte	0x02, 0x4c
        /*0022*/ 	.byte	0x01
	.zero		1


	//----- nvinfo : EIATTR_MERCURY_ISA_VERSION
	.align		4
        /*0024*/ 	.byte	0x03, 0x5f
        /*0026*/ 	.short	0x0101


	//----- nvinfo : EIATTR_COOP_GROUP_MASK_REGIDS
	.align		4
        /*0028*/ 	.byte	0x04, 0x29
        /*002a*/ 	.short	(.L_416 - .L_415)


	//   ....[0]....
.L_415:
        /*002c*/ 	.word	0xffffffff


	//   ....[1]....
        /*0030*/ 	.word	0xffffffff


	//   ....[2]....
        /*0034*/ 	.word	0xffffffff


	//   ....[3]....
        /*0038*/ 	.word	0xffffffff


	//   ....[4]....
        /*003c*/ 	.word	0xffffffff


	//   ....[5]....
        /*0040*/ 	.word	0xffffffff


	//   ....[6]....
        /*0044*/ 	.word	0xffffffff


	//   ....[7]....
        /*0048*/ 	.word	0xffffffff


	//   ....[8]....
        /*004c*/ 	.word	0xffffffff


	//   ....[9]....
        /*0050*/ 	.word	0xffffffff


	//   ....[10]....
        /*0054*/ 	.word	0x05000015


	//   ....[11]....
        /*0058*/ 	.word	0x05000015


	//   ....[12]....
        /*005c*/ 	.word	0x05000015


	//   ....[13]....
        /*0060*/ 	.word	0x05000015


	//   ....[14]....
        /*0064*/ 	.word	0x05000015


	//   ....[15]....
        /*0068*/ 	.word	0x05000015


	//   ....[16]....
        /*006c*/ 	.word	0x05000015


	//   ....[17]....
        /*0070*/ 	.word	0x05000015


	//   ....[18]....
        /*0074*/ 	.word	0x05000015


	//   ....[19]....
        /*0078*/ 	.word	0x05000015


	//----- nvinfo : EIATTR_COOP_GROUP_INSTR_OFFSETS
	.align		4
.L_416:
        /*007c*/ 	.byte	0x04, 0x28
        /*007e*/ 	.short	(.L_418 - .L_417)


	//   ....[0]....
.L_417:
        /*0080*/ 	.word	0x00000250


	//   ....[1]....
        /*0084*/ 	.word	0x00000260


	//   ....[2]....
        /*0088*/ 	.word	0x000002a0


	//   ....[3]....
        /*008c*/ 	.word	0x000002c0


	//   ....[4]....
        /*0090*/ 	.word	0x00000310


	//   ....[5]....
        /*0094*/ 	.word	0x00000320


	//   ....[6]....
        /*0098*/ 	.word	0x00000360


	//   ....[7]....
        /*009c*/ 	.word	0x00000380


	//   ....[8]....
        /*00a0*/ 	.word	0x000003d0


	//   ....[9]....
        /*00a4*/ 	.word	0x000003e0


	//   ....[10]....
        /*00a8*/ 	.word	0x00000660


	//   ....[11]....
        /*00ac*/ 	.word	0x000006b0


	//   ....[12]....
        /*00b0*/ 	.word	0x00000740


	//   ....[13]....
        /*00b4*/ 	.word	0x00000790


	//   ....[14]....
        /*00b8*/ 	.word	0x00000820


	//   ....[15]....
        /*00bc*/ 	.word	0x00000870


	//   ....[16]....
        /*00c0*/ 	.word	0x00000900


	//   ....[17]....
        /*00c4*/ 	.word	0x00000950


	//   ....[18]....
        /*00c8*/ 	.word	0x000009e0


	//   ....[19]....
        /*00cc*/ 	.word	0x00000a30


	//----- nvinfo : EIATTR_VRC_CTA_INIT_COUNT
	.align		4
.L_418:
        /*00d0*/ 	.byte	0x02, 0x4a
	.zero		1
	.zero		1


	//----- nvinfo : EIATTR_EXIT_INSTR_OFFSETS
	.align		4
        /*00d4*/ 	.byte	0x04, 0x1c
        /*00d6*/ 	.short	(.L_420 - .L_419)


	//   ....[0]....
.L_419:
        /*00d8*/ 	.word	0x000005d0


	//   ....[1]....
        /*00dc*/ 	.word	0x00000600


	//----- nvinfo : EIATTR_CRS_STACK_SIZE
	.align		4
.L_420:
        /*00e0*/ 	.byte	0x04, 0x1e
        /*00e2*/ 	.short	(.L_422 - .L_421)
.L_421:
        /*00e4*/ 	.word	0x00000000


	//----- nvinfo : EIATTR_CBANK_PARAM_SIZE
	.align		4
.L_422:
        /*00e8*/ 	.byte	0x03, 0x19
        /*00ea*/ 	.short	0x0008


	//----- nvinfo : EIATTR_PARAM_CBANK
	.align		4
        /*00ec*/ 	.byte	0x04, 0x0a
        /*00ee*/ 	.short	(.L_424 - .L_423)
	.align		4
.L_423:
        /*00f0*/ 	.word	index@(.nv.constant0._ZN3cub18CUB_300001_SM_10006detail10radix_sort33DeviceRadixSortExclusiveSumKernelINS1_5radix10policy_hubIifyE10Policy1000EyEEvPT0_)
        /*00f4*/ 	.short	0x0380
        /*00f6*/ 	.short	0x0008


	//----- nvinfo : EIATTR_SW_WAR
	.align		4
.L_424:
        /*00f8*/ 	.byte	0x04, 0x36
        /*00fa*/ 	.short	(.L_426 - .L_425)
.L_425:
        /*00fc*/ 	.word	0x00000008
.L_426:


//--------------------- .nv.info._ZN3cub18CUB_300001_SM_10006detail10radix_sort30DeviceRadixSortHistogramKernelINS1_5radix10policy_hubIifyE10Policy1000ELNS0_9SortOrderE0EiyNS1_21identity_decomposer_tEEEvPT2_PKT1_SA_iiT3_ --------------------------
	.section	.nv.info._ZN3cub18CUB_300001_SM_10006detail10radix_sort30DeviceRadixSortHistogramKernelINS1_5radix10policy_hubIifyE10Policy1000ELNS0_9SortOrderE0EiyNS1_21identity_decomposer_tEEEvPT2_PKT1_SA_iiT3_,"",@"SHT_CUDA_INFO"
	.sectionflags	@""
	.align	4


	//----- nvinfo : EIATTR_CUDA_API_VERSION
	.align		4
        /*0000*/ 	.byte	0x04, 0x37
        /*0002*/ 	.short	(.L_428 - .L_427)
.L_427:
        /*0004*/ 	.word	0x00000082


	//----- nvinfo : EIATTR_KPARAM_INFO
	.align		4
.L_428:
        /*0008*/ 	.byte	0x04, 0x17
        /*000a*/ 	.short	(.L_430 - .L_429)
.L_429:
        /*000c*/ 	.word	0x00000000
        /*0010*/ 	.short	0x0005
        /*0012*/ 	.short	0x0020
        /*0014*/ 	.byte	0x00, 0xf0, 0x05, 0x00


	//----- nvinfo : EIATTR_KPARAM_INFO
	.align		4
.L_430:
        /*0018*/ 	.byte	0x04, 0x17
        /*001a*/ 	.short	(.L_432 - .L_431)
.L_431:
        /*001c*/ 	.word	0x00000000
        /*0020*/ 	.short	0x0004
        /*0022*/ 	.short	0x001c
        /*0024*/ 	.byte	0x00, 0xf0, 0x11, 0x00


	//----- nvinfo : EIATTR_KPARAM_INFO
	.align		4
.L_432:
        /*0028*/ 	.byte	0x04, 0x17
        /*002a*/ 	.short	(.L_434 - .L_433)
.L_433:
        /*002c*/ 	.word	0x00000000
        /*0030*/ 	.short	0x0003
        /*0032*/ 	.short	0x0018
        /*0034*/ 	.byte	0x00, 0xf0, 0x11, 0x00


	//----- nvinfo : EIATTR_KPARAM_INFO
	.align		4
.L_434:
        /*0038*/ 	.byte	0x04, 0x17
        /*003a*/ 	.short	(.L_436 - .L_435)
.L_435:
        /*003c*/ 	.word	0x00000000
        /*0040*/ 	.short	0x0002
        /*0042*/ 	.short	0x0010
        /*0044*/ 	.byte	0x00, 0xf0, 0x21, 0x00


	//----- nvinfo : EIATTR_KPARAM_INFO
	.align		4
.L_436:
        /*0048*/ 	.byte	0x04, 0x17
        /*004a*/ 	.short	(.L_438 - .L_437)
.L_437:
        /*004c*/ 	.word	0x00000000
        /*0050*/ 	.short	0x0001
        /*0052*/ 	.short	0x0008
        /*0054*/ 	.byte	0x00, 0xf5, 0x21, 0x00


	//----- nvinfo : EIATTR_KPARAM_INFO
	.align		4
.L_438:
        /*0058*/ 	.byte	0x04, 0x17
        /*005a*/ 	.short	(.L_440 - .L_439)
.L_439:
        /*005c*/ 	.word	0x00000000
        /*0060*/ 	.short	0x0000
        /*0062*/ 	.short	0x0000
        /*0064*/ 	.byte	0x00, 0xf5, 0x21, 0x00


	//----- nvinfo : EIATTR_SPARSE_MMA_MASK
	.align		4
.L_440:
        /*0068*/ 	.byte	0x03, 0x50
        /*006a*/ 	.short	0x0000


	//----- nvinfo : EIATTR_MAXREG_COUNT
	.align		4
        /*006c*/ 	.byte	0x03, 0x1b
        /*006e*/ 	.short	0x00ff


	//----- nvinfo : EIATTR_NUM_BARRIERS
	.align		4
        /*0070*/ 	.byte	0x02, 0x4c
        /*0072*/ 	.byte	0x01
	.zero		1


	//----- nvinfo : EIATTR_MERCURY_ISA_VERSION
	.align		4
        /*0074*/ 	.byte	0x03, 0x5f
        /*0076*/ 	.short	0x0101


	//----- nvinfo : EIATTR_VRC_CTA_INIT_COUNT
	.align		4
        /*0078*/ 	.byte	0x02, 0x4a
	.zero		1
	.zero		1


	//----- nvinfo : EIATTR_EXIT_INSTR_OFFSETS
	.align		4
        /*007c*/ 	.byte	0x04, 0x1c
        /*007e*/ 	.short	(.L_442 - .L_441)


	//   ....[0]....
.L_441:
        /*0080*/ 	.word	0x00000040


	//   ....[1]....
        /*0084*/ 	.word	0x00002ee0


	//----- nvinfo : EIATTR_MAX_THREADS
	.align		4
.L_442:
        /*0088*/ 	.byte	0x04, 0x05
        /*008a*/ 	.short	(.L_444 - .L_443)
.L_443:
        /*008c*/ 	.word	0x00000080
        /*0090*/ 	.word	0x00000001
        /*0094*/ 	.word	0x00000001


	//----- nvinfo : EIATTR_CRS_STACK_SIZE
	.align		4
.L_444:
        /*0098*/ 	.byte	0x04, 0x1e
        /*009a*/ 	.short	(.L_446 - .L_445)
.L_445:
        /*009c*/ 	.word	0x00000000


	//----- nvinfo : EIATTR_CBANK_PARAM_SIZE
	.align		4
.L_446:
        /*00a0*/ 	.byte	0x03, 0x19
        /*00a2*/ 	.short	0x0021


	//----- nvinfo : EIATTR_PARAM_CBANK
	.align		4
        /*00a4*/ 	.byte	0x04, 0x0a
        /*00a6*/ 	.short	(.L_448 - .L_447)
	.align		4
.L_447:
        /*00a8*/ 	.word	index@(.nv.constant0._ZN3cub18CUB_300001_SM_10006detail10radix_sort30DeviceRadixSortHistogramKernelINS1_5radix10policy_hubIifyE10Policy1000ELNS0_9SortOrderE0EiyNS1_21identity_decomposer_tEEEvPT2_PKT1_SA_iiT3_)
        /*00ac*/ 	.short	0x0380
        /*00ae*/ 	.short	0x0021


	//----- nvinfo : EIATTR_SW_WAR
	.align		4
.L_448:
        /*00b0*/ 	.byte	0x04, 0x36
        /*00b2*/ 	.short	(.L_450 - .L_449)
.L_449:
        /*00b4*/ 	.word	0x00000008
.L_450:


//--------------------- .nv.info._ZN3cub18CUB_300001_SM_10006detail10radix_sort31DeviceRadixSortSingleTileKernelINS1_5radix10policy_hubIifyE10Policy1000ELNS0_9SortOrderE0EifyNS1_21identity_decomposer_tEEEvPKT1_PSA_PKT2_PSE_T3_iiT4_ --------------------------
	.section	.nv.info._ZN3cub18CUB_300001_SM_10006detail10radix_sort31DeviceRadixSortSingleTileKernelINS1_5radix10policy_hubIifyE10Policy1000ELNS0_9SortOrderE0EifyNS1_21identity_decomposer_tEEEvPKT1_PSA_PKT2_PSE_T3_iiT4_,"",@"SHT_CUDA_INFO"
	.sectionflags	@""
	.align	4


	//----- nvinfo : EIATTR_CUDA_API_VERSION
	.align		4
        /*0000*/ 	.byte	0x04, 0x37
        /*0002*/ 	.short	(.L_452 - .L_451)
.L_451:
        /*0004*/ 	.word	0x00000082


	//----- nvinfo : EIATTR_KPARAM_INFO
	.align		4
.L_452:
        /*0008*/ 	.byte	0x04, 0x17
        /*000a*/ 	.short	(.L_454 - .L_453)
.L_453:
        /*000c*/ 	.word	0x00000000
        /*0010*/ 	.short	0x0007
        /*0012*/ 	.short	0x0030
        /*0014*/ 	.byte	0x00, 0xf0, 0x05, 0x00


	//----- nvinfo : EIATTR_KPARAM_INFO
	.align		4
.L_454:
        /*0018*/ 	.byte	0x04, 0x17
        /*001a*/ 	.short	(.L_456 - .L_455)
.L_455:
        /*001c*/ 	.word	0x00000000
        /*0020*/ 	.short	0x0006
        /*0022*/ 	.short	0x002c
        /*0024*/ 	.byte	0x00, 0xf0, 0x11, 0x00


	//----- nvinfo : EIATTR_KPARAM_INFO
	.align		4
.L_456:
        /*0028*/ 	.byte	0x04, 0x17
        /*002a*/ 	.short	(.L_458 - .L_457)
.L_457:
        /*002c*/ 	.word	0x00000000
        /*0030*/ 	.short	0x0005
        /*0032*/ 	.short	0x0028
        /*0034*/ 	.byte	0x00, 0xf0, 0x11, 0x00


	//----- nvinfo : EIATTR_KPARAM_INFO
	.align		4
.L_458:
        /*0038*/ 	.byte	0x04, 0x17
        /*003a*/ 	.short	(.L_460 - .L_459)
.L_459:
        /*003c*/ 	.word	0x00000000
        /*0040*/ 	.short	0x0004
        /*0042*/ 	.short	0x0020
        /*0044*/ 	.byte	0x00, 0xf0, 0x21, 0x00


	//----- nvinfo : EIATTR_KPARAM_INFO
	.align		4
.L_460:
        /*0048*/ 	.byte	0x04, 0x17
        /*004a*/ 	.short	(.L_462 - .L_461)
.L_461:
        /*004c*/ 	.word	0x00000000
        /*0050*/ 	.short	0x0003
        /*0052*/ 	.short	0x0018
        /*0054*/ 	.byte	0x00, 0xf5, 0x21, 0x00


	//----- nvinfo : EIATTR_KPARAM_INFO
	.align		4
.L_462:
        /*0058*/ 	.byte	0x04, 0x17
        /*005a*/ 	.short	(.L_464 - .L_463)
.L_463:
        /*005c*/ 	.word	0x00000000
        /*0060*/ 	.short	0x0002
        /*0062*/ 	.short	0x0010
        /*0064*/ 	.byte	0x00, 0xf5, 0x21, 0x00


	//----- nvinfo : EIATTR_KPARAM_INFO
	.align		4
.L_464:
        /*0068*/ 	.byte	0x04, 0x17
        /*006a*/ 	.short	(.L_466 - .L_465)
.L_465:
        /*006c*/ 	.word	0x00000000
        /*0070*/ 	.short	0x0001
        /*0072*/ 	.short	0x0008
        /*0074*/ 	.byte	0x00, 0xf5, 0x21, 0x00


	//----- nvinfo : EIATTR_KPARAM_INFO
	.align		4
.L_466:
        /*0078*/ 	.byte	0x04, 0x17
        /*007a*/ 	.short	(.L_468 - .L_467)
.L_467:
        /*007c*/ 	.word	0x00000000
        /*0080*/ 	.short	0x0000
        /*0082*/ 	.short	0x0000
        /*0084*/ 	.byte	0x00, 0xf5, 0x21, 0x00


	//----- nvinfo : EIATTR_SPARSE_MMA_MASK
	.align		4
.L_468:
        /*0088*/ 	.byte	0x03, 0x50
        /*008a*/ 	.short	0x0000


	//----- nvinfo : EIATTR_MAXREG_COUNT
	.align		4
        /*008c*/ 	.byte	0x03, 0x1b
        /*008e*/ 	.short	0x00ff


	//----- nvinfo : EIATTR_NUM_BARRIERS
	.align		4
        /*0090*/ 	.byte	0x02, 0x4c
        /*0092*/ 	.byte	0x01
	.zero		1


	//----- nvinfo : EIATTR_MERCURY_ISA_VERSION
	.align		4
        /*0094*/ 	.byte	0x03, 0x5f
        /*0096*/ 	.short	0x0101


	//----- nvinfo : EIATTR_COOP_GROUP_MASK_REGIDS
	.align		4
        /*0098*/ 	.byte	0x04, 0x29
        /*009a*/ 	.short	(.L_470 - .L_469)


	//   ....[0]....
.L_469:
        /*009c*/ 	.word	0xffffffff


	//   ....[1]....
        /*00a0*/ 	.word	0xffffffff


	//   ....[2]....
        /*00a4*/ 	.word	0xffffffff


	//   ....[3]....
        /*00a8*/ 	.word	0xffffffff


	//   ....[4]....
        /*00ac*/ 	.word	0xffffffff


	//----- nvinfo : EIATTR_COOP_GROUP_INSTR_OFFSETS
	.align		4
.L_470:
        /*00b0*/ 	.byte	0x04, 0x28
        /*00b2*/ 	.short	(.L_472 - .L_471)


	//   ....[0]....
.L_471:
        /*00b4*/ 	.word	0x00001e20


	//   ....[1]....
        /*00b8*/ 	.word	0x00001e40


	//   ....[2]....
        /*00bc*/ 	.word	0x00001e60


	//   ....[3]....
        /*00c0*/ 	.word	0x00001e80


	//   ....[4]....
        /*00c4*/ 	.word	0x00001ea0


	//----- nvinfo : EIATTR_VRC_CTA_INIT_COUNT
	.align		4
.L_472:
        /*00c8*/ 	.byte	0x02, 0x4a
	.zero		1
	.zero		1


	//----- nvinfo : EIATTR_EXIT_INSTR_OFFSETS
	.align		4
        /*00cc*/ 	.byte	0x04, 0x1c
        /*00ce*/ 	.short	(.L_474 - .L_473)


	//   ....[0]....
.L_473:
        /*00d0*/ 	.word	0x00003bf0


	//   ....[1]....
        /*00d4*/ 	.word	0x00003c40


	//----- nvinfo : EIATTR_MAX_THREADS
	.align		4
.L_474:
        /*00d8*/ 	.byte	0x04, 0x05
        /*00da*/ 	.short	(.L_476 - .L_475)
.L_475:
        /*00dc*/ 	.word	0x00000100
        /*00e0*/ 	.word	0x00000001
        /*00e4*/ 	.word	0x00000001


	//----- nvinfo : EIATTR_CBANK_PARAM_SIZE
	.align		4
.L_476:
        /*00e8*/ 	.byte	0x03, 0x19
        /*00ea*/ 	.short	0x0031


	//----- nvinfo : EIATTR_PARAM_CBANK
	.align		4
        /*00ec*/ 	.byte	0x04, 0x0a
        /*00ee*/ 	.short	(.L_478 - .L_477)
	.align		4
.L_477:
        /*00f0*/ 	.word	index@(.nv.constant0._ZN3cub18CUB_300001_SM_10006detail10radix_sort31DeviceRadixSortSingleTileKernelINS1_5radix10policy_hubIifyE10Policy1000ELNS0_9SortOrderE0EifyNS1_21identity_decomposer_tEEEvPKT1_PSA_PKT2_PSE_T3_iiT4_)
        /*00f4*/ 	.short	0x0380
        /*00f6*/ 	.short	0x0031


	//----- nvinfo : EIATTR_SW_WAR
	.align		4
.L_478:
        /*00f8*/ 	.byte	0x04, 0x36
        /*00fa*/ 	.short	(.L_480 - .L_479)
.L_479:
        /*00fc*/ 	.word	0x00000008
.L_480:


//--------------------- .nv.info._ZN3cub18CUB_300001_SM_10006detail10radix_sort29DeviceRadixSortOnesweepKernelINS1_5radix10policy_hubIffyE10Policy1000ELNS0_9SortOrderE0EffyiiNS1_21identity_decomposer_tEEEvPT5_SB_PT3_PKSC_PT1_PKSG_PT2_PKSK_T4_iiT6_ --------------------------
	.section	.nv.info._ZN3cub18CUB_300001_SM_10006detail10radix_sort29DeviceRadixSortOnesweepKernelINS1_5radix10policy_hubIffyE10Policy1000ELNS0_9SortOrderE0EffyiiNS1_21identity_decomposer_tEEEvPT5_SB_PT3_PKSC_PT1_PKSG_PT2_PKSK_T4_iiT6_,"",@"SHT_CUDA_INFO"
	.sectionflags	@""
	.align	4


	//----- nvinfo : EIATTR_CUDA_API_VERSION
	.align		4
        /*0000*/ 	.byte	0x04, 0x37
        /*0002*/ 	.short	(.L_482 - .L_481)
.L_481:
        /*0004*/ 	.word	0x00000082


	//----- nvinfo : EIATTR_KPARAM_INFO
	.align		4
.L_482:
        /*0008*/ 	.byte	0x04, 0x17
        /*000a*/ 	.short	(.L_484 - .L_483)
.L_483:
        /*000c*/ 	.word	0x00000000
        /*0010*/ 	.short	0x000b
        /*0012*/ 	.short	0x004c
        /*0014*/ 	.byte	0x00, 0xf0, 0x05, 0x00


	//----- nvinfo : EIATTR_KPARAM_INFO
	.align		4
.L_484:
        /*0018*/ 	.byte	0x04, 0x17
        /*001a*/ 	.short	(.L_486 - .L_485)
.L_485:
        /*001c*/ 	.word	0x00000000
        /*0020*/ 	.short	0x000a
        /*0022*/ 	.short	0x0048
        /*0024*/ 	.byte	0x00, 0xf0, 0x11, 0x00


	//----- nvinfo : EIATTR_KPARAM_INFO
	.align		4
.L_486:
        /*0028*/ 	.byte	0x04, 0x17
        /*002a*/ 	.short	(.L_488 - .L_487)
.L_487:
        /*002c*/ 	.word	0x00000000
        /*0030*/ 	.short	0x0009
        /*0032*/ 	.short	0x0044
        /*0034*/ 	.byte	0x00, 0xf0, 0x11, 0x00


	//----- nvinfo : EIATTR_KPARAM_INFO
	.align		4
.L_488:
        /*0038*/ 	.byte	0x04, 0x17
        /*003a*/ 	.short	(.L_490 - .L_489)
.L_489:
        /*003c*/ 	.word	0x00000000
        /*0040*/ 	.short	0x0008
        /*0042*/ 	.short	0x0040
        /*0044*/ 	.byte	0x00, 0xf0, 0x11, 0x00


	//----- nvinfo : EIATTR_KPARAM_INFO
	.align		4
.L_490:
        /*0048*/ 	.byte	0x04, 0x17
        /*004a*/ 	.short	(.L_492 - .L_491)
.L_491:
        /*004c*/ 	.word	0x00000000
        /*0050*/ 	.short	0x0007
        /*0052*/ 	.short	0x0038
        /*0054*/ 	.byte	0x00, 0xf5, 0x21, 0x00


	//----- nvinfo : EIATTR_KPARAM_INFO
	.align		4
.L_492:
        /*0058*/ 	.byte	0x04, 0x17
        /*005a*/ 	.short	(.L_494 - .L_493)
.L_493:
        /*005c*/ 	.word	0x00000000
        /*0060*/ 	.short	0x0006
        /*0062*/ 	.short	0x0030
        /*0064*/ 	.byte	0x00, 0xf5, 0x21, 0x00


	//----- nvinfo : EIATTR_KPARAM_INFO
	.align		4
.L_494:
        /*0068*/ 	.byte	0x04, 0x17
        /*006a*/ 	.short	(.L_496 - .L_495)
.L_495:
        /*006c*/ 	.word	0x00000000
        /*0070*/ 	.short	0x0005
        /*0072*/ 	.short	0x0028
        /*0074*/ 	.byte	0x00, 0xf5, 0x21, 0x00


	//----- nvinfo : EIATTR_KPARAM_INFO
	.align		4
.L_496:
        /*0078*/ 	.byte	0x04, 0x17
        /*007a*/ 	.short	(.L_498 - .L_497)
.L_497:
        /*007c*/ 	.word	0x00000000
        /*0080*/ 	.short	0x0004
        /*0082*/ 	.short	0x0020
        /*0084*/ 	.byte	0x00, 0xf5, 0x21, 0x00


	//----- nvinfo : EIATTR_KPARAM_INFO
	.align		4
.L_498:
        /*0088*/ 	.byte	0x04, 0x17
        /*008a*/ 	.short	(.L_500 - .L_499)
.L_499:
        /*008c*/ 	.word	0x00000000
        /*0090*/ 	.short	0x0003
        /*0092*/ 	.short	0x0018
        /*0094*/ 	.byte	0x00, 0xf5, 0x21, 0x00


	//----- nvinfo : EIATTR_KPARAM_INFO
	.align		4
.L_500:
        /*0098*/ 	.byte	0x04, 0x17
        /*009a*/ 	.short	(.L_502 - .L_501)
.L_501:
        /*009c*/ 	.word	0x00000000
        /*00a0*/ 	.short	0x0002
        /*00a2*/ 	.short	0x0010
        /*00a4*/ 	.byte	0x00, 0xf5, 0x21, 0x00


	//----- nvinfo : EIATTR_KPARAM_INFO
	.align		4
.L_502:
        /*00a8*/ 	.byte	0x04, 0x17
        /*00aa*/ 	.short	(.L_504 - .L_503)
.L_503:
        /*00ac*/ 	.word	0x00000000
        /*00b0*/ 	.short	0x0001
        /*00b2*/ 	.short	0x0008
        /*00b4*/ 	.byte	0x00, 0xf5, 0x21, 0x00


	//----- nvinfo : EIATTR_KPARAM_INFO
	.align		4
.L_504:
        /*00b8*/ 	.byte	0x04, 0x17
        /*00ba*/ 	.short	(.L_506 - .L_505)
.L_505:
        /*00bc*/ 	.word	0x00000000
        /*00c0*/ 	.short	0x0000
        /*00c2*/ 	.short	0x0000
        /*00c4*/ 	.byte	0x00, 0xf5, 0x21, 0x00


	//----- nvinfo : EIATTR_SPARSE_MMA_MASK
	.align		4
.L_506:
        /*00c8*/ 	.byte	0x03, 0x50
        /*00ca*/ 	.short	0x0000


	//----- nvinfo : EIATTR_MAXREG_COUNT
	.align		4
        /*00cc*/ 	.byte	0x03, 0x1b
        /*00ce*/ 	.short	0x00a8


	//----- nvinfo : EIATTR_NUM_BARRIERS
	.align		4
        /*00d0*/ 	.byte	0x02, 0x4c
        /*00d2*/ 	.byte	0x01
	.zero		1


	//----- nvinfo : EIATTR_MERCURY_ISA_VERSION
	.align		4
        /*00d4*/ 	.byte	0x03, 0x5f
        /*00d6*/ 	.short	0x0101


	//----- nvinfo : EIATTR_COOP_GROUP_MASK_REGIDS
	.align		4
        /*00d8*/ 	.byte	0x04, 0x29
        /*00da*/ 	.short	(.L_508 - .L_507)


	//   ....[0]....
.L_507:
        /*00dc*/ 	.word	0xffffffff


	//   ....[1]....
        /*00e0*/ 	.word	0x05000000


	//   ....[2]....
        /*00e4*/ 	.word	0xffffffff


	//   ....[3]....
        /*00e8*/ 	.word	0xffffffff


	//   ....[4]....
        /*00ec*/ 	.word	0xffffffff


	//   ....[5]....
        /*00f0*/ 	.word	0xffffffff


	//   ....[6]....
        /*00f4*/ 	.word	0xffffffff


	//   ....[7]....
        /*00f8*/ 	.word	0xffffffff


	//   ....[8]....
        /*00fc*/ 	.word	0xffffffff


	//   ....[9]....
        /*0100*/ 	.word	0xffffffff


	//   ....[10]....
        /*0104*/ 	.word	0xffffffff


	//   ....[11]....
        /*0108*/ 	.word	0xffffffff


	//   ....[12]....
        /*010c*/ 	.word	0xffffffff


	//   ....[13]....
        /*0110*/ 	.word	0xffffffff


	//   ....[14]....
        /*0114*/ 	.word	0xffffffff


	//   ....[15]....
        /*0118*/ 	.word	0xffffffff


	//   ....[16]....
        /*011c*/ 	.word	0xffffffff


	//   ....[17]....
        /*0120*/ 	.word	0xffffffff


	//   ....[18]....
        /*0124*/ 	.word	0xffffffff


	//   ....[19]....
        /*0128*/ 	.word	0xffffffff


	//   ....[20]....
        /*012c*/ 	.word	0xffffffff


	//   ....[21]....
        /*0130*/ 	.word	0xffffffff


	//   ....[22]....
        /*0134*/ 	.word	0xffffffff


	//   ....[23]....
        /*0138*/ 	.word	0xffffffff


	//   ....[24]....
        /*013c*/ 	.word	0xffffffff


	//   ....[25]....
        /*0140*/ 	.word	0xffffffff


	//   ....[26]....
        /*0144*/ 	.word	0xffffffff


	//   ....[27]....
        /*0148*/ 	.word	0xffffffff


	//   ....[28]....
        /*014c*/ 	.word	0xffffffff


	//   ....[29]....
        /*0150*/ 	.word	0xffffffff


	//   ....[30]....
        /*0154*/ 	.word	0xffffffff


	//   ....[31]....
        /*0158*/ 	.word	0xffffffff


	//   ....[32]....
        /*015c*/ 	.word	0xffffffff


	//   ....[33]....
        /*0160*/ 	.word	0xffffffff


	//   ....[34]....
        /*0164*/ 	.word	0xffffffff


	//   ....[35]....
        /*0168*/ 	.word	0xffffffff


	//   ....[36]....
        /*016c*/ 	.word	0xffffffff


	//   ....[37]....
        /*0170*/ 	.word	0xffffffff


	//   ....[38]....
        /*0174*/ 	.word	0xffffffff


	//   ....[39]....
        /*0178*/ 	.word	0xffffffff


	//   ....[40]....
        /*017c*/ 	.word	0xffffffff


	//   ....[41]....
        /*0180*/ 	.word	0xffffffff


	//   ....[42]....
        /*0184*/ 	.word	0xffffffff


	//   ....[43]....
        /*0188*/ 	.word	0xffffffff


	//   ....[44]....
        /*018c*/ 	.word	0xffffffff


	//   ....[45]....
        /*0190*/ 	.word	0xffffffff


	//   ....[46]....
        /*0194*/ 	.word	0xffffffff


	//   ....[47]....
        /*0198*/ 	.word	0xffffffff


	//   ....[48]....
        /*019c*/ 	.word	0xffffffff


	//   ....[49]....
        /*01a0*/ 	.word	0xffffffff


	//   ....[50]....
        /*01a4*/ 	.word	0xffffffff


	//   ....[51]....
        /*01a8*/ 	.word	0xffffffff


	//   ....[52]....
        /*01ac*/ 	.word	0xffffffff


	//   ....[53]....
        /*01b0*/ 	.word	0xffffffff


	//   ....[54]....
        /*01b4*/ 	.word	0xffffffff


	//   ....[55]....
        /*01b8*/ 	.word	0xffffffff


	//   ....[56]....
        /*01bc*/ 	.word	0xffffffff


	//   ....[57]....
        /*01c0*/ 	.word	0xffffffff


	//   ....[58]....
        /*01c4*/ 	.word	0xffffffff


	//   ....[59]....
        /*01c8*/ 	.word	0xffffffff


	//   ....[60]....
        /*01cc*/ 	.word	0xffffffff


	//   ....[61]....
        /*01d0*/ 	.word	0xffffffff


	//   ....[62]....
        /*01d4*/ 	.word	0xffffffff


	//   ....[63]....
        /*01d8*/ 	.word	0xffffffff


	//   ....[64]....
        /*01dc*/ 	.word	0xffffffff


	//   ....[65]....
        /*01e0*/ 	.word	0xffffffff


	//   ....[66]....
        /*01e4*/ 	.word	0xffffffff


	//   ....[67]....
        /*01e8*/ 	.word	0xffffffff


	//   ....[68]....
        /*01ec*/ 	.word	0xffffffff


	//   ....[69]....
        /*01f0*/ 	.word	0xffffffff


	//   ....[70]....
        /*01f4*/ 	.word	0xffffffff


	//   ....[71]....
        /*01f8*/ 	.word	0xffffffff


	//   ....[72]....
        /*01fc*/ 	.word	0xffffffff


	//   ....[73]....
        /*0200*/ 	.word	0xffffffff


	//   ....[74]....
        /*0204*/ 	.word	0xffffffff


	//   ....[75]....
        /*0208*/ 	.word	0xffffffff


	//   ....[76]....
        /*020c*/ 	.word	0xffffffff


	//   ....[77]....
        /*0210*/ 	.word	0xffffffff


	//   ....[78]....
        /*0214*/ 	.word	0xffffffff


	//   ....[79]....
        /*0218*/ 	.word	0xffffffff


	//   ....[80]....
        /*021c*/ 	.word	0xffffffff


	//   ....[81]....
        /*0220*/ 	.word	0xffffffff


	//   ....[82]....
        /*0224*/ 	.word	0xffffffff


	//   ....[83]....
        /*0228*/ 	.word	0xffffffff


	//   ....[84]....
        /*022c*/ 	.word	0xffffffff


	//   ....[85]....
        /*0230*/ 	.word	0xffffffff


	//   ....[86]....
        /*0234*/ 	.word	0xffffffff


	//   ....[87]....
        /*0238*/ 	.word	0xffffffff


	//   ....[88]....
        /*023c*/ 	.word	0xffffffff


	//   ....[89]....
        /*0240*/ 	.word	0xffffffff


	//   ....[90]....
        /*0244*/ 	.word	0xffffffff


	//   ....[91]....
        /*0248*/ 	.word	0xffffffff


	//   ....[92]....
        /*024c*/ 	.word	0xffffffff


	//   ....[93]....
        /*0250*/ 	.word	0xffffffff


	//   ....[94]....
        /*0254*/ 	.word	0xffffffff


	//   ....[95]....
        /*0258*/ 	.word	0xffffffff


	//   ....[96]....
        /*025c*/ 	.word	0xffffffff


	//   ....[97]....
        /*0260*/ 	.word	0xffffffff


	//   ....[98]....
        /*0264*/ 	.word	0xffffffff


	//   ....[99]....
        /*0268*/ 	.word	0xffffffff


	//   ....[100]....
        /*026c*/ 	.word	0xffffffff


	//   ....[101]....
        /*0270*/ 	.word	0xffffffff


	//   ....[102]....
        /*0274*/ 	.word	0xffffffff


	//   ....[103]....
        /*0278*/ 	.word	0xffffffff


	//   ....[104]....
        /*027c*/ 	.word	0xffffffff


	//   ....[105]....
        /*0280*/ 	.word	0xffffffff


	//   ....[106]....
        /*0284*/ 	.word	0xffffffff


	//   ....[107]....
        /*0288*/ 	.word	0xffffffff


	//   ....[108]....
        /*028c*/ 	.word	0xffffffff


	//   ....[109]....
        /*0290*/ 	.word	0xffffffff


	//   ....[110]....
        /*0294*/ 	.word	0xffffffff


	//   ....[111]....
        /*0298*/ 	.word	0xffffffff


	//   ....[112]....
        /*029c*/ 	.word	0xffffffff


	//   ....[113]....
        /*02a0*/ 	.word	0xffffffff


	//   ....[114]....
        /*02a4*/ 	.word	0xffffffff


	//   ....[115]....
        /*02a8*/ 	.word	0xffffffff


	//   ....[116]....
        /*02ac*/ 	.word	0xffffffff


	//   ....[117]....
        /*02b0*/ 	.word	0xffffffff


	//   ....[118]....
        /*02b4*/ 	.word	0xffffffff


	//   ....[119]....
        /*02b8*/ 	.word	0xffffffff


	//   ....[120]....
        /*02bc*/ 	.word	0xffffffff


	//   ....[121]....
        /*02c0*/ 	.word	0xffffffff


	//   ....[122]....
        /*02c4*/ 	.word	0xffffffff


	//   ....[123]....
        /*02c8*/ 	.word	0xffffffff


	//   ....[124]....
        /*02cc*/ 	.word	0xffffffff


	//   ....[125]....
        /*02d0*/ 	.word	0xffffffff


	//   ....[126]....
        /*02d4*/ 	.word	0xffffffff


	//   ....[127]....
        /*02d8*/ 	.word	0xffffffff


	//   ....[128]....
        /*02dc*/ 	.word	0xffffffff


	//   ....[129]....
        /*02e0*/ 	.word	0xffffffff


	//   ....[130]....
        /*02e4*/ 	.word	0xffffffff


	//   ....[131]....
        /*02e8*/ 	.word	0xffffffff


	//   ....[132]....
        /*02ec*/ 	.word	0xffffffff


	//   ....[133]....
        /*02f0*/ 	.word	0xffffffff


	//   ....[134]....
        /*02f4*/ 	.word	0xffffffff


	//   ....[135]....
        /*02f8*/ 	.word	0xffffffff


	//   ....[136]....
        /*02fc*/ 	.word	0xffffffff


	//   ....[137]....
        /*0300*/ 	.word	0xffffffff


	//   ....[138]....
        /*0304*/ 	.word	0xffffffff


	//   ....[139]....
        /*0308*/ 	.word	0xffffffff


	//   ....[140]....
        /*030c*/ 	.word	0xffffffff


	//   ....[141]....
        /*0310*/ 	.word	0xffffffff


	//   ....[142]....
        /*0314*/ 	.word	0xffffffff


	//   ....[143]....
        /*0318*/ 	.word	0xffffffff


	//   ....[144]....
        /*031c*/ 	.word	0xffffffff


	//   ....[145]....
        /*0320*/ 	.word	0xffffffff


	//   ....[146]....
        /*0324*/ 	.word	0xffffffff


	//   ....[147]....
        /*0328*/ 	.word	0xffffffff


	//   ....[148]....
        /*032c*/ 	.word	0xffffffff


	//   ....[149]....
        /*0330*/ 	.word	0xffffffff


	//   ....[150]....
        /*0334*/ 	.word	0xffffffff


	//   ....[151]....
        /*0338*/ 	.word	0xffffffff


	//   ....[152]....
        /*033c*/ 	.word	0xffffffff


	//   ....[153]....
        /*0340*/ 	.word	0xffffffff


	//   ....[154]....
        /*0344*/ 	.word	0xffffffff


	//   ....[155]....
        /*0348*/ 	.word	0xffffffff


	//   ....[156]....
        /*034c*/ 	.word	0xffffffff


	//   ....[157]....
        /*0350*/ 	.word	0xffffffff


	//   ....[158]....
        /*0354*/ 	.word	0xffffffff


	//   ....[159]....
        /*0358*/ 	.word	0xffffffff


	//   ....[160]....
        /*035c*/ 	.word	0x0500001c


	//   ....[161]....
        /*0360*/ 	.word	0xffffffff


	//   ....[162]....
        /*0364*/ 	.word	0xffffffff


	//   ....[163]....
        /*0368*/ 	.word	0xffffffff


	//   ....[164]....
        /*036c*/ 	.word	0xffffffff


	//   ....[165]....
        /*0370*/ 	.word	0xffffffff


	//   ....[166]....
        /*0374*/ 	.word	0xffffffff


	//   ....[167]....
        /*0378*/ 	.word	0xffffffff


	//   ....[168]....
        /*037c*/ 	.word	0xffffffff


	//   ....[169]....
        /*0380*/ 	.word	0xffffffff


	//   ....[170]....
        /*0384*/ 	.word	0xffffffff


	//   ....[171]....
        /*0388*/ 	.word	0xffffffff


	//   ....[172]....
        /*038c*/ 	.word	0xffffffff


	//   ....[173]....
        /*0390*/ 	.word	0xffffffff


	//   ....[174]....
        /*0394*/ 	.word	0xffffffff


	//   ....[175]....
        /*0398*/ 	.word	0xffffffff


	//   ....[176]....
        /*039c*/ 	.word	0xffffffff


	//   ....[177]....
        /*03a0*/ 	.word	0xffffffff


	//   ....[178]....
        /*03a4*/ 	.word	0xffffffff


	//   ....[179]....
        /*03a8*/ 	.word	0xffffffff


	//   ....[180]....
        /*03ac*/ 	.word	0xffffffff


	//   ....[181]....
        /*03b0*/ 	.word	0xffffffff


	//   ....[182]....
        /*03b4*/ 	.word	0xffffffff


	//   ....[183]....
        /*03b8*/ 	.word	0xffffffff


	//   ....[184]....
        /*03bc*/ 	.word	0xffffffff


	//   ....[185]....
        /*03c0*/ 	.word	0xffffffff


	//   ....[186]....
        /*03c4*/ 	.word	0xffffffff


	//   ....[187]....
        /*03c8*/ 	.word	0xffffffff


	//   ....[188]....
        /*03cc*/ 	.word	0xffffffff


	//   ....[189]....
        /*03d0*/ 	.word	0xffffffff


	//   ....[190]....
        /*03d4*/ 	.word	0xffffffff


	//   ....[191]....
        /*03d8*/ 	.word	0xffffffff


	//   ....[192]....
        /*03dc*/ 	.word	0xffffffff


	//   ....[193]....
        /*03e0*/ 	.word	0xffffffff


	//   ....[194]....
        /*03e4*/ 	.word	0xffffffff


	//   ....[195]....
        /*03e8*/ 	.word	0xffffffff


	//   ....[196]....
        /*03ec*/ 	.word	0xffffffff


	//   ....[197]....
        /*03f0*/ 	.word	0xffffffff


	//   ....[198]....
        /*03f4*/ 	.word	0xffffffff


	//   ....[199]....
        /*03f8*/ 	.word	0xffffffff


	//   ....[200]....
        /*03fc*/ 	.word	0xffffffff


	//   ....[201]....
        /*0400*/ 	.word	0xffffffff


	//   ....[202]....
        /*0404*/ 	.word	0xffffffff


	//   ....[203]....
        /*0408*/ 	.word	0xffffffff


	//   ....[204]....
        /*040c*/ 	.word	0xffffffff


	//   ....[205]....
        /*0410*/ 	.word	0xffffffff


	//   ....[206]....
        /*0414*/ 	.word	0xffffffff


	//   ....[207]....
        /*0418*/ 	.word	0xffffffff


	//   ....[208]....
        /*041c*/ 	.word	0xffffffff


	//   ....[209]....
        /*0420*/ 	.word	0xffffffff


	//   ....[210]....
        /*0424*/ 	.word	0xffffffff


	//   ....[211]....
        /*0428*/ 	.word	0xffffffff


	//   ....[212]....
        /*042c*/ 	.word	0xffffffff


	//   ....[213]....
        /*0430*/ 	.word	0xffffffff


	//   ....[214]....
        /*0434*/ 	.word	0xffffffff


	//   ....[215]....
        /*0438*/ 	.word	0xffffffff


	//   ....[216]....
        /*043c*/ 	.word	0xffffffff


	//   ....[217]....
        /*0440*/ 	.word	0xffffffff


	//   ....[218]....
        /*0444*/ 	.word	0xffffffff


	//   ....[219]....
        /*0448*/ 	.word	0xffffffff


	//   ....[220]....
        /*044c*/ 	.word	0xffffffff


	//   ....[221]....
        /*0450*/ 	.word	0xffffffff


	//   ....[222]....
        /*0454*/ 	.word	0xffffffff


	//   ....[223]....
        /*0458*/ 	.word	0xffffffff


	//   ....[224]....
        /*045c*/ 	.word	0xffffffff


	//   ....[225]....
        /*0460*/ 	.word	0xffffffff


	//   ....[226]....
        /*0464*/ 	.word	0xffffffff


	//   ....[227]....
        /*0468*/ 	.word	0xffffffff


	//   ....[228]....
        /*046c*/ 	.word	0xffffffff


	//   ....[229]....
        /*0470*/ 	.word	0x0500003f


	//   ....[230]....
        /*0474*/ 	.word	0x0500003f


	//   ....[231]....
        /*0478*/ 	.word	0x0500003f


	//   ....[232]....
        /*047c*/ 	.word	0x0500003f


	//   ....[233]....
        /*0480*/ 	.word	0x0500003f


	//----- nvinfo : EIATTR_COOP_GROUP_INSTR_OFFSETS
	.align		4
.L_508:
        /*0484*/ 	.byte	0x04, 0x28
        /*0486*/ 	.short	(.L_510 - .L_509)


	//   ....[0]....
.L_509:
        /*0488*/ 	.word	0x00001180


	//   ....[1]....
        /*048c*/ 	.word	0x00001ca0


	//   ....[2]....
        /*0490*/ 	.word	0x00003220


	//   ....[3]....
        /*0494*/ 	.word	0x00003240


	//   ....[4]....
        /*0498*/ 	.word	0x00003260


	//   ....[5]....
        /*049c*/ 	.word	0x00003280


	//   ....[6]....
        /*04a0*/ 	.word	0x000032a0


	//   ....[7]....
        /*04a4*/ 	.word	0x00003730


	//   ....[8]....
        /*04a8*/ 	.word	0x00003740


	//   ....[9]....
        /*04ac*/ 	.word	0x00003760


	//   ....[10]....
        /*04b0*/ 	.word	0x00003780


	//   ....[11]....
        /*04b4*/ 	.word	0x000037d0


	//   ....[12]....
        /*04b8*/ 	.word	0x00003800


	//   ....[13]....
        /*04bc*/ 	.word	0x00003850


	//   ....[14]....
        /*04c0*/ 	.word	0x00003890


	//   ....[15]....
        /*04c4*/ 	.word	0x00003980


	//   ....[16]....
        /*04c8*/ 	.word	0x000039a0


	//   ....[17]....
        /*04cc*/ 	.word	0x000039b0


	//   ....[18]....
        /*04d0*/ 	.word	0x000039d0


	//   ....[19]....
        /*04d4*/ 	.word	0x00003a10


	//   ....[20]....
        /*04d8*/ 	.word	0x00003a40


	//   ....[21]....
        /*04dc*/ 	.word	0x00003a80


	//   ....[22]....
        /*04e0*/ 	.word	0x00003aa0


	//   ....[23]....
        /*04e4*/ 	.word	0x00003ac0


	//   ....[24]....
        /*04e8*/ 	.word	0x00003bc0


	//   ....[25]....
        /*04ec*/ 	.word	0x00003bf0


	//   ....[26]....
        /*04f0*/ 	.word	0x00003c00


	//   ....[27]....
        /*04f4*/ 	.word	0x00003c30


	//   ....[28]....
        /*04f8*/ 	.word	0x00003c50


	//   ....[29]....
        /*04fc*/ 	.word	0x00003ca0


	//   ....[30]....
        /*0500*/ 	.word	0x00003cc0


	//   ....[31]....
        /*0504*/ 	.word	0x00003d00


	//   ....[32]....
        /*0508*/ 	.word	0x00003d20


	//   ....[33]....
        /*050c*/ 	.word	0x00003e00


	//   ....[34]....
        /*0510*/ 	.word	0x00003e20


	//   ....[35]....
        /*0514*/ 	.word	0x00003e30


	//   ....[36]....
        /*0518*/ 	.word	0x00003e60


	//   ....[37]....
        /*051c*/ 	.word	0x00003e90


	//   ....[38]....
        /*0520*/ 	.word	0x00003ee0


	//   ....[39]....
        /*0524*/ 	.word	0x00003ef0


	//   ....[40]....
        /*0528*/ 	.word	0x00003f30


	//   ....[41]....
        /*052c*/ 	.word	0x00003f60


	//   ....[42]....
        /*0530*/ 	.word	0x00004040


	//   ....[43]....
        /*0534*/ 	.word	0x00004060


	//   ....[44]....
        /*0538*/ 	.word	0x00004070


	//   ....[45]....
        /*053c*/ 	.word	0x000040c0


	//   ....[46]....
        /*0540*/ 	.word	0x000040f0


	//   ....[47]....
        /*0544*/ 	.word	0x00004120


	//   ....[48]....
        /*0548*/ 	.word	0x00004150


	//   ....[49]....
        /*054c*/ 	.word	0x00004180


	//   ....[50]....
        /*0550*/ 	.word	0x000041b0


	//   ....[51]....
        /*0554*/ 	.word	0x00004280


	//   ....[52]....
        /*0558*/ 	.word	0x000042b0


	//   ....[53]....
        /*055c*/ 	.word	0x000042c0


	//   ....[54]....
        /*0560*/ 	.word	0x00004310


	//   ....[55]....
        /*0564*/ 	.word	0x00004340


	//   ....[56]....
        /*0568*/ 	.word	0x00004370


	//   ....[57]....
        /*056c*/ 	.word	0x000043a0


	//   ....[58]....
        /*0570*/ 	.word	0x000043d0


	//   ....[59]....
        /*0574*/ 	.word	0x00004400


	//   ....[60]....
        /*0578*/ 	.word	0x000044e0


	//   ....[61]....
        /*057c*/ 	.word	0x000044f0


	//   ....[62]....
        /*0580*/ 	.word	0x00004540


	//   ....[63]....
        /*0584*/ 	.word	0x00004570


	//   ....[64]....
        /*0588*/ 	.word	0x000045a0


	//   ....[65]....
        /*058c*/ 	.word	0x000045d0


	//   ....[66]....
        /*0590*/ 	.word	0x00004600


	//   ....[67]....
        /*0594*/ 	.word	0x00004630


	//   ....[68]....
        /*0598*/ 	.word	0x00004660


	//   ....[69]....
        /*059c*/ 	.word	0x00004720


	//   ....[70]....
        /*05a0*/ 	.word	0x00004730


	//   ....[71]....
        /*05a4*/ 	.word	0x00004780


	//   ....[72]....
        /*05a8*/ 	.word	0x000047b0


	//   ....[73]....
        /*05ac*/ 	.word	0x000047e0


	//   ....[74]....
        /*05b0*/ 	.word	0x00004810


	//   ....[75]....
        /*05b4*/ 	.word	0x00004840


	//   ....[76]....
        /*05b8*/ 	.word	0x00004870


	//   ....[77]....
        /*05bc*/ 	.word	0x000048a0


	//   ....[78]....
        /*05c0*/ 	.word	0x00004970


	//   ....[79]....
        /*05c4*/ 	.word	0x00004980


	//   ....[80]....
        /*05c8*/ 	.word	0x000049d0


	//   ....[81]....
        /*05cc*/ 	.word	0x00004a00


	//   ....[82]....
        /*05d0*/ 	.word	0x00004a30


	//   ....[83]....
        /*05d4*/ 	.word	0x00004a60


	//   ....[84]....
        /*05d8*/ 	.word	0x00004a90


	//   ....[85]....
        /*05dc*/ 	.word	0x00004ac0


	//   ....[86]....
        /*05e0*/ 	.word	0x00004af0


	//   ....[87]....
        /*05e4*/ 	.word	0x00004bc0


	//   ....[88]....
        /*05e8*/ 	.word	0x00004bd0


	//   ....[89]....
        /*05ec*/ 	.word	0x00004c20


	//   ....[90]....
        /*05f0*/ 	.word	0x00004c50


	//   ....[91]....
        /*05f4*/ 	.word	0x00004c80


	//   ....[92]....
        /*05f8*/ 	.word	0x00004cb0


	//   ....[93]....
        /*05fc*/ 	.word	0x00004ce0


	//   ....[94]....
        /*0600*/ 	.word	0x00004d10


	//   ....[95]....
        /*0604*/ 	.word	0x00004d40


	//   ....[96]....
        /*0608*/ 	.word	0x00004e00


	//   ....[97]....
        /*060c*/ 	.word	0x00004e10


	//   ....[98]....
        /*0610*/ 	.word	0x00004e40


	//   ....[99]....
        /*0614*/ 	.word	0x00004e70


	//   ....[100]....
        /*0618*/ 	.word	0x00004ea0


	//   ....[101]....
        /*061c*/ 	.word	0x00004ed0


	//   ....[102]....
        /*0620*/ 	.word	0x00004f00


	//   ....[103]....
        /*0624*/ 	.word	0x00004f30


	//   ....[104]....
        /*0628*/ 	.word	0x00004f60


	//   ....[105]....
        /*062c*/ 	.word	0x00005040


	//   ....[106]....
        /*0630*/ 	.word	0x00005070


	//   ....[107]....
        /*0634*/ 	.word	0x00005080


	//   ....[108]....
        /*0638*/ 	.word	0x000050d0


	//   ....[109]....
        /*063c*/ 	.word	0x00005100


	//   ....[110]....
        /*0640*/ 	.word	0x00005130


	//   ....[111]....
        /*0644*/ 	.word	0x00005160


	//   ....[112]....
        /*0648*/ 	.word	0x00005190


	//   ....[113]....
        /*064c*/ 	.word	0x000051c0


	//   ....[114]....
        /*0650*/ 	.word	0x00005290


	//   ....[115]....
        /*0654*/ 	.word	0x000052b0


	//   ....[116]....
        /*0658*/ 	.word	0x000052c0


	//   ....[117]....
        /*065c*/ 	.word	0x00005310


	//   ....[118]....
        /*0660*/ 	.word	0x00005340


	//   ....[119]....
        /*0664*/ 	.word	0x00005370


	//   ....[120]....
        /*0668*/ 	.word	0x000053a0


	//   ....[121]....
        /*066c*/ 	.word	0x000053d0


	//   ....[122]....
        /*0670*/ 	.word	0x00005400


	//   ....[123]....
        /*0674*/ 	.word	0x000054e0


	//   ....[124]....
        /*0678*/ 	.word	0x00005500


	//   ....[125]....
        /*067c*/ 	.word	0x00005510


	//   ....[126]....
        /*0680*/ 	.word	0x00005540


	//   ....[127]....
        /*0684*/ 	.word	0x000055a0


	//   ....[128]....
        /*0688*/ 	.word	0x000055d0


	//   ....[129]....
        /*068c*/ 	.word	0x00005600


	//   ....[130]....
        /*0690*/ 	.word	0x00005630


	//   ....[131]....
        /*0694*/ 	.word	0x00005660


	//   ....[132]....
        /*0698*/ 	.word	0x00005730


	//   ....[133]....
        /*069c*/ 	.word	0x00005760


	//   ....[134]....
        /*06a0*/ 	.word	0x00005770


	//   ....[135]....
        /*06a4*/ 	.word	0x000057c0


	//   ....[136]....
        /*06a8*/ 	.word	0x000057f0


	//   ....[137]....
        /*06ac*/ 	.word	0x00005820


	//   ....[138]....
        /*06b0*/ 	.word	0x00005850


	//   ....[139]....
        /*06b4*/ 	.word	0x00005880


	//   ....[140]....
        /*06b8*/ 	.word	0x000058b0


	//   ....[141]....
        /*06bc*/ 	.word	0x00005980


	//   ....[142]....
        /*06c0*/ 	.word	0x000059a0


	//   ....[143]....
        /*06c4*/ 	.word	0x000059b0


	//   ....[144]....
        /*06c8*/ 	.word	0x00005a00


	//   ....[145]....
        /*06cc*/ 	.word	0x00005a30


	//   ....[146]....
        /*06d0*/ 	.word	0x00005a60


	//   ....[147]....
        /*06d4*/ 	.word	0x00005a90


	//   ....[148]....
        /*06d8*/ 	.word	0x00005ac0


	//   ....[149]....
        /*06dc*/ 	.word	0x00005af0


	//   ....[150]....
        /*06e0*/ 	.word	0x00005bc0


	//   ....[151]....
        /*06e4*/ 	.word	0x00005be0


	//   ....[152]....
        /*06e8*/ 	.word	0x00005bf0


	//   ....[153]....
        /*06ec*/ 	.word	0x00005c40


	//   ....[154]....
        /*06f0*/ 	.word	0x00005c70


	//   ....[155]....
        /*06f4*/ 	.word	0x00005ca0


	//   ....[156]....
        /*06f8*/ 	.word	0x00005cd0


	//   ....[157]....
        /*06fc*/ 	.word	0x00005d00


	//   ....[158]....
        /*0700*/ 	.word	0x00005d30


	//   ....[159]....
        /*0704*/ 	.word	0x00005df0


	//   ....[160]....
        /*0708*/ 	.word	0x000062f0


	//   ....[161]....
        /*070c*/ 	.word	0x00006650


	//   ....[162]....
        /*0710*/ 	.word	0x00006750


	//   ....[163]....
        /*0714*/ 	.word	0x00006850


	//   ....[164]....
        /*0718*/ 	.word	0x00006950


	//   ....[165]....
        /*071c*/ 	.word	0x00006a50


	//   ....[166]....
        /*0720*/ 	.word	0x00006b50


	//   ....[167]....
        /*0724*/ 	.word	0x00006c50


	//   ....[168]....
        /*0728*/ 	.word	0x00006d50


	//   ....[169]....
        /*072c*/ 	.word	0x00006e50


	//   ....[170]....
        /*0730*/ 	.word	0x00006f50


	//   ....[171]....
        /*0734*/ 	.word	0x00007050


	//   ....[172]....
        /*0738*/ 	.word	0x00007150


	//   ....[173]....
        /*073c*/ 	.word	0x00007250


	//   ....[174]....
        /*0740*/ 	.word	0x00007350


	//   ....[175]....
        /*0744*/ 	.word	0x00007450


	//   ....[176]....
        /*0748*/ 	.word	0x00007550


	//   ....[177]....
        /*074c*/ 	.word	0x00007650


	//   ....[178]....
        /*0750*/ 	.word	0x00007870


	//   ....[179]....
        /*0754*/ 	.word	0x000079f0


	//   ....[180]....
        /*0758*/ 	.word	0x00007b70


	//   ....[181]....
        /*075c*/ 	.word	0x00007cf0


	//   ....[182]....
        /*0760*/ 	.word	0x00007e70


	//   ....[183]....
        /*0764*/ 	.word	0x00007ff0


	//   ....[184]....
        /*0768*/ 	.word	0x00008170


	//   ....[185]....
        /*076c*/ 	.word	0x000082f0


	//   ....[186]....
        /*0770*/ 	.word	0x00008470


	//   ....[187]....
        /*0774*/ 	.word	0x000085f0


	//   ....[188]....
        /*0778*/ 	.word	0x00008770


	//   ....[189]....
        /*077c*/ 	.word	0x000088f0


	//   ....[190]....
        /*0780*/ 	.word	0x00008a60


	//   ....[191]....
        /*0784*/ 	.word	0x00008bc0


	//   ....[192]....
        /*0788*/ 	.word	0x00008d20


	//   ....[193]....
        /*078c*/ 	.word	0x00008e80


	//   ....[194]....
        /*0790*/ 	.word	0x00008fe0


	//   ....[195]....
        /*0794*/ 	.word	0x00009f40


	//   ....[196]....
        /*0798*/ 	.word	0x00009fc0


	//   ....[197]....
        /*079c*/ 	.word	0x0000a040


	//   ....[198]....
        /*07a0*/ 	.word	0x0000a0c0


	//   ....[199]....
        /*07a4*/ 	.word	0x0000a140


	//   ....[200]....
        /*07a8*/ 	.word	0x0000a1c0


	//   ....[201]....
        /*07ac*/ 	.word	0x0000a240


	//   ....[202]....
        /*07b0*/ 	.word	0x0000a2c0


	//   ....[203]....
        /*07b4*/ 	.word	0x0000a340


	//   ....[204]....
        /*07b8*/ 	.word	0x0000a3c0


	//   ....[205]....
        /*07bc*/ 	.word	0x0000a440


	//   ....[206]....
        /*07c0*/ 	.word	0x0000a4c0


	//   ....[207]....
        /*07c4*/ 	.word	0x0000a540


	//   ....[208]....
        /*07c8*/ 	.word	0x0000a5c0


	//   ....[209]....
        /*07cc*/ 	.word	0x0000a640


	//   ....[210]....
        /*07d0*/ 	.word	0x0000a6c0


	//   ....[211]....
        /*07d4*/ 	.word	0x0000a740


	//   ....[212]....
        /*07d8*/ 	.word	0x0000a8a0


	//   ....[213]....
        /*07dc*/ 	.word	0x0000a960


	//   ....[214]....
        /*07e0*/ 	.word	0x0000aa10


	//   ....[215]....
        /*07e4*/ 	.word	0x0000aad0


	//   ....[216]....
        /*07e8*/ 	.word	0x0000ab80


	//   ....[217]....
        /*07ec*/ 	.word	0x0000ac40


	//   ....[218]....
        /*07f0*/ 	.word	0x0000acf0


	//   ....[219]....
        /*07f4*/ 	.word	0x0000adb0


	//   ....[220]....
        /*07f8*/ 	.word	0x0000ae60


	//   ....[221]....
        /*07fc*/ 	.word	0x0000af20


	//   ....[222]....
        /*0800*/ 	.word	0x0000afd0


	//   ....[223]....
        /*0804*/ 	.word	0x0000b090


	//   ....[224]....
        /*0808*/ 	.word	0x0000b140


	//   ....[225]....
        /*080c*/ 	.word	0x0000b200


	//   ....[226]....
        /*0810*/ 	.word	0x0000b2b0


	//   ....[227]....
        /*0814*/ 	.word	0x0000b370


	//   ....[228]....
        /*0818*/ 	.word	0x0000b410


	//   ....[229]....
        /*081c*/ 	.word	0x0000b480


	//   ....[230]....
        /*0820*/ 	.word	0x0000b4f0


	//   ....[231]....
        /*0824*/ 	.word	0x0000b560


	//   ....[232]....
        /*0828*/ 	.word	0x0000b5d0


	//   ....[233]....
        /*082c*/ 	.word	0x0000b640


	//----- nvinfo : EIATTR_VRC_CTA_INIT_COUNT
	.align		4
.L_510:
        /*0830*/ 	.byte	0x02, 0x4a
	.zero		1
	.zero		1


	//----- nvinfo : EIATTR_EXIT_INSTR_OFFSETS
	.align		4
        /*0834*/ 	.byte	0x04, 0x1c
        /*0836*/ 	.short	(.L_512 - .L_511)


	//   ....[0]....
.L_511:
        /*0838*/ 	.word	0x00002cc0


	//   ....[1]....
        /*083c*/ 	.word	0x00003020


	//   ....[2]....
        /*0840*/ 	.word	0x00003040


	//   ....[3]....
        /*0844*/ 	.word	0x0000a750


	//   ....[4]....
        /*0848*/ 	.word	0x0000b420


	//----- nvinfo : EIATTR_MAX_THREADS
	.align		4
.L_512:
        /*084c*/ 	.byte	0x04, 0x05
        /*084e*/ 	.short	(.L_514 - .L_513)
.L_513:
        /*0850*/ 	.word	0x00000180
        /*0854*/ 	.word	0x00000001
        /*0858*/ 	.word	0x00000001


	//----- nvinfo : EIATTR_CRS_STACK_SIZE
	.align		4
.L_514:
        /*085c*/ 	.byte	0x04, 0x1e
        /*085e*/ 	.short	(.L_516 - .L_515)
.L_515:
        /*0860*/ 	.word	0x00000000


	//----- nvinfo : EIATTR_CBANK_PARAM_SIZE
	.align		4
.L_516:
        /*0864*/ 	.byte	0x03, 0x19
        /*0866*/ 	.short	0x004d


	//----- nvinfo : EIATTR_PARAM_CBANK
	.align		4
        /*0868*/ 	.byte	0x04, 0x0a
        /*086a*/ 	.short	(.L_518 - .L_517)
	.align		4
.L_517:
        /*086c*/ 	.word	index@(.nv.constant0._ZN3cub18CUB_300001_SM_10006detail10radix_sort29DeviceRadixSortOnesweepKernelINS1_5radix10policy_hubIffyE10Policy1000ELNS0_9SortOrderE0EffyiiNS1_21identity_decomposer_tEEEvPT5_SB_PT3_PKSC_PT1_PKSG_PT2_PKSK_T4_iiT6_)
        /*0870*/ 	.short	0x0380
        /*0872*/ 	.short	0x004d


	//----- nvinfo : EIATTR_SW_WAR
	.align		4
.L_518:
        /*0874*/ 	.byte	0x04, 0x36
        /*0876*/ 	.short	(.L_520 - .L_519)
.L_519:
        /*0878*/ 	.word	0x00000008
.L_520:


//--------------------- .nv.info._ZN3cub18CUB_300001_SM_10006detail10radix_sort33DeviceRadixSortExclusiveSumKernelINS1_5radix10policy_hubIffyE10Policy1000EyEEvPT0_ --------------------------
	.section	.nv.info._ZN3cub18CUB_300001_SM_10006detail10radix_sort33DeviceRadixSortExclusiveSumKernelINS1_5radix10policy_hubIffyE10Policy1000EyEEvPT0_,"",@"SHT_CUDA_INFO"
	.sectionflags	@""
	.align	4


	//----- nvinfo : EIATTR_CUDA_API_VERSION
	.align		4
        /*0000*/ 	.byte	0x04, 0x37
        /*0002*/ 	.short	(.L_522 - .L_521)
.L_521:
        /*0004*/ 	.word	0x00000082


	//----- nvinfo : EIATTR_KPARAM_INFO
	.align		4
.L_522:
        /*0008*/ 	.byte	0x04, 0x17
        /*000a*/ 	.short	(.L_524 - .L_523)
.L_523:
        /*000c*/ 	.word	0x00000000
        /*0010*/ 	.short	0x0000
        /*0012*/ 	.short	0x0000
        /*0014*/ 	.byte	0x00, 0xf5, 0x21, 0x00


	//----- nvinfo : EIATTR_SPARSE_MMA_MASK
	.align		4
.L_524:
        /*0018*/ 	.byte	0x03, 0x50
        /*001a*/ 	.short	0x0000


	//----- nvinfo : EIATTR_MAXREG_COUNT
	.align		4
        /*001c*/ 	.byte	0x03, 0x1b
        /*001e*/ 	.short	0x00ff


	//----- nvinfo : EIATTR_NUM_BARRIERS
	.align		4
        /*0020*/ 	.byte	0x02, 0x4c
        /*0022*/ 	.byte	0x01
	.zero		1


	//----- nvinfo : EIATTR_MERCURY_ISA_VERSION
	.align		4
        /*0024*/ 	.byte	0x03, 0x5f
        /*0026*/ 	.short	0x0101


	//----- nvinfo : EIATTR_COOP_GROUP_MASK_REGIDS
	.align		4
        /*0028*/ 	.byte	0x04, 0x29
        /*002a*/ 	.short	(.L_526 - .L_525)


	//   ....[0]....
.L_525:
        /*002c*/ 	.word	0xffffffff


	//   ....[1]....
        /*0030*/ 	.word	0xffffffff


	//   ....[2]....
        /*0034*/ 	.word	0xffffffff


	//   ....[3]....
        /*0038*/ 	.word	0xffffffff


	//   ....[4]....
        /*003c*/ 	.word	0xffffffff


	//   ....[5]....
        /*0040*/ 	.word	0xffffffff


	//   ....[6]....
        /*0044*/ 	.word	0xffffffff


	//   ....[7]....
        /*0048*/ 	.word	0xffffffff


	//   ....[8]....
        /*004c*/ 	.word	0xffffffff


	//   ....[9]....
        /*0050*/ 	.word	0xffffffff


	//   ....[10]....
        /*0054*/ 	.word	0x05000015


	//   ....[11]....
        /*0058*/ 	.word	0x05000015


	//   ....[12]....
        /*005c*/ 	.word	0x05000015


	//   ....[13]....
        /*0060*/ 	.word	0x05000015


	//   ....[14]....
        /*0064*/ 	.word	0x05000015


	//   ....[15]....
        /*0068*/ 	.word	0x05000015


	//   ....[16]....
        /*006c*/ 	.word	0x05000015


	//   ....[17]....
        /*0070*/ 	.word	0x05000015


	//   ....[18]....
        /*0074*/ 	.word	0x05000015


	//   ....[19]....
        /*0078*/ 	.word	0x05000015


	//----- nvinfo : EIATTR_COOP_GROUP_INSTR_OFFSETS
	.align		4
.L_526:
        /*007c*/ 	.byte	0x04, 0x28
        /*007e*/ 	.short	(.L_528 - .L_527)


	//   ....[0]....
.L_527:
        /*0080*/ 	.word	0x00000250


	//   ....[1]....
        /*0084*/ 	.word	0x00000260


	//   ....[2]....
        /*0088*/ 	.word	0x000002a0


	//   ....[3]....
        /*008c*/ 	.word	0x000002c0


	//   ....[4]....
        /*0090*/ 	.word	0x00000310


	//   ....[5]....
        /*0094*/ 	.word	0x00000320


	//   ....[6]....
        /*0098*/ 	.word	0x00000360


	//   ....[7]....
        /*009c*/ 	.word	0x00000380


	//   ....[8]....
        /*00a0*/ 	.word	0x000003d0


	//   ....[9]....
        /*00a4*/ 	.word	0x000003e0


	//   ....[10]....
        /*00a8*/ 	.word	0x00000660


	//   ....[11]....
        /*00ac*/ 	.word	0x000006b0


	//   ....[12]....
        /*00b0*/ 	.word	0x00000740


	//   ....[13]....
        /*00b4*/ 	.word	0x00000790


	//   ....[14]....
        /*00b8*/ 	.word	0x00000820


	//   ....[15]....
        /*00bc*/ 	.word	0x00000870


	//   ....[16]....
        /*00c0*/ 	.word	0x00000900


	//   ....[17]....
        /*00c4*/ 	.word	0x00000950


	//   ....[18]....
        /*00c8*/ 	.word	0x000009e0


	//   ....[19]....
        /*00cc*/ 	.word	0x00000a30


	//----- nvinfo : EIATTR_VRC_CTA_INIT_COUNT
	.align		4
.L_528:
        /*00d0*/ 	.byte	0x02, 0x4a
	.zero		1
	.zero		1


	//----- nvinfo : EIATTR_EXIT_INSTR_OFFSETS
	.align		4
        /*00d4*/ 	.byte	0x04, 0x1c
        /*00d6*/ 	.short	(.L_530 - .L_529)


	//   ....[0]....
.L_529:
        /*00d8*/ 	.word	0x000005d0


	//   ....[1]....
        /*00dc*/ 	.word	0x00000600


	//----- nvinfo : EIATTR_CRS_STACK_SIZE
	.align		4
.L_530:
        /*00e0*/ 	.byte	0x04, 0x1e
        /*00e2*/ 	.short	(.L_532 - .L_531)
.L_531:
        /*00e4*/ 	.word	0x00000000


	//----- nvinfo : EIATTR_CBANK_PARAM_SIZE
	.align		4
.L_532:
        /*00e8*/ 	.byte	0x03, 0x19
        /*00ea*/ 	.short	0x0008


	//----- nvinfo : EIATTR_PARAM_CBANK
	.align		4
        /*00ec*/ 	.byte	0x04, 0x0a
        /*00ee*/ 	.short	(.L_534 - .L_533)
	.align		4
.L_533:
        /*00f0*/ 	.word	index@(.nv.constant0._ZN3cub18CUB_300001_SM_10006detail10radix_sort33DeviceRadixSortExclusiveSumKernelINS1_5radix10policy_hubIffyE10Policy1000EyEEvPT0_)
        /*00f4*/ 	.short	0x0380
        /*00f6*/ 	.short	0x0008


	//----- nvinfo : EIATTR_SW_WAR
	.align		4
.L_534:
        /*00f8*/ 	.byte	0x04, 0x36
        /*00fa*/ 	.short	(.L_536 - .L_535)
.L_535:
        /*00fc*/ 	.word	0x00000008
.L_536:


//--------------------- .nv.info._ZN3cub18CUB_300001_SM_10006detail10radix_sort30DeviceRadixSortHistogramKernelINS1_5radix10policy_hubIffyE10Policy1000ELNS0_9SortOrderE0EfyNS1_21identity_decomposer_tEEEvPT2_PKT1_SA_iiT3_ --------------------------
	.section	.nv.info._ZN3cub18CUB_300001_SM_10006detail10radix_sort30DeviceRadixSortHistogramKernelINS1_5radix10policy_hubIffyE10Policy1000ELNS0_9SortOrderE0EfyNS1_21identity_decomposer_tEEEvPT2_PKT1_SA_iiT3_,"",@"SHT_CUDA_INFO"
	.sectionflags	@""
	.align	4


	//----- nvinfo : EIATTR_CUDA_API_VERSION
	.align		4
        /*0000*/ 	.byte	0x04, 0x37
        /*0002*/ 	.short	(.L_538 - .L_537)
.L_537:
        /*0004*/ 	.word	0x00000082


	//----- nvinfo : EIATTR_KPARAM_INFO
	.align		4
.L_538:
        /*0008*/ 	.byte	0x04, 0x17
        /*000a*/ 	.short	(.L_540 - .L_539)
.L_539:
        /*000c*/ 	.word	0x00000000
        /*0010*/ 	.short	0x0005
        /*0012*/ 	.short	0x0020
        /*0014*/ 	.byte	0x00, 0xf0, 0x05, 0x00


	//----- nvinfo : EIATTR_KPARAM_INFO
	.align		4
.L_540:
        /*0018*/ 	.byte	0x04, 0x17
        /*001a*/ 	.short	(.L_542 - .L_541)
.L_541:
        /*001c*/ 	.word	0x00000000
        /*0020*/ 	.short	0x0004
        /*0022*/ 	.short	0x001c
        /*0024*/ 	.byte	0x00, 0xf0, 0x11, 0x00


	//----- nvinfo : EIATTR_KPARAM_INFO
	.align		4
.L_542:
        /*0028*/ 	.byte	0x04, 0x17
        /*002a*/ 	.short	(.L_544 - .L_543)
.L_543:
        /*002c*/ 	.word	0x00000000
        /*0030*/ 	.short	0x0003
        /*0032*/ 	.short	0x0018
        /*0034*/ 	.byte	0x00, 0xf0, 0x11, 0x00


	//----- nvinfo : EIATTR_KPARAM_INFO
	.align		4
.L_544:
        /*0038*/ 	.byte	0x04, 0x17
        /*003a*/ 	.short	(.L_546 - .L_545)
.L_545:
        /*003c*/ 	.word	0x00000000
        /*0040*/ 	.short	0x0002
        /*0042*/ 	.short	0x0010
        /*0044*/ 	.byte	0x00, 0xf0, 0x21, 0x00


	//----- nvinfo : EIATTR_KPARAM_INFO
	.align		4
.L_546:
        /*0048*/ 	.byte	0x04, 0x17
        /*004a*/ 	.short	(.L_548 - .L_547)
.L_547:
        /*004c*/ 	.word	0x00000000
        /*0050*/ 	.short	0x0001
        /*0052*/ 	.short	0x0008
        /*0054*/ 	.byte	0x00, 0xf5, 0x21, 0x00


	//----- nvinfo : EIATTR_KPARAM_INFO
	.align		4
.L_548:
        /*0058*/ 	.byte	0x04, 0x17
        /*005a*/ 	.short	(.L_550 - .L_549)
.L_549:
        /*005c*/ 	.word	0x00000000
        /*0060*/ 	.short	0x0000
        /*0062*/ 	.short	0x0000
        /*0064*/ 	.byte	0x00, 0xf5, 0x21, 0x00


	//----- nvinfo : EIATTR_SPARSE_MMA_MASK
	.align		4
.L_550:
        /*0068*/ 	.byte	0x03, 0x50
        /*006a*/ 	.short	0x0000


	//----- nvinfo : EIATTR_MAXREG_COUNT
	.align		4
        /*006c*/ 	.byte	0x03, 0x1b
        /*006e*/ 	.short	0x00ff


	//----- nvinfo : EIATTR_NUM_BARRIERS
	.align		4
        /*0070*/ 	.byte	0x02, 0x4c
        /*0072*/ 	.byte	0x01
	.zero		1


	//----- nvinfo : EIATTR_MERCURY_ISA_VERSION
	.align		4
        /*0074*/ 	.byte	0x03, 0x5f
        /*0076*/ 	.short	0x0101


	//----- nvinfo : EIATTR_VRC_CTA_INIT_COUNT
	.align		4
        /*0078*/ 	.byte	0x02, 0x4a
	.zero		1
	.zero		1


	//----- nvinfo : EIATTR_EXIT_INSTR_OFFSETS
	.align		4
        /*007c*/ 	.byte	0x04, 0x1c
        /*007e*/ 	.short	(.L_552 - .L_551)


	//   ....[0]....
.L_551:
        /*0080*/ 	.word	0x00000040


	//   ....[1]....
        /*0084*/ 	.word	0x00003310


	//----- nvinfo : EIATTR_MAX_THREADS
	.align		4
.L_552:
        /*0088*/ 	.byte	0x04, 0x05
        /*008a*/ 	.short	(.L_554 - .L_553)
.L_553:
        /*008c*/ 	.word	0x00000080
        /*0090*/ 	.word	0x00000001
        /*0094*/ 	.word	0x00000001


	//----- nvinfo : EIATTR_CRS_STACK_SIZE
	.align		4
.L_554:
        /*0098*/ 	.byte	0x04, 0x1e
        /*009a*/ 	.short	(.L_556 - .L_555)
.L_555:
        /*009c*/ 	.word	0x00000000


	//----- nvinfo : EIATTR_CBANK_PARAM_SIZE
	.align		4
.L_556:
        /*00a0*/ 	.byte	0x03, 0x19
        /*00a2*/ 	.short	0x0021


	//----- nvinfo : EIATTR_PARAM_CBANK
	.align		4
        /*00a4*/ 	.byte	0x04, 0x0a
        /*00a6*/ 	.short	(.L_558 - .L_557)
	.align		4
.L_557:
        /*00a8*/ 	.word	index@(.nv.constant0._ZN3cub18CUB_300001_SM_10006detail10radix_sort30DeviceRadixSortHistogramKernelINS1_5radix10policy_hubIffyE10Policy1000ELNS0_9SortOrderE0EfyNS1_21identity_decomposer_tEEEvPT2_PKT1_SA_iiT3_)
        /*00ac*/ 	.short	0x0380
        /*00ae*/ 	.short	0x0021


	//----- nvinfo : EIATTR_SW_WAR
	.align		4
.L_558:
        /*00b0*/ 	.byte	0x04, 0x36
        /*00b2*/ 	.short	(.L_560 - .L_559)
.L_559:
        /*00b4*/ 	.word	0x00000008
.L_560:


//--------------------- .nv.info._ZN3cub18CUB_300001_SM_10006detail10radix_sort31DeviceRadixSortSingleTileKernelINS1_5radix10policy_hubIffyE10Policy1000ELNS0_9SortOrderE0EffyNS1_21identity_decomposer_tEEEvPKT1_PSA_PKT2_PSE_T3_iiT4_ --------------------------
	.section	.nv.info._ZN3cub18CUB_300001_SM_10006detail10radix_sort31DeviceRadixSortSingleTileKernelINS1_5radix10policy_hubIffyE10Policy1000ELNS0_9SortOrderE0EffyNS1_21identity_decomposer_tEEEvPKT1_PSA_PKT2_PSE_T3_iiT4_,"",@"SHT_CUDA_INFO"
	.sectionflags	@""
	.align	4


	//----- nvinfo : EIATTR_CUDA_API_VERSION
	.align		4
        /*0000*/ 	.byte	0x04, 0x37
        /*0002*/ 	.short	(.L_562 - .L_561)
.L_561:
        /*0004*/ 	.word	0x00000082


	//----- nvinfo : EIATTR_KPARAM_INFO
	.align		4
.L_562:
        /*0008*/ 	.byte	0x04, 0x17
        /*000a*/ 	.short	(.L_564 - .L_563)
.L_563:
        /*000c*/ 	.word	0x00000000
        /*0010*/ 	.short	0x0007
        /*0012*/ 	.short	0x0030
        /*0014*/ 	.byte	0x00, 0xf0, 0x05, 0x00


	//----- nvinfo : EIATTR_KPARAM_INFO
	.align		4
.L_564:
        /*0018*/ 	.byte	0x04, 0x17
        /*001a*/ 	.short	(.L_566 - .L_565)
.L_565:
        /*001c*/ 	.word	0x00000000
        /*0020*/ 	.short	0x0006
        /*0022*/ 	.short	0x002c
        /*0024*/ 	.byte	0x00, 0xf0, 0x11, 0x00


	//----- nvinfo : EIATTR_KPARAM_INFO
	.align		4
.L_566:
        /*0028*/ 	.byte	0x04, 0x17
        /*002a*/ 	.short	(.L_568 - .L_567)
.L_567:
        /*002c*/ 	.word	0x00000000
        /*0030*/ 	.short	0x0005
        /*0032*/ 	.short	0x0028
        /*0034*/ 	.byte	0x00, 0xf0, 0x11, 0x00


	//----- nvinfo : EIATTR_KPARAM_INFO
	.align		4
.L_568:
        /*0038*/ 	.byte	0x04, 0x17
        /*003a*/ 	.short	(.L_570 - .L_569)
.L_569:
        /*003c*/ 	.word	0x00000000
        /*0040*/ 	.short	0x0004
        /*0042*/ 	.short	0x0020
        /*0044*/ 	.byte	0x00, 0xf0, 0x21, 0x00


	//----- nvinfo : EIATTR_KPARAM_INFO
	.align		4
.L_570:
        /*0048*/ 	.byte	0x04, 0x17
        /*004a*/ 	.short	(.L_572 - .L_571)
.L_571:
        /*004c*/ 	.word	0x00000000
        /*0050*/ 	.short	0x0003
        /*0052*/ 	.short	0x0018
        /*0054*/ 	.byte	0x00, 0xf5, 0x21, 0x00


	//----- nvinfo : EIATTR_KPARAM_INFO
	.align		4
.L_572:
        /*0058*/ 	.byte	0x04, 0x17
        /*005a*/ 	.short	(.L_574 - .L_573)
.L_573:
        /*005c*/ 	.word	0x00000000
        /*0060*/ 	.short	0x0002
        /*0062*/ 	.short	0x0010
        /*0064*/ 	.byte	0x00, 0xf5, 0x21, 0x00


	//----- nvinfo : EIATTR_KPARAM_INFO
	.align		4
.L_574:
        /*0068*/ 	.byte	0x04, 0x17
        /*006a*/ 	.short	(.L_576 - .L_575)
.L_575:
        /*006c*/ 	.word	0x00000000
        /*0070*/ 	.short	0x0001
        /*0072*/ 	.short	0x0008
        /*0074*/ 	.byte	0x00, 0xf5, 0x21, 0x00


	//----- nvinfo : EIATTR_KPARAM_INFO
	.align		4
.L_576:
        /*0078*/ 	.byte	0x04, 0x17
        /*007a*/ 	.short	(.L_578 - .L_577)
.L_577:
        /*007c*/ 	.word	0x00000000
        /*0080*/ 	.short	0x0000
        /*0082*/ 	.short	0x0000
        /*0084*/ 	.byte	0x00, 0xf5, 0x21, 0x00


	//----- nvinfo : EIATTR_SPARSE_MMA_MASK
	.align		4
.L_578:
        /*0088*/ 	.byte	0x03, 0x50
        /*008a*/ 	.short	0x0000


	//----- nvinfo : EIATTR_MAXREG_COUNT
	.align		4
        /*008c*/ 	.byte	0x03, 0x1b
        /*008e*/ 	.short	0x00ff


	//----- nvinfo : EIATTR_NUM_BARRIERS
	.align		4
        /*0090*/ 	.byte	0x02, 0x4c
        /*0092*/ 	.byte	0x01
	.zero		1


	//----- nvinfo : EIATTR_MERCURY_ISA_VERSION
	.align		4
        /*0094*/ 	.byte	0x03, 0x5f
        /*0096*/ 	.short	0x0101


	//----- nvinfo : EIATTR_COOP_GROUP_MASK_REGIDS
	.align		4
        /*0098*/ 	.byte	0x04, 0x29
        /*009a*/ 	.short	(.L_580 - .L_579)


	//   ....[0]....
.L_579:
        /*009c*/ 	.word	0xffffffff


	//   ....[1]....
        /*00a0*/ 	.word	0xffffffff


	//   ....[2]....
        /*00a4*/ 	.word	0xffffffff


	//   ....[3]....
        /*00a8*/ 	.word	0xffffffff


	//   ....[4]....
        /*00ac*/ 	.word	0xffffffff


	//----- nvinfo : EIATTR_COOP_GROUP_INSTR_OFFSETS
	.align		4
.L_580:
        /*00b0*/ 	.byte	0x04, 0x28
        /*00b2*/ 	.short	(.L_582 - .L_581)


	//   ....[0]....
.L_581:
        /*00b4*/ 	.word	0x00002310


	//   ....[1]....
        /*00b8*/ 	.word	0x00002330


	//   ....[2]....
        /*00bc*/ 	.word	0x00002350


	//   ....[3]....
        /*00c0*/ 	.word	0x00002370


	//   ....[4]....
        /*00c4*/ 	.word	0x00002390


	//----- nvinfo : EIATTR_VRC_CTA_INIT_COUNT
	.align		4
.L_582:
        /*00c8*/ 	.byte	0x02, 0x4a
	.zero		1
	.zero		1


	//----- nvinfo : EIATTR_EXIT_INSTR_OFFSETS
	.align		4
        /*00cc*/ 	.byte	0x04, 0x1c
        /*00ce*/ 	.short	(.L_584 - .L_583)


	//   ....[0]....
.L_583:
        /*00d0*/ 	.word	0x00004460


	//   ....[1]....
        /*00d4*/ 	.word	0x000044e0


	//----- nvinfo : EIATTR_MAX_THREADS
	.align		4
.L_584:
        /*00d8*/ 	.byte	0x04, 0x05
        /*00da*/ 	.short	(.L_586 - .L_585)
.L_585:
        /*00dc*/ 	.word	0x00000100
        /*00e0*/ 	.word	0x00000001
        /*00e4*/ 	.word	0x00000001


	//----- nvinfo : EIATTR_CBANK_PARAM_SIZE
	.align		4
.L_586:
        /*00e8*/ 	.byte	0x03, 0x19
        /*00ea*/ 	.short	0x0031


	//----- nvinfo : EIATTR_PARAM_CBANK
	.align		4
        /*00ec*/ 	.byte	0x04, 0x0a
        /*00ee*/ 	.short	(.L_588 - .L_587)
	.align		4
.L_587:
        /*00f0*/ 	.word	index@(.nv.constant0._ZN3cub18CUB_300001_SM_10006detail10radix_sort31DeviceRadixSortSingleTileKernelINS1_5radix10policy_hubIffyE10Policy1000ELNS0_9SortOrderE0EffyNS1_21identity_decomposer_tEEEvPKT1_PSA_PKT2_PSE_T3_iiT4_)
        /*00f4*/ 	.short	0x0380
        /*00f6*/ 	.short	0x0031


	//----- nvinfo : EIATTR_SW_WAR
	.align		4
.L_588:
        /*00f8*/ 	.byte	0x04, 0x36
        /*00fa*/ 	.short	(.L_590 - .L_589)
.L_589:
        /*00fc*/ 	.word	0x00000008
.L_590:


//--------------------- .nv.info._ZN3cub18CUB_300001_SM_10006detail10radix_sort29DeviceRadixSortOnesweepKernelINS1_5radix10policy_hubIfiyE10Policy1000ELNS0_9SortOrderE0EfiyiiNS1_21identity_decomposer_tEEEvPT5_SB_PT3_PKSC_PT1_PKSG_PT2_PKSK_T4_iiT6_ --------------------------
	.section	.nv.info._ZN3cub18CUB_300001_SM_10006detail10radix_sort29DeviceRadixSortOnesweepKernelINS1_5radix10policy_hubIfiyE10Policy1000ELNS0_9SortOrderE0EfiyiiNS1_21identity_decomposer_tEEEvPT5_SB_PT3_PKSC_PT1_PKSG_PT2_PKSK_T4_iiT6_,"",@"SHT_CUDA_INFO"
	.sectionflags	@""
	.align	4


	//----- nvinfo : EIATTR_CUDA_API_VERSION
	.align		4
        /*0000*/ 	.byte	0x04, 0x37
        /*0002*/ 	.short	(.L_592 - .L_591)
.L_591:
        /*0004*/ 	.word	0x00000082


	//----- nvinfo : EIATTR_KPARAM_INFO
	.align		4
.L_592:
        /*0008*/ 	.byte	0x04, 0x17
        /*000a*/ 	.short	(.L_594 - .L_593)
.L_593:
        /*000c*/ 	.word	0x00000000
        /*0010*/ 	.short	0x000b
        /*0012*/ 	.short	0x004c
        /*0014*/ 	.byte	0x00, 0xf0, 0x05, 0x00


	//----- nvinfo : EIATTR_KPARAM_INFO
	.align		4
.L_594:
        /*0018*/ 	.byte	0x04, 0x17
        /*001a*/ 	.short	(.L_596 - .L_595)
.L_595:
        /*001c*/ 	.word	0x00000000
        /*0020*/ 	.short	0x000a
        /*0022*/ 	.short	0x0048
        /*0024*/ 	.byte	0x00, 0xf0, 0x11, 0x00


	//----- nvinfo : EIATTR_KPARAM_INFO
	.align		4
.L_596:
        /*0028*/ 	.byte	0x04, 0x17
        /*002a*/ 	.short	(.L_598 - .L_597)
.L_597:
        /*002c*/ 	.word	0x00000000
        /*0030*/ 	.short	0x0009
        /*0032*/ 	.short	0x0044
        /*0034*/ 	.byte	0x00, 0xf0, 0x11, 0x00


	//----- nvinfo : EIATTR_KPARAM_INFO
	.align		4
.L_598:
        /*0038*/ 	.byte	0x04, 0x17
        /*003a*/ 	.short	(.L_600 - .L_599)
.L_599:
        /*003c*/ 	.word	0x00000000
        /*0040*/ 	.short	0x0008
        /*0042*/ 	.short	0x0040
        /*0044*/ 	.byte	0x00, 0xf0, 0x11, 0x00


	//----- nvinfo : EIATTR_KPARAM_INFO
	.align		4
.L_600:
        /*0048*/ 	.byte	0x04, 0x17
        /*004a*/ 	.short	(.L_602 - .L_601)
.L_601:
        /*004c*/ 	.word	0x00000000
        /*0050*/ 	.short	0x0007
        /*0052*/ 	.short	0x0038
        /*0054*/ 	.byte	0x00, 0xf5, 0x21, 0x00


	//----- nvinfo : EIATTR_KPARAM_INFO
	.align		4
.L_602:
        /*0058*/ 	.byte	0x04, 0x17
        /*005a*/ 	.short	(.L_604 - .L_603)
.L_603:
        /*005c*/ 	.word	0x00000000
        /*0060*/ 	.short	0x0006
        /*0062*/ 	.short	0x0030
        /*0064*/ 	.byte	0x00, 0xf5, 0x21, 0x00


	//----- nvinfo : EIATTR_KPARAM_INFO
	.align		4
.L_604:
        /*0068*/ 	.byte	0x04, 0x17
        /*006a*/ 	.short	(.L_606 - .L_605)
.L_605:
        /*006c*/ 	.word	0x00000000
        /*0070*/ 	.short	0x0005
        /*0072*/ 	.short	0x0028
        /*0074*/ 	.byte	0x00, 0xf5, 0x21, 0x00


	//----- nvinfo : EIATTR_KPARAM_INFO
	.align		4
.L_606:
        /*0078*/ 	.byte	0x04, 0x17
        /*007a*/ 	.short	(.L_608 - .L_607)
.L_607:
        /*007c*/ 	.word	0x00000000
        /*0080*/ 	.short	0x0004
        /*0082*/ 	.short	0x0020
        /*0084*/ 	.byte	0x00, 0xf5, 0x21, 0x00


	//----- nvinfo : EIATTR_KPARAM_INFO
	.align		4
.L_608:
        /*0088*/ 	.byte	0x04, 0x17
        /*008a*/ 	.short	(.L_610 - .L_609)
.L_609:
        /*008c*/ 	.word	0x00000000
        /*0090*/ 	.short	0x0003
        /*0092*/ 	.short	0x0018
        /*0094*/ 	.byte	0x00, 0xf5, 0x21, 0x00


	//----- nvinfo : EIATTR_KPARAM_INFO
	.align		4
.L_610:
        /*0098*/ 	.byte	0x04, 0x17
        /*009a*/ 	.short	(.L_612 - .L_611)
.L_611:
        /*009c*/ 	.word	0x00000000
        /*00a0*/ 	.short	0x0002
        /*00a2*/ 	.short	0x0010
        /*00a4*/ 	.byte	0x00, 0xf5, 0x21, 0x00


	//----- nvinfo : EIATTR_KPARAM_INFO
	.align		4
.L_612:
        /*00a8*/ 	.byte	0x04, 0x17
        /*00aa*/ 	.short	(.L_614 - .L_613)
.L_613:
        /*00ac*/ 	.word	0x00000000
        /*00b0*/ 	.short	0x0001
        /*00b2*/ 	.short	0x0008
        /*00b4*/ 	.byte	0x00, 0xf5, 0x21, 0x00


	//----- nvinfo : EIATTR_KPARAM_INFO
	.align		4
.L_614:
        /*00b8*/ 	.byte	0x04, 0x17
        /*00ba*/ 	.short	(.L_616 - .L_615)
.L_615:
        /*00bc*/ 	.word	0x00000000
        /*00c0*/ 	.short	0x0000
        /*00c2*/ 	.short	0x0000
        /*00c4*/ 	.byte	0x00, 0xf5, 0x21, 0x00


	//----- nvinfo : EIATTR_SPARSE_MMA_MASK
	.align		4
.L_616:
        /*00c8*/ 	.byte	0x03, 0x50
        /*00ca*/ 	.short	0x0000


	//----- nvinfo : EIATTR_MAXREG_COUNT
	.align		4
        /*00cc*/ 	.byte	0x03, 0x1b
        /*00ce*/ 	.short	0x00a8


	//----- nvinfo : EIATTR_NUM_BARRIERS
	.align		4
        /*00d0*/ 	.byte	0x02, 0x4c
        /*00d2*/ 	.byte	0x01
	.zero		1


	//----- nvinfo : EIATTR_MERCURY_ISA_VERSION
	.align		4
        /*00d4*/ 	.byte	0x03, 0x5f
        /*00d6*/ 	.short	0x0101


	//----- nvinfo : EIATTR_COOP_GROUP_MASK_REGIDS
	.align		4
        /*00d8*/ 	.byte	0x04, 0x29
        /*00da*/ 	.short	(.L_618 - .L_617)


	//   ....[0]....
.L_617:
        /*00dc*/ 	.word	0xffffffff


	//   ....[1]....
        /*00e0*/ 	.word	0x05000000


	//   ....[2]....
        /*00e4*/ 	.word	0xffffffff


	//   ....[3]....
        /*00e8*/ 	.word	0xffffffff


	//   ....[4]....
        /*00ec*/ 	.word	0xffffffff


	//   ....[5]....
        /*00f0*/ 	.word	0xffffffff


	//   ....[6]....
        /*00f4*/ 	.word	0xffffffff


	//   ....[7]....
        /*00f8*/ 	.word	0xffffffff


	//   ....[8]....
        /*00fc*/ 	.word	0xffffffff


	//   ....[9]....
        /*0100*/ 	.word	0xffffffff


	//   ....[10]....
        /*0104*/ 	.word	0xffffffff


	//   ....[11]....
        /*0108*/ 	.word	0xffffffff


	//   ....[12]....
        /*010c*/ 	.word	0xffffffff


	//   ....[13]....
        /*0110*/ 	.word	0xffffffff


	//   ....[14]....
        /*0114*/ 	.word	0xffffffff


	//   ....[15]....
        /*0118*/ 	.word	0xffffffff


	//   ....[16]....
        /*011c*/ 	.word	0xffffffff


	//   ....[17]....
        /*0120*/ 	.word	0xffffffff


	//   ....[18]....
        /*0124*/ 	.word	0xffffffff


	//   ....[19]....
        /*0128*/ 	.word	0xffffffff


	//   ....[20]....
        /*012c*/ 	.word	0xffffffff


	//   ....[21]....
        /*0130*/ 	.word	0xffffffff


	//   ....[22]....
        /*0134*/ 	.word	0xffffffff


	//   ....[23]....
        /*0138*/ 	.word	0xffffffff


	//   ....[24]....
        /*013c*/ 	.word	0xffffffff


	//   ....[25]....
        /*0140*/ 	.word	0xffffffff


	//   ....[26]....
        /*0144*/ 	.word	0xffffffff


	//   ....[27]....
        /*0148*/ 	.word	0xffffffff


	//   ....[28]....
        /*014c*/ 	.word	0xffffffff


	//   ....[29]....
        /*0150*/ 	.word	0xffffffff


	//   ....[30]....
        /*0154*/ 	.word	0xffffffff


	//   ....[31]....
        /*0158*/ 	.word	0xffffffff


	//   ....[32]....
        /*015c*/ 	.word	0xffffffff


	//   ....[33]....
        /*0160*/ 	.word	0xffffffff


	//   ....[34]....
        /*0164*/ 	.word	0xffffffff


	//   ....[35]....
        /*0168*/ 	.word	0xffffffff


	//   ....[36]....
        /*016c*/ 	.word	0xffffffff


	//   ....[37]....
        /*0170*/ 	.word	0xffffffff


	//   ....[38]....
        /*0174*/ 	.word	0xffffffff


	//   ....[39]....
        /*0178*/ 	.word	0xffffffff


	//   ....[40]....
        /*017c*/ 	.word	0xffffffff


	//   ....[41]....
        /*0180*/ 	.word	0xffffffff


	//   ....[42]....
        /*0184*/ 	.word	0xffffffff


	//   ....[43]....
        /*0188*/ 	.word	0xffffffff


	//   ....[44]....
        /*018c*/ 	.word	0xffffffff


	//   ....[45]....
        /*0190*/ 	.word	0xffffffff


	//   ....[46]....
        /*0194*/ 	.word	0xffffffff


	//   ....[47]....
        /*0198*/ 	.word	0xffffffff


	//   ....[48]....
        /*019c*/ 	.word	0xffffffff


	//   ....[49]....
        /*01a0*/ 	.word	0xffffffff


	//   ....[50]....
        /*01a4*/ 	.word	0xffffffff


	//   ....[51]....
        /*01a8*/ 	.word	0xffffffff


	//   ....[52]....
        /*01ac*/ 	.word	0xffffffff


	//   ....[53]....
        /*01b0*/ 	.word	0xffffffff


	//   ....[54]....
        /*01b4*/ 	.word	0xffffffff


	//   ....[55]....
        /*01b8*/ 	.word	0xffffffff


	//   ....[56]....
        /*01bc*/ 	.word	0xffffffff


	//   ....[57]....
        /*01c0*/ 	.word	0xffffffff


	//   ....[58]....
        /*01c4*/ 	.word	0xffffffff


	//   ....[59]....
        /*01c8*/ 	.word	0xffffffff


	//   ....[60]....
        /*01cc*/ 	.word	0xffffffff


	//   ....[61]....
        /*01d0*/ 	.word	0xffffffff


	//   ....[62]....
        /*01d4*/ 	.word	0xffffffff


	//   ....[63]....
        /*01d8*/ 	.word	0xffffffff


	//   ....[64]....
        /*01dc*/ 	.word	0xffffffff


	//   ....[65]....
        /*01e0*/ 	.word	0xffffffff


	//   ....[66]....
        /*01e4*/ 	.word	0xffffffff


	//   ....[67]....
        /*01e8*/ 	.word	0xffffffff


	//   ....[68]....
        /*01ec*/ 	.word	0xffffffff


	//   ....[69]....
        /*01f0*/ 	.word	0xffffffff


	//   ....[70]....
        /*01f4*/ 	.word	0xffffffff


	//   ....[71]....
        /*01f8*/ 	.word	0xffffffff


	//   ....[72]....
        /*01fc*/ 	.word	0xffffffff


	//   ....[73]....
        /*0200*/ 	.word	0xffffffff


	//   ....[74]....
        /*0204*/ 	.word	0xffffffff


	//   ....[75]....
        /*0208*/ 	.word	0xffffffff


	//   ....[76]....
        /*020c*/ 	.word	0xffffffff


	//   ....[77]....
        /*0210*/ 	.word	0xffffffff


	//   ....[78]....
        /*0214*/ 	.word	0xffffffff


	//   ....[79]....
        /*0218*/ 	.word	0xffffffff


	//   ....[80]....
        /*021c*/ 	.word	0xffffffff


	//   ....[81]....
        /*0220*/ 	.word	0xffffffff


	//   ....[82]....
        /*0224*/ 	.word	0xffffffff


	//   ....[83]....
        /*0228*/ 	.word	0xffffffff


	//   ....[84]....
        /*022c*/ 	.word	0xffffffff


	//   ....[85]....
        /*0230*/ 	.word	0xffffffff


	//   ....[86]....
        /*0234*/ 	.word	0xffffffff


	//   ....[87]....
        /*0238*/ 	.word	0xffffffff


	//   ....[88]....
        /*023c*/ 	.word	0xffffffff


	//   ....[89]....
        /*0240*/ 	.word	0xffffffff


	//   ....[90]....
        /*0244*/ 	.word	0xffffffff


	//   ....[91]....
        /*0248*/ 	.word	0xffffffff


	//   ....[92]....
        /*024c*/ 	.word	0xffffffff


	//   ....[93]....
        /*0250*/ 	.word	0xffffffff


	//   ....[94]....
        /*0254*/ 	.word	0xffffffff


	//   ....[95]....
        /*0258*/ 	.word	0xffffffff


	//   ....[96]....
        /*025c*/ 	.word	0xffffffff


	//   ....[97]....
        /*0260*/ 	.word	0xffffffff


	//   ....[98]....
        /*0264*/ 	.word	0xffffffff


	//   ....[99]....
        /*0268*/ 	.word	0xffffffff


	//   ....[100]....
        /*026c*/ 	.word	0xffffffff


	//   ....[101]....
        /*0270*/ 	.word	0xffffffff


	//   ....[102]....
        /*0274*/ 	.word	0xffffffff


	//   ....[103]....
        /*0278*/ 	.word	0xffffffff


	//   ....[104]....
        /*027c*/ 	.word	0xffffffff


	//   ....[105]....
        /*0280*/ 	.word	0xffffffff


	//   ....[106]....
        /*0284*/ 	.word	0xffffffff


	//   ....[107]....
        /*0288*/ 	.word	0xffffffff


	//   ....[108]....
        /*028c*/ 	.word	0xffffffff


	//   ....[109]....
        /*0290*/ 	.word	0xffffffff


	//   ....[110]....
        /*0294*/ 	.word	0xffffffff


	//   ....[111]....
        /*0298*/ 	.word	0xffffffff


	//   ....[112]....
        /*029c*/ 	.word	0xffffffff


	//   ....[113]....
        /*02a0*/ 	.word	0xffffffff


	//   ....[114]....
        /*02a4*/ 	.word	0xffffffff


	//   ....[115]....
        /*02a8*/ 	.word	0xffffffff


	//   ....[116]....
        /*02ac*/ 	.word	0xffffffff


	//   ....[117]....
        /*02b0*/ 	.word	0xffffffff


	//   ....[118]....
        /*02b4*/ 	.word	0xffffffff


	//   ....[119]....
        /*02b8*/ 	.word	0xffffffff


	//   ....[120]....
        /*02bc*/ 	.word	0xffffffff


	//   ....[121]....
        /*02c0*/ 	.word	0xffffffff


	//   ....[122]....
        /*02c4*/ 	.word	0xffffffff


	//   ....[123]....
        /*02c8*/ 	.word	0xffffffff


	//   ....[124]....
        /*02cc*/ 	.word	0xffffffff


	//   ....[125]....
        /*02d0*/ 	.word	0xffffffff


	//   ....[126]....
        /*02d4*/ 	.word	0xffffffff


	//   ....[127]....
        /*02d8*/ 	.word	0xffffffff


	//   ....[128]....
        /*02dc*/ 	.word	0xffffffff


	//   ....[129]....
        /*02e0*/ 	.word	0xffffffff


	//   ....[130]....
        /*02e4*/ 	.word	0xffffffff


	//   ....[131]....
        /*02e8*/ 	.word	0xffffffff


	//   ....[132]....
        /*02ec*/ 	.word	0xffffffff


	//   ....[133]....
        /*02f0*/ 	.word	0xffffffff


	//   ....[134]....
        /*02f4*/ 	.word	0xffffffff


	//   ....[135]....
        /*02f8*/ 	.word	0xffffffff


	//   ....[136]....
        /*02fc*/ 	.word	0xffffffff


	//   ....[137]....
        /*0300*/ 	.word	0xffffffff


	//   ....[138]....
        /*0304*/ 	.word	0xffffffff


	//   ....[139]....
        /*0308*/ 	.word	0xffffffff


	//   ....[140]....
        /*030c*/ 	.word	0xffffffff


	//   ....[141]....
        /*0310*/ 	.word	0xffffffff


	//   ....[142]....
        /*0314*/ 	.word	0xffffffff


	//   ....[143]....
        /*0318*/ 	.word	0xffffffff


	//   ....[144]....
        /*031c*/ 	.word	0xffffffff


	//   ....[145]....
        /*0320*/ 	.word	0xffffffff


	//   ....[146]....
        /*0324*/ 	.word	0xffffffff


	//   ....[147]....
        /*0328*/ 	.word	0xffffffff


	//   ....[148]....
        /*032c*/ 	.word	0xffffffff


	//   ....[149]....
        /*0330*/ 	.word	0xffffffff


	//   ....[150]....
        /*0334*/ 	.word	0xffffffff


	//   ....[151]....
        /*0338*/ 	.word	0xffffffff


	//   ....[152]....
        /*033c*/ 	.word	0xffffffff


	//   ....[153]....
        /*0340*/ 	.word	0xffffffff


	//   ....[154]....
        /*0344*/ 	.word	0xffffffff


	//   ....[155]....
        /*0348*/ 	.word	0xffffffff


	//   ....[156]....
        /*034c*/ 	.word	0xffffffff


	//   ....[157]....
        /*0350*/ 	.word	0xffffffff


	//   ....[158]....
        /*0354*/ 	.word	0xffffffff


	//   ....[159]....
        /*0358*/ 	.word	0xffffffff


	//   ....[160]....
        /*035c*/ 	.word	0x0500001c


	//   ....[161]....
        /*0360*/ 	.word	0xffffffff


	//   ....[162]....
        /*0364*/ 	.word	0xffffffff


	//   ....[163]....
        /*0368*/ 	.word	0xffffffff


	//   ....[164]....
        /*036c*/ 	.word	0xffffffff


	//   ....[165]....
        /*0370*/ 	.word	0xffffffff


	//   ....[166]....
        /*0374*/ 	.word	0xffffffff


	//   ....[167]....
        /*0378*/ 	.word	0xffffffff


	//   ....[168]....
        /*037c*/ 	.word	0xffffffff


	//   ....[169]....
        /*0380*/ 	.word	0xffffffff


	//   ....[170]....
        /*0384*/ 	.word	0xffffffff


	//   ....[171]....
        /*0388*/ 	.word	0xffffffff


	//   ....[172]....
        /*038c*/ 	.word	0xffffffff


	//   ....[173]....
        /*0390*/ 	.word	0xffffffff


	//   ....[174]....
        /*0394*/ 	.word	0xffffffff


	//   ....[175]....
        /*0398*/ 	.word	0xffffffff


	//   ....[176]....
        /*039c*/ 	.word	0xffffffff


	//   ....[177]....
        /*03a0*/ 	.word	0xffffffff


	//   ....[178]....
        /*03a4*/ 	.word	0xffffffff


	//   ....[179]....
        /*03a8*/ 	.word	0xffffffff


	//   ....[180]....
        /*03ac*/ 	.word	0xffffffff


	//   ....[181]....
        /*03b0*/ 	.word	0xffffffff


	//   ....[182]....
        /*03b4*/ 	.word	0xffffffff


	//   ....[183]....
        /*03b8*/ 	.word	0xffffffff


	//   ....[184]....
        /*03bc*/ 	.word	0xffffffff


	//   ....[185]....
        /*03c0*/ 	.word	0xffffffff


	//   ....[186]....
        /*03c4*/ 	.word	0xffffffff


	//   ....[187]....
        /*03c8*/ 	.word	0xffffffff


	//   ....[188]....
        /*03cc*/ 	.word	0xffffffff


	//   ....[189]....
        /*03d0*/ 	.word	0xffffffff


	//   ....[190]....
        /*03d4*/ 	.word	0xffffffff


	//   ....[191]....
        /*03d8*/ 	.word	0xffffffff


	//   ....[192]....
        /*03dc*/ 	.word	0xffffffff


	//   ....[193]....
        /*03e0*/ 	.word	0xffffffff


	//   ....[194]....
        /*03e4*/ 	.word	0xffffffff


	//   ....[195]....
        /*03e8*/ 	.word	0xffffffff


	//   ....[196]....
        /*03ec*/ 	.word	0xffffffff


	//   ....[197]....
        /*03f0*/ 	.word	0xffffffff


	//   ....[198]....
        /*03f4*/ 	.word	0xffffffff


	//   ....[199]....
        /*03f8*/ 	.word	0xffffffff


	//   ....[200]....
        /*03fc*/ 	.word	0xffffffff


	//   ....[201]....
        /*0400*/ 	.word	0xffffffff


	//   ....[202]....
        /*0404*/ 	.word	0xffffffff


	//   ....[203]....
        /*0408*/ 	.word	0xffffffff


	//   ....[204]....
        /*040c*/ 	.word	0xffffffff


	//   ....[205]....
        /*0410*/ 	.word	0xffffffff


	//   ....[206]....
        /*0414*/ 	.word	0xffffffff


	//   ....[207]....
        /*0418*/ 	.word	0xffffffff


	//   ....[208]....
        /*041c*/ 	.word	0xffffffff


	//   ....[209]....
        /*0420*/ 	.word	0xffffffff


	//   ....[210]....
        /*0424*/ 	.word	0xffffffff


	//   ....[211]....
        /*0428*/ 	.word	0xffffffff


	//   ....[212]....
        /*042c*/ 	.word	0xffffffff


	//   ....[213]....
        /*0430*/ 	.word	0xffffffff


	//   ....[214]....
        /*0434*/ 	.word	0xffffffff


	//   ....[215]....
        /*0438*/ 	.word	0xffffffff


	//   ....[216]....
        /*043c*/ 	.word	0xffffffff


	//   ....[217]....
        /*0440*/ 	.word	0xffffffff


	//   ....[218]....
        /*0444*/ 	.word	0xffffffff


	//   ....[219]....
        /*0448*/ 	.word	0xffffffff


	//   ....[220]....
        /*044c*/ 	.word	0xffffffff


	//   ....[221]....
        /*0450*/ 	.word	0xffffffff


	//   ....[222]....
        /*0454*/ 	.word	0xffffffff


	//   ....[223]....
        /*0458*/ 	.word	0xffffffff


	//   ....[224]....
        /*045c*/ 	.word	0xffffffff


	//   ....[225]....
        /*0460*/ 	.word	0xffffffff


	//   ....[226]....
        /*0464*/ 	.word	0xffffffff


	//   ....[227]....
        /*0468*/ 	.word	0xffffffff


	//   ....[228]....
        /*046c*/ 	.word	0xffffffff


	//   ....[229]....
        /*0470*/ 	.word	0x0500003f


	//   ....[230]....
        /*0474*/ 	.word	0x0500003f


	//   ....[231]....
        /*0478*/ 	.word	0x0500003f


	//   ....[232]....
        /*047c*/ 	.word	0x0500003f


	//   ....[233]....
        /*0480*/ 	.word	0x0500003f


	//----- nvinfo : EIATTR_COOP_GROUP_INSTR_OFFSETS
	.align		4
.L_618:
        /*0484*/ 	.byte	0x04, 0x28
        /*0486*/ 	.short	(.L_620 - .L_619)


	//   ....[0]....
.L_619:
        /*0488*/ 	.word	0x00001180


	//   ....[1]....
        /*048c*/ 	.word	0x00001ca0


	//   ....[2]....
        /*0490*/ 	.word	0x00003220


	//   ....[3]....
        /*0494*/ 	.word	0x00003240


	//   ....[4]....
        /*0498*/ 	.word	0x00003260


	//   ....[5]....
        /*049c*/ 	.word	0x00003280


	//   ....[6]....
        /*04a0*/ 	.word	0x000032a0


	//   ....[7]....
        /*04a4*/ 	.word	0x00003730


	//   ....[8]....
        /*04a8*/ 	.word	0x00003740


	//   ....[9]....
        /*04ac*/ 	.word	0x00003760


	//   ....[10]....
        /*04b0*/ 	.word	0x00003780


	//   ....[11]....
        /*04b4*/ 	.word	0x000037d0


	//   ....[12]....
        /*04b8*/ 	.word	0x00003800


	//   ....[13]....
        /*04bc*/ 	.word	0x00003850


	//   ....[14]....
        /*04c0*/ 	.word	0x00003890


	//   ....[15]....
        /*04c4*/ 	.word	0x00003980


	//   ....[16]....
        /*04c8*/ 	.word	0x000039a0


	//   ....[17]....
        /*04cc*/ 	.word	0x000039b0


	//   ....[18]....
        /*04d0*/ 	.word	0x000039d0


	//   ....[19]....
        /*04d4*/ 	.word	0x00003a10


	//   ....[20]....
        /*04d8*/ 	.word	0x00003a40


	//   ....[21]....
        /*04dc*/ 	.word	0x00003a80


	//   ....[22]....
        /*04e0*/ 	.word	0x00003aa0


	//   ....[23]....
        /*04e4*/ 	.word	0x00003ac0


	//   ....[24]....
        /*04e8*/ 	.word	0x00003bc0


	//   ....[25]....
        /*04ec*/ 	.word	0x00003bf0


	//   ....[26]....
        /*04f0*/ 	.word	0x00003c00


	//   ....[27]....
        /*04f4*/ 	.word	0x00003c30


	//   ....[28]....
        /*04f8*/ 	.word	0x00003c50


	//   ....[29]....
        /*04fc*/ 	.word	0x00003ca0


	//   ....[30]....
        /*0500*/ 	.word	0x00003cc0


	//   ....[31]....
        /*0504*/ 	.word	0x00003d00


	//   ....[32]....
        /*0508*/ 	.word	0x00003d20


	//   ....[33]....
        /*050c*/ 	.word	0x00003e00


	//   ....[34]....
        /*0510*/ 	.word	0x00003e20


	//   ....[35]....
        /*0514*/ 	.word	0x00003e30


	//   ....[36]....
        /*0518*/ 	.word	0x00003e60


	//   ....[37]....
        /*051c*/ 	.word	0x00003e90


	//   ....[38]....
        /*0520*/ 	.word	0x00003ee0


	//   ....[39]....
        /*0524*/ 	.word	0x00003ef0


	//   ....[40]....
        /*0528*/ 	.word	0x00003f30


	//   ....[41]....
        /*052c*/ 	.word	0x00003f60


	//   ....[42]....
        /*0530*/ 	.word	0x00004040


	//   ....[43]....
        /*0534*/ 	.word	0x00004060


	//   ....[44]....
        /*0538*/ 	.word	0x00004070


	//   ....[45]....
        /*053c*/ 	.word	0x000040c0


	//   ....[46]....
        /*0540*/ 	.word	0x000040f0


	//   ....[47]....
        /*0544*/ 	.word	0x00004120


	//   ....[48]....
        /*0548*/ 	.word	0x00004150


	//   ....[49]....
        /*054c*/ 	.word	0x00004180


	//   ....[50]....
        /*0550*/ 	.word	0x000041b0


	//   ....[51]....
        /*0554*/ 	.word	0x00004280


	//   ....[52]....
        /*0558*/ 	.word	0x000042b0


	//   ....[53]....
        /*055c*/ 	.word	0x000042c0


	//   ....[54]....
        /*0560*/ 	.word	0x00004310


	//   ....[55]....
        /*0564*/ 	.word	0x00004340


	//   ....[56]....
        /*0568*/ 	.word	0x00004370


	//   ....[57]....
        /*056c*/ 	.word	0x000043a0


	//   ....[58]....
        /*0570*/ 	.word	0x000043d0


	//   ....[59]....
        /*0574*/ 	.word	0x00004400


	//   ....[60]....
        /*0578*/ 	.word	0x000044e0


	//   ....[61]....
        /*057c*/ 	.word	0x000044f0


	//   ....[62]....
        /*0580*/ 	.word	0x00004540


	//   ....[63]....
        /*0584*/ 	.word	0x00004570


	//   ....[64]....
        /*0588*/ 	.word	0x000045a0


	//   ....[65]....
        /*058c*/ 	.word	0x000045d0


	//   ....[66]....
        /*0590*/ 	.word	0x00004600


	//   ....[67]....
        /*0594*/ 	.word	0x00004630


	//   ....[68]....
        /*0598*/ 	.word	0x00004660


	//   ....[69]....
        /*059c*/ 	.word	0x00004720


	//   ....[70]....
        /*05a0*/ 	.word	0x00004730


	//   ....[71]....
        /*05a4*/ 	.word	0x00004780


	//   ....[72]....
        /*05a8*/ 	.word	0x000047b0


	//   ....[73]....
        /*05ac*/ 	.word	0x000047e0


	//   ....[74]....
        /*05b0*/ 	.word	0x00004810


	//   ....[75]....
        /*05b4*/ 	.word	0x00004840


	//   ....[76]....
        /*05b8*/ 	.word	0x00004870


	//   ....[77]....
        /*05bc*/ 	.word	0x000048a0


	//   ....[78]....
        /*05c0*/ 	.word	0x00004970


	//   ....[79]....
        /*05c4*/ 	.word	0x00004980


	//   ....[80]....
        /*05c8*/ 	.word	0x000049d0


	//   ....[81]....
        /*05cc*/ 	.word	0x00004a00


	//   ....[82]....
        /*05d0*/ 	.word	0x00004a30


	//   ....[83]....
        /*05d4*/ 	.word	0x00004a60


	//   ....[84]....
        /*05d8*/ 	.word	0x00004a90


	//   ....[85]....
        /*05dc*/ 	.word	0x00004ac0


	//   ....[86]....
        /*05e0*/ 	.word	0x00004af0


	//   ....[87]....
        /*05e4*/ 	.word	0x00004bc0


	//   ....[88]....
        /*05e8*/ 	.word	0x00004bd0


	//   ....[89]....
        /*05ec*/ 	.word	0x00004c20


	//   ....[90]....
        /*05f0*/ 	.word	0x00004c50


	//   ....[91]....
        /*05f4*/ 	.word	0x00004c80


	//   ....[92]....
        /*05f8*/ 	.word	0x00004cb0


	//   ....[93]....
        /*05fc*/ 	.word	0x00004ce0


	//   ....[94]....
        /*0600*/ 	.word	0x00004d10


	//   ....[95]....
        /*0604*/ 	.word	0x00004d40


	//   ....[96]....
        /*0608*/ 	.word	0x00004e00


	//   ....[97]....
        /*060c*/ 	.word	0x00004e10


	//   ....[98]....
        /*0610*/ 	.word	0x00004e40


	//   ....[99]....
        /*0614*/ 	.word	0x00004e70


	//   ....[100]....
        /*0618*/ 	.word	0x00004ea0


	//   ....[101]....
        /*061c*/ 	.word	0x00004ed0


	//   ....[102]....
        /*0620*/ 	.word	0x00004f00


	//   ....[103]....
        /*0624*/ 	.word	0x00004f30


	//   ....[104]....
        /*0628*/ 	.word	0x00004f60


	//   ....[105]....
        /*062c*/ 	.word	0x00005040


	//   ....[106]....
        /*0630*/ 	.word	0x00005070


	//   ....[107]....
        /*0634*/ 	.word	0x00005080


	//   ....[108]....
        /*0638*/ 	.word	0x000050d0


	//   ....[109]....
        /*063c*/ 	.word	0x00005100


	//   ....[110]....
        /*0640*/ 	.word	0x00005130


	//   ....[111]....
        /*0644*/ 	.word	0x00005160


	//   ....[112]....
        /*0648*/ 	.word	0x00005190


	//   ....[113]....
        /*064c*/ 	.word	0x000051c0


	//   ....[114]....
        /*0650*/ 	.word	0x00005290


	//   ....[115]....
        /*0654*/ 	.word	0x000052b0


	//   ....[116]....
        /*0658*/ 	.word	0x000052c0


	//   ....[117]....
        /*065c*/ 	.word	0x00005310


	//   ....[118]....
        /*0660*/ 	.word	0x00005340


	//   ....[119]....
        /*0664*/ 	.word	0x00005370


	//   ....[120]....
        /*0668*/ 	.word	0x000053a0


	//   ....[121]....
        /*066c*/ 	.word	0x000053d0


	//   ....[122]....
        /*0670*/ 	.word	0x00005400


	//   ....[123]....
        /*0674*/ 	.word	0x000054e0


	//   ....[124]....
        /*0678*/ 	.word	0x00005500


	//   ....[125]....
        /*067c*/ 	.word	0x00005510


	//   ....[126]....
        /*0680*/ 	.word	0x00005540


	//   ....[127]....
        /*0684*/ 	.word	0x000055a0


	//   ....[128]....
        /*0688*/ 	.word	0x000055d0


	//   ....[129]....
        /*068c*/ 	.word	0x00005600


	//   ....[130]....
        /*0690*/ 	.word	0x00005630


	//   ....[131]....
        /*0694*/ 	.word	0x00005660


	//   ....[132]....
        /*0698*/ 	.word	0x00005730


	//   ....[133]....
        /*069c*/ 	.word	0x00005760


	//   ....[134]....
        /*06a0*/ 	.word	0x00005770


	//   ....[135]....
        /*06a4*/ 	.word	0x000057c0


	//   ....[136]....
        /*06a8*/ 	.word	0x000057f0


	//   ....[137]....
        /*06ac*/ 	.word	0x00005820


	//   ....[138]....
        /*06b0*/ 	.word	0x00005850


	//   ....[139]....
        /*06b4*/ 	.word	0x00005880


	//   ....[140]....
        /*06b8*/ 	.word	0x000058b0


	//   ....[141]....
        /*06bc*/ 	.word	0x00005980


	//   ....[142]....
        /*06c0*/ 	.word	0x000059a0


	//   ....[143]....
        /*06c4*/ 	.word	0x000059b0


	//   ....[144]....
        /*06c8*/ 	.word	0x00005a00


	//   ....[145]....
        /*06cc*/ 	.word	0x00005a30


	//   ....[146]....
        /*06d0*/ 	.word	0x00005a60


	//   ....[147]....
        /*06d4*/ 	.word	0x00005a90


	//   ....[148]....
        /*06d8*/ 	.word	0x00005ac0


	//   ....[149]....
        /*06dc*/ 	.word	0x00005af0


	//   ....[150]....
        /*06e0*/ 	.word	0x00005bc0


	//   ....[151]....
        /*06e4*/ 	.word	0x00005be0


	//   ....[152]....
        /*06e8*/ 	.word	0x00005bf0


	//   ....[153]....
        /*06ec*/ 	.word	0x00005c40


	//   ....[154]....
        /*06f0*/ 	.word	0x00005c70


	//   ....[155]....
        /*06f4*/ 	.word	0x00005ca0


	//   ....[156]....
        /*06f8*/ 	.word	0x00005cd0


	//   ....[157]....
        /*06fc*/ 	.word	0x00005d00


	//   ....[158]....
        /*0700*/ 	.word	0x00005d30


	//   ....[159]....
        /*0704*/ 	.word	0x00005df0


	//   ....[160]....
        /*0708*/ 	.word	0x000062f0


	//   ....[161]....
        /*070c*/ 	.word	0x00006650


	//   ....[162]....
        /*0710*/ 	.word	0x00006750


	//   ....[163]....
        /*0714*/ 	.word	0x00006850


	//   ....[164]....
        /*0718*/ 	.word	0x00006950


	//   ....[165]....
        /*071c*/ 	.word	0x00006a50


	//   ....[166]....
        /*0720*/ 	.word	0x00006b50


	//   ....[167]....
        /*0724*/ 	.word	0x00006c50


	//   ....[168]....
        /*0728*/ 	.word	0x00006d50


	//   ....[169]....
        /*072c*/ 	.word	0x00006e50


	//   ....[170]....
        /*0730*/ 	.word	0x00006f50


	//   ....[171]....
        /*0734*/ 	.word	0x00007050


	//   ....[172]....
        /*0738*/ 	.word	0x00007150


	//   ....[173]....
        /*073c*/ 	.word	0x00007250


	//   ....[174]....
        /*0740*/ 	.word	0x00007350


	//   ....[175]....
        /*0744*/ 	.word	0x00007450


	//   ....[176]....
        /*0748*/ 	.word	0x00007550


	//   ....[177]....
        /*074c*/ 	.word	0x00007650


	//   ....[178]....
        /*0750*/ 	.word	0x00007870


	//   ....[179]....
        /*0754*/ 	.word	0x000079f0


	//   ....[180]....
        /*0758*/ 	.word	0x00007b70


	//   ....[181]....
        /*075c*/ 	.word	0x00007cf0


	//   ....[182]....
        /*0760*/ 	.word	0x00007e70


	//   ....[183]....
        /*0764*/ 	.word	0x00007ff0


	//   ....[184]....
        /*0768*/ 	.word	0x00008170


	//   ....[185]....
        /*076c*/ 	.word	0x000082f0


	//   ....[186]....
        /*0770*/ 	.word	0x00008470


	//   ....[187]....
        /*0774*/ 	.word	0x000085f0


	//   ....[188]....
        /*0778*/ 	.word	0x00008770


	//   ....[189]....
        /*077c*/ 	.word	0x000088f0


	//   ....[190]....
        /*0780*/ 	.word	0x00008a60


	//   ....[191]....
        /*0784*/ 	.word	0x00008bc0


	//   ....[192]....
        /*0788*/ 	.word	0x00008d20


	//   ....[193]....
        /*078c*/ 	.word	0x00008e80


	//   ....[194]....
        /*0790*/ 	.word	0x00008fe0


	//   ....[195]....
        /*0794*/ 	.word	0x00009f40


	//   ....[196]....
        /*0798*/ 	.word	0x00009fc0


	//   ....[197]....
        /*079c*/ 	.word	0x0000a040


	//   ....[198]....
        /*07a0*/ 	.word	0x0000a0c0


	//   ....[199]....
        /*07a4*/ 	.word	0x0000a140


	//   ....[200]....
        /*07a8*/ 	.word	0x0000a1c0


	//   ....[201]....
        /*07ac*/ 	.word	0x0000a240


	//   ....[202]....
        /*07b0*/ 	.word	0x0000a2c0


	//   ....[203]....
        /*07b4*/ 	.word	0x0000a340


	//   ....[204]....
        /*07b8*/ 	.word	0x0000a3c0


	//   ....[205]....
        /*07bc*/ 	.word	0x0000a440


	//   ....[206]....
        /*07c0*/ 	.word	0x0000a4c0


	//   ....[207]....
        /*07c4*/ 	.word	0x0000a540


	//   ....[208]....
        /*07c8*/ 	.word	0x0000a5c0


	//   ....[209]....
        /*07cc*/ 	.word	0x0000a640


	//   ....[210]....
        /*07d0*/ 	.word	0x0000a6c0


	//   ....[211]....
        /*07d4*/ 	.word	0x0000a740


	//   ....[212]....
        /*07d8*/ 	.word	0x0000a8a0


	//   ....[213]....
        /*07dc*/ 	.word	0x0000a960


	//   ....[214]....
        /*07e0*/ 	.word	0x0000aa10


	//   ....[215]....
        /*07e4*/ 	.word	0x0000aad0


	//   ....[216]....
        /*07e8*/ 	.word	0x0000ab80


	//   ....[217]....
        /*07ec*/ 	.word	0x0000ac40


	//   ....[218]....
        /*07f0*/ 	.word	0x0000acf0


	//   ....[219]....
        /*07f4*/ 	.word	0x0000adb0


	//   ....[220]....
        /*07f8*/ 	.word	0x0000ae60


	//   ....[221]....
        /*07fc*/ 	.word	0x0000af20


	//   ....[222]....
        /*0800*/ 	.word	0x0000afd0


	//   ....[223]....
        /*0804*/ 	.word	0x0000b090


	//   ....[224]....
        /*0808*/ 	.word	0x0000b140


	//   ....[225]....
        /*080c*/ 	.word	0x0000b200


	//   ....[226]....
        /*0810*/ 	.word	0x0000b2b0


	//   ....[227]....
        /*0814*/ 	.word	0x0000b370


	//   ....[228]....
        /*0818*/ 	.word	0x0000b410


	//   ....[229]....
        /*081c*/ 	.word	0x0000b480


	//   ....[230]....
        /*0820*/ 	.word	0x0000b4f0


	//   ....[231]....
        /*0824*/ 	.word	0x0000b560


	//   ....[232]....
        /*0828*/ 	.word	0x0000b5d0


	//   ....[233]....
        /*082c*/ 	.word	0x0000b640


	//----- nvinfo : EIATTR_VRC_CTA_INIT_COUNT
	.align		4
.L_620:
        /*0830*/ 	.byte	0x02, 0x4a
	.zero		1
	.zero		1


	//----- nvinfo : EIATTR_EXIT_INSTR_OFFSETS
	.align		4
        /*0834*/ 	.byte	0x04, 0x1c
        /*0836*/ 	.short	(.L_622 - .L_621)


	//   ....[0]....
.L_621:
        /*0838*/ 	.word	0x00002cc0


	//   ....[1]....
        /*083c*/ 	.word	0x00003020


	//   ....[2]....
        /*0840*/ 	.word	0x00003040


	//   ....[3]....
        /*0844*/ 	.word	0x0000a750


	//   ....[4]....
        /*0848*/ 	.word	0x0000b420


	//----- nvinfo : EIATTR_MAX_THREADS
	.align		4
.L_622:
        /*084c*/ 	.byte	0x04, 0x05
        /*084e*/ 	.short	(.L_624 - .L_623)
.L_623:
        /*0850*/ 	.word	0x00000180
        /*0854*/ 	.word	0x00000001
        /*0858*/ 	.word	0x00000001


	//----- nvinfo : EIATTR_CRS_STACK_SIZE
	.align		4
.L_624:
        /*085c*/ 	.byte	0x04, 0x1e
        /*085e*/ 	.short	(.L_626 - .L_625)
.L_625:
        /*0860*/ 	.word	0x00000000


	//----- nvinfo : EIATTR_CBANK_PARAM_SIZE
	.align		4
.L_626:
        /*0864*/ 	.byte	0x03, 0x19
        /*0866*/ 	.short	0x004d


	//----- nvinfo : EIATTR_PARAM_CBANK
	.align		4
        /*0868*/ 	.byte	0x04, 0x0a
        /*086a*/ 	.short	(.L_628 - .L_627)
	.align		4
.L_627:
        /*086c*/ 	.word	index@(.nv.constant0._ZN3cub18CUB_300001_SM_10006detail10radix_sort29DeviceRadixSortOnesweepKernelINS1_5radix10policy_hubIfiyE10Policy1000ELNS0_9SortOrderE0EfiyiiNS1_21identity_decomposer_tEEEvPT5_SB_PT3_PKSC_PT1_PKSG_PT2_PKSK_T4_iiT6_)
        /*0870*/ 	.short	0x0380
        /*0872*/ 	.short	0x004d


	//----- nvinfo : EIATTR_SW_WAR
	.align		4
.L_628:
        /*0874*/ 	.byte	0x04, 0x36
        /*0876*/ 	.short	(.L_630 - .L_629)
.L_629:
        /*0878*/ 	.word	0x00000008
.L_630:


//--------------------- .nv.info._ZN3cub18CUB_300001_SM_10006detail10radix_sort33DeviceRadixSortExclusiveSumKernelINS1_5radix10policy_hubIfiyE10Policy1000EyEEvPT0_ --------------------------
	.section	.nv.info._ZN3cub18CUB_300001_SM_10006detail10radix_sort33DeviceRadixSortExclusiveSumKernelINS1_5radix10policy_hubIfiyE10Policy1000EyEEvPT0_,"",@"SHT_CUDA_INFO"
	.sectionflags	@""
	.align	4


	//----- nvinfo : EIATTR_CUDA_API_VERSION
	.align		4
        /*0000*/ 	.byte	0x04, 0x37
        /*0002*/ 	.short	(.L_632 - .L_631)
.L_631:
        /*0004*/ 	.word	0x00000082


	//----- nvinfo : EIATTR_KPARAM_INFO
	.align		4
.L_632:
        /*0008*/ 	.byte	0x04, 0x17
        /*000a*/ 	.short	(.L_634 - .L_633)
.L_633:
        /*000c*/ 	.word	0x00000000
        /*0010*/ 	.short	0x0000
        /*0012*/ 	.short	0x0000
        /*0014*/ 	.byte	0x00, 0xf5, 0x21, 0x00


	//----- nvinfo : EIATTR_SPARSE_MMA_MASK
	.align		4
.L_634:
        /*0018*/ 	.byte	0x03, 0x50
        /*001a*/ 	.short	0x0000


	//----- nvinfo : EIATTR_MAXREG_COUNT
	.align		4
        /*001c*/ 	.byte	0x03, 0x1b
        /*001e*/ 	.short	0x00ff


	//----- nvinfo : EIATTR_NUM_BARRIERS
	.align		4
        /*0020*/ 	.byte	0x02, 0x4c
        /*0022*/ 	.byte	0x01
	.zero		1


	//----- nvinfo : EIATTR_MERCURY_ISA_VERSION
	.align		4
        /*0024*/ 	.byte	0x03, 0x5f
        /*0026*/ 	.short	0x0101


	//----- nvinfo : EIATTR_COOP_GROUP_MASK_REGIDS
	.align		4
        /*0028*/ 	.byte	0x04, 0x29
        /*002a*/ 	.short	(.L_636 - .L_635)


	//   ....[0]....
.L_635:
        /*002c*/ 	.word	0xffffffff


	//   ....[1]....
        /*0030*/ 	.word	0xffffffff


	//   ....[2]....
        /*0034*/ 	.word	0xffffffff


	//   ....[3]....
        /*0038*/ 	.word	0xffffffff


	//   ....[4]....
        /*003c*/ 	.word	0xffffffff


	//   ....[5]....
        /*0040*/ 	.word	0xffffffff


	//   ....[6]....
        /*0044*/ 	.word	0xffffffff


	//   ....[7]....
        /*0048*/ 	.word	0xffffffff


	//   ....[8]....
        /*004c*/ 	.word	0xffffffff


	//   ....[9]....
        /*0050*/ 	.word	0xffffffff


	//   ....[10]....
        /*0054*/ 	.word	0x05000015


	//   ....[11]....
        /*0058*/ 	.word	0x05000015


	//   ....[12]....
        /*005c*/ 	.word	0x05000015


	//   ....[13]....
        /*0060*/ 	.word	0x05000015


	//   ....[14]....
        /*0064*/ 	.word	0x05000015


	//   ....[15]....
        /*0068*/ 	.word	0x05000015


	//   ....[16]....
        /*006c*/ 	.word	0x05000015


	//   ....[17]....
        /*0070*/ 	.word	0x05000015


	//   ....[18]....
        /*0074*/ 	.word	0x05000015


	//   ....[19]....
        /*0078*/ 	.word	0x05000015


	//----- nvinfo : EIATTR_COOP_GROUP_INSTR_OFFSETS
	.align		4
.L_636:
        /*007c*/ 	.byte	0x04, 0x28
        /*007e*/ 	.short	(.L_638 - .L_637)


	//   ....[0]....
.L_637:
        /*0080*/ 	.word	0x00000250


	//   ....[1]....
        /*0084*/ 	.word	0x00000260


	//   ....[2]....
        /*0088*/ 	.word	0x000002a0


	//   ....[3]....
        /*008c*/ 	.word	0x000002c0


	//   ....[4]....
        /*0090*/ 	.word	0x00000310


	//   ....[5]....
        /*0094*/ 	.word	0x00000320


	//   ....[6]....
        /*0098*/ 	.word	0x00000360


	//   ....[7]....
        /*009c*/ 	.word	0x00000380


	//   ....[8]....
        /*00a0*/ 	.word	0x000003d0


	//   ....[9]....
        /*00a4*/ 	.word	0x000003e0


	//   ....[10]....
        /*00a8*/ 	.word	0x00000660


	//   ....[11]....
        /*00ac*/ 	.word	0x000006b0


	//   ....[12]....
        /*00b0*/ 	.word	0x00000740


	//   ....[13]....
        /*00b4*/ 	.word	0x00000790


	//   ....[14]....
        /*00b8*/ 	.word	0x00000820


	//   ....[15]....
        /*00bc*/ 	.word	0x00000870


	//   ....[16]....
        /*00c0*/ 	.word	0x00000900


	//   ....[17]....
        /*00c4*/ 	.word	0x00000950


	//   ....[18]....
        /*00c8*/ 	.word	0x000009e0


	//   ....[19]....
        /*00cc*/ 	.word	0x00000a30


	//----- nvinfo : EIATTR_VRC_CTA_INIT_COUNT
	.align		4
.L_638:
        /*00d0*/ 	.byte	0x02, 0x4a
	.zero		1
	.zero		1


	//----- nvinfo : EIATTR_EXIT_INSTR_OFFSETS
	.align		4
        /*00d4*/ 	.byte	0x04, 0x1c
        /*00d6*/ 	.short	(.L_640 - .L_639)


	//   ....[0]....
.L_639:
        /*00d8*/ 	.word	0x000005d0


	//   ....[1]....
        /*00dc*/ 	.word	0x00000600


	//----- nvinfo : EIATTR_CRS_STACK_SIZE
	.align		4
.L_640:
        /*00e0*/ 	.byte	0x04, 0x1e
        /*00e2*/ 	.short	(.L_642 - .L_641)
.L_641:
        /*00e4*/ 	.word	0x00000000


	//----- nvinfo : EIATTR_CBANK_PARAM_SIZE
	.align		4
.L_642:
        /*00e8*/ 	.byte	0x03, 0x19
        /*00ea*/ 	.short	0x0008


	//----- nvinfo : EIATTR_PARAM_CBANK
	.align		4
        /*00ec*/ 	.byte	0x04, 0x0a
        /*00ee*/ 	.short	(.L_644 - .L_643)
	.align		4
.L_643:
        /*00f0*/ 	.word	index@(.nv.constant0._ZN3cub18CUB_300001_SM_10006detail10radix_sort33DeviceRadixSortExclusiveSumKernelINS1_5radix10policy_hubIfiyE10Policy1000EyEEvPT0_)
        /*00f4*/ 	.short	0x0380
        /*00f6*/ 	.short	0x0008


	//----- nvinfo : EIATTR_SW_WAR
	.align		4
.L_644:
        /*00f8*/ 	.byte	0x04, 0x36
        /*00fa*/ 	.short	(.L_646 - .L_645)
.L_645:
        /*00fc*/ 	.word	0x00000008
.L_646:


//--------------------- .nv.info._ZN3cub18CUB_300001_SM_10006detail10radix_sort30DeviceRadixSortHistogramKernelINS1_5radix10policy_hubIfiyE10Policy1000ELNS0_9SortOrderE0EfyNS1_21identity_decomposer_tEEEvPT2_PKT1_SA_iiT3_ --------------------------
	.section	.nv.info._ZN3cub18CUB_300001_SM_10006detail10radix_sort30DeviceRadixSortHistogramKernelINS1_5radix10policy_hubIfiyE10Policy1000ELNS0_9SortOrderE0EfyNS1_21identity_decomposer_tEEEvPT2_PKT1_SA_iiT3_,"",@"SHT_CUDA_INFO"
	.sectionflags	@""
	.align	4


	//----- nvinfo : EIATTR_CUDA_API_VERSION
	.align		4
        /*0000*/ 	.byte	0x04, 0x37
        /*0002*/ 	.short	(.L_648 - .L_647)
.L_647:
        /*0004*/ 	.word	0x00000082


	//----- nvinfo : EIATTR_KPARAM_INFO
	.align		4
.L_648:
        /*0008*/ 	.byte	0x04, 0x17
        /*000a*/ 	.short	(.L_650 - .L_649)
.L_649:
        /*000c*/ 	.word	0x00000000
        /*0010*/ 	.short	0x0005
        /*0012*/ 	.short	0x0020
        /*0014*/ 	.byte	0x00, 0xf0, 0x05, 0x00


	//----- nvinfo : EIATTR_KPARAM_INFO
	.align		4
.L_650:
        /*0018*/ 	.byte	0x04, 0x17
        /*001a*/ 	.short	(.L_652 - .L_651)
.L_651:
        /*001c*/ 	.word	0x00000000
        /*0020*/ 	.short	0x0004
        /*0022*/ 	.short	0x001c
        /*0024*/ 	.byte	0x00, 0xf0, 0x11, 0x00


	//----- nvinfo : EIATTR_KPARAM_INFO
	.align		4
.L_652:
        /*0028*/ 	.byte	0x04, 0x17
        /*002a*/ 	.short	(.L_654 - .L_653)
.L_653:
        /*002c*/ 	.word	0x00000000
        /*0030*/ 	.short	0x0003
        /*0032*/ 	.short	0x0018
        /*0034*/ 	.byte	0x00, 0xf0, 0x11, 0x00


	//----- nvinfo : EIATTR_KPARAM_INFO
	.align		4
.L_654:
        /*0038*/ 	.byte	0x04, 0x17
        /*003a*/ 	.short	(.L_656 - .L_655)
.L_655:
        /*003c*/ 	.word	0x00000000
        /*0040*/ 	.short	0x0002
        /*0042*/ 	.short	0x0010
        /*0044*/ 	.byte	0x00, 0xf0, 0x21, 0x00


	//----- nvinfo : EIATTR_KPARAM_INFO
	.align		4
.L_656:
        /*0048*/ 	.byte	0x04, 0x17
        /*004a*/ 	.short	(.L_658 - .L_657)
.L_657:
        /*004c*/ 	.word	0x00000000
        /*0050*/ 	.short	0x0001
        /*0052*/ 	.short	0x0008
        /*0054*/ 	.byte	0x00, 0xf5, 0x21, 0x00


	//----- nvinfo : EIATTR_KPARAM_INFO
	.align		4
.L_658:
        /*0058*/ 	.byte	0x04, 0x17
        /*005a*/ 	.short	(.L_660 - .L_659)
.L_659:
        /*005c*/ 	.word	0x00000000
        /*0060*/ 	.short	0x0000
        /*0062*/ 	.short	0x0000
        /*0064*/ 	.byte	0x00, 0xf5, 0x21, 0x00


	//----- nvinfo : EIATTR_SPARSE_MMA_MASK
	.align		4
.L_660:
        /*0068*/ 	.byte	0x03, 0x50
        /*006a*/ 	.short	0x0000


	//----- nvinfo : EIATTR_MAXREG_COUNT
	.align		4
        /*006c*/ 	.byte	0x03, 0x1b
        /*006e*/ 	.short	0x00ff


	//----- nvinfo : EIATTR_NUM_BARRIERS
	.align		4
        /*0070*/ 	.byte	0x02, 0x4c
        /*0072*/ 	.byte	0x01
	.zero		1


	//----- nvinfo : EIATTR_MERCURY_ISA_VERSION
	.align		4
        /*0074*/ 	.byte	0x03, 0x5f
        /*0076*/ 	.short	0x0101


	//----- nvinfo : EIATTR_VRC_CTA_INIT_COUNT
	.align		4
        /*0078*/ 	.byte	0x02, 0x4a
	.zero		1
	.zero		1


	//----- nvinfo : EIATTR_EXIT_INSTR_OFFSETS
	.align		4
        /*007c*/ 	.byte	0x04, 0x1c
        /*007e*/ 	.short	(.L_662 - .L_661)


	//   ....[0]....
.L_661:
        /*0080*/ 	.word	0x00000040


	//   ....[1]....
        /*0084*/ 	.word	0x00003310


	//----- nvinfo : EIATTR_MAX_THREADS
	.align		4
.L_662:
        /*0088*/ 	.byte	0x04, 0x05
        /*008a*/ 	.short	(.L_664 - .L_663)
.L_663:
        /*008c*/ 	.word	0x00000080
        /*0090*/ 	.word	0x00000001
        /*0094*/ 	.word	0x00000001


	//----- nvinfo : EIATTR_CRS_STACK_SIZE
	.align		4
.L_664:
        /*0098*/ 	.byte	0x04, 0x1e
        /*009a*/ 	.short	(.L_666 - .L_665)
.L_665:
        /*009c*/ 	.word	0x00000000


	//----- nvinfo : EIATTR_CBANK_PARAM_SIZE
	.align		4
.L_666:
        /*00a0*/ 	.byte	0x03, 0x19
        /*00a2*/ 	.short	0x0021


	//----- nvinfo : EIATTR_PARAM_CBANK
	.align		4
        /*00a4*/ 	.byte	0x04, 0x0a
        /*00a6*/ 	.short	(.L_668 - .L_667)
	.align		4
.L_667:
        /*00a8*/ 	.word	index@(.nv.constant0._ZN3cub18CUB_300001_SM_10006detail10radix_sort30DeviceRadixSortHistogramKernelINS1_5radix10policy_hubIfiyE10Policy1000ELNS0_9SortOrderE0EfyNS1_21identity_decomposer_tEEEvPT2_PKT1_SA_iiT3_)
        /*00ac*/ 	.short	0x0380
        /*00ae*/ 	.short	0x0021


	//----- nvinfo : EIATTR_SW_WAR
	.align		4
.L_668:
        /*00b0*/ 	.byte	0x04, 0x36
        /*00b2*/ 	.short	(.L_670 - .L_669)
.L_669:
        /*00b4*/ 	.word	0x00000008
.L_670:


//--------------------- .nv.info._ZN3cub18CUB_300001_SM_10006detail10radix_sort31DeviceRadixSortSingleTileKernelINS1_5radix10policy_hubIfiyE10Policy1000ELNS0_9SortOrderE0EfiyNS1_21identity_decomposer_tEEEvPKT1_PSA_PKT2_PSE_T3_iiT4_ --------------------------
	.section	.nv.info._ZN3cub18CUB_300001_SM_10006detail10radix_sort31DeviceRadixSortSingleTileKernelINS1_5radix10policy_hubIfiyE10Policy1000ELNS0_9SortOrderE0EfiyNS1_21identity_decomposer_tEEEvPKT1_PSA_PKT2_PSE_T3_iiT4_,"",@"SHT_CUDA_INFO"
	.sectionflags	@""
	.align	4


	//----- nvinfo : EIATTR_CUDA_API_VERSION
	.align		4
        /*0000*/ 	.byte	0x04, 0x37
        /*0002*/ 	.short	(.L_672 - .L_671)
.L_671:
        /*0004*/ 	.word	0x00000082


	//----- nvinfo : EIATTR_KPARAM_INFO
	.align		4
.L_672:
        /*0008*/ 	.byte	0x04, 0x17
        /*000a*/ 	.short	(.L_674 - .L_673)
.L_673:
        /*000c*/ 	.word	0x00000000
        /*0010*/ 	.short	0x0007
        /*0012*/ 	.short	0x0030
        /*0014*/ 	.byte	0x00, 0xf0, 0x05, 0x00


	//----- nvinfo : EIATTR_KPARAM_INFO
	.align		4
.L_674:
        /*0018*/ 	.byte	0x04, 0x17
        /*001a*/ 	.short	(.L_676 - .L_675)
.L_675:
        /*001c*/ 	.word	0x00000000
        /*0020*/ 	.short	0x0006
        /*0022*/ 	.short	0x002c
        /*0024*/ 	.byte	0x00, 0xf0, 0x11, 0x00


	//----- nvinfo : EIATTR_KPARAM_INFO
	.align		4
.L_676:
        /*0028*/ 	.byte	0x04, 0x17
        /*002a*/ 	.short	(.L_678 - .L_677)
.L_677:
        /*002c*/ 	.word	0x00000000
        /*0030*/ 	.short	0x0005
        /*0032*/ 	.short	0x0028
        /*0034*/ 	.byte	0x00, 0xf0, 0x11, 0x00


	//----- nvinfo : EIATTR_KPARAM_INFO
	.align		4
.L_678:
        /*0038*/ 	.byte	0x04, 0x17
        /*003a*/ 	.short	(.L_680 - .L_679)
.L_679:
        /*003c*/ 	.word	0x00000000
        /*0040*/ 	.short	0x0004
        /*0042*/ 	.short	0x0020
        /*0044*/ 	.byte	0x00, 0xf0, 0x21, 0x00


	//----- nvinfo : EIATTR_KPARAM_INFO
	.align		4
.L_680:
        /*0048*/ 	.byte	0x04, 0x17
        /*004a*/ 	.short	(.L_682 - .L_681)
.L_681:
        /*004c*/ 	.word	0x00000000
        /*0050*/ 	.short	0x0003
        /*0052*/ 	.short	0x0018
        /*0054*/ 	.byte	0x00, 0xf5, 0x21, 0x00


	//----- nvinfo : EIATTR_KPARAM_INFO
	.align		4
.L_682:
        /*0058*/ 	.byte	0x04, 0x17
        /*005a*/ 	.short	(.L_684 - .L_683)
.L_683:
        /*005c*/ 	.word	0x00000000
        /*0060*/ 	.short	0x0002
        /*0062*/ 	.short	0x0010
        /*0064*/ 	.byte	0x00, 0xf5, 0x21, 0x00


	//----- nvinfo : EIATTR_KPARAM_INFO
	.align		4
.L_684:
        /*0068*/ 	.byte	0x04, 0x17
        /*006a*/ 	.short	(.L_686 - .L_685)
.L_685:
        /*006c*/ 	.word	0x00000000
        /*0070*/ 	.short	0x0001
        /*0072*/ 	.short	0x0008
        /*0074*/ 	.byte	0x00, 0xf5, 0x21, 0x00


	//----- nvinfo : EIATTR_KPARAM_INFO
	.align		4
.L_686:
        /*0078*/ 	.byte	0x04, 0x17
        /*007a*/ 	.short	(.L_688 - .L_687)
.L_687:
        /*007c*/ 	.word	0x00000000
        /*0080*/ 	.short	0x0000
        /*0082*/ 	.short	0x0000
        /*0084*/ 	.byte	0x00, 0xf5, 0x21, 0x00


	//----- nvinfo : EIATTR_SPARSE_MMA_MASK
	.align		4
.L_688:
        /*0088*/ 	.byte	0x03, 0x50
        /*008a*/ 	.short	0x0000


	//----- nvinfo : EIATTR_MAXREG_COUNT
	.align		4
        /*008c*/ 	.byte	0x03, 0x1b
        /*008e*/ 	.short	0x00ff


	//----- nvinfo : EIATTR_NUM_BARRIERS
	.align		4
        /*0090*/ 	.byte	0x02, 0x4c
        /*0092*/ 	.byte	0x01
	.zero		1


	//----- nvinfo : EIATTR_MERCURY_ISA_VERSION
	.align		4
        /*0094*/ 	.byte	0x03, 0x5f
        /*0096*/ 	.short	0x0101


	//----- nvinfo : EIATTR_COOP_GROUP_MASK_REGIDS
	.align		4
        /*0098*/ 	.byte	0x04, 0x29
        /*009a*/ 	.short	(.L_690 - .L_689)


	//   ....[0]....
.L_689:
        /*009c*/ 	.word	0xffffffff


	//   ....[1]....
        /*00a0*/ 	.word	0xffffffff


	//   ....[2]....
        /*00a4*/ 	.word	0xffffffff


	//   ....[3]....
        /*00a8*/ 	.word	0xffffffff


	//   ....[4]....
        /*00ac*/ 	.word	0xffffffff


	//----- nvinfo : EIATTR_COOP_GROUP_INSTR_OFFSETS
	.align		4
.L_690:
        /*00b0*/ 	.byte	0x04, 0x28
        /*00b2*/ 	.short	(.L_692 - .L_691)


	//   ....[0]....
.L_691:
        /*00b4*/ 	.word	0x00002310


	//   ....[1]....
        /*00b8*/ 	.word	0x00002330


	//   ....[2]....
        /*00bc*/ 	.word	0x00002350


	//   ....[3]....
        /*00c0*/ 	.word	0x00002370


	//   ....[4]....
        /*00c4*/ 	.word	0x00002390


	//----- nvinfo : EIATTR_VRC_CTA_INIT_COUNT
	.align		4
.L_692:
        /*00c8*/ 	.byte	0x02, 0x4a
	.zero		1
	.zero		1


	//----- nvinfo : EIATTR_EXIT_INSTR_OFFSETS
	.align		4
        /*00cc*/ 	.byte	0x04, 0x1c
        /*00ce*/ 	.short	(.L_694 - .L_693)


	//   ....[0]....
.L_693:
        /*00d0*/ 	.word	0x00004460


	//   ....[1]....
        /*00d4*/ 	.word	0x000044e0


	//----- nvinfo : EIATTR_MAX_THREADS
	.align		4
.L_694:
        /*00d8*/ 	.byte	0x04, 0x05
        /*00da*/ 	.short	(.L_696 - .L_695)
.L_695:
        /*00dc*/ 	.word	0x00000100
        /*00e0*/ 	.word	0x00000001
        /*00e4*/ 	.word	0x00000001


	//----- nvinfo : EIATTR_CBANK_PARAM_SIZE
	.align		4
.L_696:
        /*00e8*/ 	.byte	0x03, 0x19
        /*00ea*/ 	.short	0x0031


	//----- nvinfo : EIATTR_PARAM_CBANK
	.align		4
        /*00ec*/ 	.byte	0x04, 0x0a
        /*00ee*/ 	.short	(.L_698 - .L_697)
	.align		4
.L_697:
        /*00f0*/ 	.word	index@(.nv.constant0._ZN3cub18CUB_300001_SM_10006detail10radix_sort31DeviceRadixSortSingleTileKernelINS1_5radix10policy_hubIfiyE10Policy1000ELNS0_9SortOrderE0EfiyNS1_21identity_decomposer_tEEEvPKT1_PSA_PKT2_PSE_T3_iiT4_)
        /*00f4*/ 	.short	0x0380
        /*00f6*/ 	.short	0x0031


	//----- nvinfo : EIATTR_SW_WAR
	.align		4
.L_698:
        /*00f8*/ 	.byte	0x04, 0x36
        /*00fa*/ 	.short	(.L_700 - .L_699)
.L_699:
        /*00fc*/ 	.word	0x00000008
.L_700:


//--------------------- .nv.info._ZN3cub18CUB_300001_SM_10006detail6reduce28DeviceReduceSingleTileKernelINS2_10policy_hubIfyN4cuda3std3__44plusIfEEE10Policy1000EPfSC_iS9_ffNS7_10__identityEEEvT0_T1_T2_T3_T4_T6_ --------------------------
	.section	.nv.info._ZN3cub18CUB_300001_SM_10006detail6reduce28DeviceReduceSingleTileKernelINS2_10policy_hubIfyN4cuda3std3__44plusIfEEE10Policy1000EPfSC_iS9_ffNS7_10__identityEEEvT0_T1_T2_T3_T4_T6_,"",@"SHT_CUDA_INFO"
	.sectionflags	@""
	.align	4


	//----- nvinfo : EIATTR_CUDA_API_VERSION
	.align		4
        /*0000*/ 	.byte	0x04, 0x37
        /*0002*/ 	.short	(.L_702 - .L_701)
.L_701:
        /*0004*/ 	.word	0x00000082


	//----- nvinfo : EIATTR_KPARAM_INFO
	.align		4
.L_702:
        /*0008*/ 	.byte	0x04, 0x17
        /*000a*/ 	.short	(.L_704 - .L_703)
.L_703:
        /*000c*/ 	.word	0x00000000
        /*0010*/ 	.short	0x0005
        /*0012*/ 	.short	0x001c
        /*0014*/ 	.byte	0x00, 0xf0, 0x05, 0x00


	//----- nvinfo : EIATTR_KPARAM_INFO
	.align		4
.L_704:
        /*0018*/ 	.byte	0x04, 0x17
        /*001a*/ 	.short	(.L_706 - .L_705)
.L_705:
        /*001c*/ 	.word	0x00000000
        /*0020*/ 	.short	0x0004
        /*0022*/ 	.short	0x0018
        /*0024*/ 	.byte	0x00, 0xf0, 0x11, 0x00


	//----- nvinfo : EIATTR_KPARAM_INFO
	.align		4
.L_706:
        /*0028*/ 	.byte	0x04, 0x17
        /*002a*/ 	.short	(.L_708 - .L_707)
.L_707:
        /*002c*/ 	.word	0x00000000
        /*0030*/ 	.short	0x0003
        /*0032*/ 	.short	0x0014
        /*0034*/ 	.byte	0x00, 0xf0, 0x05, 0x00


	//----- nvinfo : EIATTR_KPARAM_INFO
	.align		4
.L_708:
        /*0038*/ 	.byte	0x04, 0x17
        /*003a*/ 	.short	(.L_710 - .L_709)
.L_709:
        /*003c*/ 	.word	0x00000000
        /*0040*/ 	.short	0x0002
        /*0042*/ 	.short	0x0010
        /*0044*/ 	.byte	0x00, 0xf0, 0x11, 0x00


	//----- nvinfo : EIATTR_KPARAM_INFO
	.align		4
.L_710:
        /*0048*/ 	.byte	0x04, 0x17
        /*004a*/ 	.short	(.L_712 - .L_711)
.L_711:
        /*004c*/ 	.word	0x00000000
        /*0050*/ 	.short	0x0001
        /*0052*/ 	.short	0x0008
        /*0054*/ 	.byte	0x00, 0xf5, 0x21, 0x00


	//----- nvinfo : EIATTR_KPARAM_INFO
	.align		4
.L_712:
        /*0058*/ 	.byte	0x04, 0x17
        /*005a*/ 	.short	(.L_714 - .L_713)
.L_713:
        /*005c*/ 	.word	0x00000000
        /*0060*/ 	.short	0x0000
        /*0062*/ 	.short	0x0000
        /*0064*/ 	.byte	0x00, 0xf5, 0x21, 0x00


	//----- nvinfo : EIATTR_SPARSE_MMA_MASK
	.align		4
.L_714:
        /*0068*/ 	.byte	0x03, 0x50
        /*006a*/ 	.short	0x0000


	//----- nvinfo : EIATTR_MAXREG_COUNT
	.align		4
        /*006c*/ 	.byte	0x03, 0x1b
        /*006e*/ 	.short	0x00ff


	//----- nvinfo : EIATTR_NUM_BARRIERS
	.align		4
        /*0070*/ 	.byte	0x02, 0x4c
        /*0072*/ 	.byte	0x01
	.zero		1


	//----- nvinfo : EIATTR_MERCURY_ISA_VERSION
	.align		4
        /*0074*/ 	.byte	0x03, 0x5f
        /*0076*/ 	.short	0x0101


	//----- nvinfo : EIATTR_COOP_GROUP_MASK_REGIDS
	.align		4
        /*0078*/ 	.byte	0x04, 0x29
        /*007a*/ 	.short	(.L_716 - .L_715)


	//   ....[0]....
.L_715:
        /*007c*/ 	.word	0xffffffff


	//   ....[1]....
        /*0080*/ 	.word	0xffffffff


	//   ....[2]....
        /*0084*/ 	.word	0xffffffff


	//   ....[3]....
        /*0088*/ 	.word	0xffffffff


	//   ....[4]....
        /*008c*/ 	.word	0xffffffff


	//   ....[5]....
        /*0090*/ 	.word	0xffffffff


	//   ....[6]....
        /*0094*/ 	.word	0xffffffff


	//   ....[7]....
        /*0098*/ 	.word	0xffffffff


	//   ....[8]....
        /*009c*/ 	.word	0xffffffff


	//   ....[9]....
        /*00a0*/ 	.word	0xffffffff


	//   ....[10]....
        /*00a4*/ 	.word	0xffffffff


	//   ....[11]....
        /*00a8*/ 	.word	0xffffffff


	//   ....[12]....
        /*00ac*/ 	.word	0xffffffff


	//   ....[13]....
        /*00b0*/ 	.word	0xffffffff


	//   ....[14]....
        /*00b4*/ 	.word	0xffffffff


	//   ....[15]....
        /*00b8*/ 	.word	0xffffffff


	//   ....[16]....
        /*00bc*/ 	.word	0xffffffff


	//   ....[17]....
        /*00c0*/ 	.word	0xffffffff


	//   ....[18]....
        /*00c4*/ 	.word	0xffffffff


	//   ....[19]....
        /*00c8*/ 	.word	0xffffffff


	//   ....[20]....
        /*00cc*/ 	.word	0xffffffff


	//   ....[21]....
        /*00d0*/ 	.word	0xffffffff


	//   ....[22]....
        /*00d4*/ 	.word	0xffffffff


	//   ....[23]....
        /*00d8*/ 	.word	0xffffffff


	//   ....[24]....
        /*00dc*/ 	.word	0xffffffff


	//   ....[25]....
        /*00e0*/ 	.word	0xffffffff


	//   ....[26]....
        /*00e4*/ 	.word	0xffffffff


	//   ....[27]....
        /*00e8*/ 	.word	0xffffffff


	//   ....[28]....
        /*00ec*/ 	.word	0xffffffff


	//   ....[29]....
        /*00f0*/ 	.word	0xffffffff


	//----- nvinfo : EIATTR_COOP_GROUP_INSTR_OFFSETS
	.align		4
.L_716:
        /*00f4*/ 	.byte	0x04, 0x28
        /*00f6*/ 	.short	(.L_718 - .L_717)


	//   ....[0]....
.L_717:
        /*00f8*/ 	.word	0x00000980


	//   ....[1]....
        /*00fc*/ 	.word	0x000009e0


	//   ....[2]....
        /*0100*/ 	.word	0x00000a50


	//   ....[3]....
        /*0104*/ 	.word	0x00000aa0


	//   ....[4]....
        /*0108*/ 	.word	0x00000ad0


	//   ....[5]....
        /*010c*/ 	.word	0x00000c90


	//   ....[6]....
        /*0110*/ 	.word	0x00000d20


	//   ....[7]....
        /*0114*/ 	.word	0x00000d60


	//   ....[8]....
        /*0118*/ 	.word	0x00000db0


	//   ....[9]....
        /*011c*/ 	.word	0x00000df0


	//   ....[10]....
        /*0120*/ 	.word	0x00001c00


	//   ....[11]....
        /*0124*/ 	.word	0x00001c80


	//   ....[12]....
        /*0128*/ 	.word	0x00001cd0


	//   ....[13]....
        /*012c*/ 	.word	0x00001d10


	//   ....[14]....
        /*0130*/ 	.word	0x00001d40


	//   ....[15]....
        /*0134*/ 	.word	0x00002700


	//   ....[16]....
        /*0138*/ 	.word	0x00002760


	//   ....[17]....
        /*013c*/ 	.word	0x000027d0


	//   ....[18]....
        /*0140*/ 	.word	0x00002820


	//   ....[19]....
        /*0144*/ 	.word	0x00002850


	//   ....[20]....
        /*0148*/ 	.word	0x00002a10


	//   ....[21]....
        /*014c*/ 	.word	0x00002a90


	//   ....[22]....
        /*0150*/ 	.word	0x00002ad0


	//   ....[23]....
        /*0154*/ 	.word	0x00002b10


	//   ....[24]....
        /*0158*/ 	.word	0x00002b70


	//   ....[25]....
        /*015c*/ 	.word	0x00003b00


	//   ....[26]....
        /*0160*/ 	.word	0x00003b80


	//   ....[27]....
        /*0164*/ 	.word	0x00003bd0


	//   ....[28]....
        /*0168*/ 	.word	0x00003c10


	//   ....[29]....
        /*016c*/ 	.word	0x00003c40


	//----- nvinfo : EIATTR_VRC_CTA_INIT_COUNT
	.align		4
.L_718:
        /*0170*/ 	.byte	0x02, 0x4a
	.zero		1
	.zero		1


	//----- nvinfo : EIATTR_EXIT_INSTR_OFFSETS
	.align		4
        /*0174*/ 	.byte	0x04, 0x1c
        /*0176*/ 	.short	(.L_720 - .L_719)


	//   ....[0]....
.L_719:
        /*0178*/ 	.word	0x00000080


	//   ....[1]....
        /*017c*/ 	.word	0x000000c0


	//   ....[2]....
        /*0180*/ 	.word	0x00003d90


	//   ....[3]....
        /*0184*/ 	.word	0x00003de0


	//----- nvinfo : EIATTR_MAX_THREADS
	.align		4
.L_720:
        /*0188*/ 	.byte	0x04, 0x05
        /*018a*/ 	.short	(.L_722 - .L_721)
.L_721:
        /*018c*/ 	.word	0x00000100
        /*0190*/ 	.word	0x00000001
        /*0194*/ 	.word	0x00000001


	//----- nvinfo : EIATTR_CRS_STACK_SIZE
	.align		4
.L_722:
        /*0198*/ 	.byte	0x04, 0x1e
        /*019a*/ 	.short	(.L_724 - .L_723)
.L_723:
        /*019c*/ 	.word	0x00000000


	//----- nvinfo : EIATTR_CBANK_PARAM_SIZE
	.align		4
.L_724:
        /*01a0*/ 	.byte	0x03, 0x19
        /*01a2*/ 	.short	0x001d


	//----- nvinfo : EIATTR_PARAM_CBANK
	.align		4
        /*01a4*/ 	.byte	0x04, 0x0a
        /*01a6*/ 	.short	(.L_726 - .L_725)
	.align		4
.L_725:
        /*01a8*/ 	.word	index@(.nv.constant0._ZN3cub18CUB_300001_SM_10006detail6reduce28DeviceReduceSingleTileKernelINS2_10policy_hubIfyN4cuda3std3__44plusIfEEE10Policy1000EPfSC_iS9_ffNS7_10__identityEEEvT0_T1_T2_T3_T4_T6_)
        /*01ac*/ 	.short	0x0380
        /*01ae*/ 	.short	0x001d


	//----- nvinfo : EIATTR_SW_WAR
	.align		4
.L_726:
        /*01b0*/ 	.byte	0x04, 0x36
        /*01b2*/ 	.short	(.L_728 - .L_727)
.L_727:
        /*01b4*/ 	.word	0x00000008
.L_728:


//--------------------- .nv.info._ZN3cub18CUB_300001_SM_10006detail6reduce18DeviceReduceKernelINS2_10policy_hubIfyN4cuda3std3__44plusIfEEE10Policy1000EN6thrust24THRUST_300001_SM_1000_NS12zip_iteratorINS7_5tupleIJNSD_6detail15normal_iteratorINSD_10device_ptrIfEEEESK_EEEEEyS9_f4funcEEvT0_PT3_T1_NS0_13GridEvenShareISR_EET2_T4_ --------------------------
	.section	.nv.info._ZN3cub18CUB_300001_SM_10006detail6reduce18DeviceReduceKernelINS2_10policy_hubIfyN4cuda3std3__44plusIfEEE10Policy1000EN6thrust24THRUST_300001_SM_1000_NS12zip_iteratorINS7_5tupleIJNSD_6detail15normal_iteratorINSD_10device_ptrIfEEEESK_EEEEEyS9_f4funcEEvT0_PT3_T1_NS0_13GridEvenShareISR_EET2_T4_,"",@"SHT_CUDA_INFO"
	.sectionflags	@""
	.align	4


	//----- nvinfo : EIATTR_CUDA_API_VERSION
	.align		4
        /*0000*/ 	.byte	0x04, 0x37
        /*0002*/ 	.short	(.L_730 - .L_729)
.L_729:
        /*0004*/ 	.word	0x00000082


	//----- nvinfo : EIATTR_KPARAM_INFO
	.align		4
.L_730:
        /*0008*/ 	.byte	0x04, 0x17
        /*000a*/ 	.short	(.L_732 - .L_731)
.L_731:
        /*000c*/ 	.word	0x00000000
        /*0010*/ 	.short	0x0005
        /*0012*/ 	.short	0x0069
        /*0014*/ 	.byte	0x00, 0xf0, 0x05, 0x00


	//----- nvinfo : EIATTR_KPARAM_INFO
	.align		4
.L_732:
        /*0018*/ 	.byte	0x04, 0x17
        /*001a*/ 	.short	(.L_734 - .L_733)
.L_733:
        /*001c*/ 	.word	0x00000000
        /*0020*/ 	.short	0x0004
        /*0022*/ 	.short	0x0068
        /*0024*/ 	.byte	0x00, 0xf0, 0x05, 0x00


	//----- nvinfo : EIATTR_KPARAM_INFO
	.align		4
.L_734:
        /*0028*/ 	.byte	0x04, 0x17
        /*002a*/ 	.short	(.L_736 - .L_735)
.L_735:
        /*002c*/ 	.word	0x00000000
        /*0030*/ 	.short	0x0003
        /*0032*/ 	.short	0x0020
        /*0034*/ 	.byte	0x00, 0xf0, 0x21, 0x01


	//----- nvinfo : EIATTR_KPARAM_INFO
	.align		4
.L_736:
        /*0038*/ 	.byte	0x04, 0x17
        /*003a*/ 	.short	(.L_738 - .L_737)
.L_737:
        /*003c*/ 	.word	0x00000000
        /*0040*/ 	.short	0x0002
        /*0042*/ 	.short	0x0018
        /*0044*/ 	.byte	0x00, 0xf0, 0x21, 0x00


	//----- nvinfo : EIATTR_KPARAM_INFO
	.align		4
.L_738:
        /*0048*/ 	.byte	0x04, 0x17
        /*004a*/ 	.short	(.L_740 - .L_739)
.L_739:
        /*004c*/ 	.word	0x00000000
        /*0050*/ 	.short	0x0001
        /*0052*/ 	.short	0x0010
        /*0054*/ 	.byte	0x00, 0xf5, 0x21, 0x00


	//----- nvinfo : EIATTR_KPARAM_INFO
	.align		4
.L_740:
        /*0058*/ 	.byte	0x04, 0x17
        /*005a*/ 	.short	(.L_742 - .L_741)
.L_741:
        /*005c*/ 	.word	0x00000000
        /*0060*/ 	.short	0x0000
        /*0062*/ 	.short	0x0000
        /*0064*/ 	.byte	0x00, 0xf0, 0x41, 0x00


	//----- nvinfo : EIATTR_SPARSE_MMA_MASK
	.align		4
.L_742:
        /*0068*/ 	.byte	0x03, 0x50
        /*006a*/ 	.short	0x0000


	//----- nvinfo : EIATTR_MAXREG_COUNT
	.align		4
        /*006c*/ 	.byte	0x03, 0x1b
        /*006e*/ 	.short	0x00ff


	//----- nvinfo : EIATTR_NUM_BARRIERS
	.align		4
        /*0070*/ 	.byte	0x02, 0x4c
        /*0072*/ 	.byte	0x01
	.zero		1


	//----- nvinfo : EIATTR_MERCURY_ISA_VERSION
	.align		4
        /*0074*/ 	.byte	0x03, 0x5f
        /*0076*/ 	.short	0x0101


	//----- nvinfo : EIATTR_COOP_GROUP_MASK_REGIDS
	.align		4
        /*0078*/ 	.byte	0x04, 0x29
        /*007a*/ 	.short	(.L_744 - .L_743)


	//   ....[0]....
.L_743:
        /*007c*/ 	.word	0xffffffff


	//   ....[1]....
        /*0080*/ 	.word	0xffffffff


	//   ....[2]....
        /*0084*/ 	.word	0xffffffff


	//   ....[3]....
        /*0088*/ 	.word	0xffffffff


	//   ....[4]....
        /*008c*/ 	.word	0xffffffff


	//   ....[5]....
        /*0090*/ 	.word	0xffffffff


	//   ....[6]....
        /*0094*/ 	.word	0xffffffff


	//   ....[7]....
        /*0098*/ 	.word	0xffffffff


	//   ....[8]....
        /*009c*/ 	.word	0xffffffff


	//   ....[9]....
        /*00a0*/ 	.word	0xffffffff


	//   ....[10]....
        /*00a4*/ 	.word	0xffffffff


	//   ....[11]....
        /*00a8*/ 	.word	0xffffffff


	//   ....[12]....
        /*00ac*/ 	.word	0xffffffff


	//   ....[13]....
        /*00b0*/ 	.word	0xffffffff


	//   ....[14]....
        /*00b4*/ 	.word	0xffffffff


	//----- nvinfo : EIATTR_COOP_GROUP_INSTR_OFFSETS
	.align		4
.L_744:
        /*00b8*/ 	.byte	0x04, 0x28
        /*00ba*/ 	.short	(.L_746 - .L_745)


	//   ....[0]....
.L_745:
        /*00bc*/ 	.word	0x00000ea0


	//   ....[1]....
        /*00c0*/ 	.word	0x00000f00


	//   ....[2]....
        /*00c4*/ 	.word	0x00000f70


	//   ....[3]....
        /*00c8*/ 	.word	0x00000fc0


	//   ....[4]....
        /*00cc*/ 	.word	0x00000ff0


	//   ....[5]....
        /*00d0*/ 	.word	0x000011b0


	//   ....[6]....
        /*00d4*/ 	.word	0x00001240


	//   ....[7]....
        /*00d8*/ 	.word	0x00001290


	//   ....[8]....
        /*00dc*/ 	.word	0x000012d0


	//   ....[9]....
        /*00e0*/ 	.word	0x00001310


	//   ....[10]....
        /*00e4*/ 	.word	0x00002ee0


	//   ....[11]....
        /*00e8*/ 	.word	0x00002f60


	//   ....[12]....
        /*00ec*/ 	.word	0x00002fb0


	//   ....[13]....
        /*00f0*/ 	.word	0x00002ff0


	//   ....[14]....
        /*00f4*/ 	.word	0x00003020


	//----- nvinfo : EIATTR_VRC_CTA_INIT_COUNT
	.align		4
.L_746:
        /*00f8*/ 	.byte	0x02, 0x4a
	.zero		1
	.zero		1


	//----- nvinfo : EIATTR_EXIT_INSTR_OFFSETS
	.align		4
        /*00fc*/ 	.byte	0x04, 0x1c
        /*00fe*/ 	.short	(.L_748 - .L_747)


	//   ....[0]....
.L_747:
        /*0100*/ 	.word	0x00003170


	//   ....[1]....
        /*0104*/ 	.word	0x000031d0


	//----- nvinfo : EIATTR_MAX_THREADS
	.align		4
.L_748:
        /*0108*/ 	.byte	0x04, 0x05
        /*010a*/ 	.short	(.L_750 - .L_749)
.L_749:
        /*010c*/ 	.word	0x00000100
        /*0110*/ 	.word	0x00000001
        /*0114*/ 	.word	0x00000001


	//----- nvinfo : EIATTR_CRS_STACK_SIZE
	.align		4
.L_750:
        /*0118*/ 	.byte	0x04, 0x1e
        /*011a*/ 	.short	(.L_752 - .L_751)
.L_751:
        /*011c*/ 	.word	0x00000000


	//----- nvinfo : EIATTR_CBANK_PARAM_SIZE
	.align		4
.L_752:
        /*0120*/ 	.byte	0x03, 0x19
        /*0122*/ 	.short	0x006a


	//----- nvinfo : EIATTR_PARAM_CBANK
	.align		4
        /*0124*/ 	.byte	0x04, 0x0a
        /*0126*/ 	.short	(.L_754 - .L_753)
	.align		4
.L_753:
        /*0128*/ 	.word	index@(.nv.constant0._ZN3cub18CUB_300001_SM_10006detail6reduce18DeviceReduceKernelINS2_10policy_hubIfyN4cuda3std3__44plusIfEEE10Policy1000EN6thrust24THRUST_300001_SM_1000_NS12zip_iteratorINS7_5tupleIJNSD_6detail15normal_iteratorINSD_10device_ptrIfEEEESK_EEEEEyS9_f4funcEEvT0_PT3_T1_NS0_13GridEvenShareISR_EET2_T4_)
        /*012c*/ 	.short	0x0380
        /*012e*/ 	.short	0x006a


	//----- nvinfo : EIATTR_SW_WAR
	.align		4
.L_754:
        /*0130*/ 	.byte	0x04, 0x36
        /*0132*/ 	.short	(.L_756 - .L_755)
.L_755:
        /*0134*/ 	.word	0x00000008
.L_756:


//--------------------- .nv.info._ZN3cub18CUB_300001_SM_10006detail6reduce28DeviceReduceSingleTileKernelINS2_10policy_hubIfyN4cuda3std3__44plusIfEEE10Policy1000EN6thrust24THRUST_300001_SM_1000_NS12zip_iteratorINS7_5tupleIJNSD_6detail15normal_iteratorINSD_10device_ptrIfEEEESK_EEEEEPfyS9_ff4funcEEvT0_T1_T2_T3_T4_T6_ --------------------------
	.section	.nv.info._ZN3cub18CUB_300001_SM_10006detail6reduce28DeviceReduceSingleTileKernelINS2_10policy_hubIfyN4cuda3std3__44plusIfEEE10Policy1000EN6thrust24THRUST_300001_SM_1000_NS12zip_iteratorINS7_5tupleIJNSD_6detail15normal_iteratorINSD_10device_ptrIfEEEESK_EEEEEPfyS9_ff4funcEEvT0_T1_T2_T3_T4_T6_,"",@"SHT_CUDA_INFO"
	.sectionflags	@""
	.align	4


	//----- nvinfo : EIATTR_CUDA_API_VERSION
	.align		4
        /*0000*/ 	.byte	0x04, 0x37
        /*0002*/ 	.short	(.L_758 - .L_757)
.L_757:
        /*0004*/ 	.word	0x00000082


	//----- nvinfo : EIATTR_KPARAM_INFO
	.align		4
.L_758:
        /*0008*/ 	.byte	0x04, 0x17
        /*000a*/ 	.short	(.L_760 - .L_759)
.L_759:
        /*000c*/ 	.word	0x00000000
        /*0010*/ 	.short	0x0005
        /*0012*/ 	.short	0x0028
        /*0014*/ 	.byte	0x00, 0xf0, 0x05, 0x00


	//----- nvinfo : EIATTR_KPARAM_INFO
	.align		4
.L_760:
        /*0018*/ 	.byte	0x04, 0x17
        /*001a*/ 	.short	(.L_762 - .L_761)
.L_761:
        /*001c*/ 	.word	0x00000000
        /*0020*/ 	.short	0x0004
        /*0022*/ 	.short	0x0024
        /*0024*/ 	.byte	0x00, 0xf0, 0x11, 0x00


	//----- nvinfo : EIATTR_KPARAM_INFO
	.align		4
.L_762:
        /*0028*/ 	.byte	0x04, 0x17
        /*002a*/ 	.short	(.L_764 - .L_763)
.L_763:
        /*002c*/ 	.word	0x00000000
        /*0030*/ 	.short	0x0003
        /*0032*/ 	.short	0x0020
        /*0034*/ 	.byte	0x00, 0xf0, 0x05, 0x00


	//----- nvinfo : EIATTR_KPARAM_INFO
	.align		4
.L_764:
        /*0038*/ 	.byte	0x04, 0x17
        /*003a*/ 	.short	(.L_766 - .L_765)
.L_765:
        /*003c*/ 	.word	0x00000000
        /*0040*/ 	.short	0x0002
        /*0042*/ 	.short	0x0018
        /*0044*/ 	.byte	0x00, 0xf0, 0x21, 0x00


	//----- nvinfo : EIATTR_KPARAM_INFO
	.align		4
.L_766:
        /*0048*/ 	.byte	0x04, 0x17
        /*004a*/ 	.short	(.L_768 - .L_767)
.L_767:
        /*004c*/ 	.word	0x00000000
        /*0050*/ 	.short	0x0001
        /*0052*/ 	.short	0x0010
        /*0054*/ 	.byte	0x00, 0xf5, 0x21, 0x00


	//----- nvinfo : EIATTR_KPARAM_INFO
	.align		4
.L_768:
        /*0058*/ 	.byte	0x04, 0x17
        /*005a*/ 	.short	(.L_770 - .L_769)
.L_769:
        /*005c*/ 	.word	0x00000000
        /*0060*/ 	.short	0x0000
        /*0062*/ 	.short	0x0000
        /*0064*/ 	.byte	0x00, 0xf0, 0x41, 0x00


	//----- nvinfo : EIATTR_SPARSE_MMA_MASK
	.align		4
.L_770:
        /*0068*/ 	.byte	0x03, 0x50
        /*006a*/ 	.short	0x0000


	//----- nvinfo : EIATTR_MAXREG_COUNT
	.align		4
        /*006c*/ 	.byte	0x03, 0x1b
        /*006e*/ 	.short	0x00ff


	//----- nvinfo : EIATTR_NUM_BARRIERS
	.align		4
        /*0070*/ 	.byte	0x02, 0x4c
        /*0072*/ 	.byte	0x01
	.zero		1


	//----- nvinfo : EIATTR_MERCURY_ISA_VERSION
	.align		4
        /*0074*/ 	.byte	0x03, 0x5f
        /*0076*/ 	.short	0x0101


	//----- nvinfo : EIATTR_COOP_GROUP_MASK_REGIDS
	.align		4
        /*0078*/ 	.byte	0x04, 0x29
        /*007a*/ 	.short	(.L_772 - .L_771)


	//   ....[0]....
.L_771:
        /*007c*/ 	.word	0xffffffff


	//   ....[1]....
        /*0080*/ 	.word	0xffffffff


	//   ....[2]....
        /*0084*/ 	.word	0xffffffff


	//   ....[3]....
        /*0088*/ 	.word	0xffffffff


	//   ....[4]....
        /*008c*/ 	.word	0xffffffff


	//   ....[5]....
        /*0090*/ 	.word	0xffffffff


	//   ....[6]....
        /*0094*/ 	.word	0xffffffff


	//   ....[7]....
        /*0098*/ 	.word	0xffffffff


	//   ....[8]....
        /*009c*/ 	.word	0xffffffff


	//   ....[9]....
        /*00a0*/ 	.word	0xffffffff


	//   ....[10]....
        /*00a4*/ 	.word	0xffffffff


	//   ....[11]....
        /*00a8*/ 	.word	0xffffffff


	//   ....[12]....
        /*00ac*/ 	.word	0xffffffff


	//   ....[13]....
        /*00b0*/ 	.word	0xffffffff


	//   ....[14]....
        /*00b4*/ 	.word	0xffffffff


	//----- nvinfo : EIATTR_COOP_GROUP_INSTR_OFFSETS
	.align		4
.L_772:
        /*00b8*/ 	.byte	0x04, 0x28
        /*00ba*/ 	.short	(.L_774 - .L_773)


	//   ....[0]....
.L_773:
        /*00bc*/ 	.word	0x00000de0


	//   ....[1]....
        /*00c0*/ 	.word	0x00000e40


	//   ....[2]....
        /*00c4*/ 	.word	0x00000eb0


	//   ....[3]....
        /*00c8*/ 	.word	0x00000f00


	//   ....[4]....
        /*00cc*/ 	.word	0x00000f30


	//   ....[5]....
        /*00d0*/ 	.word	0x000010f0


	//   ....[6]....
        /*00d4*/ 	.word	0x00001180


	//   ....[7]....
        /*00d8*/ 	.word	0x000011c0


	//   ....[8]....
        /*00dc*/ 	.word	0x00001210


	//   ....[9]....
        /*00e0*/ 	.word	0x00001250


	//   ....[10]....
        /*00e4*/ 	.word	0x00002bb0


	//   ....[11]....
        /*00e8*/ 	.word	0x00002c30


	//   ....[12]....
        /*00ec*/ 	.word	0x00002c80


	//   ....[13]....
        /*00f0*/ 	.word	0x00002cc0


	//   ....[14]....
        /*00f4*/ 	.word	0x00002cf0


	//----- nvinfo : EIATTR_VRC_CTA_INIT_COUNT
	.align		4
.L_774:
        /*00f8*/ 	.byte	0x02, 0x4a
	.zero		1
	.zero		1


	//----- nvinfo : EIATTR_EXIT_INSTR_OFFSETS
	.align		4
        /*00fc*/ 	.byte	0x04, 0x1c
        /*00fe*/ 	.short	(.L_776 - .L_775)


	//   ....[0]....
.L_775:
        /*0100*/ 	.word	0x000000a0


	//   ....[1]....
        /*0104*/ 	.word	0x000000e0


	//   ....[2]....
        /*0108*/ 	.word	0x00002e30


	//   ....[3]....
        /*010c*/ 	.word	0x00002e80


	//----- nvinfo : EIATTR_MAX_THREADS
	.align		4
.L_776:
        /*0110*/ 	.byte	0x04, 0x05
        /*0112*/ 	.short	(.L_778 - .L_777)
.L_777:
        /*0114*/ 	.word	0x00000100
        /*0118*/ 	.word	0x00000001
        /*011c*/ 	.word	0x00000001


	//----- nvinfo : EIATTR_CRS_STACK_SIZE
	.align		4
.L_778:
        /*0120*/ 	.byte	0x04, 0x1e
        /*0122*/ 	.short	(.L_780 - .L_779)
.L_779:
        /*0124*/ 	.word	0x00000000


	//----- nvinfo : EIATTR_CBANK_PARAM_SIZE
	.align		4
.L_780:
        /*0128*/ 	.byte	0x03, 0x19
        /*012a*/ 	.short	0x0029


	//----- nvinfo : EIATTR_PARAM_CBANK
	.align		4
        /*012c*/ 	.byte	0x04, 0x0a
        /*012e*/ 	.short	(.L_782 - .L_781)
	.align		4
.L_781:
        /*0130*/ 	.word	index@(.nv.constant0._ZN3cub18CUB_300001_SM_10006detail6reduce28DeviceReduceSingleTileKernelINS2_10policy_hubIfyN4cuda3std3__44plusIfEEE10Policy1000EN6thrust24THRUST_300001_SM_1000_NS12zip_iteratorINS7_5tupleIJNSD_6detail15normal_iteratorINSD_10device_ptrIfEEEESK_EEEEEPfyS9_ff4funcEEvT0_T1_T2_T3_T4_T6_)
        /*0134*/ 	.short	0x0380
        /*0136*/ 	.short	0x0029


	//----- nvinfo : EIATTR_SW_WAR
	.align		4
.L_782:
        /*0138*/ 	.byte	0x04, 0x36
        /*013a*/ 	.short	(.L_784 - .L_783)
.L_783:
        /*013c*/ 	.word	0x00000008
.L_784:


//--------------------- .nv.info._ZN3cub18CUB_300001_SM_10006detail6reduce28DeviceReduceSingleTileKernelINS2_10policy_hubIfjN4cuda3std3__44plusIfEEE10Policy1000EPfSC_iS9_ffNS7_10__identityEEEvT0_T1_T2_T3_T4_T6_ --------------------------
	.section	.nv.info._ZN3cub18CUB_300001_SM_10006detail6reduce28DeviceReduceSingleTileKernelINS2_10policy_hubIfjN4cuda3std3__44plusIfEEE10Policy1000EPfSC_iS9_ffNS7_10__identityEEEvT0_T1_T2_T3_T4_T6_,"",@"SHT_CUDA_INFO"
	.sectionflags	@""
	.align	4


	//----- nvinfo : EIATTR_CUDA_API_VERSION
	.align		4
        /*0000*/ 	.byte	0x04, 0x37
        /*0002*/ 	.short	(.L_786 - .L_785)
.L_785:
        /*0004*/ 	.word	0x00000082


	//----- nvinfo : EIATTR_KPARAM_INFO
	.align		4
.L_786:
        /*0008*/ 	.byte	0x04, 0x17
        /*000a*/ 	.short	(.L_788 - .L_787)
.L_787:
        /*000c*/ 	.word	0x00000000
        /*0010*/ 	.short	0x0005
        /*0012*/ 	.short	0x001c
        /*0014*/ 	.byte	0x00, 0xf0, 0x05, 0x00


	//----- nvinfo : EIATTR_KPARAM_INFO
	.align		4
.L_788:
        /*0018*/ 	.byte	0x04, 0x17
        /*001a*/ 	.short	(.L_790 - .L_789)
.L_789:
        /*001c*/ 	.word	0x00000000
        /*0020*/ 	.short	0x0004
        /*0022*/ 	.short	0x0018
        /*0024*/ 	.byte	0x00, 0xf0, 0x11, 0x00


	//----- nvinfo : EIATTR_KPARAM_INFO
	.align		4
.L_790:
        /*0028*/ 	.byte	0x04, 0x17
        /*002a*/ 	.short	(.L_792 - .L_791)
.L_791:
        /*002c*/ 	.word	0x00000000
        /*0030*/ 	.short	0x0003
        /*0032*/ 	.short	0x0014
        /*0034*/ 	.byte	0x00, 0xf0, 0x05, 0x00


	//----- nvinfo : EIATTR_KPARAM_INFO
	.align		4
.L_792:
        /*0038*/ 	.byte	0x04, 0x17
        /*003a*/ 	.short	(.L_794 - .L_793)
.L_793:
        /*003c*/ 	.word	0x00000000
        /*0040*/ 	.short	0x0002
        /*0042*/ 	.short	0x0010
        /*0044*/ 	.byte	0x00, 0xf0, 0x11, 0x00


	//----- nvinfo : EIATTR_KPARAM_INFO
	.align		4
.L_794:
        /*0048*/ 	.byte	0x04, 0x17
        /*004a*/ 	.short	(.L_796 - .L_795)
.L_795:
        /*004c*/ 	.word	0x00000000
        /*0050*/ 	.short	0x0001
        /*0052*/ 	.short	0x0008
        /*0054*/ 	.byte	0x00, 0xf5, 0x21, 0x00


	//----- nvinfo : EIATTR_KPARAM_INFO
	.align		4
.L_796:
        /*0058*/ 	.byte	0x04, 0x17
        /*005a*/ 	.short	(.L_798 - .L_797)
.L_797:
        /*005c*/ 	.word	0x00000000
        /*0060*/ 	.short	0x0000
        /*0062*/ 	.short	0x0000
        /*0064*/ 	.byte	0x00, 0xf5, 0x21, 0x00


	//----- nvinfo : EIATTR_SPARSE_MMA_MASK
	.align		4
.L_798:
        /*0068*/ 	.byte	0x03, 0x50
        /*006a*/ 	.short	0x0000


	//----- nvinfo : EIATTR_MAXREG_COUNT
	.align		4
        /*006c*/ 	.byte	0x03, 0x1b
        /*006e*/ 	.short	0x0080


	//----- nvinfo : EIATTR_NUM_BARRIERS
	.align		4
        /*0070*/ 	.byte	0x02, 0x4c
        /*0072*/ 	.byte	0x01
	.zero		1


	//----- nvinfo : EIATTR_MERCURY_ISA_VERSION
	.align		4
        /*0074*/ 	.byte	0x03, 0x5f
        /*0076*/ 	.short	0x0101


	//----- nvinfo : EIATTR_UNUSED_LOAD_BYTE_OFFSET
	.align		4
        /*0078*/ 	.byte	0x04, 0x44
        /*007a*/ 	.short	(.L_800 - .L_799)


	//   ....[0]....
.L_799:
        /*007c*/ 	.word	0x00000b70
        /*0080*/ 	.word	0x0000fff0


	//   ....[1]....
        /*0084*/ 	.word	0x00000f80
        /*0088*/ 	.word	0x0000fff0


	//   ....[2]....
        /*008c*/ 	.word	0x00002010
        /*0090*/ 	.word	0x0000fff0


	//   ....[3]....
        /*0094*/ 	.word	0x00002bb0
        /*0098*/ 	.word	0x0000fff0


	//   ....[4]....
        /*009c*/ 	.word	0x00002fc0
        /*00a0*/ 	.word	0x0000fff0


	//   ....[5]....
        /*00a4*/ 	.word	0x00004140
        /*00a8*/ 	.word	0x0000fff0


	//----- nvinfo : EIATTR_COOP_GROUP_MASK_REGIDS
	.align		4
.L_800:
        /*00ac*/ 	.byte	0x04, 0x29
        /*00ae*/ 	.short	(.L_802 - .L_801)


	//   ....[0]....
.L_801:
        /*00b0*/ 	.word	0xffffffff


	//   ....[1]....
        /*00b4*/ 	.word	0xffffffff


	//   ....[2]....
        /*00b8*/ 	.word	0xffffffff


	//   ....[3]....
        /*00bc*/ 	.word	0xffffffff


	//   ....[4]....
        /*00c0*/ 	.word	0xffffffff


	//   ....[5]....
        /*00c4*/ 	.word	0xffffffff


	//   ....[6]....
        /*00c8*/ 	.word	0xffffffff


	//   ....[7]....
        /*00cc*/ 	.word	0xffffffff


	//   ....[8]....
        /*00d0*/ 	.word	0xffffffff


	//   ....[9]....
        /*00d4*/ 	.word	0xffffffff


	//   ....[10]....
        /*00d8*/ 	.word	0xffffffff


	//   ....[11]....
        /*00dc*/ 	.word	0xffffffff


	//   ....[12]....
        /*00e0*/ 	.word	0xffffffff


	//   ....[13]....
        /*00e4*/ 	.word	0xffffffff


	//   ....[14]....
        /*00e8*/ 	.word	0xffffffff


	//   ....[15]....
        /*00ec*/ 	.word	0xffffffff


	//   ....[16]....
        /*00f0*/ 	.word	0xffffffff


	//   ....[17]....
        /*00f4*/ 	.word	0xffffffff


	//   ....[18]....
        /*00f8*/ 	.word	0xffffffff


	//   ....[19]....
        /*00fc*/ 	.word	0xffffffff


	//   ....[20]....
        /*0100*/ 	.word	0xffffffff


	//   ....[21]....
        /*0104*/ 	.word	0xffffffff


	//   ....[22]....
        /*0108*/ 	.word	0xffffffff


	//   ....[23]....
        /*010c*/ 	.word	0xffffffff


	//   ....[24]....
        /*0110*/ 	.word	0xffffffff


	//   ....[25]....
        /*0114*/ 	.word	0xffffffff


	//   ....[26]....
        /*0118*/ 	.word	0xffffffff


	//   ....[27]....
        /*011c*/ 	.word	0xffffffff


	//   ....[28]....
        /*0120*/ 	.word	0xffffffff


	//   ....[29]....
        /*0124*/ 	.word	0xffffffff


	//----- nvinfo : EIATTR_COOP_GROUP_INSTR_OFFSETS
	.align		4
.L_802:
        /*0128*/ 	.byte	0x04, 0x28
        /*012a*/ 	.short	(.L_804 - .L_803)


	//   ....[0]....
.L_803:
        /*012c*/ 	.word	0x00000980


	//   ....[1]....
        /*0130*/ 	.word	0x000009e0


	//   ....[2]....
        /*0134*/ 	.word	0x00000a50


	//   ....[3]....
        /*0138*/ 	.word	0x00000aa0


	//   ....[4]....
        /*013c*/ 	.word	0x00000ad0


	//   ....[5]....
        /*0140*/ 	.word	0x00000d20


	//   ....[6]....
        /*0144*/ 	.word	0x00000db0


	//   ....[7]....
        /*0148*/ 	.word	0x00000df0


	//   ....[8]....
        /*014c*/ 	.word	0x00000e40


	//   ....[9]....
        /*0150*/ 	.word	0x00000e80


	//   ....[10]....
        /*0154*/ 	.word	0x00001e30


	//   ....[11]....
        /*0158*/ 	.word	0x00001eb0


	//   ....[12]....
        /*015c*/ 	.word	0x00001f00


	//   ....[13]....
        /*0160*/ 	.word	0x00001f40


	//   ....[14]....
        /*0164*/ 	.word	0x00001f70


	//   ....[15]....
        /*0168*/ 	.word	0x000029c0


	//   ....[16]....
        /*016c*/ 	.word	0x00002a20


	//   ....[17]....
        /*0170*/ 	.word	0x00002a90


	//   ....[18]....
        /*0174*/ 	.word	0x00002ae0


	//   ....[19]....
        /*0178*/ 	.word	0x00002b10


	//   ....[20]....
        /*017c*/ 	.word	0x00002d60


	//   ....[21]....
        /*0180*/ 	.word	0x00002de0


	//   ....[22]....
        /*0184*/ 	.word	0x00002e20


	//   ....[23]....
        /*0188*/ 	.word	0x00002e60


	//   ....[24]....
        /*018c*/ 	.word	0x00002ec0


	//   ....[25]....
        /*0190*/ 	.word	0x00003f60


	//   ....[26]....
        /*0194*/ 	.word	0x00003fe0


	//   ....[27]....
        /*0198*/ 	.word	0x00004030


	//   ....[28]....
        /*019c*/ 	.word	0x00004070


	//   ....[29]....
        /*01a0*/ 	.word	0x000040a0


	//----- nvinfo : EIATTR_VRC_CTA_INIT_COUNT
	.align		4
.L_804:
        /*01a4*/ 	.byte	0x02, 0x4a
	.zero		1
	.zero		1


	//----- nvinfo : EIATTR_EXIT_INSTR_OFFSETS
	.align		4
        /*01a8*/ 	.byte	0x04, 0x1c
        /*01aa*/ 	.short	(.L_806 - .L_805)


	//   ....[0]....
.L_805:
        /*01ac*/ 	.word	0x00000080


	//   ....[1]....
        /*01b0*/ 	.word	0x000000c0


	//   ....[2]....
        /*01b4*/ 	.word	0x00004280


	//   ....[3]....
        /*01b8*/ 	.word	0x000042d0


	//----- nvinfo : EIATTR_MAX_THREADS
	.align		4
.L_806:
        /*01bc*/ 	.byte	0x04, 0x05
        /*01be*/ 	.short	(.L_808 - .L_807)
.L_807:
        /*01c0*/ 	.word	0x00000200
        /*01c4*/ 	.word	0x00000001
        /*01c8*/ 	.word	0x00000001


	//----- nvinfo : EIATTR_CRS_STACK_SIZE
	.align		4
.L_808:
        /*01cc*/ 	.byte	0x04, 0x1e
        /*01ce*/ 	.short	(.L_810 - .L_809)
.L_809:
        /*01d0*/ 	.word	0x00000000


	//----- nvinfo : EIATTR_CBANK_PARAM_SIZE
	.align		4
.L_810:
        /*01d4*/ 	.byte	0x03, 0x19
        /*01d6*/ 	.short	0x001d


	//----- nvinfo : EIATTR_PARAM_CBANK
	.align		4
        /*01d8*/ 	.byte	0x04, 0x0a
        /*01da*/ 	.short	(.L_812 - .L_811)
	.align		4
.L_811:
        /*01dc*/ 	.word	index@(.nv.constant0._ZN3cub18CUB_300001_SM_10006detail6reduce28DeviceReduceSingleTileKernelINS2_10policy_hubIfjN4cuda3std3__44plusIfEEE10Policy1000EPfSC_iS9_ffNS7_10__identityEEEvT0_T1_T2_T3_T4_T6_)
        /*01e0*/ 	.short	0x0380
        /*01e2*/ 	.short	0x001d


	//----- nvinfo : EIATTR_SW_WAR
	.align		4
.L_812:
        /*01e4*/ 	.byte	0x04, 0x36
        /*01e6*/ 	.short	(.L_814 - .L_813)
.L_813:
        /*01e8*/ 	.word	0x00000008
.L_814:


//--------------------- .nv.info._ZN3cub18CUB_300001_SM_10006detail6reduce18DeviceReduceKernelINS2_10policy_hubIfjN4cuda3std3__44plusIfEEE10Policy1000EN6thrust24THRUST_300001_SM_1000_NS12zip_iteratorINS7_5tupleIJNSD_6detail15normal_iteratorINSD_10device_ptrIfEEEESK_EEEEEjS9_f4funcEEvT0_PT3_T1_NS0_13GridEvenShareISR_EET2_T4_ --------------------------
	.section	.nv.info._ZN3cub18CUB_300001_SM_10006detail6reduce18DeviceReduceKernelINS2_10policy_hubIfjN4cuda3std3__44plusIfEEE10Policy1000EN6thrust24THRUST_300001_SM_1000_NS12zip_iteratorINS7_5tupleIJNSD_6detail15normal_iteratorINSD_10device_ptrIfEEEESK_EEEEEjS9_f4funcEEvT0_PT3_T1_NS0_13GridEvenShareISR_EET2_T4_,"",@"SHT_CUDA_INFO"
	.sectionflags	@""
	.align	4


	//----- nvinfo : EIATTR_CUDA_API_VERSION
	.align		4
        /*0000*/ 	.byte	0x04, 0x37
        /*0002*/ 	.short	(.L_816 - .L_815)
.L_815:
        /*0004*/ 	.word	0x00000082


	//----- nvinfo : EIATTR_KPARAM_INFO
	.align		4
.L_816:
        /*0008*/ 	.byte	0x04, 0x17
        /*000a*/ 	.short	(.L_818 - .L_817)
.L_817:
        /*000c*/ 	.word	0x00000000
        /*0010*/ 	.short	0x0005
        /*0012*/ 	.short	0x0045
        /*0014*/ 	.byte	0x00, 0xf0, 0x05, 0x00


	//----- nvinfo : EIATTR_KPARAM_INFO
	.align		4
.L_818:
        /*0018*/ 	.byte	0x04, 0x17
        /*001a*/ 	.short	(.L_820 - .L_819)
.L_819:
        /*001c*/ 	.word	0x00000000
        /*0020*/ 	.short	0x0004
        /*0022*/ 	.short	0x0044
        /*0024*/ 	.byte	0x00, 0xf0, 0x05, 0x00


	//----- nvinfo : EIATTR_KPARAM_INFO
	.align		4
.L_820:
        /*0028*/ 	.byte	0x04, 0x17
        /*002a*/ 	.short	(.L_822 - .L_821)
.L_821:
        /*002c*/ 	.word	0x00000000
        /*0030*/ 	.short	0x0003
        /*0032*/ 	.short	0x001c
        /*0034*/ 	.byte	0x00, 0xf0, 0xa1, 0x00


	//----- nvinfo : EIATTR_KPARAM_INFO
	.align		4
.L_822:
        /*0038*/ 	.byte	0x04, 0x17
        /*003a*/ 	.short	(.L_824 - .L_823)
.L_823:
        /*003c*/ 	.word	0x00000000
        /*0040*/ 	.short	0x0002
        /*0042*/ 	.short	0x0018
        /*0044*/ 	.byte	0x00, 0xf0, 0x11, 0x00


	//----- nvinfo : EIATTR_KPARAM_INFO
	.align		4
.L_824:
        /*0048*/ 	.byte	0x04, 0x17
        /*004a*/ 	.short	(.L_826 - .L_825)
.L_825:
        /*004c*/ 	.word	0x00000000
        /*0050*/ 	.short	0x0001
        /*0052*/ 	.short	0x0010
        /*0054*/ 	.byte	0x00, 0xf5, 0x21, 0x00


	//----- nvinfo : EIATTR_KPARAM_INFO
	.align		4
.L_826:
        /*0058*/ 	.byte	0x04, 0x17
        /*005a*/ 	.short	(.L_828 - .L_827)
.L_827:
        /*005c*/ 	.word	0x00000000
        /*0060*/ 	.short	0x0000
        /*0062*/ 	.short	0x0000
        /*0064*/ 	.byte	0x00, 0xf0, 0x41, 0x00


	//----- nvinfo : EIATTR_SPARSE_MMA_MASK
	.align		4
.L_828:
        /*0068*/ 	.byte	0x03, 0x50
        /*006a*/ 	.short	0x0000


	//----- nvinfo : EIATTR_MAXREG_COUNT
	.align		4
        /*006c*/ 	.byte	0x03, 0x1b
        /*006e*/ 	.short	0x0080


	//----- nvinfo : EIATTR_NUM_BARRIERS
	.align		4
        /*0070*/ 	.byte	0x02, 0x4c
        /*0072*/ 	.byte	0x01
	.zero		1


	//----- nvinfo : EIATTR_MERCURY_ISA_VERSION
	.align		4
        /*0074*/ 	.byte	0x03, 0x5f
        /*0076*/ 	.short	0x0101


	//----- nvinfo : EIATTR_UNUSED_LOAD_BYTE_OFFSET
	.align		4
        /*0078*/ 	.byte	0x04, 0x44
        /*007a*/ 	.short	(.L_830 - .L_829)


	//   ....[0]....
.L_829:
        /*007c*/ 	.word	0x00001440
        /*0080*/ 	.word	0x0000fff0


	//   ....[1]....
        /*0084*/ 	.word	0x00001890
        /*0088*/ 	.word	0x0000fff0


	//   ....[2]....
        /*008c*/ 	.word	0x000037e0
        /*0090*/ 	.word	0x0000fff0


	//----- nvinfo : EIATTR_COOP_GROUP_MASK_REGIDS
	.align		4
.L_830:
        /*0094*/ 	.byte	0x04, 0x29
        /*0096*/ 	.short	(.L_832 - .L_831)


	//   ....[0]....
.L_831:
        /*0098*/ 	.word	0xffffffff


	//   ....[1]....
        /*009c*/ 	.word	0xffffffff


	//   ....[2]....
        /*00a0*/ 	.word	0xffffffff


	//   ....[3]....
        /*00a4*/ 	.word	0xffffffff


	//   ....[4]....
        /*00a8*/ 	.word	0xffffffff


	//   ....[5]....
        /*00ac*/ 	.word	0xffffffff


	//   ....[6]....
        /*00b0*/ 	.word	0xffffffff


	//   ....[7]....
        /*00b4*/ 	.word	0xffffffff


	//   ....[8]....
        /*00b8*/ 	.word	0xffffffff


	//   ....[9]....
        /*00bc*/ 	.word	0xffffffff


	//   ....[10]....
        /*00c0*/ 	.word	0xffffffff


	//   ....[11]....
        /*00c4*/ 	.word	0xffffffff


	//   ....[12]....
        /*00c8*/ 	.word	0xffffffff


	//   ....[13]....
        /*00cc*/ 	.word	0xffffffff


	//   ....[14]....
        /*00d0*/ 	.word	0xffffffff


	//----- nvinfo : EIATTR_COOP_GROUP_INSTR_OFFSETS
	.align		4
.L_832:
        /*00d4*/ 	.byte	0x04, 0x28
        /*00d6*/ 	.short	(.L_834 - .L_833)


	//   ....[0]....
.L_833:
        /*00d8*/ 	.word	0x00001250


	//   ....[1]....
        /*00dc*/ 	.word	0x000012b0


	//   ....[2]....
        /*00e0*/ 	.word	0x00001320


	//   ....[3]....
        /*00e4*/ 	.word	0x00001370


	//   ....[4]....
        /*00e8*/ 	.word	0x000013a0


	//   ....[5]....
        /*00ec*/ 	.word	0x000015f0


	//   ....[6]....
        /*00f0*/ 	.word	0x00001680


	//   ....[7]....
        /*00f4*/ 	.word	0x000016c0


	//   ....[8]....
        /*00f8*/ 	.word	0x00001710


	//   ....[9]....
        /*00fc*/ 	.word	0x00001750


	//   ....[10]....
        /*0100*/ 	.word	0x00003600


	//   ....[11]....
        /*0104*/ 	.word	0x00003680


	//   ....[12]....
        /*0108*/ 	.word	0x000036d0


	//   ....[13]....
        /*010c*/ 	.word	0x00003710


	//   ....[14]....
        /*0110*/ 	.word	0x00003740


	//----- nvinfo : EIATTR_VRC_CTA_INIT_COUNT
	.align		4
.L_834:
        /*0114*/ 	.byte	0x02, 0x4a
	.zero		1
	.zero		1


	//----- nvinfo : EIATTR_EXIT_INSTR_OFFSETS
	.align		4
        /*0118*/ 	.byte	0x04, 0x1c
        /*011a*/ 	.short	(.L_836 - .L_835)


	//   ....[0]....
.L_835:
        /*011c*/ 	.word	0x00003920


	//   ....[1]....
        /*0120*/ 	.word	0x00003980


	//----- nvinfo : EIATTR_MAX_THREADS
	.align		4
.L_836:
        /*0124*/ 	.byte	0x04, 0x05
        /*0126*/ 	.short	(.L_838 - .L_837)
.L_837:
        /*0128*/ 	.word	0x00000200
        /*012c*/ 	.word	0x00000001
        /*0130*/ 	.word	0x00000001


	//----- nvinfo : EIATTR_CRS_STACK_SIZE
	.align		4
.L_838:
        /*0134*/ 	.byte	0x04, 0x1e
        /*0136*/ 	.short	(.L_840 - .L_839)
.L_839:
        /*0138*/ 	.word	0x00000000


	//----- nvinfo : EIATTR_CBANK_PARAM_SIZE
	.align		4
.L_840:
        /*013c*/ 	.byte	0x03, 0x19
        /*013e*/ 	.short	0x0046


	//----- nvinfo : EIATTR_PARAM_CBANK
	.align		4
        /*0140*/ 	.byte	0x04, 0x0a
        /*0142*/ 	.short	(.L_842 - .L_841)
	.align		4
.L_841:
        /*0144*/ 	.word	index@(.nv.constant0._ZN3cub18CUB_300001_SM_10006detail6reduce18DeviceReduceKernelINS2_10policy_hubIfjN4cuda3std3__44plusIfEEE10Policy1000EN6thrust24THRUST_300001_SM_1000_NS12zip_iteratorINS7_5tupleIJNSD_6detail15normal_iteratorINSD_10device_ptrIfEEEESK_EEEEEjS9_f4funcEEvT0_PT3_T1_NS0_13GridEvenShareISR_EET2_T4_)
        /*0148*/ 	.short	0x0380
        /*014a*/ 	.short	0x0046


	//----- nvinfo : EIATTR_SW_WAR
	.align		4
.L_842:
        /*014c*/ 	.byte	0x04, 0x36
        /*014e*/ 	.short	(.L_844 - .L_843)
.L_843:
        /*0150*/ 	.word	0x00000008
.L_844:


//--------------------- .nv.info._ZN3cub18CUB_300001_SM_10006detail6reduce28DeviceReduceSingleTileKernelINS2_10policy_hubIfjN4cuda3std3__44plusIfEEE10Policy1000EN6thrust24THRUST_300001_SM_1000_NS12zip_iteratorINS7_5tupleIJNSD_6detail15normal_iteratorINSD_10device_ptrIfEEEESK_EEEEEPfjS9_ff4funcEEvT0_T1_T2_T3_T4_T6_ --------------------------
	.section	.nv.info._ZN3cub18CUB_300001_SM_10006detail6reduce28DeviceReduceSingleTileKernelINS2_10policy_hubIfjN4cuda3std3__44plusIfEEE10Policy1000EN6thrust24THRUST_300001_SM_1000_NS12zip_iteratorINS7_5tupleIJNSD_6detail15normal_iteratorINSD_10device_ptrIfEEEESK_EEEEEPfjS9_ff4funcEEvT0_T1_T2_T3_T4_T6_,"",@"SHT_CUDA_INFO"
	.sectionflags	@""
	.align	4


	//----- nvinfo : EIATTR_CUDA_API_VERSION
	.align		4
        /*0000*/ 	.byte	0x04, 0x37
        /*0002*/ 	.short	(.L_846 - .L_845)
.L_845:
        /*0004*/ 	.word	0x00000082


	//----- nvinfo : EIATTR_KPARAM_INFO
	.align		4
.L_846:
        /*0008*/ 	.byte	0x04, 0x17
        /*000a*/ 	.short	(.L_848 - .L_847)
.L_847:
        /*000c*/ 	.word	0x00000000
        /*0010*/ 	.short	0x0005
        /*0012*/ 	.short	0x0024
        /*0014*/ 	.byte	0x00, 0xf0, 0x05, 0x00


	//----- nvinfo : EIATTR_KPARAM_INFO
	.align		4
.L_848:
        /*0018*/ 	.byte	0x04, 0x17
        /*001a*/ 	.short	(.L_850 - .L_849)
.L_849:
        /*001c*/ 	.word	0x00000000
        /*0020*/ 	.short	0x0004
        /*0022*/ 	.short	0x0020
        /*0024*/ 	.byte	0x00, 0xf0, 0x11, 0x00


	//----- nvinfo : EIATTR_KPARAM_INFO
	.align		4
.L_850:
        /*0028*/ 	.byte	0x04, 0x17
        /*002a*/ 	.short	(.L_852 - .L_851)
.L_851:
        /*002c*/ 	.word	0x00000000
        /*0030*/ 	.short	0x0003
        /*0032*/ 	.short	0x001c
        /*0034*/ 	.byte	0x00, 0xf0, 0x05, 0x00


	//----- nvinfo : EIATTR_KPARAM_INFO
	.align		4
.L_852:
        /*0038*/ 	.byte	0x04, 0x17
        /*003a*/ 	.short	(.L_854 - .L_853)
.L_853:
        /*003c*/ 	.word	0x00000000
        /*0040*/ 	.short	0x0002
        /*0042*/ 	.short	0x0018
        /*0044*/ 	.byte	0x00, 0xf0, 0x11, 0x00


	//----- nvinfo : EIATTR_KPARAM_INFO
	.align		4
.L_854:
        /*0048*/ 	.byte	0x04, 0x17
        /*004a*/ 	.short	(.L_856 - .L_855)
.L_855:
        /*004c*/ 	.word	0x00000000
        /*0050*/ 	.short	0x0001
        /*0052*/ 	.short	0x0010
        /*0054*/ 	.byte	0x00, 0xf5, 0x21, 0x00


	//----- nvinfo : EIATTR_KPARAM_INFO
	.align		4
.L_856:
        /*0058*/ 	.byte	0x04, 0x17
        /*005a*/ 	.short	(.L_858 - .L_857)
.L_857:
        /*005c*/ 	.word	0x00000000
        /*0060*/ 	.short	0x0000
        /*0062*/ 	.short	0x0000
        /*0064*/ 	.byte	0x00, 0xf0, 0x41, 0x00


	//----- nvinfo : EIATTR_SPARSE_MMA_MASK
	.align		4
.L_858:
        /*0068*/ 	.byte	0x03, 0x50
        /*006a*/ 	.short	0x0000


	//----- nvinfo : EIATTR_MAXREG_COUNT
	.align		4
        /*006c*/ 	.byte	0x03, 0x1b
        /*006e*/ 	.short	0x0080


	//----- nvinfo : EIATTR_NUM_BARRIERS
	.align		4
        /*0070*/ 	.byte	0x02, 0x4c
        /*0072*/ 	.byte	0x01
	.zero		1


	//----- nvinfo : EIATTR_MERCURY_ISA_VERSION
	.align		4
        /*0074*/ 	.byte	0x03, 0x5f
        /*0076*/ 	.short	0x0101


	//----- nvinfo : EIATTR_UNUSED_LOAD_BYTE_OFFSET
	.align		4
        /*0078*/ 	.byte	0x04, 0x44
        /*007a*/ 	.short	(.L_860 - .L_859)


	//   ....[0]....
.L_859:
        /*007c*/ 	.word	0x00001030
        /*0080*/ 	.word	0x0000fff0


	//   ....[1]....
        /*0084*/ 	.word	0x00001440
        /*0088*/ 	.word	0x0000fff0


	//   ....[2]....
        /*008c*/ 	.word	0x00003190
        /*0090*/ 	.word	0x0000fff0


	//----- nvinfo : EIATTR_COOP_GROUP_MASK_REGIDS
	.align		4
.L_860:
        /*0094*/ 	.byte	0x04, 0x29
        /*0096*/ 	.short	(.L_862 - .L_861)


	//   ....[0]....
.L_861:
        /*0098*/ 	.word	0xffffffff


	//   ....[1]....
        /*009c*/ 	.word	0xffffffff


	//   ....[2]....
        /*00a0*/ 	.word	0xffffffff


	//   ....[3]....
        /*00a4*/ 	.word	0xffffffff


	//   ....[4]....
        /*00a8*/ 	.word	0xffffffff


	//   ....[5]....
        /*00ac*/ 	.word	0xffffffff


	//   ....[6]....
        /*00b0*/ 	.word	0xffffffff


	//   ....[7]....
        /*00b4*/ 	.word	0xffffffff


	//   ....[8]....
        /*00b8*/ 	.word	0xffffffff


	//   ....[9]....
        /*00bc*/ 	.word	0xffffffff


	//   ....[10]....
        /*00c0*/ 	.word	0xffffffff


	//   ....[11]....
        /*00c4*/ 	.word	0xffffffff


	//   ....[12]....
        /*00c8*/ 	.word	0xffffffff


	//   ....[13]....
        /*00cc*/ 	.word	0xffffffff


	//   ....[14]....
        /*00d0*/ 	.word	0xffffffff


	//----- nvinfo : EIATTR_COOP_GROUP_INSTR_OFFSETS
	.align		4
.L_862:
        /*00d4*/ 	.byte	0x04, 0x28
        /*00d6*/ 	.short	(.L_864 - .L_863)


	//   ....[0]....
.L_863:
        /*00d8*/ 	.word	0x00000e40


	//   ....[1]....
        /*00dc*/ 	.word	0x00000ea0


	//   ....[2]....
        /*00e0*/ 	.word	0x00000f10


	//   ....[3]....
        /*00e4*/ 	.word	0x00000f60


	//   ....[4]....
        /*00e8*/ 	.word	0x00000f90


	//   ....[5]....
        /*00ec*/ 	.word	0x000011e0


	//   ....[6]....
        /*00f0*/ 	.word	0x00001270


	//   ....[7]....
        /*00f4*/ 	.word	0x000012b0


	//   ....[8]....
        /*00f8*/ 	.word	0x00001300


	//   ....[9]....
        /*00fc*/ 	.word	0x00001340


	//   ....[10]....
        /*0100*/ 	.word	0x00002fb0


	//   ....[11]....
        /*0104*/ 	.word	0x00003030


	//   ....[12]....
        /*0108*/ 	.word	0x00003080


	//   ....[13]....
        /*010c*/ 	.word	0x000030c0


	//   ....[14]....
        /*0110*/ 	.word	0x000030f0


	//----- nvinfo : EIATTR_VRC_CTA_INIT_COUNT
	.align		4
.L_864:
        /*0114*/ 	.byte	0x02, 0x4a
	.zero		1
	.zero		1


	//----- nvinfo : EIATTR_EXIT_INSTR_OFFSETS
	.align		4
        /*0118*/ 	.byte	0x04, 0x1c
        /*011a*/ 	.short	(.L_866 - .L_865)


	//   ....[0]....
.L_865:
        /*011c*/ 	.word	0x00000080


	//   ....[1]....
        /*0120*/ 	.word	0x000000c0


	//   ....[2]....
        /*0124*/ 	.word	0x000032d0


	//   ....[3]....
        /*0128*/ 	.word	0x00003320


	//----- nvinfo : EIATTR_MAX_THREADS
	.align		4
.L_866:
        /*012c*/ 	.byte	0x04, 0x05
        /*012e*/ 	.short	(.L_868 - .L_867)
.L_867:
        /*0130*/ 	.word	0x00000200
        /*0134*/ 	.word	0x00000001
        /*0138*/ 	.word	0x00000001


	//----- nvinfo : EIATTR_CRS_STACK_SIZE
	.align		4
.L_868:
        /*013c*/ 	.byte	0x04, 0x1e
        /*013e*/ 	.short	(.L_870 - .L_869)
.L_869:
        /*0140*/ 	.word	0x00000000


	//----- nvinfo : EIATTR_CBANK_PARAM_SIZE
	.align		4
.L_870:
        /*0144*/ 	.byte	0x03, 0x19
        /*0146*/ 	.short	0x0025


	//----- nvinfo : EIATTR_PARAM_CBANK
	.align		4
        /*0148*/ 	.byte	0x04, 0x0a
        /*014a*/ 	.short	(.L_872 - .L_871)
	.align		4
.L_871:
        /*014c*/ 	.word	index@(.nv.constant0._ZN3cub18CUB_300001_SM_10006detail6reduce28DeviceReduceSingleTileKernelINS2_10policy_hubIfjN4cuda3std3__44plusIfEEE10Policy1000EN6thrust24THRUST_300001_SM_1000_NS12zip_iteratorINS7_5tupleIJNSD_6detail15normal_iteratorINSD_10device_ptrIfEEEESK_EEEEEPfjS9_ff4funcEEvT0_T1_T2_T3_T4_T6_)
        /*0150*/ 	.short	0x0380
        /*0152*/ 	.short	0x0025


	//----- nvinfo : EIATTR_SW_WAR
	.align		4
.L_872:
        /*0154*/ 	.byte	0x04, 0x36
        /*0156*/ 	.short	(.L_874 - .L_873)
.L_873:
        /*0158*/ 	.word	0x00000008
.L_874:


//--------------------- .nv.info._ZN3cub18CUB_300001_SM_10006detail9transform16transform_kernelINS2_10policy_hubILb1EN4cuda3std3__45tupleIJN6thrust24THRUST_300001_SM_1000_NS6detail15normal_iteratorINSA_10device_ptrIfEEEEEEEE10policy1000El12multiply_addSF_JPfEEEvT0_iT1_T2_DpNS2_10kernel_argIT3_EE --------------------------
	.section	.nv.info._ZN3cub18CUB_300001_SM_10006detail9transform16transform_kernelINS2_10policy_hubILb1EN4cuda3std3__45tupleIJN6thrust24THRUST_300001_SM_1000_NS6detail15normal_iteratorINSA_10device_ptrIfEEEEEEEE10policy1000El12multiply_addSF_JPfEEEvT0_iT1_T2_DpNS2_10kernel_argIT3_EE,"",@"SHT_CUDA_INFO"
	.sectionflags	@""
	.align	4


	//----- nvinfo : EIATTR_CUDA_API_VERSION
	.align		4
        /*0000*/ 	.byte	0x04, 0x37
        /*0002*/ 	.short	(.L_876 - .L_875)
.L_875:
        /*0004*/ 	.word	0x00000082


	//----- nvinfo : EIATTR_KPARAM_INFO
	.align		4
.L_876:
        /*0008*/ 	.byte	0x04, 0x17
        /*000a*/ 	.short	(.L_878 - .L_877)
.L_877:
        /*000c*/ 	.word	0x00000000
        /*0010*/ 	.short	0x0004
        /*0012*/ 	.short	0x0018
        /*0014*/ 	.byte	0x00, 0xf0, 0x41, 0x00


	//----- nvinfo : EIATTR_KPARAM_INFO
	.align		4
.L_878:
        /*0018*/ 	.byte	0x04, 0x17
        /*001a*/ 	.short	(.L_880 - .L_879)
.L_879:
        /*001c*/ 	.word	0x00000000
        /*0020*/ 	.short	0x0003
        /*0022*/ 	.short	0x0010
        /*0024*/ 	.byte	0x00, 0xf0, 0x21, 0x00


	//----- nvinfo : EIATTR_KPARAM_INFO
	.align		4
.L_880:
        /*0028*/ 	.byte	0x04, 0x17
        /*002a*/ 	.short	(.L_882 - .L_881)
.L_881:
        /*002c*/ 	.word	0x00000000
        /*0030*/ 	.short	0x0002
        /*0032*/ 	.short	0x000c
        /*0034*/ 	.byte	0x00, 0xf0, 0x05, 0x00


	//----- nvinfo : EIATTR_KPARAM_INFO
	.align		4
.L_882:
        /*0038*/ 	.byte	0x04, 0x17
        /*003a*/ 	.short	(.L_884 - .L_883)
.L_883:
        /*003c*/ 	.word	0x00000000
        /*0040*/ 	.short	0x0001
        /*0042*/ 	.short	0x0008
        /*0044*/ 	.byte	0x00, 0xf0, 0x11, 0x00


	//----- nvinfo : EIATTR_KPARAM_INFO
	.align		4
.L_884:
        /*0048*/ 	.byte	0x04, 0x17
        /*004a*/ 	.short	(.L_886 - .L_885)
.L_885:
        /*004c*/ 	.word	0x00000000
        /*0050*/ 	.short	0x0000
        /*0052*/ 	.short	0x0000
        /*0054*/ 	.byte	0x00, 0xf0, 0x21, 0x00


	//----- nvinfo : EIATTR_SPARSE_MMA_MASK
	.align		4
.L_886:
        /*0058*/ 	.byte	0x03, 0x50
        /*005a*/ 	.short	0x0000


	//----- nvinfo : EIATTR_MAXREG_COUNT
	.align		4
        /*005c*/ 	.byte	0x03, 0x1b
        /*005e*/ 	.short	0x00ff


	//----- nvinfo : EIATTR_MERCURY_ISA_VERSION
	.align		4
        /*0060*/ 	.byte	0x03, 0x5f
        /*0062*/ 	.short	0x0101


	//----- nvinfo : EIATTR_VRC_CTA_INIT_COUNT
	.align		4
        /*0064*/ 	.byte	0x02, 0x4a
	.zero		1
	.zero		1


	//----- nvinfo : EIATTR_EXIT_INSTR_OFFSETS
	.align		4
        /*0068*/ 	.byte	0x04, 0x1c
        /*006a*/ 	.short	(.L_888 - .L_887)


	//   ....[0]....
.L_887:
        /*006c*/ 	.word	0x000002a0


	//   ....[1]....
        /*0070*/ 	.word	0x00000a10


	//   ....[2]....
        /*0074*/ 	.word	0x00000c80


	//   ....[3]....
        /*0078*/ 	.word	0x00000de0


	//   ....[4]....
        /*007c*/ 	.word	0x00000e10


	//   ....[5]....
        /*0080*/ 	.word	0x00000e80


	//   ....[6]....
        /*0084*/ 	.word	0x00000ea0


	//   ....[7]....
        /*0088*/ 	.word	0x00001370


	//   ....[8]....
        /*008c*/ 	.word	0x00001590


	//   ....[9]....
        /*0090*/ 	.word	0x000016f0


	//   ....[10]....
        /*0094*/ 	.word	0x000017a0


	//----- nvinfo : EIATTR_MAX_THREADS
	.align		4
.L_888:
        /*0098*/ 	.byte	0x04, 0x05
        /*009a*/ 	.short	(.L_890 - .L_889)
.L_889:
        /*009c*/ 	.word	0x00000080
        /*00a0*/ 	.word	0x00000001
        /*00a4*/ 	.word	0x00000001


	//----- nvinfo : EIATTR_CRS_STACK_SIZE
	.align		4
.L_890:
        /*00a8*/ 	.byte	0x04, 0x1e
        /*00aa*/ 	.short	(.L_892 - .L_891)
.L_891:
        /*00ac*/ 	.word	0x00000000


	//----- nvinfo : EIATTR_CBANK_PARAM_SIZE
	.align		4
.L_892:
        /*00b0*/ 	.byte	0x03, 0x19
        /*00b2*/ 	.short	0x0028


	//----- nvinfo : EIATTR_PARAM_CBANK
	.align		4
        /*00b4*/ 	.byte	0x04, 0x0a
        /*00b6*/ 	.short	(.L_894 - .L_893)
	.align		4
.L_893:
        /*00b8*/ 	.word	index@(.nv.constant0._ZN3cub18CUB_300001_SM_10006detail9transform16transform_kernelINS2_10policy_hubILb1EN4cuda3std3__45tupleIJN6thrust24THRUST_300001_SM_1000_NS6detail15normal_iteratorINSA_10device_ptrIfEEEEEEEE10policy1000El12multiply_addSF_JPfEEEvT0_iT1_T2_DpNS2_10kernel_argIT3_EE)
        /*00bc*/ 	.short	0x0380
        /*00be*/ 	.short	0x0028


	//----- nvinfo : EIATTR_SW_WAR
	.align		4
.L_894:
        /*00c0*/ 	.byte	0x04, 0x36
        /*00c2*/ 	.short	(.L_896 - .L_895)
.L_895:
        /*00c4*/ 	.word	0x00000008
.L_896:


//--------------------- .nv.info._ZN3cub18CUB_300001_SM_10006detail9transform16transform_kernelINS2_10policy_hubILb1EN4cuda3std3__45tupleIJN6thrust24THRUST_300001_SM_1000_NS6detail15normal_iteratorINSA_10device_ptrIfEEEEEEEE10policy1000Ei12multiply_addSF_JPfEEEvT0_iT1_T2_DpNS2_10kernel_argIT3_EE --------------------------
	.section	.nv.info._ZN3cub18CUB_300001_SM_10006detail9transform16transform_kernelINS2_10policy_hubILb1EN4cuda3std3__45tupleIJN6thrust24THRUST_300001_SM_1000_NS6detail15normal_iteratorINSA_10device_ptrIfEEEEEEEE10policy1000Ei12multiply_addSF_JPfEEEvT0_iT1_T2_DpNS2_10kernel_argIT3_EE,"",@"SHT_CUDA_INFO"
	.sectionflags	@""
	.align	4


	//----- nvinfo : EIATTR_CUDA_API_VERSION
	.align		4
        /*0000*/ 	.byte	0x04, 0x37
        /*0002*/ 	.short	(.L_898 - .L_897)
.L_897:
        /*0004*/ 	.word	0x00000082


	//----- nvinfo : EIATTR_KPARAM_INFO
	.align		4
.L_898:
        /*0008*/ 	.byte	0x04, 0x17
        /*000a*/ 	.short	(.L_900 - .L_899)
.L_899:
        /*000c*/ 	.word	0x00000000
        /*0010*/ 	.short	0x0004
        /*0012*/ 	.short	0x0018
        /*0014*/ 	.byte	0x00, 0xf0, 0x41, 0x00


	//----- nvinfo : EIATTR_KPARAM_INFO
	.align		4
.L_900:
        /*0018*/ 	.byte	0x04, 0x17
        /*001a*/ 	.short	(.L_902 - .L_901)
.L_901:
        /*001c*/ 	.word	0x00000000
        /*0020*/ 	.short	0x0003
        /*0022*/ 	.short	0x0010
        /*0024*/ 	.byte	0x00, 0xf0, 0x21, 0x00


	//----- nvinfo : EIATTR_KPARAM_INFO
	.align		4
.L_902:
        /*0028*/ 	.byte	0x04, 0x17
        /*002a*/ 	.short	(.L_904 - .L_903)
.L_903:
        /*002c*/ 	.word	0x00000000
        /*0030*/ 	.short	0x0002
        /*0032*/ 	.short	0x0008
        /*0034*/ 	.byte	0x00, 0xf0, 0x05, 0x00


	//----- nvinfo : EIATTR_KPARAM_INFO
	.align		4
.L_904:
        /*0038*/ 	.byte	0x04, 0x17
        /*003a*/ 	.short	(.L_906 - .L_905)
.L_905:
        /*003c*/ 	.word	0x00000000
        /*0040*/ 	.short	0x0001
        /*0042*/ 	.short	0x0004
        /*0044*/ 	.byte	0x00, 0xf0, 0x11, 0x00


	//----- nvinfo : EIATTR_KPARAM_INFO
	.align		4
.L_906:
        /*0048*/ 	.byte	0x04, 0x17
        /*004a*/ 	.short	(.L_908 - .L_907)
.L_907:
        /*004c*/ 	.word	0x00000000
        /*0050*/ 	.short	0x0000
        /*0052*/ 	.short	0x0000
        /*0054*/ 	.byte	0x00, 0xf0, 0x11, 0x00


	//----- nvinfo : EIATTR_SPARSE_MMA_MASK
	.align		4
.L_908:
        /*0058*/ 	.byte	0x03, 0x50
        /*005a*/ 	.short	0x0000


	//----- nvinfo : EIATTR_MAXREG_COUNT
	.align		4
        /*005c*/ 	.byte	0x03, 0x1b
        /*005e*/ 	.short	0x00ff


	//----- nvinfo : EIATTR_MERCURY_ISA_VERSION
	.align		4
        /*0060*/ 	.byte	0x03, 0x5f
        /*0062*/ 	.short	0x0101


	//----- nvinfo : EIATTR_VRC_CTA_INIT_COUNT
	.align		4
        /*0064*/ 	.byte	0x02, 0x4a
	.zero		1
	.zero		1


	//----- nvinfo : EIATTR_EXIT_INSTR_OFFSETS
	.align		4
        /*0068*/ 	.byte	0x04, 0x1c
        /*006a*/ 	.short	(.L_910 - .L_909)


	//   ....[0]....
.L_909:
        /*006c*/ 	.word	0x000001f0


	//   ....[1]....
        /*0070*/ 	.word	0x000006c0


	//   ....[2]....
        /*0074*/ 	.word	0x000008f0


	//   ....[3]....
        /*0078*/ 	.word	0x00000a50


	//   ....[4]....
        /*007c*/ 	.word	0x00000b20


	//   ....[5]....
        /*0080*/ 	.word	0x00000b40


	//   ....[6]....
        /*0084*/ 	.word	0x00000f60


	//   ....[7]....
        /*0088*/ 	.word	0x000011d0


	//   ....[8]....
        /*008c*/ 	.word	0x00001330


	//   ....[9]....
        /*0090*/ 	.word	0x00001360


	//   ....[10]....
        /*0094*/ 	.word	0x000013d0


	//----- nvinfo : EIATTR_MAX_THREADS
	.align		4
.L_910:
        /*0098*/ 	.byte	0x04, 0x05
        /*009a*/ 	.short	(.L_912 - .L_911)
.L_911:
        /*009c*/ 	.word	0x00000080
        /*00a0*/ 	.word	0x00000001
        /*00a4*/ 	.word	0x00000001


	//----- nvinfo : EIATTR_CRS_STACK_SIZE
	.align		4
.L_912:
        /*00a8*/ 	.byte	0x04, 0x1e
        /*00aa*/ 	.short	(.L_914 - .L_913)
.L_913:
        /*00ac*/ 	.word	0x00000000


	//----- nvinfo : EIATTR_CBANK_PARAM_SIZE
	.align		4
.L_914:
        /*00b0*/ 	.byte	0x03, 0x19
        /*00b2*/ 	.short	0x0028


	//----- nvinfo : EIATTR_PARAM_CBANK
	.align		4
        /*00b4*/ 	.byte	0x04, 0x0a
        /*00b6*/ 	.short	(.L_916 - .L_915)
	.align		4
.L_915:
        /*00b8*/ 	.word	index@(.nv.constant0._ZN3cub18CUB_300001_SM_10006detail9transform16transform_kernelINS2_10policy_hubILb1EN4cuda3std3__45tupleIJN6thrust24THRUST_300001_SM_1000_NS6detail15normal_iteratorINSA_10device_ptrIfEEEEEEEE10policy1000Ei12multiply_addSF_JPfEEEvT0_iT1_T2_DpNS2_10kernel_argIT3_EE)
        /*00bc*/ 	.short	0x0380
        /*00be*/ 	.short	0x0028


	//----- nvinfo : EIATTR_SW_WAR
	.align		4
.L_916:
        /*00c0*/ 	.byte	0x04, 0x36
        /*00c2*/ 	.short	(.L_918 - .L_917)
.L_917:
        /*00c4*/ 	.word	0x00000008
.L_918:


//--------------------- .nv.info._ZN3cub18CUB_300001_SM_10006detail9transform16transform_kernelINS2_10policy_hubILb0EN4cuda3std3__45tupleIJN6thrust24THRUST_300001_SM_1000_NS20permutation_iteratorINSA_6detail15normal_iteratorINSA_10device_ptrIfEEEESG_EESG_EEEE10policy1000ElNS7_10multipliesIfEESG_JSH_PfEEEvT0_iT1_T2_DpNS2_10kernel_argIT3_EE --------------------------
	.section	.nv.info._ZN3cub18CUB_300001_SM_10006detail9transform16transform_kernelINS2_10policy_hubILb0EN4cuda3std3__45tupleIJN6thrust24THRUST_300001_SM_1000_NS20permutation_iteratorINSA_6detail15normal_iteratorINSA_10device_ptrIfEEEESG_EESG_EEEE10policy1000ElNS7_10multipliesIfEESG_JSH_PfEEEvT0_iT1_T2_DpNS2_10kernel_argIT3_EE,"",@"SHT_CUDA_INFO"
	.sectionflags	@""
	.align	4


	//----- nvinfo : EIATTR_CUDA_API_VERSION
	.align		4
        /*0000*/ 	.byte	0x04, 0x37
        /*0002*/ 	.short	(.L_920 - .L_919)
.L_919:
        /*0004*/ 	.word	0x00000082


	//----- nvinfo : EIATTR_KPARAM_INFO
	.align		4
.L_920:
        /*0008*/ 	.byte	0x04, 0x17
        /*000a*/ 	.short	(.L_922 - .L_921)
.L_921:
        /*000c*/ 	.word	0x00000000
        /*0010*/ 	.short	0x0005
        /*0012*/ 	.short	0x0028
        /*0014*/ 	.byte	0x00, 0xf0, 0x41, 0x00


	//----- nvinfo : EIATTR_KPARAM_INFO
	.align		4
.L_922:
        /*0018*/ 	.byte	0x04, 0x17
        /*001a*/ 	.short	(.L_924 - .L_923)
.L_923:
        /*001c*/ 	.word	0x00000000
        /*0020*/ 	.short	0x0004
        /*0022*/ 	.short	0x0018
        /*0024*/ 	.byte	0x00, 0xf0, 0x41, 0x00


	//----- nvinfo : EIATTR_KPARAM_INFO
	.align		4
.L_924:
        /*0028*/ 	.byte	0x04, 0x17
        /*002a*/ 	.short	(.L_926 - .L_925)
.L_925:
        /*002c*/ 	.word	0x00000000
        /*0030*/ 	.short	0x0003
        /*0032*/ 	.short	0x0010
        /*0034*/ 	.byte	0x00, 0xf0, 0x21, 0x00


	//----- nvinfo : EIATTR_KPARAM_INFO
	.align		4
.L_926:
        /*0038*/ 	.byte	0x04, 0x17
        /*003a*/ 	.short	(.L_928 - .L_927)
.L_927:
        /*003c*/ 	.word	0x00000000
        /*0040*/ 	.short	0x0002
        /*0042*/ 	.short	0x000c
        /*0044*/ 	.byte	0x00, 0xf0, 0x05, 0x00


	//----- nvinfo : EIATTR_KPARAM_INFO
	.align		4
.L_928:
        /*0048*/ 	.byte	0x04, 0x17
        /*004a*/ 	.short	(.L_930 - .L_929)
.L_929:
        /*004c*/ 	.word	0x00000000
        /*0050*/ 	.short	0x0001
        /*0052*/ 	.short	0x0008
        /*0054*/ 	.byte	0x00, 0xf0, 0x11, 0x00


	//----- nvinfo : EIATTR_KPARAM_INFO
	.align		4
.L_930:
        /*0058*/ 	.byte	0x04, 0x17
        /*005a*/ 	.short	(.L_932 - .L_931)
.L_931:
        /*005c*/ 	.word	0x00000000
        /*0060*/ 	.short	0x0000
        /*0062*/ 	.short	0x0000
        /*0064*/ 	.byte	0x00, 0xf0, 0x21, 0x00


	//----- nvinfo : EIATTR_SPARSE_MMA_MASK
	.align		4
.L_932:
        /*0068*/ 	.byte	0x03, 0x50
        /*006a*/ 	.short	0x0000


	//----- nvinfo : EIATTR_MAXREG_COUNT
	.align		4
        /*006c*/ 	.byte	0x03, 0x1b
        /*006e*/ 	.short	0x00ff


	//----- nvinfo : EIATTR_MERCURY_ISA_VERSION
	.align		4
        /*0070*/ 	.byte	0x03, 0x5f
        /*0072*/ 	.short	0x0101


	//----- nvinfo : EIATTR_VRC_CTA_INIT_COUNT
	.align		4
        /*0074*/ 	.byte	0x02, 0x4a
	.zero		1
	.zero		1


	//----- nvinfo : EIATTR_EXIT_INSTR_OFFSETS
	.align		4
        /*0078*/ 	.byte	0x04, 0x1c
        /*007a*/ 	.short	(.L_934 - .L_933)


	//   ....[0]....
.L_933:
        /*007c*/ 	.word	0x00000360


	//   ....[1]....
        /*0080*/ 	.word	0x00001020


	//   ....[2]....
        /*0084*/ 	.word	0x00001410


	//   ....[3]....
        /*0088*/ 	.word	0x00001630


	//   ....[4]....
        /*008c*/ 	.word	0x00001660


	//   ....[5]....
        /*0090*/ 	.word	0x00001730


	//   ....[6]....
        /*0094*/ 	.word	0x00001760


	//   ....[7]....
        /*0098*/ 	.word	0x00001e30


	//   ....[8]....
        /*009c*/ 	.word	0x000021f0


	//   ....[9]....
        /*00a0*/ 	.word	0x000023b0


	//   ....[10]....
        /*00a4*/ 	.word	0x000024a0


	//----- nvinfo : EIATTR_MAX_THREADS
	.align		4
.L_934:
        /*00a8*/ 	.byte	0x04, 0x05
        /*00aa*/ 	.short	(.L_936 - .L_935)
.L_935:
        /*00ac*/ 	.word	0x00000080
        /*00b0*/ 	.word	0x00000001
        /*00b4*/ 	.word	0x00000001


	//----- nvinfo : EIATTR_CRS_STACK_SIZE
	.align		4
.L_936:
        /*00b8*/ 	.byte	0x04, 0x1e
        /*00ba*/ 	.short	(.L_938 - .L_937)
.L_937:
        /*00bc*/ 	.word	0x00000000


	//----- nvinfo : EIATTR_CBANK_PARAM_SIZE
	.align		4
.L_938:
        /*00c0*/ 	.byte	0x03, 0x19
        /*00c2*/ 	.short	0x0038


	//----- nvinfo : EIATTR_PARAM_CBANK
	.align		4
        /*00c4*/ 	.byte	0x04, 0x0a
        /*00c6*/ 	.short	(.L_940 - .L_939)
	.align		4
.L_939:
        /*00c8*/ 	.word	index@(.nv.constant0._ZN3cub18CUB_300001_SM_10006detail9transform16transform_kernelINS2_10policy_hubILb0EN4cuda3std3__45tupleIJN6thrust24THRUST_300001_SM_1000_NS20permutation_iteratorINSA_6detail15normal_iteratorINSA_10device_ptrIfEEEESG_EESG_EEEE10policy1000ElNS7_10multipliesIfEESG_JSH_PfEEEvT0_iT1_T2_DpNS2_10kernel_argIT3_EE)
        /*00cc*/ 	.short	0x0380
        /*00ce*/ 	.short	0x0038


	//----- nvinfo : EIATTR_SW_WAR
	.align		4
.L_940:
        /*00d0*/ 	.byte	0x04, 0x36
        /*00d2*/ 	.short	(.L_942 - .L_941)
.L_941:
        /*00d4*/ 	.word	0x00000008
.L_942:


//--------------------- .nv.info._ZN3cub18CUB_300001_SM_10006detail9transform16transform_kernelINS2_10policy_hubILb0EN4cuda3std3__45tupleIJN6thrust24THRUST_300001_SM_1000_NS20permutation_iteratorINSA_6detail15normal_iteratorINSA_10device_ptrIfEEEESG_EESG_EEEE10policy1000EiNS7_10multipliesIfEESG_JSH_PfEEEvT0_iT1_T2_DpNS2_10kernel_argIT3_EE --------------------------
	.section	.nv.info._ZN3cub18CUB_300001_SM_10006detail9transform16transform_kernelINS2_10policy_hubILb0EN4cuda3std3__45tupleIJN6thrust24THRUST_300001_SM_1000_NS20permutation_iteratorINSA_6detail15normal_iteratorINSA_10device_ptrIfEEEESG_EESG_EEEE10policy1000EiNS7_10multipliesIfEESG_JSH_PfEEEvT0_iT1_T2_DpNS2_10kernel_argIT3_EE,"",@"SHT_CUDA_INFO"
	.sectionflags	@""
	.align	4


	//----- nvinfo : EIATTR_CUDA_API_VERSION
	.align		4
        /*0000*/ 	.byte	0x04, 0x37
        /*0002*/ 	.short	(.L_944 - .L_943)
.L_943:
        /*0004*/ 	.word	0x00000082


	//----- nvinfo : EIATTR_KPARAM_INFO
	.align		4
.L_944:
        /*0008*/ 	.byte	0x04, 0x17
        /*000a*/ 	.short	(.L_946 - .L_945)
.L_945:
        /*000c*/ 	.word	0x00000000
        /*0010*/ 	.short	0x0005
        /*0012*/ 	.short	0x0028
        /*0014*/ 	.byte	0x00, 0xf0, 0x41, 0x00


	//----- nvinfo : EIATTR_KPARAM_INFO
	.align		4
.L_946:
        /*0018*/ 	.byte	0x04, 0x17
        /*001a*/ 	.short	(.L_948 - .L_947)
.L_947:
        /*001c*/ 	.word	0x00000000
        /*0020*/ 	.short	0x0004
        /*0022*/ 	.short	0x0018
        /*0024*/ 	.byte	0x00, 0xf0, 0x41, 0x00


	//----- nvinfo : EIATTR_KPARAM_INFO
	.align		4
.L_948:
        /*0028*/ 	.byte	0x04, 0x17
        /*002a*/ 	.short	(.L_950 - .L_949)
.L_949:
        /*002c*/ 	.word	0x00000000
        /*0030*/ 	.short	0x0003
        /*0032*/ 	.short	0x0010
        /*0034*/ 	.byte	0x00, 0xf0, 0x21, 0x00


	//----- nvinfo : EIATTR_KPARAM_INFO
	.align		4
.L_950:
        /*0038*/ 	.byte	0x04, 0x17
        /*003a*/ 	.short	(.L_952 - .L_951)
.L_951:
        /*003c*/ 	.word	0x00000000
        /*0040*/ 	.short	0x0002
        /*0042*/ 	.short	0x0008
        /*0044*/ 	.byte	0x00, 0xf0, 0x05, 0x00


	//----- nvinfo : EIATTR_KPARAM_INFO
	.align		4
.L_952:
        /*0048*/ 	.byte	0x04, 0x17
        /*004a*/ 	.short	(.L_954 - .L_953)
.L_953:
        /*004c*/ 	.word	0x00000000
        /*0050*/ 	.short	0x0001
        /*0052*/ 	.short	0x0004
        /*0054*/ 	.byte	0x00, 0xf0, 0x11, 0x00


	//----- nvinfo : EIATTR_KPARAM_INFO
	.align		4
.L_954:
        /*0058*/ 	.byte	0x04, 0x17
        /*005a*/ 	.short	(.L_956 - .L_955)
.L_955:
        /*005c*/ 	.word	0x00000000
        /*0060*/ 	.short	0x0000
        /*0062*/ 	.short	0x0000
        /*0064*/ 	.byte	0x00, 0xf0, 0x11, 0x00


	//----- nvinfo : EIATTR_SPARSE_MMA_MASK
	.align		4
.L_956:
        /*0068*/ 	.byte	0x03, 0x50
        /*006a*/ 	.short	0x0000


	//----- nvinfo : EIATTR_MAXREG_COUNT
	.align		4
        /*006c*/ 	.byte	0x03, 0x1b
        /*006e*/ 	.short	0x00ff


	//----- nvinfo : EIATTR_MERCURY_ISA_VERSION
	.align		4
        /*0070*/ 	.byte	0x03, 0x5f
        /*0072*/ 	.short	0x0101


	//----- nvinfo : EIATTR_VRC_CTA_INIT_COUNT
	.align		4
        /*0074*/ 	.byte	0x02, 0x4a
	.zero		1
	.zero		1


	//----- nvinfo : EIATTR_EXIT_INSTR_OFFSETS
	.align		4
        /*0078*/ 	.byte	0x04, 0x1c
        /*007a*/ 	.short	(.L_958 - .L_957)


	//   ....[0]....
.L_957:
        /*007c*/ 	.word	0x000001e0


	//   ....[1]....
        /*0080*/ 	.word	0x00000880


	//   ....[2]....
        /*0084*/ 	.word	0x00000bf0


	//   ....[3]....
        /*0088*/ 	.word	0x00000da0


	//   ....[4]....
        /*008c*/ 	.word	0x00000e80


	//   ....[5]....
        /*0090*/ 	.word	0x00000eb0


	//   ....[6]....
        /*0094*/ 	.word	0x00001630


	//   ....[7]....
        /*0098*/ 	.word	0x00001a20


	//   ....[8]....
        /*009c*/ 	.word	0x00001c40


	//   ....[9]....
        /*00a0*/ 	.word	0x00001c70


	//   ....[10]....
        /*00a4*/ 	.word	0x00001d40


	//----- nvinfo : EIATTR_MAX_THREADS
	.align		4
.L_958:
        /*00a8*/ 	.byte	0x04, 0x05
        /*00aa*/ 	.short	(.L_960 - .L_959)
.L_959:
        /*00ac*/ 	.word	0x00000080
        /*00b0*/ 	.word	0x00000001
        /*00b4*/ 	.word	0x00000001


	//----- nvinfo : EIATTR_CRS_STACK_SIZE
	.align		4
.L_960:
        /*00b8*/ 	.byte	0x04, 0x1e
        /*00ba*/ 	.short	(.L_962 - .L_961)
.L_961:
        /*00bc*/ 	.word	0x00000000


	//----- nvinfo : EIATTR_CBANK_PARAM_SIZE
	.align		4
.L_962:
        /*00c0*/ 	.byte	0x03, 0x19
        /*00c2*/ 	.short	0x0038


	//----- nvinfo : EIATTR_PARAM_CBANK
	.align		4
        /*00c4*/ 	.byte	0x04, 0x0a
        /*00c6*/ 	.short	(.L_964 - .L_963)
	.align		4
.L_963:
        /*00c8*/ 	.word	index@(.nv.constant0._ZN3cub18CUB_300001_SM_10006detail9transform16transform_kernelINS2_10policy_hubILb0EN4cuda3std3__45tupleIJN6thrust24THRUST_300001_SM_1000_NS20permutation_iteratorINSA_6detail15normal_iteratorINSA_10device_ptrIfEEEESG_EESG_EEEE10policy1000EiNS7_10multipliesIfEESG_JSH_PfEEEvT0_iT1_T2_DpNS2_10kernel_argIT3_EE)
        /*00cc*/ 	.short	0x0380
        /*00ce*/ 	.short	0x0038


	//----- nvinfo : EIATTR_SW_WAR
	.align		4
.L_964:
        /*00d0*/ 	.byte	0x04, 0x36
        /*00d2*/ 	.short	(.L_966 - .L_965)
.L_965:
        /*00d4*/ 	.word	0x00000008
.L_966:


//--------------------- .nv.info._ZN3cub18CUB_300001_SM_10006detail9transform16transform_kernelINS2_10policy_hubILb1EN4cuda3std3__45tupleIJN6thrust24THRUST_300001_SM_1000_NS7pointerIiNSA_8cuda_cub3tagENSA_11use_defaultESE_EEEEEE10policy1000ElNS7_10__identityENSA_10device_ptrIfEEJPiEEEvT0_iT1_T2_DpNS2_10kernel_argIT3_EE --------------------------
	.section	.nv.info._ZN3cub18CUB_300001_SM_10006detail9transform16transform_kernelINS2_10policy_hubILb1EN4cuda3std3__45tupleIJN6thrust24THRUST_300001_SM_1000_NS7pointerIiNSA_8cuda_cub3tagENSA_11use_defaultESE_EEEEEE10policy1000ElNS7_10__identityENSA_10device_ptrIfEEJPiEEEvT0_iT1_T2_DpNS2_10kernel_argIT3_EE,"",@"SHT_CUDA_INFO"
	.sectionflags	@""
	.align	4


	//----- nvinfo : EIATTR_CUDA_API_VERSION
	.align		4
        /*0000*/ 	.byte	0x04, 0x37
        /*0002*/ 	.short	(.L_968 - .L_967)
.L_967:
        /*0004*/ 	.word	0x00000082


	//----- nvinfo : EIATTR_KPARAM_INFO
	.align		4
.L_968:
        /*0008*/ 	.byte	0x04, 0x17
        /*000a*/ 	.short	(.L_970 - .L_969)
.L_969:
        /*000c*/ 	.word	0x00000000
        /*0010*/ 	.short	0x0004
        /*0012*/ 	.short	0x0018
        /*0014*/ 	.byte	0x00, 0xf0, 0x41, 0x00


	//----- nvinfo : EIATTR_KPARAM_INFO
	.align		4
.L_970:
        /*0018*/ 	.byte	0x04, 0x17
        /*001a*/ 	.short	(.L_972 - .L_971)
.L_971:
        /*001c*/ 	.word	0x00000000
        /*0020*/ 	.short	0x0003
        /*0022*/ 	.short	0x0010
        /*0024*/ 	.byte	0x00, 0xf0, 0x21, 0x00


	//----- nvinfo : EIATTR_KPARAM_INFO
	.align		4
.L_972:
        /*0028*/ 	.byte	0x04, 0x17
        /*002a*/ 	.short	(.L_974 - .L_973)
.L_973:
        /*002c*/ 	.word	0x00000000
        /*0030*/ 	.short	0x0002
        /*0032*/ 	.short	0x000c
        /*0034*/ 	.byte	0x00, 0xf0, 0x05, 0x00


	//----- nvinfo : EIATTR_KPARAM_INFO
	.align		4
.L_974:
        /*0038*/ 	.byte	0x04, 0x17
        /*003a*/ 	.short	(.L_976 - .L_975)
.L_975:
        /*003c*/ 	.word	0x00000000
        /*0040*/ 	.short	0x0001
        /*0042*/ 	.short	0x0008
        /*0044*/ 	.byte	0x00, 0xf0, 0x11, 0x00


	//----- nvinfo : EIATTR_KPARAM_INFO
	.align		4
.L_976:
        /*0048*/ 	.byte	0x04, 0x17
        /*004a*/ 	.short	(.L_978 - .L_977)
.L_977:
        /*004c*/ 	.word	0x00000000
        /*0050*/ 	.short	0x0000
        /*0052*/ 	.short	0x0000
        /*0054*/ 	.byte	0x00, 0xf0, 0x21, 0x00


	//----- nvinfo : EIATTR_SPARSE_MMA_MASK
	.align		4
.L_978:
        /*0058*/ 	.byte	0x03, 0x50
        /*005a*/ 	.short	0x0000


	//----- nvinfo : EIATTR_MAXREG_COUNT
	.align		4
        /*005c*/ 	.byte	0x03, 0x1b
        /*005e*/ 	.short	0x00ff


	//----- nvinfo : EIATTR_MERCURY_ISA_VERSION
	.align		4
        /*0060*/ 	.byte	0x03, 0x5f
        /*0062*/ 	.short	0x0101


	//----- nvinfo : EIATTR_VRC_CTA_INIT_COUNT
	.align		4
        /*0064*/ 	.byte	0x02, 0x4a
	.zero		1
	.zero		1


	//----- nvinfo : EIATTR_EXIT_INSTR_OFFSETS
	.align		4
        /*0068*/ 	.byte	0x04, 0x1c
        /*006a*/ 	.short	(.L_980 - .L_979)


	//   ....[0]....
.L_979:
        /*006c*/ 	.word	0x000002a0


	//   ....[1]....
        /*0070*/ 	.word	0x00000a30


	//   ....[2]....
        /*0074*/ 	.word	0x00000c60


	//   ....[3]....
        /*0078*/ 	.word	0x00000da0


	//   ....[4]....
        /*007c*/ 	.word	0x00000dd0


	//   ....[5]....
        /*0080*/ 	.word	0x00000e30


	//   ....[6]....
        /*0084*/ 	.word	0x00000e50


	//   ....[7]....
        /*0088*/ 	.word	0x00001310


	//   ....[8]....
        /*008c*/ 	.word	0x00001520


	//   ....[9]....
        /*0090*/ 	.word	0x00001670


	//   ....[10]....
        /*0094*/ 	.word	0x00001710


	//----- nvinfo : EIATTR_MAX_THREADS
	.align		4
.L_980:
        /*0098*/ 	.byte	0x04, 0x05
        /*009a*/ 	.short	(.L_982 - .L_981)
.L_981:
        /*009c*/ 	.word	0x00000080
        /*00a0*/ 	.word	0x00000001
        /*00a4*/ 	.word	0x00000001


	//----- nvinfo : EIATTR_CRS_STACK_SIZE
	.align		4
.L_982:
        /*00a8*/ 	.byte	0x04, 0x1e
        /*00aa*/ 	.short	(.L_984 - .L_983)
.L_983:
        /*00ac*/ 	.word	0x00000000


	//----- nvinfo : EIATTR_CBANK_PARAM_SIZE
	.align		4
.L_984:
        /*00b0*/ 	.byte	0x03, 0x19
        /*00b2*/ 	.short	0x0028


	//----- nvinfo : EIATTR_PARAM_CBANK
	.align		4
        /*00b4*/ 	.byte	0x04, 0x0a
        /*00b6*/ 	.short	(.L_986 - .L_985)
	.align		4
.L_985:
        /*00b8*/ 	.word	index@(.nv.constant0._ZN3cub18CUB_300001_SM_10006detail9transform16transform_kernelINS2_10policy_hubILb1EN4cuda3std3__45tupleIJN6thrust24THRUST_300001_SM_1000_NS7pointerIiNSA_8cuda_cub3tagENSA_11use_defaultESE_EEEEEE10policy1000ElNS7_10__identityENSA_10device_ptrIfEEJPiEEEvT0_iT1_T2_DpNS2_10kernel_argIT3_EE)
        /*00bc*/ 	.short	0x0380
        /*00be*/ 	.short	0x0028


	//----- nvinfo : EIATTR_SW_WAR
	.align		4
.L_986:
        /*00c0*/ 	.byte	0x04, 0x36
        /*00c2*/ 	.short	(.L_988 - .L_987)
.L_987:
        /*00c4*/ 	.word	0x00000008
.L_988:


//--------------------- .nv.info._ZN3cub18CUB_300001_SM_10006detail9transform16transform_kernelINS2_10policy_hubILb1EN4cuda3std3__45tupleIJN6thrust24THRUST_300001_SM_1000_NS7pointerIiNSA_8cuda_cub3tagENSA_11use_defaultESE_EEEEEE10policy1000EiNS7_10__identityENSA_10device_ptrIfEEJPiEEEvT0_iT1_T2_DpNS2_10kernel_argIT3_EE --------------------------
	.section	.nv.info._ZN3cub18CUB_300001_SM_10006detail9transform16transform_kernelINS2_10policy_hubILb1EN4cuda3std3__45tupleIJN6thrust24THRUST_300001_SM_1000_NS7pointerIiNSA_8cuda_cub3tagENSA_11use_defaultESE_EEEEEE10policy1000EiNS7_10__identityENSA_10device_ptrIfEEJPiEEEvT0_iT1_T2_DpNS2_10kernel_argIT3_EE,"",@"SHT_CUDA_INFO"
	.sectionflags	@""
	.align	4


	//----- nvinfo : EIATTR_CUDA_API_VERSION
	.align		4
        /*0000*/ 	.byte	0x04, 0x37
        /*0002*/ 	.short	(.L_990 - .L_989)
.L_989:
        /*0004*/ 	.word	0x00000082


	//----- nvinfo : EIATTR_KPARAM_INFO
	.align		4
.L_990:
        /*0008*/ 	.byte	0x04, 0x17
        /*000a*/ 	.short	(.L_992 - .L_991)
.L_991:
        /*000c*/ 	.word	0x00000000
        /*0010*/ 	.short	0x0004
        /*0012*/ 	.short	0x0018
        /*0014*/ 	.byte	0x00, 0xf0, 0x41, 0x00


	//----- nvinfo : EIATTR_KPARAM_INFO
	.align		4
.L_992:
        /*0018*/ 	.byte	0x04, 0x17
        /*001a*/ 	.short	(.L_994 - .L_993)
.L_993:
        /*001c*/ 	.word	0x00000000
        /*0020*/ 	.short	0x0003
        /*0022*/ 	.short	0x0010
        /*0024*/ 	.byte	0x00, 0xf0, 0x21, 0x00


	//----- nvinfo : EIATTR_KPARAM_INFO
	.align		4
.L_994:
        /*0028*/ 	.byte	0x04, 0x17
        /*002a*/ 	.short	(.L_996 - .L_995)
.L_995:
        /*002c*/ 	.word	0x00000000
        /*0030*/ 	.short	0x0002
        /*0032*/ 	.short	0x0008
        /*0034*/ 	.byte	0x00, 0xf0, 0x05, 0x00


	//----- nvinfo : EIATTR_KPARAM_INFO
	.align		4
.L_996:
        /*0038*/ 	.byte	0x04, 0x17
        /*003a*/ 	.short	(.L_998 - .L_997)
.L_997:
        /*003c*/ 	.word	0x00000000
        /*0040*/ 	.short	0x0001
        /*0042*/ 	.short	0x0004
        /*0044*/ 	.byte	0x00, 0xf0, 0x11, 0x00


	//----- nvinfo : EIATTR_KPARAM_INFO
	.align		4
.L_998:
        /*0048*/ 	.byte	0x04, 0x17
        /*004a*/ 	.short	(.L_1000 - .L_999)
.L_999:
        /*004c*/ 	.word	0x00000000
        /*0050*/ 	.short	0x0000
        /*0052*/ 	.short	0x0000
        /*0054*/ 	.byte	0x00, 0xf0, 0x11, 0x00


	//----- nvinfo : EIATTR_SPARSE_MMA_MASK
	.align		4
.L_1000:
        /*0058*/ 	.byte	0x03, 0x50
        /*005a*/ 	.short	0x0000


	//----- nvinfo : EIATTR_MAXREG_COUNT
	.align		4
        /*005c*/ 	.byte	0x03, 0x1b
        /*005e*/ 	.short	0x00ff


	//----- nvinfo : EIATTR_MERCURY_ISA_VERSION
	.align		4
        /*0060*/ 	.byte	0x03, 0x5f
        /*0062*/ 	.short	0x0101


	//----- nvinfo : EIATTR_VRC_CTA_INIT_COUNT
	.align		4
        /*0064*/ 	.byte	0x02, 0x4a
	.zero		1
	.zero		1


	//----- nvinfo : EIATTR_EXIT_INSTR_OFFSETS
	.align		4
        /*0068*/ 	.byte	0x04, 0x1c
        /*006a*/ 	.short	(.L_1002 - .L_1001)


	//   ....[0]....
.L_1001:
        /*006c*/ 	.word	0x000001f0


	//   ....[1]....
        /*0070*/ 	.word	0x000006b0


	//   ....[2]....
        /*0074*/ 	.word	0x000008d0


	//   ....[3]....
        /*0078*/ 	.word	0x00000a20


	//   ....[4]....
        /*007c*/ 	.word	0x00000ae0


	//   ....[5]....
        /*0080*/ 	.word	0x00000b00


	//   ....[6]....
        /*0084*/ 	.word	0x00000ea0


	//   ....[7]....
        /*0088*/ 	.word	0x000010d0


	//   ....[8]....
        /*008c*/ 	.word	0x00001210


	//   ....[9]....
        /*0090*/ 	.word	0x00001240


	//   ....[10]....
        /*0094*/ 	.word	0x000012a0


	//----- nvinfo : EIATTR_MAX_THREADS
	.align		4
.L_1002:
        /*0098*/ 	.byte	0x04, 0x05
        /*009a*/ 	.short	(.L_1004 - .L_1003)
.L_1003:
        /*009c*/ 	.word	0x00000080
        /*00a0*/ 	.word	0x00000001
        /*00a4*/ 	.word	0x00000001


	//----- nvinfo : EIATTR_CRS_STACK_SIZE
	.align		4
.L_1004:
        /*00a8*/ 	.byte	0x04, 0x1e
        /*00aa*/ 	.short	(.L_1006 - .L_1005)
.L_1005:
        /*00ac*/ 	.word	0x00000000


	//----- nvinfo : EIATTR_CBANK_PARAM_SIZE
	.align		4
.L_1006:
        /*00b0*/ 	.byte	0x03, 0x19
        /*00b2*/ 	.short	0x0028


	//----- nvinfo : EIATTR_PARAM_CBANK
	.align		4
        /*00b4*/ 	.byte	0x04, 0x0a
        /*00b6*/ 	.short	(.L_1008 - .L_1007)
	.align		4
.L_1007:
        /*00b8*/ 	.word	index@(.nv.constant0._ZN3cub18CUB_300001_SM_10006detail9transform16transform_kernelINS2_10policy_hubILb1EN4cuda3std3__45tupleIJN6thrust24THRUST_300001_SM_1000_NS7pointerIiNSA_8cuda_cub3tagENSA_11use_defaultESE_EEEEEE10policy1000EiNS7_10__identityENSA_10device_ptrIfEEJPiEEEvT0_iT1_T2_DpNS2_10kernel_argIT3_EE)
        /*00bc*/ 	.short	0x0380
        /*00be*/ 	.short	0x0028


	//----- nvinfo : EIATTR_SW_WAR
	.align		4
.L_1008:
        /*00c0*/ 	.byte	0x04, 0x36
        /*00c2*/ 	.short	(.L_1010 - .L_1009)
.L_1009:
        /*00c4*/ 	.word	0x00000008
.L_1010:


//--------------------- .nv.info._ZN3cub18CUB_300001_SM_10006detail8for_each13static_kernelINS2_12policy_hub_t12policy_500_tElN6thrust24THRUST_300001_SM_1000_NS8cuda_cub10__tabulate7functorINS7_6detail15normal_iteratorINS7_10device_ptrIiEEEENS7_6system6detail7generic6detail22compute_sequence_valueIivEElEEEEvT0_T1_ --------------------------
	.section	.nv.info._ZN3cub18CUB_300001_SM_10006detail8for_each13static_kernelINS2_12policy_hub_t12policy_500_tElN6thrust24THRUST_300001_SM_1000_NS8cuda_cub10__tabulate7functorINS7_6detail15normal_iteratorINS7_10device_ptrIiEEEENS7_6system6detail7generic6detail22compute_sequence_valueIivEElEEEEvT0_T1_,"",@"SHT_CUDA_INFO"
	.sectionflags	@""
	.align	4


	//----- nvinfo : EIATTR_CUDA_API_VERSION
	.align		4
        /*0000*/ 	.byte	0x04, 0x37
        /*0002*/ 	.short	(.L_1012 - .L_1011)
.L_1011:
        /*0004*/ 	.word	0x00000082


	//----- nvinfo : EIATTR_KPARAM_INFO
	.align		4
.L_1012:
        /*0008*/ 	.byte	0x04, 0x17
        /*000a*/ 	.short	(.L_1014 - .L_1013)
.L_1013:
        /*000c*/ 	.word	0x00000000
        /*0010*/ 	.short	0x0001
        /*0012*/ 	.short	0x0008
        /*0014*/ 	.byte	0x00, 0xf0, 0x41, 0x00


	//----- nvinfo : EIATTR_KPARAM_INFO
	.align		4
.L_1014:
        /*0018*/ 	.byte	0x04, 0x17
        /*001a*/ 	.short	(.L_1016 - .L_1015)
.L_1015:
        /*001c*/ 	.word	0x00000000
        /*0020*/ 	.short	0x0000
        /*0022*/ 	.short	0x0000
        /*0024*/ 	.byte	0x00, 0xf0, 0x21, 0x00


	//----- nvinfo : EIATTR_SPARSE_MMA_MASK
	.align		4
.L_1016:
        /*0028*/ 	.byte	0x03, 0x50
        /*002a*/ 	.short	0x0000


	//----- nvinfo : EIATTR_MAXREG_COUNT
	.align		4
        /*002c*/ 	.byte	0x03, 0x1b
        /*002e*/ 	.short	0x00ff


	//----- nvinfo : EIATTR_MERCURY_ISA_VERSION
	.align		4
        /*0030*/ 	.byte	0x03, 0x5f
        /*0032*/ 	.short	0x0101


	//----- nvinfo : EIATTR_VRC_CTA_INIT_COUNT
	.align		4
        /*0034*/ 	.byte	0x02, 0x4a
	.zero		1
	.zero		1


	//----- nvinfo : EIATTR_EXIT_INSTR_OFFSETS
	.align		4
        /*0038*/ 	.byte	0x04, 0x1c
        /*003a*/ 	.short	(.L_1018 - .L_1017)


	//   ....[0]....
.L_1017:
        /*003c*/ 	.word	0x00000160


	//   ....[1]....
        /*0040*/ 	.word	0x000002b0


	//   ....[2]....
        /*0044*/ 	.word	0x00000340


	//----- nvinfo : EIATTR_MAX_THREADS
	.align		4
.L_1018:
        /*0048*/ 	.byte	0x04, 0x05
        /*004a*/ 	.short	(.L_1020 - .L_1019)
.L_1019:
        /*004c*/ 	.word	0x00000100
        /*0050*/ 	.word	0x00000001
        /*0054*/ 	.word	0x00000001


	//----- nvinfo : EIATTR_CRS_STACK_SIZE
	.align		4
.L_1020:
        /*0058*/ 	.byte	0x04, 0x1e
        /*005a*/ 	.short	(.L_1022 - .L_1021)
.L_1021:
        /*005c*/ 	.word	0x00000000


	//----- nvinfo : EIATTR_CBANK_PARAM_SIZE
	.align		4
.L_1022:
        /*0060*/ 	.byte	0x03, 0x19
        /*0062*/ 	.short	0x0018


	//----- nvinfo : EIATTR_PARAM_CBANK
	.align		4
        /*0064*/ 	.byte	0x04, 0x0a
        /*0066*/ 	.short	(.L_1024 - .L_1023)
	.align		4
.L_1023:
        /*0068*/ 	.word	index@(.nv.constant0._ZN3cub18CUB_300001_SM_10006detail8for_each13static_kernelINS2_12policy_hub_t12policy_500_tElN6thrust24THRUST_300001_SM_1000_NS8cuda_cub10__tabulate7functorINS7_6detail15normal_iteratorINS7_10device_ptrIiEEEENS7_6system6detail7generic6detail22compute_sequence_valueIivEElEEEEvT0_T1_)
        /*006c*/ 	.short	0x0380
        /*006e*/ 	.short	0x0018


	//----- nvinfo : EIATTR_SW_WAR
	.align		4
.L_1024:
        /*0070*/ 	.byte	0x04, 0x36
        /*0072*/ 	.short	(.L_1026 - .L_1025)
.L_1025:
        /*0074*/ 	.word	0x00000008
.L_1026:


//--------------------- .nv.info._ZN3cub18CUB_300001_SM_10006detail8for_each13static_kernelINS2_12policy_hub_t12policy_500_tEmN6thrust24THRUST_300001_SM_1000_NS8cuda_cub20__uninitialized_fill7functorINS7_10device_ptrIfEEfEEEEvT0_T1_ --------------------------
	.section	.nv.info._ZN3cub18CUB_300001_SM_10006detail8for_each13static_kernelINS2_12policy_hub_t12policy_500_tEmN6thrust24THRUST_300001_SM_1000_NS8cuda_cub20__uninitialized_fill7functorINS7_10device_ptrIfEEfEEEEvT0_T1_,"",@"SHT_CUDA_INFO"
	.sectionflags	@""
	.align	4


	//----- nvinfo : EIATTR_CUDA_API_VERSION
	.align		4
        /*0000*/ 	.byte	0x04, 0x37
        /*0002*/ 	.short	(.L_1028 - .L_1027)
.L_1027:
        /*0004*/ 	.word	0x00000082


	//----- nvinfo : EIATTR_KPARAM_INFO
	.align		4
.L_1028:
        /*0008*/ 	.byte	0x04, 0x17
        /*000a*/ 	.short	(.L_1030 - .L_1029)
.L_1029:
        /*000c*/ 	.word	0x00000000
        /*0010*/ 	.short	0x0001
        /*0012*/ 	.short	0x0008
        /*0014*/ 	.byte	0x00, 0xf0, 0x41, 0x00


	//----- nvinfo : EIATTR_KPARAM_INFO
	.align		4
.L_1030:
        /*0018*/ 	.byte	0x04, 0x17
        /*001a*/ 	.short	(.L_1032 - .L_1031)
.L_1031:
        /*001c*/ 	.word	0x00000000
        /*0020*/ 	.short	0x0000
        /*0022*/ 	.short	0x0000
        /*0024*/ 	.byte	0x00, 0xf0, 0x21, 0x00


	//----- nvinfo : EIATTR_SPARSE_MMA_MASK
	.align		4
.L_1032:
        /*0028*/ 	.byte	0x03, 0x50
        /*002a*/ 	.short	0x0000


	//----- nvinfo : EIATTR_MAXREG_COUNT
	.align		4
        /*002c*/ 	.byte	0x03, 0x1b
        /*002e*/ 	.short	0x00ff


	//----- nvinfo : EIATTR_MERCURY_ISA_VERSION
	.align		4
        /*0030*/ 	.byte	0x03, 0x5f
        /*0032*/ 	.short	0x0101


	//----- nvinfo : EIATTR_VRC_CTA_INIT_COUNT
	.align		4
        /*0034*/ 	.byte	0x02, 0x4a
	.zero		1
	.zero		1


	//----- nvinfo : EIATTR_EXIT_INSTR_OFFSETS
	.align		4
        /*0038*/ 	.byte	0x04, 0x1c
        /*003a*/ 	.short	(.L_1034 - .L_1033)


	//   ....[0]....
.L_1033:
        /*003c*/ 	.word	0x00000130


	//   ....[1]....
        /*0040*/ 	.word	0x00000230


	//   ....[2]....
        /*0044*/ 	.word	0x00000260


	//----- nvinfo : EIATTR_MAX_THREADS
	.align		4
.L_1034:
        /*0048*/ 	.byte	0x04, 0x05
        /*004a*/ 	.short	(.L_1036 - .L_1035)
.L_1035:
        /*004c*/ 	.word	0x00000100
        /*0050*/ 	.word	0x00000001
        /*0054*/ 	.word	0x00000001


	//----- nvinfo : EIATTR_CBANK_PARAM_SIZE
	.align		4
.L_1036:
        /*0058*/ 	.byte	0x03, 0x19
        /*005a*/ 	.short	0x0018


	//----- nvinfo : EIATTR_PARAM_CBANK
	.align		4
        /*005c*/ 	.byte	0x04, 0x0a
        /*005e*/ 	.short	(.L_1038 - .L_1037)
	.align		4
.L_1037:
        /*0060*/ 	.word	index@(.nv.constant0._ZN3cub18CUB_300001_SM_10006detail8for_each13static_kernelINS2_12policy_hub_t12policy_500_tEmN6thrust24THRUST_300001_SM_1000_NS8cuda_cub20__uninitialized_fill7functorINS7_10device_ptrIfEEfEEEEvT0_T1_)
        /*0064*/ 	.short	0x0380
        /*0066*/ 	.short	0x0018


	//----- nvinfo : EIATTR_SW_WAR
	.align		4
.L_1038:
        /*0068*/ 	.byte	0x04, 0x36
        /*006a*/ 	.short	(.L_1040 - .L_1039)
.L_1039:
        /*006c*/ 	.word	0x00000008
.L_1040:


//--------------------- .nv.info._ZN3cub18CUB_300001_SM_10006detail8for_each13static_kernelINS2_12policy_hub_t12policy_500_tEmN6thrust24THRUST_300001_SM_1000_NS8cuda_cub20__uninitialized_fill7functorINS7_10device_ptrIiEEiEEEEvT0_T1_ --------------------------
	.section	.nv.info._ZN3cub18CUB_300001_SM_10006detail8for_each13static_kernelINS2_12policy_hub_t12policy_500_tEmN6thrust24THRUST_300001_SM_1000_NS8cuda_cub20__uninitialized_fill7functorINS7_10device_ptrIiEEiEEEEvT0_T1_,"",@"SHT_CUDA_INFO"
	.sectionflags	@""
	.align	4


	//----- nvinfo : EIATTR_CUDA_API_VERSION
	.align		4
        /*0000*/ 	.byte	0x04, 0x37
        /*0002*/ 	.short	(.L_1042 - .L_1041)
.L_1041:
        /*0004*/ 	.word	0x00000082


	//----- nvinfo : EIATTR_KPARAM_INFO
	.align		4
.L_1042:
        /*0008*/ 	.byte	0x04, 0x17
        /*000a*/ 	.short	(.L_1044 - .L_1043)
.L_1043:
        /*000c*/ 	.word	0x00000000
        /*0010*/ 	.short	0x0001
        /*0012*/ 	.short	0x0008
        /*0014*/ 	.byte	0x00, 0xf0, 0x41, 0x00


	//----- nvinfo : EIATTR_KPARAM_INFO
	.align		4
.L_1044:
        /*0018*/ 	.byte	0x04, 0x17
        /*001a*/ 	.short	(.L_1046 - .L_1045)
.L_1045:
        /*001c*/ 	.word	0x00000000
        /*0020*/ 	.short	0x0000
        /*0022*/ 	.short	0x0000
        /*0024*/ 	.byte	0x00, 0xf0, 0x21, 0x00


	//----- nvinfo : EIATTR_SPARSE_MMA_MASK
	.align		4
.L_1046:
        /*0028*/ 	.byte	0x03, 0x50
        /*002a*/ 	.short	0x0000


	//----- nvinfo : EIATTR_MAXREG_COUNT
	.align		4
        /*002c*/ 	.byte	0x03, 0x1b
        /*002e*/ 	.short	0x00ff


	//----- nvinfo : EIATTR_MERCURY_ISA_VERSION
	.align		4
        /*0030*/ 	.byte	0x03, 0x5f
        /*0032*/ 	.short	0x0101


	//----- nvinfo : EIATTR_VRC_CTA_INIT_COUNT
	.align		4
        /*0034*/ 	.byte	0x02, 0x4a
	.zero		1
	.zero		1


	//----- nvinfo : EIATTR_EXIT_INSTR_OFFSETS
	.align		4
        /*0038*/ 	.byte	0x04, 0x1c
        /*003a*/ 	.short	(.L_1048 - .L_1047)


	//   ....[0]....
.L_1047:
        /*003c*/ 	.word	0x00000130


	//   ....[1]....
        /*0040*/ 	.word	0x00000230


	//   ....[2]....
        /*0044*/ 	.word	0x00000260


	//----- nvinfo : EIATTR_MAX_THREADS
	.align		4
.L_1048:
        /*0048*/ 	.byte	0x04, 0x05
        /*004a*/ 	.short	(.L_1050 - .L_1049)
.L_1049:
        /*004c*/ 	.word	0x00000100
        /*0050*/ 	.word	0x00000001
        /*0054*/ 	.word	0x00000001


	//----- nvinfo : EIATTR_CBANK_PARAM_SIZE
	.align		4
.L_1050:
        /*0058*/ 	.byte	0x03, 0x19
        /*005a*/ 	.short	0x0018


	//----- nvinfo : EIATTR_PARAM_CBANK
	.align		4
        /*005c*/ 	.byte	0x04, 0x0a
        /*005e*/ 	.short	(.L_1052 - .L_1051)
	.align		4
.L_1051:
        /*0060*/ 	.word	index@(.nv.constant0._ZN3cub18CUB_300001_SM_10006detail8for_each13static_kernelINS2_12policy_hub_t12policy_500_tEmN6thrust24THRUST_300001_SM_1000_NS8cuda_cub20__uninitialized_fill7functorINS7_10device_ptrIiEEiEEEEvT0_T1_)
        /*0064*/ 	.short	0x0380
        /*0066*/ 	.short	0x0018


	//----- nvinfo : EIATTR_SW_WAR
	.align		4
.L_1052:
        /*0068*/ 	.byte	0x04, 0x36
        /*006a*/ 	.short	(.L_1054 - .L_1053)
.L_1053:
        /*006c*/ 	.word	0x00000008
.L_1054:


//--------------------- .nv.info._ZN3cub18CUB_300001_SM_10006detail11EmptyKernelIvEEvv --------------------------
	.section	.nv.info._ZN3cub18CUB_300001_SM_10006detail11EmptyKernelIvEEvv,"",@"SHT_CUDA_INFO"
	.sectionflags	@""
	.align	4


	//----- nvinfo : EIATTR_CUDA_API_VERSION
	.align		4
        /*0000*/ 	.byte	0x04, 0x37
        /*0002*/ 	.short	(.L_1056 - .L_1055)
.L_1055:
        /*0004*/ 	.word	0x00000082


	//----- nvinfo : EIATTR_SPARSE_MMA_MASK
	.align		4
.L_1056:
        /*0008*/ 	.byte	0x03, 0x50
        /*000a*/ 	.short	0x0000


	//----- nvinfo : EIATTR_MAXREG_COUNT
	.align		4
        /*000c*/ 	.byte	0x03, 0x1b
        /*000e*/ 	.short	0x00ff


	//----- nvinfo : EIATTR_MERCURY_ISA_VERSION
	.align		4
        /*0010*/ 	.byte	0x03, 0x5f
        /*0012*/ 	.short	0x0101


	//----- nvinfo : EIATTR_VRC_CTA_INIT_COUNT
	.align		4
        /*0014*/ 	.byte	0x02, 0x4a
	.zero		1
	.zero		1


	//----- nvinfo : EIATTR_EXIT_INSTR_OFFSETS
	.align		4
        /*0018*/ 	.byte	0x04, 0x1c
        /*001a*/ 	.short	(.L_1058 - .L_1057)


	//   ....[0]....
.L_1057:
        /*001c*/ 	.word	0x00000010


	//----- nvinfo : EIATTR_SW_WAR
	.align		4
.L_1058:
        /*0020*/ 	.byte	0x04, 0x36
        /*0022*/ 	.short	(.L_1060 - .L_1059)
.L_1059:
        /*0024*/ 	.word	0x00000008
.L_1060:


//--------------------- .nv.info._ZN6thrust24THRUST_300001_SM_1000_NS8cuda_cub4core6detail13_kernel_agentINS1_15__reduce_by_key16ReduceByKeyAgentINS0_6detail15normal_iteratorINS0_10device_ptrIiEEEENS8_INS9_IfEEEESB_SD_N4cuda3std3__48equal_toIiEENSG_4plusIfEEPllEEJSB_SD_SB_SD_SL_N3cub18CUB_300001_SM_100024ReduceByKeyScanTileStateIflLb1EEESI_SK_llEEEvDpT0_ --------------------------
	.section	.nv.info._ZN6thrust24THRUST_300001_SM_1000_NS8cuda_cub4core6detail13_kernel_agentINS1_15__reduce_by_key16ReduceByKeyAgentINS0_6detail15normal_iteratorINS0_10device_ptrIiEEEENS8_INS9_IfEEEESB_SD_N4cuda3std3__48equal_toIiEENSG_4plusIfEEPllEEJSB_SD_SB_SD_SL_N3cub18CUB_300001_SM_100024ReduceByKeyScanTileStateIflLb1EEESI_SK_llEEEvDpT0_,"",@"SHT_CUDA_INFO"
	.sectionflags	@""
	.align	4


	//----- nvinfo : EIATTR_CUDA_API_VERSION
	.align		4
        /*0000*/ 	.byte	0x04, 0x37
        /*0002*/ 	.short	(.L_1062 - .L_1061)
.L_1061:
        /*0004*/ 	.word	0x00000082


	//----- nvinfo : EIATTR_KPARAM_INFO
	.align		4
.L_1062:
        /*0008*/ 	.byte	0x04, 0x17
        /*000a*/ 	.short	(.L_1064 - .L_1063)
.L_1063:
        /*000c*/ 	.word	0x00000000
        /*0010*/ 	.short	0x0009
        /*0012*/ 	.short	0x0040
        /*0014*/ 	.byte	0x00, 0xf0, 0x21, 0x00


	//----- nvinfo : EIATTR_KPARAM_INFO
	.align		4
.L_1064:
        /*0018*/ 	.byte	0x04, 0x17
        /*001a*/ 	.short	(.L_1066 - .L_1065)
.L_1065:
        /*001c*/ 	.word	0x00000000
        /*0020*/ 	.short	0x0008
        /*0022*/ 	.short	0x0038
        /*0024*/ 	.byte	0x00, 0xf0, 0x21, 0x00


	//----- nvinfo : EIATTR_KPARAM_INFO
	.align		4
.L_1066:
        /*0028*/ 	.byte	0x04, 0x17
        /*002a*/ 	.short	(.L_1068 - .L_1067)
.L_1067:
        /*002c*/ 	.word	0x00000000
        /*0030*/ 	.short	0x0007
        /*0032*/ 	.short	0x0031
        /*0034*/ 	.byte	0x00, 0xf0, 0x05, 0x00


	//----- nvinfo : EIATTR_KPARAM_INFO
	.align		4
.L_1068:
        /*0038*/ 	.byte	0x04, 0x17
        /*003a*/ 	.short	(.L_1070 - .L_1069)
.L_1069:
        /*003c*/ 	.word	0x00000000
        /*0040*/ 	.short	0x0006
        /*0042*/ 	.short	0x0030
        /*0044*/ 	.byte	0x00, 0xf0, 0x05, 0x00


	//----- nvinfo : EIATTR_KPARAM_INFO
	.align		4
.L_1070:
        /*0048*/ 	.byte	0x04, 0x17
        /*004a*/ 	.short	(.L_1072 - .L_1071)
.L_1071:
        /*004c*/ 	.word	0x00000000
        /*0050*/ 	.short	0x0005
        /*0052*/ 	.short	0x0028
        /*0054*/ 	.byte	0x00, 0xf0, 0x21, 0x00


	//----- nvinfo : EIATTR_KPARAM_INFO
	.align		4
.L_1072:
        /*0058*/ 	.byte	0x04, 0x17
        /*005a*/ 	.short	(.L_1074 - .L_1073)
.L_1073:
        /*005c*/ 	.word	0x00000000
        /*0060*/ 	.short	0x0004
        /*0062*/ 	.short	0x0020
        /*0064*/ 	.byte	0x00, 0xf5, 0x21, 0x00


	//----- nvinfo : EIATTR_KPARAM_INFO
	.align		4
.L_1074:
        /*0068*/ 	.byte	0x04, 0x17
        /*006a*/ 	.short	(.L_1076 - .L_1075)
.L_1075:
        /*006c*/ 	.word	0x00000000
        /*0070*/ 	.short	0x0003
        /*0072*/ 	.short	0x0018
        /*0074*/ 	.byte	0x00, 0xf0, 0x21, 0x00


	//----- nvinfo : EIATTR_KPARAM_INFO
	.align		4
.L_1076:
        /*0078*/ 	.byte	0x04, 0x17
        /*007a*/ 	.short	(.L_1078 - .L_1077)
.L_1077:
        /*007c*/ 	.word	0x00000000
        /*0080*/ 	.short	0x0002
        /*0082*/ 	.short	0x0010
        /*0084*/ 	.byte	0x00, 0xf0, 0x21, 0x00


	//----- nvinfo : EIATTR_KPARAM_INFO
	.align		4
.L_1078:
        /*0088*/ 	.byte	0x04, 0x17
        /*008a*/ 	.short	(.L_1080 - .L_1079)
.L_1079:
        /*008c*/ 	.word	0x00000000
        /*0090*/ 	.short	0x0001
        /*0092*/ 	.short	0x0008
        /*0094*/ 	.byte	0x00, 0xf0, 0x21, 0x00


	//----- nvinfo : EIATTR_KPARAM_INFO
	.align		4
.L_1080:
        /*0098*/ 	.byte	0x04, 0x17
        /*009a*/ 	.short	(.L_1082 - .L_1081)
.L_1081:
        /*009c*/ 	.word	0x00000000
        /*00a0*/ 	.short	0x0000
        /*00a2*/ 	.short	0x0000
        /*00a4*/ 	.byte	0x00, 0xf0, 0x21, 0x00


	//----- nvinfo : EIATTR_SPARSE_MMA_MASK
	.align		4
.L_1082:
        /*00a8*/ 	.byte	0x03, 0x50
        /*00aa*/ 	.short	0x0000


	//----- nvinfo : EIATTR_MAXREG_COUNT
	.align		4
        /*00ac*/ 	.byte	0x03, 0x1b
        /*00ae*/ 	.short	0x00ff


	//----- nvinfo : EIATTR_NUM_BARRIERS
	.align		4
        /*00b0*/ 	.byte	0x02, 0x4c
        /*00b2*/ 	.byte	0x01
	.zero		1


	//----- nvinfo : EIATTR_MERCURY_ISA_VERSION
	.align		4
        /*00b4*/ 	.byte	0x03, 0x5f
        /*00b6*/ 	.short	0x0101


	//----- nvinfo : EIATTR_COOP_GROUP_MASK_REGIDS
	.align		4
        /*00b8*/ 	.byte	0x04, 0x29
        /*00ba*/ 	.short	(.L_1084 - .L_1083)


	//   ....[0]....
.L_1083:
        /*00bc*/ 	.word	0xffffffff


	//   ....[1]....
        /*00c0*/ 	.word	0xffffffff


	//   ....[2]....
        /*00c4*/ 	.word	0xffffffff


	//   ....[3]....
        /*00c8*/ 	.word	0xffffffff


	//   ....[4]....
        /*00cc*/ 	.word	0xffffffff


	//   ....[5]....
        /*00d0*/ 	.word	0xffffffff


	//   ....[6]....
        /*00d4*/ 	.word	0xffffffff


	//   ....[7]....
        /*00d8*/ 	.word	0xffffffff


	//   ....[8]....
        /*00dc*/ 	.word	0xffffffff


	//   ....[9]....
        /*00e0*/ 	.word	0xffffffff


	//   ....[10]....
        /*00e4*/ 	.word	0xffffffff


	//   ....[11]....
        /*00e8*/ 	.word	0xffffffff


	//   ....[12]....
        /*00ec*/ 	.word	0xffffffff


	//   ....[13]....
        /*00f0*/ 	.word	0xffffffff


	//   ....[14]....
        /*00f4*/ 	.word	0xffffffff


	//   ....[15]....
        /*00f8*/ 	.word	0xffffffff


	//   ....[16]....
        /*00fc*/ 	.word	0xffffffff


	//   ....[17]....
        /*0100*/ 	.word	0xffffffff


	//   ....[18]....
        /*0104*/ 	.word	0xffffffff


	//   ....[19]....
        /*0108*/ 	.word	0xffffffff


	//   ....[20]....
        /*010c*/ 	.word	0xffffffff


	//   ....[21]....
        /*0110*/ 	.word	0xffffffff


	//   ....[22]....
        /*0114*/ 	.word	0xffffffff


	//   ....[23]....
        /*0118*/ 	.word	0xffffffff


	//   ....[24]....
        /*011c*/ 	.word	0xffffffff


	//   ....[25]....
        /*0120*/ 	.word	0xffffffff


	//   ....[26]....
        /*0124*/ 	.word	0xffffffff


	//   ....[27]....
        /*0128*/ 	.word	0xffffffff


	//   ....[28]....
        /*012c*/ 	.word	0xffffffff


	//   ....[29]....
        /*0130*/ 	.word	0xffffffff


	//   ....[30]....
        /*0134*/ 	.word	0xffffffff


	//   ....[31]....
        /*0138*/ 	.word	0xffffffff


	//   ....[32]....
        /*013c*/ 	.word	0xffffffff


	//   ....[33]....
        /*0140*/ 	.word	0xffffffff


	//   ....[34]....
        /*0144*/ 	.word	0xffffffff


	//   ....[35]....
        /*0148*/ 	.word	0xffffffff


	//   ....[36]....
        /*014c*/ 	.word	0xffffffff


	//   ....[37]....
        /*0150*/ 	.word	0xffffffff


	//   ....[38]....
        /*0154*/ 	.word	0xffffffff


	//   ....[39]....
        /*0158*/ 	.word	0xffffffff


	//   ....[40]....
        /*015c*/ 	.word	0xffffffff


	//   ....[41]....
        /*0160*/ 	.word	0xffffffff


	//   ....[42]....
        /*0164*/ 	.word	0xffffffff


	//   ....[43]....
        /*0168*/ 	.word	0xffffffff


	//   ....[44]....
        /*016c*/ 	.word	0xffffffff


	//   ....[45]....
        /*0170*/ 	.word	0xffffffff


	//   ....[46]....
        /*0174*/ 	.word	0xffffffff


	//   ....[47]....
        /*0178*/ 	.word	0xffffffff


	//   ....[48]....
        /*017c*/ 	.word	0xffffffff


	//   ....[49]....
        /*0180*/ 	.word	0xffffffff


	//   ....[50]....
        /*0184*/ 	.word	0xffffffff


	//   ....[51]....
        /*0188*/ 	.word	0xffffffff


	//   ....[52]....
        /*018c*/ 	.word	0xffffffff


	//   ....[53]....
        /*0190*/ 	.word	0xffffffff


	//   ....[54]....
        /*0194*/ 	.word	0xffffffff


	//   ....[55]....
        /*0198*/ 	.word	0xffffffff


	//   ....[56]....
        /*019c*/ 	.word	0xffffffff


	//   ....[57]....
        /*01a0*/ 	.word	0xffffffff


	//   ....[58]....
        /*01a4*/ 	.word	0xffffffff


	//   ....[59]....
        /*01a8*/ 	.word	0xffffffff


	//   ....[60]....
        /*01ac*/ 	.word	0xffffffff


	//   ....[61]....
        /*01b0*/ 	.word	0xffffffff


	//   ....[62]....
        /*01b4*/ 	.word	0xffffffff


	//   ....[63]....
        /*01b8*/ 	.word	0xffffffff


	//   ....[64]....
        /*01bc*/ 	.word	0xffffffff


	//   ....[65]....
        /*01c0*/ 	.word	0xffffffff


	//   ....[66]....
        /*01c4*/ 	.word	0xffffffff


	//   ....[67]....
        /*01c8*/ 	.word	0xffffffff


	//   ....[68]....
        /*01cc*/ 	.word	0xffffffff


	//   ....[69]....
        /*01d0*/ 	.word	0xffffffff


	//   ....[70]....
        /*01d4*/ 	.word	0xffffffff


	//   ....[71]....
        /*01d8*/ 	.word	0xffffffff


	//   ....[72]....
        /*01dc*/ 	.word	0xffffffff


	//   ....[73]....
        /*01e0*/ 	.word	0xffffffff


	//   ....[74]....
        /*01e4*/ 	.word	0xffffffff


	//   ....[75]....
        /*01e8*/ 	.word	0xffffffff


	//   ....[76]....
        /*01ec*/ 	.word	0xffffffff


	//   ....[77]....
        /*01f0*/ 	.word	0xffffffff


	//   ....[78]....
        /*01f4*/ 	.word	0xffffffff


	//   ....[79]....
        /*01f8*/ 	.word	0xffffffff


	//   ....[80]....
        /*01fc*/ 	.word	0xffffffff


	//   ....[81]....
        /*0200*/ 	.word	0xffffffff


	//   ....[82]....
        /*0204*/ 	.word	0xffffffff


	//   ....[83]....
        /*0208*/ 	.word	0xffffffff


	//   ....[84]....
        /*020c*/ 	.word	0xffffffff


	//   ....[85]....
        /*0210*/ 	.word	0xffffffff


	//   ....[86]....
        /*0214*/ 	.word	0xffffffff


	//   ....[87]....
        /*0218*/ 	.word	0xffffffff


	//   ....[88]....
        /*021c*/ 	.word	0xffffffff


	//   ....[89]....
        /*0220*/ 	.word	0xffffffff


	//   ....[90]....
        /*0224*/ 	.word	0xffffffff


	//   ....[91]....
        /*0228*/ 	.word	0xffffffff


	//   ....[92]....
        /*022c*/ 	.word	0xffffffff


	//   ....[93]....
        /*0230*/ 	.word	0xffffffff


	//   ....[94]....
        /*0234*/ 	.word	0xffffffff


	//   ....[95]....
        /*0238*/ 	.word	0xffffffff


	//   ....[96]....
        /*023c*/ 	.word	0xffffffff


	//   ....[97]....
        /*0240*/ 	.word	0xffffffff


	//   ....[98]....
        /*0244*/ 	.word	0xffffffff


	//   ....[99]....
        /*0248*/ 	.word	0xffffffff


	//   ....[100]....
        /*024c*/ 	.word	0xffffffff


	//   ....[101]....
        /*0250*/ 	.word	0xffffffff


	//   ....[102]....
        /*0254*/ 	.word	0xffffffff


	//   ....[103]....
        /*0258*/ 	.word	0xffffffff


	//   ....[104]....
        /*025c*/ 	.word	0xffffffff


	//   ....[105]....
        /*0260*/ 	.word	0xffffffff


	//   ....[106]....
        /*0264*/ 	.word	0xffffffff


	//   ....[107]....
        /*0268*/ 	.word	0xffffffff


	//   ....[108]....
        /*026c*/ 	.word	0xffffffff


	//   ....[109]....
        /*0270*/ 	.word	0xffffffff


	//   ....[110]....
        /*0274*/ 	.word	0xffffffff


	//   ....[111]....
        /*0278*/ 	.word	0xffffffff


	//   ....[112]....
        /*027c*/ 	.word	0xffffffff


	//   ....[113]....
        /*0280*/ 	.word	0xffffffff


	//   ....[114]....
        /*0284*/ 	.word	0xffffffff


	//   ....[115]....
        /*0288*/ 	.word	0xffffffff


	//   ....[116]....
        /*028c*/ 	.word	0xffffffff


	//   ....[117]....
        /*0290*/ 	.word	0xffffffff


	//   ....[118]....
        /*0294*/ 	.word	0xffffffff


	//   ....[119]....
        /*0298*/ 	.word	0xffffffff


	//   ....[120]....
        /*029c*/ 	.word	0xffffffff


	//   ....[121]....
        /*02a0*/ 	.word	0xffffffff


	//   ....[122]....
        /*02a4*/ 	.word	0xffffffff


	//   ....[123]....
        /*02a8*/ 	.word	0xffffffff


	//   ....[124]....
        /*02ac*/ 	.word	0xffffffff


	//   ....[125]....
        /*02b0*/ 	.word	0xffffffff


	//   ....[126]....
        /*02b4*/ 	.word	0xffffffff


	//   ....[127]....
        /*02b8*/ 	.word	0xffffffff


	//   ....[128]....
        /*02bc*/ 	.word	0xffffffff


	//   ....[129]....
        /*02c0*/ 	.word	0xffffffff


	//   ....[130]....
        /*02c4*/ 	.word	0xffffffff


	//   ....[131]....
        /*02c8*/ 	.word	0xffffffff


	//   ....[132]....
        /*02cc*/ 	.word	0xffffffff


	//   ....[133]....
        /*02d0*/ 	.word	0xffffffff


	//   ....[134]....
        /*02d4*/ 	.word	0xffffffff


	//   ....[135]....
        /*02d8*/ 	.word	0xffffffff


	//   ....[136]....
        /*02dc*/ 	.word	0xffffffff


	//   ....[137]....
        /*02e0*/ 	.word	0xffffffff


	//   ....[138]....
        /*02e4*/ 	.word	0xffffffff


	//   ....[139]....
        /*02e8*/ 	.word	0xffffffff


	//   ....[140]....
        /*02ec*/ 	.word	0xffffffff


	//   ....[141]....
        /*02f0*/ 	.word	0xffffffff


	//   ....[142]....
        /*02f4*/ 	.word	0xffffffff


	//   ....[143]....
        /*02f8*/ 	.word	0xffffffff


	//   ....[144]....
        /*02fc*/ 	.word	0xffffffff


	//   ....[145]....
        /*0300*/ 	.word	0xffffffff


	//   ....[146]....
        /*0304*/ 	.word	0xffffffff


	//   ....[147]....
        /*0308*/ 	.word	0xffffffff


	//   ....[148]....
        /*030c*/ 	.word	0xffffffff


	//   ....[149]....
        /*0310*/ 	.word	0xffffffff


	//   ....[150]....
        /*0314*/ 	.word	0xffffffff


	//   ....[151]....
        /*0318*/ 	.word	0xffffffff


	//   ....[152]....
        /*031c*/ 	.word	0x05000002


	//   ....[153]....
        /*0320*/ 	.word	0x05000002


	//   ....[154]....
        /*0324*/ 	.word	0x05000002


	//   ....[155]....
        /*0328*/ 	.word	0x05000002


	//   ....[156]....
        /*032c*/ 	.word	0x05000002


	//   ....[157]....
        /*0330*/ 	.word	0x05000002


	//   ....[158]....
        /*0334*/ 	.word	0x05000002


	//   ....[159]....
        /*0338*/ 	.word	0x05000002


	//   ....[160]....
        /*033c*/ 	.word	0x05000002


	//   ....[161]....
        /*0340*/ 	.word	0x05000002


	//   ....[162]....
        /*0344*/ 	.word	0x05000002


	//   ....[163]....
        /*0348*/ 	.word	0x05000002


	//   ....[164]....
        /*034c*/ 	.word	0x05000002


	//   ....[165]....
        /*0350*/ 	.word	0x05000002


	//   ....[166]....
        /*0354*/ 	.word	0x05000002


	//   ....[167]....
        /*0358*/ 	.word	0x05000002


	//   ....[168]....
        /*035c*/ 	.word	0x05000002


	//   ....[169]....
        /*0360*/ 	.word	0x05000002


	//   ....[170]....
        /*0364*/ 	.word	0x05000002


	//   ....[171]....
        /*0368*/ 	.word	0x05000002


	//   ....[172]....
        /*036c*/ 	.word	0x05000002


	//   ....[173]....
        /*0370*/ 	.word	0x05000002


	//   ....[174]....
        /*0374*/ 	.word	0x05000002


	//   ....[175]....
        /*0378*/ 	.word	0x05000002


	//   ....[176]....
        /*037c*/ 	.word	0x05000002


	//   ....[177]....
        /*0380*/ 	.word	0x05000002


	//   ....[178]....
        /*0384*/ 	.word	0x05000002


	//   ....[179]....
        /*0388*/ 	.word	0x05000002


	//   ....[180]....
        /*038c*/ 	.word	0x05000002


	//   ....[181]....
        /*0390*/ 	.word	0x05000002


	//   ....[182]....
        /*0394*/ 	.word	0x05000002


	//   ....[183]....
        /*0398*/ 	.word	0x05000002


	//   ....[184]....
        /*039c*/ 	.word	0x05000002


	//   ....[185]....
        /*03a0*/ 	.word	0x05000002


	//   ....[186]....
        /*03a4*/ 	.word	0x05000002


	//   ....[187]....
        /*03a8*/ 	.word	0x05000002


	//   ....[188]....
        /*03ac*/ 	.word	0x05000002


	//   ....[189]....
        /*03b0*/ 	.word	0x05000002


	//   ....[190]....
        /*03b4*/ 	.word	0x05000002


	//   ....[191]....
        /*03b8*/ 	.word	0x05000002


	//   ....[192]....
        /*03bc*/ 	.word	0x05000002


	//   ....[193]....
        /*03c0*/ 	.word	0x05000002


	//   ....[194]....
        /*03c4*/ 	.word	0x05000002


	//   ....[195]....
        /*03c8*/ 	.word	0x05000002


	//   ....[196]....
        /*03cc*/ 	.word	0x05000002


	//   ....[197]....
        /*03d0*/ 	.word	0x05000002


	//   ....[198]....
        /*03d4*/ 	.word	0x05000002


	//   ....[199]....
        /*03d8*/ 	.word	0x05000002


	//   ....[200]....
        /*03dc*/ 	.word	0x05000002


	//   ....[201]....
        /*03e0*/ 	.word	0x05000002


	//   ....[202]....
        /*03e4*/ 	.word	0x05000002


	//   ....[203]....
        /*03e8*/ 	.word	0x05000002


	//   ....[204]....
        /*03ec*/ 	.word	0x05000002


	//   ....[205]....
        /*03f0*/ 	.word	0x05000002


	//   ....[206]....
        /*03f4*/ 	.word	0x05000002


	//   ....[207]....
        /*03f8*/ 	.word	0x05000002


	//   ....[208]....
        /*03fc*/ 	.word	0x05000002


	//   ....[209]....
        /*0400*/ 	.word	0x05000002


	//   ....[210]....
        /*0404*/ 	.word	0x05000002


	//   ....[211]....
        /*0408*/ 	.word	0x05000002


	//   ....[212]....
        /*040c*/ 	.word	0x05000002


	//   ....[213]....
        /*0410*/ 	.word	0x05000002


	//   ....[214]....
        /*0414*/ 	.word	0x05000002


	//   ....[215]....
        /*0418*/ 	.word	0x05000002


	//   ....[216]....
        /*041c*/ 	.word	0x05000002


	//   ....[217]....
        /*0420*/ 	.word	0x05000002


	//   ....[218]....
        /*0424*/ 	.word	0x05000002


	//   ....[219]....
        /*0428*/ 	.word	0x05000002


	//   ....[220]....
        /*042c*/ 	.word	0x05000002


	//   ....[221]....
        /*0430*/ 	.word	0x05000002


	//   ....[222]....
        /*0434*/ 	.word	0x05000002


	//   ....[223]....
        /*0438*/ 	.word	0x05000002


	//   ....[224]....
        /*043c*/ 	.word	0x05000002


	//   ....[225]....
        /*0440*/ 	.word	0x05000002


	//   ....[226]....
        /*0444*/ 	.word	0x05000002


	//   ....[227]....
        /*0448*/ 	.word	0x05000002


	//   ....[228]....
        /*044c*/ 	.word	0x05000002


	//   ....[229]....
        /*0450*/ 	.word	0x05000002


	//   ....[230]....
        /*0454*/ 	.word	0x05000002


	//   ....[231]....
        /*0458*/ 	.word	0x05000002


	//   ....[232]....
        /*045c*/ 	.word	0x05000002


	//   ....[233]....
        /*0460*/ 	.word	0x05000002


	//   ....[234]....
        /*0464*/ 	.word	0x05000002


	//   ....[235]....
        /*0468*/ 	.word	0x05000002


	//   ....[236]....
        /*046c*/ 	.word	0x05000002


	//   ....[237]....
        /*0470*/ 	.word	0x05000002


	//   ....[238]....
        /*0474*/ 	.word	0x05000002


	//   ....[239]....
        /*0478*/ 	.word	0x05000002


	//   ....[240]....
        /*047c*/ 	.word	0x05000002


	//   ....[241]....
        /*0480*/ 	.word	0x05000002


	//   ....[242]....
        /*0484*/ 	.word	0x05000002


	//   ....[243]....
        /*0488*/ 	.word	0x05000002


	//----- nvinfo : EIATTR_COOP_GROUP_INSTR_OFFSETS
	.align		4
.L_1084:
        /*048c*/ 	.byte	0x04, 0x28
        /*048e*/ 	.short	(.L_1086 - .L_1085)


	//   ....[0]....
.L_1085:
        /*0490*/ 	.word	0x00000410


	//   ....[1]....
        /*0494*/ 	.word	0x000005d0


	//   ....[2]....
        /*0498*/ 	.word	0x00000960


	//   ....[3]....
        /*049c*/ 	.word	0x00000990


	//   ....[4]....
        /*04a0*/ 	.word	0x000009e0


	//   ....[5]....
        /*04a4*/ 	.word	0x00000a00


	//   ....[6]....
        /*04a8*/ 	.word	0x00000a50


	//   ....[7]....
        /*04ac*/ 	.word	0x00000aa0


	//   ....[8]....
        /*04b0*/ 	.word	0x00000ac0


	//   ....[9]....
        /*04b4*/ 	.word	0x00000b10


	//   ....[10]....
        /*04b8*/ 	.word	0x00000b60


	//   ....[11]....
        /*04bc*/ 	.word	0x00000b80


	//   ....[12]....
        /*04c0*/ 	.word	0x00000bd0


	//   ....[13]....
        /*04c4*/ 	.word	0x00000c20


	//   ....[14]....
        /*04c8*/ 	.word	0x00000c40


	//   ....[15]....
        /*04cc*/ 	.word	0x00000c90


	//   ....[16]....
        /*04d0*/ 	.word	0x00000ce0


	//   ....[17]....
        /*04d4*/ 	.word	0x00000d90


	//   ....[18]....
        /*04d8*/ 	.word	0x00001180


	//   ....[19]....
        /*04dc*/ 	.word	0x000011d0


	//   ....[20]....
        /*04e0*/ 	.word	0x00002740


	//   ....[21]....
        /*04e4*/ 	.word	0x000028c0


	//   ....[22]....
        /*04e8*/ 	.word	0x00002c40


	//   ....[23]....
        /*04ec*/ 	.word	0x00002c70


	//   ....[24]....
        /*04f0*/ 	.word	0x00002c90


	//   ....[25]....
        /*04f4*/ 	.word	0x00002d10


	//   ....[26]....
        /*04f8*/ 	.word	0x00002d40


	//   ....[27]....
        /*04fc*/ 	.word	0x00002d60


	//   ....[28]....
        /*0500*/ 	.word	0x00002db0


	//   ....[29]....
        /*0504*/ 	.word	0x00002df0


	//   ....[30]....
        /*0508*/ 	.word	0x00002e10


	//   ....[31]....
        /*050c*/ 	.word	0x00002e60


	//   ....[32]....
        /*0510*/ 	.word	0x00002ea0


	//   ....[33]....
        /*0514*/ 	.word	0x00002ed0


	//   ....[34]....
        /*0518*/ 	.word	0x00002f20


	//   ....[35]....
        /*051c*/ 	.word	0x00002f60


	//   ....[36]....
        /*0520*/ 	.word	0x00002f90


	//   ....[37]....
        /*0524*/ 	.word	0x00003060


	//   ....[38]....
        /*0528*/ 	.word	0x00003070


	//   ....[39]....
        /*052c*/ 	.word	0x00003320


	//   ....[40]....
        /*0530*/ 	.word	0x00003760


	//   ....[41]....
        /*0534*/ 	.word	0x000037e0


	//   ....[42]....
        /*0538*/ 	.word	0x00003840


	//   ....[43]....
        /*053c*/ 	.word	0x00003850


	//   ....[44]....
        /*0540*/ 	.word	0x00003860


	//   ....[45]....
        /*0544*/ 	.word	0x00003950


	//   ....[46]....
        /*0548*/ 	.word	0x00003960


	//   ....[47]....
        /*054c*/ 	.word	0x00003970


	//   ....[48]....
        /*0550*/ 	.word	0x00003a70


	//   ....[49]....
        /*0554*/ 	.word	0x00003a80


	//   ....[50]....
        /*0558*/ 	.word	0x00003a90


	//   ....[51]....
        /*055c*/ 	.word	0x00003b90


	//   ....[52]....
        /*0560*/ 	.word	0x00003ba0


	//   ....[53]....
        /*0564*/ 	.word	0x00003bb0


	//   ....[54]....
        /*0568*/ 	.word	0x00003cb0


	//   ....[55]....
        /*056c*/ 	.word	0x00003cc0


	//   ....[56]....
        /*0570*/ 	.word	0x00003cd0


	//   ....[57]....
        /*0574*/ 	.word	0x00003e20


	//   ....[58]....
        /*0578*/ 	.word	0x00003ea0


	//   ....[59]....
        /*057c*/ 	.word	0x00003f10


	//   ....[60]....
        /*0580*/ 	.word	0x00003f60


	//   ....[61]....
        /*0584*/ 	.word	0x00003f70


	//   ....[62]....
        /*0588*/ 	.word	0x00003f80


	//   ....[63]....
        /*058c*/ 	.word	0x00004070


	//   ....[64]....
        /*0590*/ 	.word	0x00004080


	//   ....[65]....
        /*0594*/ 	.word	0x00004090


	//   ....[66]....
        /*0598*/ 	.word	0x00004180


	//   ....[67]....
        /*059c*/ 	.word	0x00004190


	//   ....[68]....
        /*05a0*/ 	.word	0x000041a0


	//   ....[69]....
        /*05a4*/ 	.word	0x00004290


	//   ....[70]....
        /*05a8*/ 	.word	0x000042a0


	//   ....[71]....
        /*05ac*/ 	.word	0x000042b0


	//   ....[72]....
        /*05b0*/ 	.word	0x000043a0


	//   ....[73]....
        /*05b4*/ 	.word	0x000043b0


	//   ....[74]....
        /*05b8*/ 	.word	0x000043c0


	//   ....[75]....
        /*05bc*/ 	.word	0x00004520


	//   ....[76]....
        /*05c0*/ 	.word	0x00006080


	//   ....[77]....
        /*05c4*/ 	.word	0x000061c0


	//   ....[78]....
        /*05c8*/ 	.word	0x00006750


	//   ....[79]....
        /*05cc*/ 	.word	0x00006840


	//   ....[80]....
        /*05d0*/ 	.word	0x00006850


	//   ....[81]....
        /*05d4*/ 	.word	0x00006880


	//   ....[82]....
        /*05d8*/ 	.word	0x00006900


	//   ....[83]....
        /*05dc*/ 	.word	0x00006910


	//   ....[84]....
        /*05e0*/ 	.word	0x00006940


	//   ....[85]....
        /*05e4*/ 	.word	0x000069c0


	//   ....[86]....
        /*05e8*/ 	.word	0x000069d0


	//   ....[87]....
        /*05ec*/ 	.word	0x00006a00


	//   ....[88]....
        /*05f0*/ 	.word	0x00006a80


	//   ....[89]....
        /*05f4*/ 	.word	0x00006a90


	//   ....[90]....
        /*05f8*/ 	.word	0x00006ac0


	//   ....[91]....
        /*05fc*/ 	.word	0x00006b10


	//   ....[92]....
        /*0600*/ 	.word	0x00006b40


	//   ....[93]....
        /*0604*/ 	.word	0x00007000


	//   ....[94]....
        /*0608*/ 	.word	0x00007010


	//   ....[95]....
        /*060c*/ 	.word	0x00007090


	//   ....[96]....
        /*0610*/ 	.word	0x00008b50


	//   ....[97]....
        /*0614*/ 	.word	0x00008c90


	//   ....[98]....
        /*0618*/ 	.word	0x00009230


	//   ....[99]....
        /*061c*/ 	.word	0x00009260


	//   ....[100]....
        /*0620*/ 	.word	0x000092a0


	//   ....[101]....
        /*0624*/ 	.word	0x000092d0


	//   ....[102]....
        /*0628*/ 	.word	0x000092e0


	//   ....[103]....
        /*062c*/ 	.word	0x00009310


	//   ....[104]....
        /*0630*/ 	.word	0x00009390


	//   ....[105]....
        /*0634*/ 	.word	0x000093b0


	//   ....[106]....
        /*0638*/ 	.word	0x000093d0


	//   ....[107]....
        /*063c*/ 	.word	0x00009460


	//   ....[108]....
        /*0640*/ 	.word	0x00009480


	//   ....[109]....
        /*0644*/ 	.word	0x00009490


	//   ....[110]....
        /*0648*/ 	.word	0x00009530


	//   ....[111]....
        /*064c*/ 	.word	0x00009540


	//   ....[112]....
        /*0650*/ 	.word	0x00009550


	//   ....[113]....
        /*0654*/ 	.word	0x00009b10


	//   ....[114]....
        /*0658*/ 	.word	0x00009b20


	//   ....[115]....
        /*065c*/ 	.word	0x00009b30


	//   ....[116]....
        /*0660*/ 	.word	0x00009da0


	//   ....[117]....
        /*0664*/ 	.word	0x00009e20


	//   ....[118]....
        /*0668*/ 	.word	0x00009e80


	//   ....[119]....
        /*066c*/ 	.word	0x00009e90


	//   ....[120]....
        /*0670*/ 	.word	0x00009ea0


	//   ....[121]....
        /*0674*/ 	.word	0x00009f90


	//   ....[122]....
        /*0678*/ 	.word	0x00009fa0


	//   ....[123]....
        /*067c*/ 	.word	0x00009fb0


	//   ....[124]....
        /*0680*/ 	.word	0x0000a0b0


	//   ....[125]....
        /*0684*/ 	.word	0x0000a0c0


	//   ....[126]....
        /*0688*/ 	.word	0x0000a0d0


	//   ....[127]....
        /*068c*/ 	.word	0x0000a1d0


	//   ....[128]....
        /*0690*/ 	.word	0x0000a1e0


	//   ....[129]....
        /*0694*/ 	.word	0x0000a1f0


	//   ....[130]....
        /*0698*/ 	.word	0x0000a2f0


	//   ....[131]....
        /*069c*/ 	.word	0x0000a300


	//   ....[132]....
        /*06a0*/ 	.word	0x0000a310


	//   ....[133]....
        /*06a4*/ 	.word	0x0000a470


	//   ....[134]....
        /*06a8*/ 	.word	0x0000a4f0


	//   ....[135]....
        /*06ac*/ 	.word	0x0000a560


	//   ....[136]....
        /*06b0*/ 	.word	0x0000a5b0


	//   ....[137]....
        /*06b4*/ 	.word	0x0000a5c0


	//   ....[138]....
        /*06b8*/ 	.word	0x0000a5d0


	//   ....[139]....
        /*06bc*/ 	.word	0x0000a6c0


	//   ....[140]....
        /*06c0*/ 	.word	0x0000a6d0


	//   ....[141]....
        /*06c4*/ 	.word	0x0000a6e0


	//   ....[142]....
        /*06c8*/ 	.word	0x0000a7d0


	//   ....[143]....
        /*06cc*/ 	.word	0x0000a7e0


	//   ....[144]....
        /*06d0*/ 	.word	0x0000a7f0


	//   ....[145]....
        /*06d4*/ 	.word	0x0000a8e0


	//   ....[146]....
        /*06d8*/ 	.word	0x0000a8f0


	//   ....[147]....
        /*06dc*/ 	.word	0x0000a900


	//   ....[148]....
        /*06e0*/ 	.word	0x0000a9f0


	//   ....[149]....
        /*06e4*/ 	.word	0x0000aa10


	//   ....[150]....
        /*06e8*/ 	.word	0x0000aa20


	//   ....[151]....
        /*06ec*/ 	.word	0x0000ab80


	//   ....[152]....
        /*06f0*/ 	.word	0x0000c350


	//   ....[153]....
        /*06f4*/ 	.word	0x0000c3f0


	//   ....[154]....
        /*06f8*/ 	.word	0x0000c4b0


	//   ....[155]....
        /*06fc*/ 	.word	0x0000c500


	//   ....[156]....
        /*0700*/ 	.word	0x0000c550


	//   ....[157]....
        /*0704*/ 	.word	0x0000c5c0


	//   ....[158]....
        /*0708*/ 	.word	0x0000c650


	//   ....[159]....
        /*070c*/ 	.word	0x0000c6d0


	//   ....[160]....
        /*0710*/ 	.word	0x0000c720


	//   ....[161]....
        /*0714*/ 	.word	0x0000c790


	//   ....[162]....
        /*0718*/ 	.word	0x0000c820


	//   ....[163]....
        /*071c*/ 	.word	0x0000c8a0


	//   ....[164]....
        /*0720*/ 	.word	0x0000c8f0


	//   ....[165]....
        /*0724*/ 	.word	0x0000c960


	//   ....[166]....
        /*0728*/ 	.word	0x0000c9f0


	//   ....[167]....
        /*072c*/ 	.word	0x0000ca70


	//   ....[168]....
        /*0730*/ 	.word	0x0000cac0


	//   ....[169]....
        /*0734*/ 	.word	0x0000cb30


	//   ....[170]....
        /*0738*/ 	.word	0x0000cbc0


	//   ....[171]....
        /*073c*/ 	.word	0x0000cc40


	//   ....[172]....
        /*0740*/ 	.word	0x0000cc90


	//   ....[173]....
        /*0744*/ 	.word	0x0000cd00


	//   ....[174]....
        /*0748*/ 	.word	0x0000cd80


	//   ....[175]....
        /*074c*/ 	.word	0x0000ce10


	//   ....[176]....
        /*0750*/ 	.word	0x0000cea0


	//   ....[177]....
        /*0754*/ 	.word	0x0000cf50


	//   ....[178]....
        /*0758*/ 	.word	0x0000cfa0


	//   ....[179]....
        /*075c*/ 	.word	0x0000cff0


	//   ....[180]....
        /*0760*/ 	.word	0x0000d060


	//   ....[181]....
        /*0764*/ 	.word	0x0000d0f0


	//   ....[182]....
        /*0768*/ 	.word	0x0000d170


	//   ....[183]....
        /*076c*/ 	.word	0x0000d1c0


	//   ....[184]....
        /*0770*/ 	.word	0x0000d230


	//   ....[185]....
        /*0774*/ 	.word	0x0000d2c0


	//   ....[186]....
        /*0778*/ 	.word	0x0000d340


	//   ....[187]....
        /*077c*/ 	.word	0x0000d390


	//   ....[188]....
        /*0780*/ 	.word	0x0000d400


	//   ....[189]....
        /*0784*/ 	.word	0x0000d490


	//   ....[190]....
        /*0788*/ 	.word	0x0000d510


	//   ....[191]....
        /*078c*/ 	.word	0x0000d560


	//   ....[192]....
        /*0790*/ 	.word	0x0000d5d0


	//   ....[193]....
        /*0794*/ 	.word	0x0000d660


	//   ....[194]....
        /*0798*/ 	.word	0x0000d6e0


	//   ....[195]....
        /*079c*/ 	.word	0x0000d730


	//   ....[196]....
        /*07a0*/ 	.word	0x0000d7a0


	//   ....[197]....
        /*07a4*/ 	.word	0x0000d820


	//   ....[198]....
        /*07a8*/ 	.word	0x0000d8b0


	//   ....[199]....
        /*07ac*/ 	.word	0x0000d940


	//   ....[200]....
        /*07b0*/ 	.word	0x0000da00


	//   ....[201]....
        /*07b4*/ 	.word	0x0000da50


	//   ....[202]....
        /*07b8*/ 	.word	0x0000daa0


	//   ....[203]....
        /*07bc*/ 	.word	0x0000db10


	//   ....[204]....
        /*07c0*/ 	.word	0x0000dba0


	//   ....[205]....
        /*07c4*/ 	.word	0x0000dc20


	//   ....[206]....
        /*07c8*/ 	.word	0x0000dc70


	//   ....[207]....
        /*07cc*/ 	.word	0x0000dce0


	//   ....[208]....
        /*07d0*/ 	.word	0x0000dd70


	//   ....[209]....
        /*07d4*/ 	.word	0x0000ddf0


	//   ....[210]....
        /*07d8*/ 	.word	0x0000de40


	//   ....[211]....
        /*07dc*/ 	.word	0x0000deb0


	//   ....[212]....
        /*07e0*/ 	.word	0x0000df40


	//   ....[213]....
        /*07e4*/ 	.word	0x0000dfc0


	//   ....[214]....
        /*07e8*/ 	.word	0x0000e010


	//   ....[215]....
        /*07ec*/ 	.word	0x0000e080


	//   ....[216]....
        /*07f0*/ 	.word	0x0000e110


	//   ....[217]....
        /*07f4*/ 	.word	0x0000e190


	//   ....[218]....
        /*07f8*/ 	.word	0x0000e1e0


	//   ....[219]....
        /*07fc*/ 	.word	0x0000e250


	//   ....[220]....
        /*0800*/ 	.word	0x0000e2c0


	//   ....[221]....
        /*0804*/ 	.word	0x0000e340


	//   ....[222]....
        /*0808*/ 	.word	0x0000e3c0


	//   ....[223]....
        /*080c*/ 	.word	0x0000e470


	//   ....[224]....
        /*0810*/ 	.word	0x0000e4c0


	//   ....[225]....
        /*0814*/ 	.word	0x0000e510


	//   ....[226]....
        /*0818*/ 	.word	0x0000e580


	//   ....[227]....
        /*081c*/ 	.word	0x0000e610


	//   ....[228]....
        /*0820*/ 	.word	0x0000e690


	//   ....[229]....
        /*0824*/ 	.word	0x0000e6e0


	//   ....[230]....
        /*0828*/ 	.word	0x0000e750


	//   ....[231]....
        /*082c*/ 	.word	0x0000e7e0


	//   ....[232]....
        /*0830*/ 	.word	0x0000e860


	//   ....[233]....
        /*0834*/ 	.word	0x0000e8b0


	//   ....[234]....
        /*0838*/ 	.word	0x0000e920


	//   ....[235]....
        /*083c*/ 	.word	0x0000e9b0


	//   ....[236]....
        /*0840*/ 	.word	0x0000ea30


	//   ....[237]....
        /*0844*/ 	.word	0x0000ea80


	//   ....[238]....
        /*0848*/ 	.word	0x0000eaf0


	//   ....[239]....
        /*084c*/ 	.word	0x0000eb80


	//   ....[240]....
        /*0850*/ 	.word	0x0000ec10


	//   ....[241]....
        /*0854*/ 	.word	0x0000ec60


	//   ....[242]....
        /*0858*/ 	.word	0x0000ecd0


	//   ....[243]....
        /*085c*/ 	.word	0x0000ed40


	//----- nvinfo : EIATTR_VRC_CTA_INIT_COUNT
	.align		4
.L_1086:
        /*0860*/ 	.byte	0x02, 0x4a
	.zero		1
	.zero		1


	//----- nvinfo : EIATTR_EXIT_INSTR_OFFSETS
	.align		4
        /*0864*/ 	.byte	0x04, 0x1c
        /*0866*/ 	.short	(.L_1088 - .L_1087)


	//   ....[0]....
.L_1087:
        /*0868*/ 	.word	0x000017a0


	//   ....[1]....
        /*086c*/ 	.word	0x00001a90


	//   ....[2]....
        /*0870*/ 	.word	0x00001c80


	//   ....[3]....
        /*0874*/ 	.word	0x00002310


	//   ....[4]....
        /*0878*/ 	.word	0x000023b0


	//   ....[5]....
        /*087c*/ 	.word	0x00004e60


	//   ....[6]....
        /*0880*/ 	.word	0x00005170


	//   ....[7]....
        /*0884*/ 	.word	0x00005380


	//   ....[8]....
        /*0888*/ 	.word	0x00005a20


	//   ....[9]....
        /*088c*/ 	.word	0x00005ac0


	//   ....[10]....
        /*0890*/ 	.word	0x00005af0


	//   ....[11]....
        /*0894*/ 	.word	0x00008490


	//   ....[12]....
        /*0898*/ 	.word	0x000085b0


	//   ....[13]....
        /*089c*/ 	.word	0x0000c1f0


	//   ....[14]....
        /*08a0*/ 	.word	0x0000c300


	//----- nvinfo : EIATTR_MAX_THREADS
	.align		4
.L_1088:
        /*08a4*/ 	.byte	0x04, 0x05
        /*08a6*/ 	.short	(.L_1090 - .L_1089)
.L_1089:
        /*08a8*/ 	.word	0x00000100
        /*08ac*/ 	.word	0x00000001
        /*08b0*/ 	.word	0x00000001


	//----- nvinfo : EIATTR_CRS_STACK_SIZE
	.align		4
.L_1090:
        /*08b4*/ 	.byte	0x04, 0x1e
        /*08b6*/ 	.short	(.L_1092 - .L_1091)
.L_1091:
        /*08b8*/ 	.word	0x00000000


	//----- nvinfo : EIATTR_CBANK_PARAM_SIZE
	.align		4
.L_1092:
        /*08bc*/ 	.byte	0x03, 0x19
        /*08be*/ 	.short	0x0048


	//----- nvinfo : EIATTR_PARAM_CBANK
	.align		4
        /*08c0*/ 	.byte	0x04, 0x0a
        /*08c2*/ 	.short	(.L_1094 - .L_1093)
	.align		4
.L_1093:
        /*08c4*/ 	.word	index@(.nv.constant0._ZN6thrust24THRUST_300001_SM_1000_NS8cuda_cub4core6detail13_kernel_agentINS1_15__reduce_by_key16ReduceByKeyAgentINS0_6detail15normal_iteratorINS0_10device_ptrIiEEEENS8_INS9_IfEEEESB_SD_N4cuda3std3__48equal_toIiEENSG_4plusIfEEPllEEJSB_SD_SB_SD_SL_N3cub18CUB_300001_SM_100024ReduceByKeyScanTileStateIflLb1EEESI_SK_llEEEvDpT0_)
        /*08c8*/ 	.short	0x0380
        /*08ca*/ 	.short	0x0048


	//----- nvinfo : EIATTR_SW_WAR
	.align		4
.L_1094:
        /*08cc*/ 	.byte	0x04, 0x36
        /*08ce*/ 	.short	(.L_1096 - .L_1095)
.L_1095:
        /*08d0*/ 	.word	0x00000008
.L_1096:


//--------------------- .nv.info._ZN6thrust24THRUST_300001_SM_1000_NS8cuda_cub4core6detail13_kernel_agentINS1_15__reduce_by_key9InitAgentIN3cub18CUB_300001_SM_100024ReduceByKeyScanTileStateIflLb1EEElPlEEJSA_lSB_EEEvDpT0_ --------------------------
	.section	.nv.info._ZN6thrust24THRUST_300001_SM_1000_NS8cuda_cub4core6detail13_kernel_agentINS1_15__reduce_by_key9InitAgentIN3cub18CUB_300001_SM_100024ReduceByKeyScanTileStateIflLb1EEElPlEEJSA_lSB_EEEvDpT0_,"",@"SHT_CUDA_INFO"
	.sectionflags	@""
	.align	4


	//----- nvinfo : EIATTR_CUDA_API_VERSION
	.align		4
        /*0000*/ 	.byte	0x04, 0x37
        /*0002*/ 	.short	(.L_1098 - .L_1097)
.L_1097:
        /*0004*/ 	.word	0x00000082


	//----- nvinfo : EIATTR_KPARAM_INFO
	.align		4
.L_1098:
        /*0008*/ 	.byte	0x04, 0x17
        /*000a*/ 	.short	(.L_1100 - .L_1099)
.L_1099:
        /*000c*/ 	.word	0x00000000
        /*0010*/ 	.short	0x0002
        /*0012*/ 	.short	0x0010
        /*0014*/ 	.byte	0x00, 0xf5, 0x21, 0x00


	//----- nvinfo : EIATTR_KPARAM_INFO
	.align		4
.L_1100:
        /*0018*/ 	.byte	0x04, 0x17
        /*001a*/ 	.short	(.L_1102 - .L_1101)
.L_1101:
        /*001c*/ 	.word	0x00000000
        /*0020*/ 	.short	0x0001
        /*0022*/ 	.short	0x0008
        /*0024*/ 	.byte	0x00, 0xf0, 0x21, 0x00


	//----- nvinfo : EIATTR_KPARAM_INFO
	.align		4
.L_1102:
        /*0028*/ 	.byte	0x04, 0x17
        /*002a*/ 	.short	(.L_1104 - .L_1103)
.L_1103:
        /*002c*/ 	.word	0x00000000
        /*0030*/ 	.short	0x0000
        /*0032*/ 	.short	0x0000
        /*0034*/ 	.byte	0x00, 0xf0, 0x21, 0x00


	//----- nvinfo : EIATTR_SPARSE_MMA_MASK
	.align		4
.L_1104:
        /*0038*/ 	.byte	0x03, 0x50
        /*003a*/ 	.short	0x0000


	//----- nvinfo : EIATTR_MAXREG_COUNT
	.align		4
        /*003c*/ 	.byte	0x03, 0x1b
        /*003e*/ 	.short	0x00ff


	//----- nvinfo : EIATTR_MERCURY_ISA_VERSION
	.align		4
        /*0040*/ 	.byte	0x03, 0x5f
        /*0042*/ 	.short	0x0101


	//----- nvinfo : EIATTR_VRC_CTA_INIT_COUNT
	.align		4
        /*0044*/ 	.byte	0x02, 0x4a
	.zero		1
	.zero		1


	//----- nvinfo : EIATTR_EXIT_INSTR_OFFSETS
	.align		4
        /*0048*/ 	.byte	0x04, 0x1c
        /*004a*/ 	.short	(.L_1106 - .L_1105)


	//   ....[0]....
.L_1105:
        /*004c*/ 	.word	0x00000140


	//   ....[1]....
        /*0050*/ 	.word	0x00000170


	//----- nvinfo : EIATTR_MAX_THREADS
	.align		4
.L_1106:
        /*0054*/ 	.byte	0x04, 0x05
        /*0056*/ 	.short	(.L_1108 - .L_1107)
.L_1107:
        /*0058*/ 	.word	0x00000080
        /*005c*/ 	.word	0x00000001
        /*0060*/ 	.word	0x00000001


	//----- nvinfo : EIATTR_CBANK_PARAM_SIZE
	.align		4
.L_1108:
        /*0064*/ 	.byte	0x03, 0x19
        /*0066*/ 	.short	0x0018


	//----- nvinfo : EIATTR_PARAM_CBANK
	.align		4
        /*0068*/ 	.byte	0x04, 0x0a
        /*006a*/ 	.short	(.L_1110 - .L_1109)
	.align		4
.L_1109:
        /*006c*/ 	.word	index@(.nv.constant0._ZN6thrust24THRUST_300001_SM_1000_NS8cuda_cub4core6detail13_kernel_agentINS1_15__reduce_by_key9InitAgentIN3cub18CUB_300001_SM_100024ReduceByKeyScanTileStateIflLb1EEElPlEEJSA_lSB_EEEvDpT0_)
        /*0070*/ 	.short	0x0380
        /*0072*/ 	.short	0x0018


	//----- nvinfo : EIATTR_SW_WAR
	.align		4
.L_1110:
        /*0074*/ 	.byte	0x04, 0x36
        /*0076*/ 	.short	(.L_1112 - .L_1111)
.L_1111:
        /*0078*/ 	.word	0x00000008
.L_1112:


//--------------------- .nv.info._ZN6thrust24THRUST_300001_SM_1000_NS8cuda_cub4core6detail13_kernel_agentINS1_15__reduce_by_key16ReduceByKeyAgentINS0_6detail15normal_iteratorINS0_10device_ptrIiEEEENS8_INS9_IfEEEESB_SD_N4cuda3std3__48equal_toIiEENSG_4plusIfEEPiiEEJSB_SD_SB_SD_SL_N3cub18CUB_300001_SM_100024ReduceByKeyScanTileStateIfiLb1EEESI_SK_iiEEEvDpT0_ --------------------------
	.section	.nv.info._ZN6thrust24THRUST_300001_SM_1000_NS8cuda_cub4core6detail13_kernel_agentINS1_15__reduce_by_key16ReduceByKeyAgentINS0_6detail15normal_iteratorINS0_10device_ptrIiEEEENS8_INS9_IfEEEESB_SD_N4cuda3std3__48equal_toIiEENSG_4plusIfEEPiiEEJSB_SD_SB_SD_SL_N3cub18CUB_300001_SM_100024ReduceByKeyScanTileStateIfiLb1EEESI_SK_iiEEEvDpT0_,"",@"SHT_CUDA_INFO"
	.sectionflags	@""
	.align	4


	//----- nvinfo : EIATTR_CUDA_API_VERSION
	.align		4
        /*0000*/ 	.byte	0x04, 0x37
        /*0002*/ 	.short	(.L_1114 - .L_1113)
.L_1113:
        /*0004*/ 	.word	0x00000082


	//----- nvinfo : EIATTR_KPARAM_INFO
	.align		4
.L_1114:
        /*0008*/ 	.byte	0x04, 0x17
        /*000a*/ 	.short	(.L_1116 - .L_1115)
.L_1115:
        /*000c*/ 	.word	0x00000000
        /*0010*/ 	.short	0x0009
        /*0012*/ 	.short	0x0038
        /*0014*/ 	.byte	0x00, 0xf0, 0x11, 0x00


	//----- nvinfo : EIATTR_KPARAM_INFO
	.align		4
.L_1116:
        /*0018*/ 	.byte	0x04, 0x17
        /*001a*/ 	.short	(.L_1118 - .L_1117)
.L_1117:
        /*001c*/ 	.word	0x00000000
        /*0020*/ 	.short	0x0008
        /*0022*/ 	.short	0x0034
        /*0024*/ 	.byte	0x00, 0xf0, 0x11, 0x00


	//----- nvinfo : EIATTR_KPARAM_INFO
	.align		4
.L_1118:
        /*0028*/ 	.byte	0x04, 0x17
        /*002a*/ 	.short	(.L_1120 - .L_1119)
.L_1119:
        /*002c*/ 	.word	0x00000000
        /*0030*/ 	.short	0x0007
        /*0032*/ 	.short	0x0031
        /*0034*/ 	.byte	0x00, 0xf0, 0x05, 0x00


	//----- nvinfo : EIATTR_KPARAM_INFO
	.align		4
.L_1120:
        /*0038*/ 	.byte	0x04, 0x17
        /*003a*/ 	.short	(.L_1122 - .L_1121)
.L_1121:
        /*003c*/ 	.word	0x00000000
        /*0040*/ 	.short	0x0006
        /*0042*/ 	.short	0x0030
        /*0044*/ 	.byte	0x00, 0xf0, 0x05, 0x00


	//----- nvinfo : EIATTR_KPARAM_INFO
	.align		4
.L_1122:
        /*0048*/ 	.byte	0x04, 0x17
        /*004a*/ 	.short	(.L_1124 - .L_1123)
.L_1123:
        /*004c*/ 	.word	0x00000000
        /*0050*/ 	.short	0x0005
        /*0052*/ 	.short	0x0028
        /*0054*/ 	.byte	0x00, 0xf0, 0x21, 0x00


	//----- nvinfo : EIATTR_KPARAM_INFO
	.align		4
.L_1124:
        /*0058*/ 	.byte	0x04, 0x17
        /*005a*/ 	.short	(.L_1126 - .L_1125)
.L_1125:
        /*005c*/ 	.word	0x00000000
        /*0060*/ 	.short	0x0004
        /*0062*/ 	.short	0x0020
        /*0064*/ 	.byte	0x00, 0xf5, 0x21, 0x00


	//----- nvinfo : EIATTR_KPARAM_INFO
	.align		4
.L_1126:
        /*0068*/ 	.byte	0x04, 0x17
        /*006a*/ 	.short	(.L_1128 - .L_1127)
.L_1127:
        /*006c*/ 	.word	0x00000000
        /*0070*/ 	.short	0x0003
        /*0072*/ 	.short	0x0018
        /*0074*/ 	.byte	0x00, 0xf0, 0x21, 0x00


	//----- nvinfo : EIATTR_KPARAM_INFO
	.align		4
.L_1128:
        /*0078*/ 	.byte	0x04, 0x17
        /*007a*/ 	.short	(.L_1130 - .L_1129)
.L_1129:
        /*007c*/ 	.word	0x00000000
        /*0080*/ 	.short	0x0002
        /*0082*/ 	.short	0x0010
        /*0084*/ 	.byte	0x00, 0xf0, 0x21, 0x00


	//----- nvinfo : EIATTR_KPARAM_INFO
	.align		4
.L_1130:
        /*0088*/ 	.byte	0x04, 0x17
        /*008a*/ 	.short	(.L_1132 - .L_1131)
.L_1131:
        /*008c*/ 	.word	0x00000000
        /*0090*/ 	.short	0x0001
        /*0092*/ 	.short	0x0008
        /*0094*/ 	.byte	0x00, 0xf0, 0x21, 0x00


	//----- nvinfo : EIATTR_KPARAM_INFO
	.align		4
.L_1132:
        /*0098*/ 	.byte	0x04, 0x17
        /*009a*/ 	.short	(.L_1134 - .L_1133)
.L_1133:
        /*009c*/ 	.word	0x00000000
        /*00a0*/ 	.short	0x0000
        /*00a2*/ 	.short	0x0000
        /*00a4*/ 	.byte	0x00, 0xf0, 0x21, 0x00


	//----- nvinfo : EIATTR_SPARSE_MMA_MASK
	.align		4
.L_1134:
        /*00a8*/ 	.byte	0x03, 0x50
        /*00aa*/ 	.short	0x0000


	//----- nvinfo : EIATTR_MAXREG_COUNT
	.align		4
        /*00ac*/ 	.byte	0x03, 0x1b
        /*00ae*/ 	.short	0x00ff


	//----- nvinfo : EIATTR_NUM_BARRIERS
	.align		4
        /*00b0*/ 	.byte	0x02, 0x4c
        /*00b2*/ 	.byte	0x01
	.zero		1


	//----- nvinfo : EIATTR_MERCURY_ISA_VERSION
	.align		4
        /*00b4*/ 	.byte	0x03, 0x5f
        /*00b6*/ 	.short	0x0101


	//----- nvinfo : EIATTR_COOP_GROUP_MASK_REGIDS
	.align		4
        /*00b8*/ 	.byte	0x04, 0x29
        /*00ba*/ 	.short	(.L_1136 - .L_1135)


	//   ....[0]....
.L_1135:
        /*00bc*/ 	.word	0xffffffff


	//   ....[1]....
        /*00c0*/ 	.word	0xffffffff


	//   ....[2]....
        /*00c4*/ 	.word	0xffffffff


	//   ....[3]....
        /*00c8*/ 	.word	0xffffffff


	//   ....[4]....
        /*00cc*/ 	.word	0xffffffff


	//   ....[5]....
        /*00d0*/ 	.word	0xffffffff


	//   ....[6]....
        /*00d4*/ 	.word	0xffffffff


	//   ....[7]....
        /*00d8*/ 	.word	0xffffffff


	//   ....[8]....
        /*00dc*/ 	.word	0xffffffff


	//   ....[9]....
        /*00e0*/ 	.word	0xffffffff


	//   ....[10]....
        /*00e4*/ 	.word	0xffffffff


	//   ....[11]....
        /*00e8*/ 	.word	0xffffffff


	//   ....[12]....
        /*00ec*/ 	.word	0xffffffff


	//   ....[13]....
        /*00f0*/ 	.word	0xffffffff


	//   ....[14]....
        /*00f4*/ 	.word	0xffffffff


	//   ....[15]....
        /*00f8*/ 	.word	0xffffffff


	//   ....[16]....
        /*00fc*/ 	.word	0xffffffff


	//   ....[17]....
        /*0100*/ 	.word	0xffffffff


	//   ....[18]....
        /*0104*/ 	.word	0xffffffff


	//   ....[19]....
        /*0108*/ 	.word	0xffffffff


	//   ....[20]....
        /*010c*/ 	.word	0xffffffff


	//   ....[21]....
        /*0110*/ 	.word	0xffffffff


	//   ....[22]....
        /*0114*/ 	.word	0xffffffff


	//   ....[23]....
        /*0118*/ 	.word	0xffffffff


	//   ....[24]....
        /*011c*/ 	.word	0xffffffff


	//   ....[25]....
        /*0120*/ 	.word	0xffffffff


	//   ....[26]....
        /*0124*/ 	.word	0xffffffff


	//   ....[27]....
        /*0128*/ 	.word	0xffffffff


	//   ....[28]....
        /*012c*/ 	.word	0xffffffff


	//   ....[29]....
        /*0130*/ 	.word	0xffffffff


	//   ....[30]....
        /*0134*/ 	.word	0xffffffff


	//   ....[31]....
        /*0138*/ 	.word	0xffffffff


	//   ....[32]....
        /*013c*/ 	.word	0xffffffff


	//   ....[33]....
        /*0140*/ 	.word	0xffffffff


	//   ....[34]....
        /*0144*/ 	.word	0xffffffff


	//   ....[35]....
        /*0148*/ 	.word	0xffffffff


	//   ....[36]....
        /*014c*/ 	.word	0xffffffff


	//   ....[37]....
        /*0150*/ 	.word	0xffffffff


	//   ....[38]....
        /*0154*/ 	.word	0xffffffff


	//   ....[39]....
        /*0158*/ 	.word	0xffffffff


	//   ....[40]....
        /*015c*/ 	.word	0xffffffff


	//   ....[41]....
        /*0160*/ 	.word	0xffffffff


	//   ....[42]....
        /*0164*/ 	.word	0xffffffff


	//   ....[43]....
        /*0168*/ 	.word	0xffffffff


	//   ....[44]....
        /*016c*/ 	.word	0xffffffff


	//   ....[45]....
        /*0170*/ 	.word	0xffffffff


	//   ....[46]....
        /*0174*/ 	.word	0xffffffff


	//   ....[47]....
        /*0178*/ 	.word	0xffffffff


	//   ....[48]....
        /*017c*/ 	.word	0xffffffff


	//   ....[49]....
        /*0180*/ 	.word	0xffffffff


	//   ....[50]....
        /*0184*/ 	.word	0xffffffff


	//   ....[51]....
        /*0188*/ 	.word	0xffffffff


	//   ....[52]....
        /*018c*/ 	.word	0xffffffff


	//   ....[53]....
        /*0190*/ 	.word	0xffffffff


	//   ....[54]....
        /*0194*/ 	.word	0xffffffff


	//   ....[55]....
        /*0198*/ 	.word	0xffffffff


	//   ....[56]....
        /*019c*/ 	.word	0xffffffff


	//   ....[57]....
        /*01a0*/ 	.word	0xffffffff


	//   ....[58]....
        /*01a4*/ 	.word	0xffffffff


	//   ....[59]....
        /*01a8*/ 	.word	0xffffffff


	//   ....[60]....
        /*01ac*/ 	.word	0xffffffff


	//   ....[61]....
        /*01b0*/ 	.word	0xffffffff


	//   ....[62]....
        /*01b4*/ 	.word	0xffffffff


	//   ....[63]....
        /*01b8*/ 	.word	0xffffffff


	//   ....[64]....
        /*01bc*/ 	.word	0xffffffff


	//   ....[65]....
        /*01c0*/ 	.word	0xffffffff


	//   ....[66]....
        /*01c4*/ 	.word	0xffffffff


	//   ....[67]....
        /*01c8*/ 	.word	0xffffffff


	//   ....[68]....
        /*01cc*/ 	.word	0xffffffff


	//   ....[69]....
        /*01d0*/ 	.word	0xffffffff


	//   ....[70]....
        /*01d4*/ 	.word	0xffffffff


	//   ....[71]....
        /*01d8*/ 	.word	0xffffffff


	//   ....[72]....
        /*01dc*/ 	.word	0xffffffff


	//   ....[73]....
        /*01e0*/ 	.word	0xffffffff


	//   ....[74]....
        /*01e4*/ 	.word	0xffffffff


	//   ....[75]....
        /*01e8*/ 	.word	0xffffffff


	//   ....[76]....
        /*01ec*/ 	.word	0xffffffff


	//   ....[77]....
        /*01f0*/ 	.word	0xffffffff


	//   ....[78]....
        /*01f4*/ 	.word	0xffffffff


	//   ....[79]....
        /*01f8*/ 	.word	0xffffffff


	//   ....[80]....
        /*01fc*/ 	.word	0xffffffff


	//   ....[81]....
        /*0200*/ 	.word	0xffffffff


	//   ....[82]....
        /*0204*/ 	.word	0xffffffff


	//   ....[83]....
        /*0208*/ 	.word	0xffffffff


	//   ....[84]....
        /*020c*/ 	.word	0xffffffff


	//   ....[85]....
        /*0210*/ 	.word	0xffffffff


	//   ....[86]....
        /*0214*/ 	.word	0xffffffff


	//   ....[87]....
        /*0218*/ 	.word	0xffffffff


	//   ....[88]....
        /*021c*/ 	.word	0xffffffff


	//   ....[89]....
        /*0220*/ 	.word	0xffffffff


	//   ....[90]....
        /*0224*/ 	.word	0xffffffff


	//   ....[91]....
        /*0228*/ 	.word	0xffffffff


	//   ....[92]....
        /*022c*/ 	.word	0xffffffff


	//   ....[93]....
        /*0230*/ 	.word	0xffffffff


	//   ....[94]....
        /*0234*/ 	.word	0xffffffff


	//   ....[95]....
        /*0238*/ 	.word	0xffffffff


	//   ....[96]....
        /*023c*/ 	.word	0xffffffff


	//   ....[97]....
        /*0240*/ 	.word	0xffffffff


	//   ....[98]....
        /*0244*/ 	.word	0xffffffff


	//   ....[99]....
        /*0248*/ 	.word	0xffffffff


	//   ....[100]....
        /*024c*/ 	.word	0xffffffff


	//   ....[101]....
        /*0250*/ 	.word	0xffffffff


	//   ....[102]....
        /*0254*/ 	.word	0xffffffff


	//   ....[103]....
        /*0258*/ 	.word	0xffffffff


	//   ....[104]....
        /*025c*/ 	.word	0xffffffff


	//   ....[105]....
        /*0260*/ 	.word	0xffffffff


	//   ....[106]....
        /*0264*/ 	.word	0xffffffff


	//   ....[107]....
        /*0268*/ 	.word	0xffffffff


	//   ....[108]....
        /*026c*/ 	.word	0x05000014


	//   ....[109]....
        /*0270*/ 	.word	0x05000014


	//   ....[110]....
        /*0274*/ 	.word	0x05000014


	//   ....[111]....
        /*0278*/ 	.word	0x05000014


	//   ....[112]....
        /*027c*/ 	.word	0x05000014


	//   ....[113]....
        /*0280*/ 	.word	0x05000014


	//   ....[114]....
        /*0284*/ 	.word	0x05000014


	//   ....[115]....
        /*0288*/ 	.word	0x05000014


	//   ....[116]....
        /*028c*/ 	.word	0x05000014


	//   ....[117]....
        /*0290*/ 	.word	0x05000014


	//   ....[118]....
        /*0294*/ 	.word	0x05000014


	//   ....[119]....
        /*0298*/ 	.word	0x05000014


	//   ....[120]....
        /*029c*/ 	.word	0x05000014


	//   ....[121]....
        /*02a0*/ 	.word	0x05000014


	//   ....[122]....
        /*02a4*/ 	.word	0x05000014


	//   ....[123]....
        /*02a8*/ 	.word	0x05000014


	//   ....[124]....
        /*02ac*/ 	.word	0x05000014


	//   ....[125]....
        /*02b0*/ 	.word	0x05000014


	//   ....[126]....
        /*02b4*/ 	.word	0x05000014


	//   ....[127]....
        /*02b8*/ 	.word	0x05000014


	//   ....[128]....
        /*02bc*/ 	.word	0x05000014


	//   ....[129]....
        /*02c0*/ 	.word	0x05000014


	//   ....[130]....
        /*02c4*/ 	.word	0x05000014


	//   ....[131]....
        /*02c8*/ 	.word	0x05000014


	//   ....[132]....
        /*02cc*/ 	.word	0x05000014


	//   ....[133]....
        /*02d0*/ 	.word	0x05000014


	//   ....[134]....
        /*02d4*/ 	.word	0x05000014


	//   ....[135]....
        /*02d8*/ 	.word	0x05000014


	//   ....[136]....
        /*02dc*/ 	.word	0x05000014


	//   ....[137]....
        /*02e0*/ 	.word	0x05000014


	//   ....[138]....
        /*02e4*/ 	.word	0x05000014


	//   ....[139]....
        /*02e8*/ 	.word	0x05000014


	//   ....[140]....
        /*02ec*/ 	.word	0x05000014


	//   ....[141]....
        /*02f0*/ 	.word	0x05000014


	//   ....[142]....
        /*02f4*/ 	.word	0x05000014


	//   ....[143]....
        /*02f8*/ 	.word	0x05000014


	//   ....[144]....
        /*02fc*/ 	.word	0x05000014


	//   ....[145]....
        /*0300*/ 	.word	0x05000014


	//   ....[146]....
        /*0304*/ 	.word	0x05000014


	//   ....[147]....
        /*0308*/ 	.word	0x05000014


	//   ....[148]....
        /*030c*/ 	.word	0x05000014


	//   ....[149]....
        /*0310*/ 	.word	0x05000014


	//   ....[150]....
        /*0314*/ 	.word	0x05000014


	//   ....[151]....
        /*0318*/ 	.word	0x05000014


	//   ....[152]....
        /*031c*/ 	.word	0x05000014


	//   ....[153]....
        /*0320*/ 	.word	0x05000014


	//   ....[154]....
        /*0324*/ 	.word	0x05000014


	//   ....[155]....
        /*0328*/ 	.word	0x05000014


	//   ....[156]....
        /*032c*/ 	.word	0x05000014


	//   ....[157]....
        /*0330*/ 	.word	0x05000014


	//   ....[158]....
        /*0334*/ 	.word	0x05000014


	//   ....[159]....
        /*0338*/ 	.word	0x05000014


	//----- nvinfo : EIATTR_COOP_GROUP_INSTR_OFFSETS
	.align		4
.L_1136:
        /*033c*/ 	.byte	0x04, 0x28
        /*033e*/ 	.short	(.L_1138 - .L_1137)


	//   ....[0]....
.L_1137:
        /*0340*/ 	.word	0x000003b0


	//   ....[1]....
        /*0344*/ 	.word	0x00000550


	//   ....[2]....
        /*0348*/ 	.word	0x00000860


	//   ....[3]....
        /*034c*/ 	.word	0x000008a0


	//   ....[4]....
        /*0350*/ 	.word	0x000008e0


	//   ....[5]....
        /*0354*/ 	.word	0x00000940


	//   ....[6]....
        /*0358*/ 	.word	0x00000950


	//   ....[7]....
        /*035c*/ 	.word	0x000009a0


	//   ....[8]....
        /*0360*/ 	.word	0x000009e0


	//   ....[9]....
        /*0364*/ 	.word	0x00000a40


	//   ....[10]....
        /*0368*/ 	.word	0x00000a50


	//   ....[11]....
        /*036c*/ 	.word	0x00000aa0


	//   ....[12]....
        /*0370*/ 	.word	0x00000c70


	//   ....[13]....
        /*0374*/ 	.word	0x00000cf0


	//   ....[14]....
        /*0378*/ 	.word	0x000024d0


	//   ....[15]....
        /*037c*/ 	.word	0x00002640


	//   ....[16]....
        /*0380*/ 	.word	0x000029b0


	//   ....[17]....
        /*0384*/ 	.word	0x000029d0


	//   ....[18]....
        /*0388*/ 	.word	0x00002a50


	//   ....[19]....
        /*038c*/ 	.word	0x00002a70


	//   ....[20]....
        /*0390*/ 	.word	0x00002ad0


	//   ....[21]....
        /*0394*/ 	.word	0x00002af0


	//   ....[22]....
        /*0398*/ 	.word	0x00002b50


	//   ....[23]....
        /*039c*/ 	.word	0x00002b70


	//   ....[24]....
        /*03a0*/ 	.word	0x00002bd0


	//   ....[25]....
        /*03a4*/ 	.word	0x00002bf0


	//   ....[26]....
        /*03a8*/ 	.word	0x00002c80


	//   ....[27]....
        /*03ac*/ 	.word	0x00002d20


	//   ....[28]....
        /*03b0*/ 	.word	0x00003180


	//   ....[29]....
        /*03b4*/ 	.word	0x000031f0


	//   ....[30]....
        /*03b8*/ 	.word	0x00003290


	//   ....[31]....
        /*03bc*/ 	.word	0x000032b0


	//   ....[32]....
        /*03c0*/ 	.word	0x00003320


	//   ....[33]....
        /*03c4*/ 	.word	0x00003350


	//   ....[34]....
        /*03c8*/ 	.word	0x000033a0


	//   ....[35]....
        /*03cc*/ 	.word	0x000033e0


	//   ....[36]....
        /*03d0*/ 	.word	0x00003430


	//   ....[37]....
        /*03d4*/ 	.word	0x00003470


	//   ....[38]....
        /*03d8*/ 	.word	0x000034c0


	//   ....[39]....
        /*03dc*/ 	.word	0x000034f0


	//   ....[40]....
        /*03e0*/ 	.word	0x00003540


	//   ....[41]....
        /*03e4*/ 	.word	0x00003630


	//   ....[42]....
        /*03e8*/ 	.word	0x00003690


	//   ....[43]....
        /*03ec*/ 	.word	0x00003720


	//   ....[44]....
        /*03f0*/ 	.word	0x00003740


	//   ....[45]....
        /*03f4*/ 	.word	0x000037b0


	//   ....[46]....
        /*03f8*/ 	.word	0x000037e0


	//   ....[47]....
        /*03fc*/ 	.word	0x00003840


	//   ....[48]....
        /*0400*/ 	.word	0x00003870


	//   ....[49]....
        /*0404*/ 	.word	0x000038d0


	//   ....[50]....
        /*0408*/ 	.word	0x00003900


	//   ....[51]....
        /*040c*/ 	.word	0x00003970


	//   ....[52]....
        /*0410*/ 	.word	0x00003990


	//   ....[53]....
        /*0414*/ 	.word	0x000039b0


	//   ....[54]....
        /*0418*/ 	.word	0x00005570


	//   ....[55]....
        /*041c*/ 	.word	0x000056c0


	//   ....[56]....
        /*0420*/ 	.word	0x00005b80


	//   ....[57]....
        /*0424*/ 	.word	0x00005be0


	//   ....[58]....
        /*0428*/ 	.word	0x00005c10


	//   ....[59]....
        /*042c*/ 	.word	0x00005c80


	//   ....[60]....
        /*0430*/ 	.word	0x00005c90


	//   ....[61]....
        /*0434*/ 	.word	0x00005cc0


	//   ....[62]....
        /*0438*/ 	.word	0x00005d20


	//   ....[63]....
        /*043c*/ 	.word	0x00005d80


	//   ....[64]....
        /*0440*/ 	.word	0x00005da0


	//   ....[65]....
        /*0444*/ 	.word	0x00005de0


	//   ....[66]....
        /*0448*/ 	.word	0x000060a0


	//   ....[67]....
        /*044c*/ 	.word	0x00006150


	//   ....[68]....
        /*0450*/ 	.word	0x00007b90


	//   ....[69]....
        /*0454*/ 	.word	0x00007ce0


	//   ....[70]....
        /*0458*/ 	.word	0x00008180


	//   ....[71]....
        /*045c*/ 	.word	0x00008190


	//   ....[72]....
        /*0460*/ 	.word	0x00008200


	//   ....[73]....
        /*0464*/ 	.word	0x00008210


	//   ....[74]....
        /*0468*/ 	.word	0x00008280


	//   ....[75]....
        /*046c*/ 	.word	0x00008290


	//   ....[76]....
        /*0470*/ 	.word	0x00008300


	//   ....[77]....
        /*0474*/ 	.word	0x00008310


	//   ....[78]....
        /*0478*/ 	.word	0x00008380


	//   ....[79]....
        /*047c*/ 	.word	0x00008390


	//   ....[80]....
        /*0480*/ 	.word	0x00008550


	//   ....[81]....
        /*0484*/ 	.word	0x00008680


	//   ....[82]....
        /*0488*/ 	.word	0x00008970


	//   ....[83]....
        /*048c*/ 	.word	0x000089e0


	//   ....[84]....
        /*0490*/ 	.word	0x00008a50


	//   ....[85]....
        /*0494*/ 	.word	0x00008a70


	//   ....[86]....
        /*0498*/ 	.word	0x00008ae0


	//   ....[87]....
        /*049c*/ 	.word	0x00008b10


	//   ....[88]....
        /*04a0*/ 	.word	0x00008b60


	//   ....[89]....
        /*04a4*/ 	.word	0x00008ba0


	//   ....[90]....
        /*04a8*/ 	.word	0x00008bf0


	//   ....[91]....
        /*04ac*/ 	.word	0x00008c30


	//   ....[92]....
        /*04b0*/ 	.word	0x00008c90


	//   ....[93]....
        /*04b4*/ 	.word	0x00008cc0


	//   ....[94]....
        /*04b8*/ 	.word	0x00008d10


	//   ....[95]....
        /*04bc*/ 	.word	0x00008e30


	//   ....[96]....
        /*04c0*/ 	.word	0x00008e90


	//   ....[97]....
        /*04c4*/ 	.word	0x00008f10


	//   ....[98]....
        /*04c8*/ 	.word	0x00008f30


	//   ....[99]....
        /*04cc*/ 	.word	0x00008fb0


	//   ....[100]....
        /*04d0*/ 	.word	0x00008fd0


	//   ....[101]....
        /*04d4*/ 	.word	0x00009030


	//   ....[102]....
        /*04d8*/ 	.word	0x00009060


	//   ....[103]....
        /*04dc*/ 	.word	0x000090b0


	//   ....[104]....
        /*04e0*/ 	.word	0x000090f0


	//   ....[105]....
        /*04e4*/ 	.word	0x00009150


	//   ....[106]....
        /*04e8*/ 	.word	0x00009180


	//   ....[107]....
        /*04ec*/ 	.word	0x000091a0


	//   ....[108]....
        /*04f0*/ 	.word	0x0000a990


	//   ....[109]....
        /*04f4*/ 	.word	0x0000aa40


	//   ....[110]....
        /*04f8*/ 	.word	0x0000ab30


	//   ....[111]....
        /*04fc*/ 	.word	0x0000ab80


	//   ....[112]....
        /*0500*/ 	.word	0x0000ac50


	//   ....[113]....
        /*0504*/ 	.word	0x0000aca0


	//   ....[114]....
        /*0508*/ 	.word	0x0000ad60


	//   ....[115]....
        /*050c*/ 	.word	0x0000adb0


	//   ....[116]....
        /*0510*/ 	.word	0x0000ae70


	//   ....[117]....
        /*0514*/ 	.word	0x0000aec0


	//   ....[118]....
        /*0518*/ 	.word	0x0000af80


	//   ....[119]....
        /*051c*/ 	.word	0x0000afd0


	//   ....[120]....
        /*0520*/ 	.word	0x0000b000


	//   ....[121]....
        /*0524*/ 	.word	0x0000b110


	//   ....[122]....
        /*0528*/ 	.word	0x0000b1b0


	//   ....[123]....
        /*052c*/ 	.word	0x0000b290


	//   ....[124]....
        /*0530*/ 	.word	0x0000b2e0


	//   ....[125]....
        /*0534*/ 	.word	0x0000b3c0


	//   ....[126]....
        /*0538*/ 	.word	0x0000b420


	//   ....[127]....
        /*053c*/ 	.word	0x0000b490


	//   ....[128]....
        /*0540*/ 	.word	0x0000b540


	//   ....[129]....
        /*0544*/ 	.word	0x0000b5a0


	//   ....[130]....
        /*0548*/ 	.word	0x0000b630


	//   ....[131]....
        /*054c*/ 	.word	0x0000b6b0


	//   ....[132]....
        /*0550*/ 	.word	0x0000b740


	//   ....[133]....
        /*0554*/ 	.word	0x0000b770


	//   ....[134]....
        /*0558*/ 	.word	0x0000b860


	//   ....[135]....
        /*055c*/ 	.word	0x0000b910


	//   ....[136]....
        /*0560*/ 	.word	0x0000b9e0


	//   ....[137]....
        /*0564*/ 	.word	0x0000ba30


	//   ....[138]....
        /*0568*/ 	.word	0x0000bb10


	//   ....[139]....
        /*056c*/ 	.word	0x0000bb60


	//   ....[140]....
        /*0570*/ 	.word	0x0000bc10


	//   ....[141]....
        /*0574*/ 	.word	0x0000bc70


	//   ....[142]....
        /*0578*/ 	.word	0x0000bcf0


	//   ....[143]....
        /*057c*/ 	.word	0x0000bd90


	//   ....[144]....
        /*0580*/ 	.word	0x0000be00


	//   ....[145]....
        /*0584*/ 	.word	0x0000be80


	//   ....[146]....
        /*0588*/ 	.word	0x0000beb0


	//   ....[147]....
        /*058c*/ 	.word	0x0000bfd0


	//   ....[148]....
        /*0590*/ 	.word	0x0000c070


	//   ....[149]....
        /*0594*/ 	.word	0x0000c150


	//   ....[150]....
        /*0598*/ 	.word	0x0000c1a0


	//   ....[151]....
        /*059c*/ 	.word	0x0000c280


	//   ....[152]....
        /*05a0*/ 	.word	0x0000c2d0


	//   ....[153]....
        /*05a4*/ 	.word	0x0000c370


	//   ....[154]....
        /*05a8*/ 	.word	0x0000c400


	//   ....[155]....
        /*05ac*/ 	.word	0x0000c460


	//   ....[156]....
        /*05b0*/ 	.word	0x0000c4f0


	//   ....[157]....
        /*05b4*/ 	.word	0x0000c570


	//   ....[158]....
        /*05b8*/ 	.word	0x0000c5f0


	//   ....[159]....
        /*05bc*/ 	.word	0x0000c620


	//----- nvinfo : EIATTR_VRC_CTA_INIT_COUNT
	.align		4
.L_1138:
        /*05c0*/ 	.byte	0x02, 0x4a
	.zero		1
	.zero		1


	//----- nvinfo : EIATTR_EXIT_INSTR_OFFSETS
	.align		4
        /*05c4*/ 	.byte	0x04, 0x1c
        /*05c6*/ 	.short	(.L_1140 - .L_1139)


	//   ....[0]....
.L_1139:
        /*05c8*/ 	.word	0x000012a0


	//   ....[1]....
        /*05cc*/ 	.word	0x00001540


	//   ....[2]....
        /*05d0*/ 	.word	0x00001cc0


	//   ....[3]....
        /*05d4*/ 	.word	0x00001d90


	//   ....[4]....
        /*05d8*/ 	.word	0x00002120


	//   ....[5]....
        /*05dc*/ 	.word	0x00002190


	//   ....[6]....
        /*05e0*/ 	.word	0x00004130


	//   ....[7]....
        /*05e4*/ 	.word	0x00004300


	//   ....[8]....
        /*05e8*/ 	.word	0x00004ac0


	//   ....[9]....
        /*05ec*/ 	.word	0x00004bb0


	//   ....[10]....
        /*05f0*/ 	.word	0x00004f50


	//   ....[11]....
        /*05f4*/ 	.word	0x00004fc0


	//   ....[12]....
        /*05f8*/ 	.word	0x00004fe0


	//   ....[13]....
        /*05fc*/ 	.word	0x00007510


	//   ....[14]....
        /*0600*/ 	.word	0x000075c0


	//   ....[15]....
        /*0604*/ 	.word	0x0000a890


	//   ....[16]....
        /*0608*/ 	.word	0x0000a940


	//----- nvinfo : EIATTR_MAX_THREADS
	.align		4
.L_1140:
        /*060c*/ 	.byte	0x04, 0x05
        /*060e*/ 	.short	(.L_1142 - .L_1141)
.L_1141:
        /*0610*/ 	.word	0x00000100
        /*0614*/ 	.word	0x00000001
        /*0618*/ 	.word	0x00000001


	//----- nvinfo : EIATTR_CRS_STACK_SIZE
	.align		4
.L_1142:
        /*061c*/ 	.byte	0x04, 0x1e
        /*061e*/ 	.short	(.L_1144 - .L_1143)
.L_1143:
        /*0620*/ 	.word	0x00000000


	//----- nvinfo : EIATTR_CBANK_PARAM_SIZE
	.align		4
.L_1144:
        /*0624*/ 	.byte	0x03, 0x19
        /*0626*/ 	.short	0x003c


	//----- nvinfo : EIATTR_PARAM_CBANK
	.align		4
        /*0628*/ 	.byte	0x04, 0x0a
        /*062a*/ 	.short	(.L_1146 - .L_1145)
	.align		4
.L_1145:
        /*062c*/ 	.word	index@(.nv.constant0._ZN6thrust24THRUST_300001_SM_1000_NS8cuda_cub4core6detail13_kernel_agentINS1_15__reduce_by_key16ReduceByKeyAgentINS0_6detail15normal_iteratorINS0_10device_ptrIiEEEENS8_INS9_IfEEEESB_SD_N4cuda3std3__48equal_toIiEENSG_4plusIfEEPiiEEJSB_SD_SB_SD_SL_N3cub18CUB_300001_SM_100024ReduceByKeyScanTileStateIfiLb1EEESI_SK_iiEEEvDpT0_)
        /*0630*/ 	.short	0x0380
        /*0632*/ 	.short	0x003c


	//----- nvinfo : EIATTR_SW_WAR
	.align		4
.L_1146:
        /*0634*/ 	.byte	0x04, 0x36
        /*0636*/ 	.short	(.L_1148 - .L_1147)
.L_1147:
        /*0638*/ 	.word	0x00000008
.L_1148:


//--------------------- .nv.info._ZN6thrust24THRUST_300001_SM_1000_NS8cuda_cub4core6detail13_kernel_agentINS1_15__reduce_by_key9InitAgentIN3cub18CUB_300001_SM_100024ReduceByKeyScanTileStateIfiLb1EEEiPiEEJSA_iSB_EEEvDpT0_ --------------------------
	.section	.nv.info._ZN6thrust24THRUST_300001_SM_1000_NS8cuda_cub4core6detail13_kernel_agentINS1_15__reduce_by_key9InitAgentIN3cub18CUB_300001_SM_100024ReduceByKeyScanTileStateIfiLb1EEEiPiEEJSA_iSB_EEEvDpT0_,"",@"SHT_CUDA_INFO"
	.sectionflags	@""
	.align	4


	//----- nvinfo : EIATTR_CUDA_API_VERSION
	.align		4
        /*0000*/ 	.byte	0x04, 0x37
        /*0002*/ 	.short	(.L_1150 - .L_1149)
.L_1149:
        /*0004*/ 	.word	0x00000082


	//----- nvinfo : EIATTR_KPARAM_INFO
	.align		4
.L_1150:
        /*0008*/ 	.byte	0x04, 0x17
        /*000a*/ 	.short	(.L_1152 - .L_1151)
.L_1151:
        /*000c*/ 	.word	0x00000000
        /*0010*/ 	.short	0x0002
        /*0012*/ 	.short	0x0010
        /*0014*/ 	.byte	0x00, 0xf5, 0x21, 0x00


	//----- nvinfo : EIATTR_KPARAM_INFO
	.align		4
.L_1152:
        /*0018*/ 	.byte	0x04, 0x17
        /*001a*/ 	.short	(.L_1154 - .L_1153)
.L_1153:
        /*001c*/ 	.word	0x00000000
        /*0020*/ 	.short	0x0001
        /*0022*/ 	.short	0x0008
        /*0024*/ 	.byte	0x00, 0xf0, 0x11, 0x00


	//----- nvinfo : EIATTR_KPARAM_INFO
	.align		4
.L_1154:
        /*0028*/ 	.byte	0x04, 0x17
        /*002a*/ 	.short	(.L_1156 - .L_1155)
.L_1155:
        /*002c*/ 	.word	0x00000000
        /*0030*/ 	.short	0x0000
        /*0032*/ 	.short	0x0000
        /*0034*/ 	.byte	0x00, 0xf0, 0x21, 0x00


	//----- nvinfo : EIATTR_SPARSE_MMA_MASK
	.align		4
.L_1156:
        /*0038*/ 	.byte	0x03, 0x50
        /*003a*/ 	.short	0x0000


	//----- nvinfo : EIATTR_MAXREG_COUNT
	.align		4
        /*003c*/ 	.byte	0x03, 0x1b
        /*003e*/ 	.short	0x00ff


	//----- nvinfo : EIATTR_MERCURY_ISA_VERSION
	.align		4
        /*0040*/ 	.byte	0x03, 0x5f
        /*0042*/ 	.short	0x0101


	//----- nvinfo : EIATTR_VRC_CTA_INIT_COUNT
	.align		4
        /*0044*/ 	.byte	0x02, 0x4a
	.zero		1
	.zero		1


	//----- nvinfo : EIATTR_EXIT_INSTR_OFFSETS
	.align		4
        /*0048*/ 	.byte	0x04, 0x1c
        /*004a*/ 	.short	(.L_1158 - .L_1157)


	//   ....[0]....
.L_1157:
        /*004c*/ 	.word	0x00000140


	//   ....[1]....
        /*0050*/ 	.word	0x00000170


	//----- nvinfo : EIATTR_MAX_THREADS
	.align		4
.L_1158:
        /*0054*/ 	.byte	0x04, 0x05
        /*0056*/ 	.short	(.L_1160 - .L_1159)
.L_1159:
        /*0058*/ 	.word	0x00000080
        /*005c*/ 	.word	0x00000001
        /*0060*/ 	.word	0x00000001


	//----- nvinfo : EIATTR_CBANK_PARAM_SIZE
	.align		4
.L_1160:
        /*0064*/ 	.byte	0x03, 0x19
        /*0066*/ 	.short	0x0018


	//----- nvinfo : EIATTR_PARAM_CBANK
	.align		4
        /*0068*/ 	.byte	0x04, 0x0a
        /*006a*/ 	.short	(.L_1162 - .L_1161)
	.align		4
.L_1161:
        /*006c*/ 	.word	index@(.nv.constant0._ZN6thrust24THRUST_300001_SM_1000_NS8cuda_cub4core6detail13_kernel_agentINS1_15__reduce_by_key9InitAgentIN3cub18CUB_300001_SM_100024ReduceByKeyScanTileStateIfiLb1EEEiPiEEJSA_iSB_EEEvDpT0_)
        /*0070*/ 	.short	0x0380
        /*0072*/ 	.short	0x0018


	//----- nvinfo : EIATTR_SW_WAR
	.align		4
.L_1162:
        /*0074*/ 	.byte	0x04, 0x36
        /*0076*/ 	.short	(.L_1164 - .L_1163)
.L_1163:
        /*0078*/ 	.word	0x00000008
.L_1164:


//--------------------- .nv.callgraph             --------------------------
	.section	.nv.callgraph,"",@"SHT_CUDA_CALLGRAPH"
	.align	4
	.sectionentsize	8
	.align		4
        /*0000*/ 	.word	0x00000000
	.align		4
        /*0004*/ 	.word	0xffffffff
	.align		4
        /*0008*/ 	.word	0x00000000
	.align		4
        /*000c*/ 	.word	0xfffffffe
	.align		4
        /*0010*/ 	.word	0x00000000
	.align		4
        /*0014*/ 	.word	0xfffffffd
	.align		4
        /*0018*/ 	.word	0x00000000
	.align		4
        /*001c*/ 	.word	0xfffffffc


//--------------------- .nv.constant4             --------------------------
	.section	.nv.constant4,"a",@progbits
	.align	8
	.align		8
.nv.constant4:
        /*0000*/ 	.dword	_ZN33_INTERNAL_2190ad43_4_k_cu_hashmap4cuda3std3__45__cpo5beginE
	.align		8
        /*0008*/ 	.dword	_ZN33_INTERNAL_2190ad43_4_k_cu_hashmap4cuda3std3__45__cpo3endE
	.align		8
        /*0010*/ 	.dword	_ZN33_INTERNAL_2190ad43_4_k_cu_hashmap4cuda3std3__45__cpo6cbeginE
	.align		8
        /*0018*/ 	.dword	_ZN33_INTERNAL_2190ad43_4_k_cu_hashmap4cuda3std3__45__cpo4cendE
	.align		8
        /*0020*/ 	.dword	_ZN33_INTERNAL_2190ad43_4_k_cu_hashmap4cuda3std3__45__cpo6rbeginE
	.align		8
        /*0028*/ 	.dword	_ZN33_INTERNAL_2190ad43_4_k_cu_hashmap4cuda3std3__45__cpo4rendE
	.align		8
        /*0030*/ 	.dword	_ZN33_INTERNAL_2190ad43_4_k_cu_hashmap4cuda3std3__45__cpo7crbeginE
	.align		8
        /*0038*/ 	.dword	_ZN33_INTERNAL_2190ad43_4_k_cu_hashmap4cuda3std3__45__cpo5crendE
	.align		8
        /*0040*/ 	.dword	_ZN33_INTERNAL_2190ad43_4_k_cu_hashmap4cuda3std3__435_GLOBAL__N__2190ad43_4_k_cu_hashmap6ignoreE
	.align		8
        /*0048*/ 	.dword	_ZN33_INTERNAL_2190ad43_4_k_cu_hashmap4cuda3std3__419piecewise_constructE
	.align		8
        /*0050*/ 	.dword	_ZN33_INTERNAL_2190ad43_4_k_cu_hashmap4cuda3std3__48in_placeE
	.align		8
        /*0058*/ 	.dword	_ZN33_INTERNAL_2190ad43_4_k_cu_hashmap4cuda3std3__420unreachable_sentinelE
	.align		8
        /*0060*/ 	.dword	_ZN33_INTERNAL_2190ad43_4_k_cu_hashmap4cuda3std3__47nulloptE
	.align		8
        /*0068*/ 	.dword	_ZN33_INTERNAL_2190ad43_4_k_cu_hashmap4cuda3std3__48unexpectE
	.align		8
        /*0070*/ 	.dword	_ZN33_INTERNAL_2190ad43_4_k_cu_hashmap4cuda3std6ranges3__45__cpo4swapE
	.align		8
        /*0078*/ 	.dword	_ZN33_INTERNAL_2190ad43_4_k_cu_hashmap4cuda3std6ranges3__45__cpo9iter_moveE
	.align		8
        /*0080*/ 	.dword	_ZN33_INTERNAL_2190ad43_4_k_cu_hashmap4cuda3std6ranges3__45__cpo5beginE
	.align		8
        /*0088*/ 	.dword	_ZN33_INTERNAL_2190ad43_4_k_cu_hashmap4cuda3std6ranges3__45__cpo3endE
	.align		8
        /*0090*/ 	.dword	_ZN33_INTERNAL_2190ad43_4_k_cu_hashmap4cuda3std6ranges3__45__cpo6cbeginE
	.align		8
        /*0098*/ 	.dword	_ZN33_INTERNAL_2190ad43_4_k_cu_hashmap4cuda3std6ranges3__45__cpo4cendE
	.align		8
        /*00a0*/ 	.dword	_ZN33_INTERNAL_2190ad43_4_k_cu_hashmap4cuda3std6ranges3__45__cpo7advanceE
	.align		8
        /*00a8*/ 	.dword	_ZN33_INTERNAL_2190ad43_4_k_cu_hashmap4cuda3std6ranges3__45__cpo9iter_swapE
	.align		8
        /*00b0*/ 	.dword	_ZN33_INTERNAL_2190ad43_4_k_cu_hashmap4cuda3std6ranges3__45__cpo4nextE
	.align		8
        /*00b8*/ 	.dword	_ZN33_INTERNAL_2190ad43_4_k_cu_hashmap4cuda3std6ranges3__45__cpo4prevE
	.align		8
        /*00c0*/ 	.dword	_ZN33_INTERNAL_2190ad43_4_k_cu_hashmap4cuda3std6ranges3__45__cpo4dataE
	.align		8
        /*00c8*/ 	.dword	_ZN33_INTERNAL_2190ad43_4_k_cu_hashmap4cuda3std6ranges3__45__cpo5cdataE
	.align		8
        /*00d0*/ 	.dword	_ZN33_INTERNAL_2190ad43_4_k_cu_hashmap4cuda3std6ranges3__45__cpo4sizeE
	.align		8
        /*00d8*/ 	.dword	_ZN33_INTERNAL_2190ad43_4_k_cu_hashmap4cuda3std6ranges3__45__cpo5ssizeE
	.align		8
        /*00e0*/ 	.dword	_ZN33_INTERNAL_2190ad43_4_k_cu_hashmap4cuda3std6ranges3__45__cpo8distanceE
	.align		8
        /*00e8*/ 	.dword	_ZN33_INTERNAL_2190ad43_4_k_cu_hashmap6thrust24THRUST_300001_SM_1000_NS8cuda_cub3parE
	.align		8
        /*00f0*/ 	.dword	_ZN33_INTERNAL_2190ad43_4_k_cu_hashmap6thrust24THRUST_300001_SM_1000_NS8cuda_cub10par_nosyncE
	.align		8
        /*00f8*/ 	.dword	_ZN33_INTERNAL_2190ad43_4_k_cu_hashmap6thrust24THRUST_300001_SM_1000_NS6system6detail10sequential3seqE
	.align		8
        /*0100*/ 	.dword	_ZN33_INTERNAL_2190ad43_4_k_cu_hashmap6thrust24THRUST_300001_SM_1000_NS6system3cpp3parE
	.align		8
        /*0108*/ 	.dword	_ZN33_INTERNAL_2190ad43_4_k_cu_hashmap6thrust24THRUST_300001_SM_1000_NS12placeholders2_1E
	.align		8
        /*0110*/ 	.dword	_ZN33_INTERNAL_2190ad43_4_k_cu_hashmap6thrust24THRUST_300001_SM_1000_NS12placeholders2_2E
	.align		8
        /*0118*/ 	.dword	_ZN33_INTERNAL_2190ad43_4_k_cu_hashmap6thrust24THRUST_300001_SM_1000_NS12placeholders2_3E
	.align		8
        /*0120*/ 	.dword	_ZN33_INTERNAL_2190ad43_4_k_cu_hashmap6thrust24THRUST_300001_SM_1000_NS12placeholders2_4E
	.align		8
        /*0128*/ 	.dword	_ZN33_INTERNAL_2190ad43_4_k_cu_hashmap6thrust24THRUST_300001_SM_1000_NS12placeholders2_5E
	.align		8
        /*0130*/ 	.dword	_ZN33_INTERNAL_2190ad43_4_k_cu_hashmap6thrust24THRUST_300001_SM_1000_NS12placeholders2_6E
	.align		8
        /*0138*/ 	.dword	_ZN33_INTERNAL_2190ad43_4_k_cu_hashmap6thrust24THRUST_300001_SM_1000_NS12placeholders2_7E
	.align		8
        /*0140*/ 	.dword	_ZN33_INTERNAL_2190ad43_4_k_cu_hashmap6thrust24THRUST_300001_SM_1000_NS12placeholders2_8E
	.align		8
        /*0148*/ 	.dword	_ZN33_INTERNAL_2190ad43_4_k_cu_hashmap6thrust24THRUST_300001_SM_1000_NS12placeholders2_9E
	.align		8
        /*0150*/ 	.dword	_ZN33_INTERNAL_2190ad43_4_k_cu_hashmap6thrust24THRUST_300001_SM_1000_NS12placeholders3_10E
	.align		8
        /*0158*/ 	.dword	_ZN33_INTERNAL_2190ad43_4_k_cu_hashmap6thrust24THRUST_300001_SM_1000_NS3seqE
	.align		8
        /*0160*/ 	.dword	_ZN33_INTERNAL_2190ad43_4_k_cu_hashmap6thrust24THRUST_300001_SM_1000_NS6deviceE


//--------------------- .text._ZN3cub18CUB_300001_SM_10006detail10radix_sort29DeviceRadixSortOnesweepKernelINS1_5radix10policy_hubIiiyE10Policy1000ELNS0_9SortOrderE0EiiyiiNS1_21identity_decomposer_tEEEvPT5_SB_PT3_PKSC_PT1_PKSG_PT2_PKSK_T4_iiT6_ --------------------------
	.section	.text._ZN3cub18CUB_300001_SM_10006detail10radix_sort29DeviceRadixSortOnesweepKernelINS1_5radix10policy_hubIiiyE10Policy1000ELNS0_9SortOrderE0EiiyiiNS1_21identity_decomposer_tEEEvPT5_SB_PT3_PKSC_PT1_PKSG_PT2_PKSK_T4_iiT6_,"ax",@progbits
	.align	128
        .global         _ZN3cub18CUB_300001_SM_10006detail10radix_sort29DeviceRadixSortOnesweepKernelINS1_5radix10policy_hubIiiyE10Policy1000ELNS0_9SortOrderE0EiiyiiNS1_21identity_decomposer_tEEEvPT5_SB_PT3_PKSC_PT1_PKSG_PT2_PKSK_T4_iiT6_
        .type           _ZN3cub18CUB_300001_SM_10006detail10radix_sort29DeviceRadixSortOnesweepKernelINS1_5radix10policy_hubIiiyE10Policy1000ELNS0_9SortOrderE0EiiyiiNS1_21identity_decomposer_tEEEvPT5_SB_PT3_PKSC_PT1_PKSG_PT2_PKSK_T4_iiT6_,@function
        .size           _ZN3cub18CUB_300001_SM_10006detail10radix_sort29DeviceRadixSortOnesweepKernelINS1_5radix10policy_hubIiiyE10Policy1000ELNS0_9SortOrderE0EiiyiiNS1_21identity_decomposer_tEEEvPT5_SB_PT3_PKSC_PT1_PKSG_PT2_PKSK_T4_iiT6_,(.L_x_1744 - _ZN3cub18CUB_300001_SM_10006detail10radix_sort29DeviceRadixSortOnesweepKernelINS1_5radix10policy_hubIiiyE10Policy1000ELNS0_9SortOrderE0EiiyiiNS1_21identity_decomposer_tEEEvPT5_SB_PT3_PKSC_PT1_PKSG_PT2_PKSK_T4_iiT6_)
        .other          _ZN3cub18CUB_300001_SM_10006detail10radix_sort29DeviceRadixSortOnesweepKernelINS1_5radix10policy_hubIiiyE10Policy1000ELNS0_9SortOrderE0EiiyiiNS1_21identity_decomposer_tEEEvPT5_SB_PT3_PKSC_PT1_PKSG_PT2_PKSK_T4_iiT6_,@"STO_CUDA_ENTRY STV_DEFAULT"
_ZN3cub18CUB_300001_SM_10006detail10radix_sort29DeviceRadixSortOnesweepKernelINS1_5radix10policy_hubIiiyE10Policy1000ELNS0_9SortOrderE0EiiyiiNS1_21identity_decomposer_tEEEvPT5_SB_PT3_PKSC_PT1_PKSG_PT2_PKSK_T4_iiT6_:
.text._ZN3cub18CUB_300001_SM_10006detail10radix_sort29DeviceRadixSortOnesweepKernelINS1_5radix10policy_hubIiiyE10Policy1000ELNS0_9SortOrderE0EiiyiiNS1_21identity_decomposer_tEEEvPT5_SB_PT3_PKSC_PT1_PKSG_PT2_PKSK_T4_iiT6_:
[----:B------:R-:W-:Y:S01]  /*0000*/  LDC R1, c[0x0][0x37c] ;  /* 0x0000df00ff017b82 */ /* 0x000fe20000000800 */
[----:B------:R-:W0:Y:S01]  /*0010*/  S2R R3, SR_TID.X ;  /* 0x0000000000037919 */ /* 0x000e220000002100 */
[----:B------:R-:W-:Y:S01]  /*0020*/  MOV R7, 0x400 ;  /* 0x0000040000077802 */ /* 0x000fe20000000f00 */
[----:B------:R-:W1:Y:S01]  /*0030*/  LDCU.64 UR6, c[0x0][0x358] ;  /* 0x00006b00ff0677ac */ /* 0x000e620008000a00 */
[----:B------:R-:W-:Y:S01]  /*0040*/  BSSY.RECONVERGENT B0, `(.L_x_0) ;  /* 0x000000c000007945 */ /* 0x000fe20003800200 */
[----:B------:R-:W2:Y:S01]  /*0050*/  S2R R0, SR_CgaCtaId ;  /* 0x0000000000007919 */ /* 0x000ea20000008800 */
[----:B0-----:R-:W-:Y:S02]  /*0060*/  ISETP.NE.AND P0, PT, R3, RZ, PT ;  /* 0x000000ff0300720c */ /* 0x001fe40003f05270 */
[----:B--2---:R-:W-:-:S11]  /*0070*/  LEA R7, R0, R7, 0x18 ;  /* 0x0000000700077211 */ /* 0x004fd600078ec0ff */
[----:B-1----:R-:W-:Y:S05]  /*0080*/  @P0 BRA `(.L_x_1) ;  /* 0x00000000001c0947 */ /* 0x002fea0003800000 */
[----:B------:R-:W0:Y:S01]  /*0090*/  LDC.64 R4, c[0x0][0x388] ;  /* 0x0000e200ff047b82 */ /* 0x000e220000000a00 */
[----:B------:R-:W-:-:S05]  /*00a0*/  IMAD.MOV.U32 R9, RZ, RZ, 0x1 ;  /* 0x00000001ff097424 */ /* 0x000fca00078e00ff */
[----:B0-----:R-:W2:Y:S02]  /*00b0*/  ATOMG.E.ADD.STRONG.GPU PT, R4, desc[UR6][R4.64], R9 ;  /* 0x80000009040479a8 */ /* 0x001ea400081ef106 */
[----:B------:R-:W0:Y:S01]  /*00c0*/  S2UR UR5, SR_CgaCtaId ;  /* 0x00000000000579c3 */ /* 0x000e220000008800 */
[----:B------:R-:W-:Y:S02]  /*00d0*/  UMOV UR4, 0x400 ;  /* 0x0000040000047882 */ /* 0x000fe40000000000 */
[----:B0-----:R-:W-:-:S09]  /*00e0*/  ULEA UR4, UR5, UR4, 0x18 ;  /* 0x0000000405047291 */ /* 0x001fd2000f8ec0ff */
[----:B--2---:R0:W-:Y:S03]  /*00f0*/  STS [UR4+0x6600], R4 ;  /* 0x00660004ff007988 */ /* 0x0041e60008000804 */
.L_x_1:
[----:B------:R-:W-:Y:S05]  /*0100*/  BSYNC.RECONVERGENT B0 ;  /* 0x0000000000007941 */ /* 0x000fea0003800200 */
.L_x_0:
[----:B------:R-:W-:Y:S06]  /*0110*/  BAR.SYNC.DEFER_BLOCKING 0x0 ;  /* 0x0000000000007b1d */ /* 0x000fec0000010000 */
[----:B------:R-:W1:Y:S01]  /*0120*/  LDCU UR4, c[0x0][0x3c0] ;  /* 0x00007800ff0477ac */ /* 0x000e620008000800 */
[----:B------:R-:W2:Y:S01]  /*0130*/  S2R R24, SR_LANEID ;  /* 0x0000000000187919 */ /* 0x000ea20000000000 */
[----:B------:R-:W3:Y:S02]  /*0140*/  LDS R42, [R7+0x6600] ;  /* 0x00660000072a7984 */ /* 0x000ee40000000800 */
[----:B---3--:R-:W-:-:S04]  /*0150*/  IMAD R0, R42, 0x1980, RZ ;  /* 0x000019802a007824 */ /* 0x008fc800078e02ff */
[----:B------:R-:W-:Y:S01]  /*0160*/  VIADD R47, R0, 0x1980 ;  /* 0x00001980002f7836 */ /* 0x000fe20000000000 */
[----:B------:R-:W-:-:S04]  /*0170*/  SHF.R.S32.HI R9, RZ, 0x1f, R0 ;  /* 0x0000001fff097819 */ /* 0x000fc80000011400 */
[----:B-1----:R-:W-:-:S13]  /*0180*/  ISETP.GT.AND P0, PT, R47, UR4, PT ;  /* 0x000000042f007c0c */ /* 0x002fda000bf04270 */
[----:B--2---:R-:W-:Y:S05]  /*0190*/  @P0 BRA `(.L_x_2) ;  /* 0x0000000000680947 */ /* 0x004fea0003800000 */
[----:B------:R-:W1:Y:S01]  /*01a0*/  LDCU.64 UR4, c[0x0][0x3a8] ;  /* 0x00007500ff0477ac */ /* 0x000e620008000a00 */
[C---:B0-----:R-:W-:Y:S02]  /*01b0*/  LOP3.LUT R4, R3.reuse, 0x1f, RZ, 0xc0, !PT ;  /* 0x0000001f03047812 */ /* 0x041fe400078ec0ff */
[----:B------:R-:W-:-:S05]  /*01c0*/  LOP3.LUT R41, R3, 0x3e0, RZ, 0xc0, !PT ;  /* 0x000003e003297812 */ /* 0x000fca00078ec0ff */
[----:B------:R-:W-:-:S05]  /*01d0*/  IMAD R5, R41, 0x11, R4 ;  /* 0x0000001129057824 */ /* 0x000fca00078e0204 */
[----:B------:R-:W-:-:S05]  /*01e0*/  IADD3 R5, P0, PT, R0, R5, RZ ;  /* 0x0000000500057210 */ /* 0x000fca0007f1e0ff */
[----:B------:R-:W-:Y:S01]  /*01f0*/  IMAD.X R0, RZ, RZ, R9, P0 ;  /* 0x000000ffff007224 */ /* 0x000fe200000e0609 */
[----:B-1----:R-:W-:-:S04]  /*0200*/  LEA R8, P0, R5, UR4, 0x2 ;  /* 0x0000000405087c11 */ /* 0x002fc8000f8010ff */
[----:B------:R-:W-:-:S05]  /*0210*/  LEA.HI.X R9, R5, UR5, R0, 0x2, P0 ;  /* 0x0000000505097c11 */ /* 0x000fca00080f1400 */
[----:B------:R0:W5:Y:S04]  /*0220*/  LDG.E R28, desc[UR6][R8.64] ;  /* 0x00000006081c7981 */ /* 0x000168000c1e1900 */
        /* <DEDUP_REMOVED lines=15> */
[----:B------:R0:W5:Y:S01]  /*0320*/  LDG.E R46, desc[UR6][R8.64+0x800] ;  /* 0x00080006082e7981 */ /* 0x000162000c1e1900 */
[----:B------:R-:W-:Y:S05]  /*0330*/  BRA `(.L_x_3) ;  /* 0x0000000400307947 */ /* 0x000fea0003800000 */
.L_x_2:
[----:B------:R-:W1:Y:S01]  /*0340*/  LDCU.64 UR8, c[0x0][0x3a8] ;  /* 0x00007500ff0877ac */ /* 0x000e620008000a00 */
[C---:B0-----:R-:W-:Y:S01]  /*0350*/  LOP3.LUT R4, R3.reuse, 0x1f, RZ, 0xc0, !PT ;  /* 0x0000001f03047812 */ /* 0x041fe200078ec0ff */
[----:B------:R-:W-:Y:S01]  /*0360*/  IMAD.MOV.U32 R28, RZ, RZ, 0x7fffffff ;  /* 0x7fffffffff1c7424 */ /* 0x000fe200078e00ff */
[----:B------:R-:W-:Y:S02]  /*0370*/  LOP3.LUT R41, R3, 0x3e0, RZ, 0xc0, !PT ;  /* 0x000003e003297812 */ /* 0x000fe400078ec0ff */
[----:B------:R-:W-:-:S03]  /*0380*/  IADD3 R5, PT, PT, -R0, UR4, RZ ;  /* 0x0000000400057c10 */ /* 0x000fc6000fffe1ff */
[----:B------:R-:W-:-:S04]  /*0390*/  IMAD R10, R41, 0x11, R4 ;  /* 0x00000011290a7824 */ /* 0x000fc800078e0204 */
[----:B------:R-:W-:Y:S01]  /*03a0*/  VIADD R8, R10, 0x40 ;  /* 0x000000400a087836 */ /* 0x000fe20000000000 */
[----:B------:R-:W-:Y:S01]  /*03b0*/  IADD3 R11, P0, PT, R0, R10, RZ ;  /* 0x0000000a000b7210 */ /* 0x000fe20007f1e0ff */
[C---:B------:R-:W-:Y:S01]  /*03c0*/  VIADD R0, R10.reuse, 0x60 ;  /* 0x000000600a007836 */ /* 0x040fe20000000000 */
[CC--:B------:R-:W-:Y:S01]  /*03d0*/  ISETP.GE.AND P2, PT, R10.reuse, R5.reuse, PT ;  /* 0x000000050a00720c */ /* 0x0c0fe20003f46270 */
[----:B------:R-:W-:Y:S01]  /*03e0*/  VIADD R6, R10, 0x20 ;  /* 0x000000200a067836 */ /* 0x000fe20000000000 */
[-C--:B------:R-:W-:Y:S01]  /*03f0*/  ISETP.GE.AND P4, PT, R8, R5.reuse, PT ;  /* 0x000000050800720c */ /* 0x080fe20003f86270 */
[----:B------:R-:W-:Y:S01]  /*0400*/  IMAD.X R12, RZ, RZ, R9, P0 ;  /* 0x000000ffff0c7224 */ /* 0x000fe200000e0609 */
[-C--:B------:R-:W-:Y:S01]  /*0410*/  ISETP.GE.AND P5, PT, R0, R5.reuse, PT ;  /* 0x000000050000720c */ /* 0x080fe20003fa6270 */
[----:B------:R-:W-:Y:S01]  /*0420*/  VIADD R0, R10, 0xa0 ;  /* 0x000000a00a007836 */ /* 0x000fe20000000000 */
[C---:B-1----:R-:W-:Y:S02]  /*0430*/  LEA R8, P0, R11.reuse, UR8, 0x2 ;  /* 0x000000080b087c11 */ /* 0x042fe4000f8010ff */
[----:B------:R-:W-:Y:S01]  /*0440*/  ISETP.GE.AND P3, PT, R6, R5, PT ;  /* 0x000000050600720c */ /* 0x000fe20003f66270 */
[----:B------:R-:W-:Y:S01]  /*0450*/  VIADD R6, R10, 0x80 ;  /* 0x000000800a067836 */ /* 0x000fe20000000000 */
[----:B------:R-:W-:-:S02]  /*0460*/  LEA.HI.X R9, R11, UR9, R12, 0x2, P0 ;  /* 0x000000090b097c11 */ /* 0x000fc400080f140c */
[-C--:B------:R-:W-:Y:S01]  /*0470*/  ISETP.GE.AND P0, PT, R0, R5.reuse, PT ;  /* 0x000000050000720c */ /* 0x080fe20003f06270 */
[----:B------:R-:W-:Y:S01]  /*0480*/  VIADD R0, R10, 0xe0 ;  /* 0x000000e00a007836 */ /* 0x000fe20000000000 */
[-C--:B------:R-:W-:Y:S01]  /*0490*/  ISETP.GE.AND P6, PT, R6, R5.reuse, PT ;  /* 0x000000050600720c */ /* 0x080fe20003fc6270 */
[----:B------:R1:W5:Y:S01]  /*04a0*/  @!P2 LDG.E R28, desc[UR6][R8.64] ;  /* 0x00000006081ca981 */ /* 0x000362000c1e1900 */
[----:B------:R-:W-:Y:S02]  /*04b0*/  IMAD.MOV.U32 R29, RZ, RZ, 0x7fffffff ;  /* 0x7fffffffff1d7424 */ /* 0x000fe400078e00ff */
[-C--:B------:R-:W-:Y:S01]  /*04c0*/  ISETP.GE.AND P2, PT, R0, R5.reuse, PT ;  /* 0x000000050000720c */ /* 0x080fe20003f46270 */
[C---:B------:R-:W-:Y:S02]  /*04d0*/  VIADD R0, R10.reuse, 0x100 ;  /* 0x000001000a007836 */ /* 0x040fe40000000000 */
[----:B------:R-:W-:Y:S01]  /*04e0*/  VIADD R6, R10, 0xc0 ;  /* 0x000000c00a067836 */ /* 0x000fe20000000000 */
[----:B------:R1:W5:Y:S01]  /*04f0*/  @!P3 LDG.E R29, desc[UR6][R8.64+0x80] ;  /* 0x00008006081db981 */ /* 0x000362000c1e1900 */
[----:B------:R-:W-:Y:S01]  /*0500*/  IMAD.MOV.U32 R31, RZ, RZ, 0x7fffffff ;  /* 0x7fffffffff1f7424 */ /* 0x000fe200078e00ff */
[-C--:B------:R-:W-:Y:S01]  /*0510*/  ISETP.GE.AND P3, PT, R0, R5.reuse, PT ;  /* 0x000000050000720c */ /* 0x080fe20003f66270 */
[----:B------:R-:W-:Y:S01]  /*0520*/  VIADD R0, R10, 0x140 ;  /* 0x000001400a007836 */ /* 0x000fe20000000000 */
[----:B------:R-:W-:Y:S01]  /*0530*/  ISETP.GE.AND P1, PT, R6, R5, PT ;  /* 0x000000050600720c */ /* 0x000fe20003f26270 */
[----:B------:R-:W-:-:S02]  /*0540*/  IMAD.MOV.U32 R32, RZ, RZ, 0x7fffffff ;  /* 0x7fffffffff207424 */ /* 0x000fc400078e00ff */
[----:B------:R1:W5:Y:S01]  /*0550*/  @!P5 LDG.E R31, desc[UR6][R8.64+0x180] ;  /* 0x00018006081fd981 */ /* 0x000362000c1e1900 */
[-C--:B------:R-:W-:Y:S01]  /*0560*/  ISETP.GE.AND P5, PT, R0, R5.reuse, PT ;  /* 0x000000050000720c */ /* 0x080fe20003fa6270 */
[C---:B------:R-:W-:Y:S02]  /*0570*/  VIADD R0, R10.reuse, 0x160 ;  /* 0x000001600a007836 */ /* 0x040fe40000000000 */
[----:B------:R-:W-:Y:S01]  /*0580*/  IMAD.MOV.U32 R30, RZ, RZ, 0x7fffffff ;  /* 0x7fffffffff1e7424 */ /* 0x000fe200078e00ff */
[----:B------:R1:W5:Y:S01]  /*0590*/  @!P6 LDG.E R32, desc[UR6][R8.64+0x200] ;  /* 0x000200060820e981 */ /* 0x000362000c1e1900 */
[----:B------:R-:W-:Y:S01]  /*05a0*/  VIADD R6, R10, 0x120 ;  /* 0x000001200a067836 */ /* 0x000fe20000000000 */
[-C--:B------:R-:W-:Y:S01]  /*05b0*/  ISETP.GE.AND P6, PT, R0, R5.reuse, PT ;  /* 0x000000050000720c */ /* 0x080fe20003fc6270 */
[----:B------:R-:W-:Y:S02]  /*05c0*/  IMAD.MOV.U32 R34, RZ, RZ, 0x7fffffff ;  /* 0x7fffffffff227424 */ /* 0x000fe400078e00ff */
[----:B------:R-:W-:Y:S01]  /*05d0*/  VIADD R0, R10, 0x1a0 ;  /* 0x000001a00a007836 */ /* 0x000fe20000000000 */
[----:B------:R1:W5:Y:S01]  /*05e0*/  @!P4 LDG.E R30, desc[UR6][R8.64+0x100] ;  /* 0x00010006081ec981 */ /* 0x000362000c1e1900 */
[----:B------:R-:W-:Y:S01]  /*05f0*/  ISETP.GE.AND P4, PT, R6, R5, PT ;  /* 0x000000050600720c */ /* 0x000fe20003f86270 */
[----:B------:R-:W-:-:S02]  /*0600*/  IMAD.MOV.U32 R33, RZ, RZ, 0x7fffffff ;  /* 0x7fffffffff217424 */ /* 0x000fc400078e00ff */
[----:B------:R1:W5:Y:S01]  /*0610*/  @!P1 LDG.E R34, desc[UR6][R8.64+0x300] ;  /* 0x0003000608229981 */ /* 0x000362000c1e1900 */
[----:B------:R-:W-:Y:S01]  /*0620*/  IMAD.MOV.U32 R35, RZ, RZ, 0x7fffffff ;  /* 0x7fffffffff237424 */ /* 0x000fe200078e00ff */
[-C--:B------:R-:W-:Y:S01]  /*0630*/  ISETP.GE.AND P1, PT, R0, R5.reuse, PT ;  /* 0x000000050000720c */ /* 0x080fe20003f26270 */
[C---:B------:R-:W-:Y:S01]  /*0640*/  VIADD R6, R10.reuse, 0x180 ;  /* 0x000001800a067836 */ /* 0x040fe20000000000 */
[----:B------:R1:W5:Y:S01]  /*0650*/  @!P0 LDG.E R33, desc[UR6][R8.64+0x280] ;  /* 0x0002800608218981 */ /* 0x000362000c1e1900 */
[----:B------:R-:W-:Y:S02]  /*0660*/  VIADD R0, R10, 0x1c0 ;  /* 0x000001c00a007836 */ /* 0x000fe40000000000 */
[----:B------:R-:W-:Y:S01]  /*0670*/  IMAD.MOV.U32 R36, RZ, RZ, 0x7fffffff ;  /* 0x7fffffffff247424 */ /* 0x000fe200078e00ff */
[----:B------:R1:W5:Y:S01]  /*0680*/  @!P2 LDG.E R35, desc[UR6][R8.64+0x380] ;  /* 0x000380060823a981 */ /* 0x000362000c1e1900 */
[----:B------:R-:W-:Y:S01]  /*0690*/  IMAD.MOV.U32 R37, RZ, RZ, 0x7fffffff ;  /* 0x7fffffffff257424 */ /* 0x000fe200078e00ff */
[-C--:B------:R-:W-:Y:S01]  /*06a0*/  ISETP.GE.AND P0, PT, R6, R5.reuse, PT ;  /* 0x000000050600720c */ /* 0x080fe20003f06270 */
[----:B------:R-:W-:Y:S01]  /*06b0*/  VIADD R6, R10, 0x1e0 ;  /* 0x000001e00a067836 */ /* 0x000fe20000000000 */
[-C--:B------:R-:W-:Y:S01]  /*06c0*/  ISETP.GE.AND P2, PT, R0, R5.reuse, PT ;  /* 0x000000050000720c */ /* 0x080fe20003f46270 */
[----:B------:R-:W-:Y:S01]  /*06d0*/  VIADD R0, R10, 0x200 ;  /* 0x000002000a007836 */ /* 0x000fe20000000000 */
[----:B------:R1:W5:Y:S02]  /*06e0*/  @!P3 LDG.E R36, desc[UR6][R8.64+0x400] ;  /* 0x000400060824b981 */ /* 0x000364000c1e1900 */
[----:B------:R-:W-:-:S02]  /*06f0*/  ISETP.GE.AND P3, PT, R6, R5, PT ;  /* 0x000000050600720c */ /* 0x000fc40003f66270 */
[----:B------:R1:W5:Y:S01]  /*0700*/  @!P4 LDG.E R37, desc[UR6][R8.64+0x480] ;  /* 0x000480060825c981 */ /* 0x000362000c1e1900 */
[----:B------:R-:W-:Y:S01]  /*0710*/  ISETP.GE.AND P4, PT, R0, R5, PT ;  /* 0x000000050000720c */ /* 0x000fe20003f86270 */
[----:B------:R-:W-:Y:S02]  /*0720*/  IMAD.MOV.U32 R38, RZ, RZ, 0x7fffffff ;  /* 0x7fffffffff267424 */ /* 0x000fe400078e00ff */
[----:B------:R-:W-:Y:S02]  /*0730*/  IMAD.MOV.U32 R39, RZ, RZ, 0x7fffffff ;  /* 0x7fffffffff277424 */ /* 0x000fe400078e00ff */
[----:B------:R-:W-:Y:S02]  /*0740*/  IMAD.MOV.U32 R40, RZ, RZ, 0x7fffffff ;  /* 0x7fffffffff287424 */ /* 0x000fe400078e00ff */
[----:B------:R-:W-:Y:S01]  /*0750*/  IMAD.MOV.U32 R43, RZ, RZ, 0x7fffffff ;  /* 0x7fffffffff2b7424 */ /* 0x000fe200078e00ff */
[----:B------:R1:W5:Y:S01]  /*0760*/  @!P5 LDG.E R38, desc[UR6][R8.64+0x500] ;  /* 0x000500060826d981 */ /* 0x000362000c1e1900 */
[----:B------:R-:W-:-:S02]  /*0770*/  IMAD.MOV.U32 R44, RZ, RZ, 0x7fffffff ;  /* 0x7fffffffff2c7424 */ /* 0x000fc400078e00ff */
[----:B------:R-:W-:Y:S01]  /*0780*/  IMAD.MOV.U32 R45, RZ, RZ, 0x7fffffff ;  /* 0x7fffffffff2d7424 */ /* 0x000fe200078e00ff */
[----:B------:R1:W5:Y:S01]  /*0790*/  @!P6 LDG.E R39, desc[UR6][R8.64+0x580] ;  /* 0x000580060827e981 */ /* 0x000362000c1e1900 */
[----:B------:R-:W-:-:S03]  /*07a0*/  IMAD.MOV.U32 R46, RZ, RZ, 0x7fffffff ;  /* 0x7fffffffff2e7424 */ /* 0x000fc600078e00ff */
[----:B------:R1:W5:Y:S04]  /*07b0*/  @!P0 LDG.E R40, desc[UR6][R8.64+0x600] ;  /* 0x0006000608288981 */ /* 0x000368000c1e1900 */
[----:B------:R1:W5:Y:S04]  /*07c0*/  @!P1 LDG.E R43, desc[UR6][R8.64+0x680] ;  /* 0x00068006082b9981 */ /* 0x000368000c1e1900 */
[----:B------:R1:W5:Y:S04]  /*07d0*/  @!P2 LDG.E R44, desc[UR6][R8.64+0x700] ;  /* 0x00070006082ca981 */ /* 0x000368000c1e1900 */
[----:B------:R1:W5:Y:S04]  /*07e0*/  @!P3 LDG.E R45, desc[UR6][R8.64+0x780] ;  /* 0x00078006082db981 */ /* 0x000368000c1e1900 */
[----:B------:R1:W5:Y:S02]  /*07f0*/  @!P4 LDG.E R46, desc[UR6][R8.64+0x800] ;  /* 0x00080006082ec981 */ /* 0x000364000c1e1900 */
.L_x_3:
[----:B------:R-:W-:Y:S01]  /*0800*/  VIMNMX R5, PT, PT, R24, 0xe0, !PT ;  /* 0x000000e018057848 */ /* 0x000fe20007fe0100 */
[----:B------:R-:W2:Y:S01]  /*0810*/  LDCU UR4, c[0x0][0x3c8] ;  /* 0x00007900ff0477ac */ /* 0x000ea20008000800 */
[----:B------:R-:W-:Y:S01]  /*0820*/  SHF.R.U32.HI R0, RZ, 0x5, R3 ;  /* 0x00000005ff007819 */ /* 0x000fe20000011603 */
[----:B------:R-:W-:Y:S01]  /*0830*/  BSSY.RECONVERGENT B0, `(.L_x_4) ;  /* 0x0000025000007945 */ /* 0x000fe20003800200 */
[--C-:B------:R-:W-:Y:S01]  /*0840*/  IADD3 R5, PT, PT, R5, 0x1f, -R24.reuse ;  /* 0x0000001f05057810 */ /* 0x100fe20007ffe818 */
[----:B------:R-:W-:Y:S01]  /*0850*/  UMOV UR5, 0xffffffff ;  /* 0xffffffff00057882 */ /* 0x000fe20000000000 */
[----:B01----:R-:W-:Y:S02]  /*0860*/  IMAD.MOV.U32 R8, RZ, RZ, R24 ;  /* 0x000000ffff087224 */ /* 0x003fe400078e0018 */
[C---:B------:R-:W-:Y:S01]  /*0870*/  ISETP.GE.U32.AND P0, PT, R5.reuse, 0x1e0, PT ;  /* 0x000001e00500780c */ /* 0x040fe20003f06070 */
[----:B------:R-:W-:Y:S01]  /*0880*/  IMAD.SHL.U32 R0, R0, 0x400, RZ ;  /* 0x0000040000007824 */ /* 0x000fe200078e00ff */
[----:B------:R-:W-:-:S04]  /*0890*/  LEA.HI R6, R5, 0x1, RZ, 0x1b ;  /* 0x0000000105067811 */ /* 0x000fc800078fd8ff */
[----:B------:R-:W-:-:S04]  /*08a0*/  LOP3.LUT R9, R6, 0xf, RZ, 0xc0, !PT ;  /* 0x0000000f06097812 */ /* 0x000fc800078ec0ff */
[----:B------:R-:W-:Y:S01]  /*08b0*/  ISETP.NE.AND P1, PT, R9, RZ, PT ;  /* 0x000000ff0900720c */ /* 0x000fe20003f25270 */
[----:B--2---:R-:W-:Y:S02]  /*08c0*/  USHF.L.U32 UR4, UR5, UR4, URZ ;  /* 0x0000000405047299 */ /* 0x004fe400080006ff */
[----:B------:R-:W-:Y:S10]  /*08d0*/  @!P0 BRA `(.L_x_5) ;  /* 0x0000000000688947 */ /* 0x000ff40003800000 */
[----:B------:R-:W-:Y:S01]  /*08e0*/  IMAD R10, R24, 0x4, R0 ;  /* 0x00000004180a7824 */ /* 0x000fe200078e0200 */
[----:B------:R-:W-:Y:S01]  /*08f0*/  LOP3.LUT R5, R6, 0xffffff0, RZ, 0xc0, !PT ;  /* 0x0ffffff006057812 */ /* 0x000fe200078ec0ff */
[----:B------:R-:W-:-:S03]  /*0900*/  IMAD.MOV.U32 R8, RZ, RZ, R24 ;  /* 0x000000ffff087224 */ /* 0x000fc600078e0018 */
[----:B------:R-:W-:Y:S01]  /*0910*/  IADD3 R10, PT, PT, R10, 0x400, R7 ;  /* 0x000004000a0a7810 */ /* 0x000fe20007ffe007 */
[----:B------:R-:W-:-:S07]  /*0920*/  IMAD.MOV R5, RZ, RZ, -R5 ;  /* 0x000000ffff057224 */ /* 0x000fce00078e0a05 */
.L_x_6:
[----:B------:R-:W-:Y:S01]  /*0930*/  VIADD R5, R5, 0x10 ;  /* 0x0000001005057836 */ /* 0x000fe20000000000 */
[----:B------:R-:W-:Y:S01]  /*0940*/  STS [R10+-0x400], RZ ;  /* 0xfffc00ff0a007388 */ /* 0x000fe20000000800 */
[----:B------:R-:W-:-:S03]  /*0950*/  VIADD R8, R8, 0x200 ;  /* 0x0000020008087836 */ /* 0x000fc60000000000 */
[----:B------:R-:W-:Y:S01]  /*0960*/  ISETP.NE.AND P0, PT, R5, RZ, PT ;  /* 0x000000ff0500720c */ /* 0x000fe20003f05270 */
[----:B------:R-:W-:Y:S04]  /*0970*/  STS [R10+-0x380], RZ ;  /* 0xfffc80ff0a007388 */ /* 0x000fe80000000800 */
[----:B------:R-:W-:Y:S04]  /*0980*/  STS [R10+-0x300], RZ ;  /* 0xfffd00ff0a007388 */ /* 0x000fe80000000800 */
[----:B------:R-:W-:Y:S04]  /*0990*/  STS [R10+-0x280], RZ ;  /* 0xfffd80ff0a007388 */ /* 0x000fe80000000800 */
[----:B------:R-:W-:Y:S04]  /*09a0*/  STS [R10+-0x200], RZ ;  /* 0xfffe00ff0a007388 */ /* 0x000fe80000000800 */
[----:B------:R-:W-:Y:S04]  /*09b0*/  STS [R10+-0x180], RZ ;  /* 0xfffe80ff0a007388 */ /* 0x000fe80000000800 */
[----:B------:R-:W-:Y:S04]  /*09c0*/  STS [R10+-0x100], RZ ;  /* 0xffff00ff0a007388 */ /* 0x000fe80000000800 */
[----:B------:R-:W-:Y:S04]  /*09d0*/  STS [R10+-0x80], RZ ;  /* 0xffff80ff0a007388 */ /* 0x000fe80000000800 */
[----:B------:R-:W-:Y:S04]  /*09e0*/  STS [R10], RZ ;  /* 0x000000ff0a007388 */ /* 0x000fe80000000800 */
[----:B------:R-:W-:Y:S04]  /*09f0*/  STS [R10+0x80], RZ ;  /* 0x000080ff0a007388 */ /* 0x000fe80000000800 */
[----:B------:R-:W-:Y:S04]  /*0a00*/  STS [R10+0x100], RZ ;  /* 0x000100ff0a007388 */ /* 0x000fe80000000800 */
[----:B------:R-:W-:Y:S04]  /*0a10*/  STS [R10+0x180], RZ ;  /* 0x000180ff0a007388 */ /* 0x000fe80000000800 */
[----:B------:R-:W-:Y:S04]  /*0a20*/  STS [R10+0x200], RZ ;  /* 0x000200ff0a007388 */ /* 0x000fe80000000800 */
[----:B------:R-:W-:Y:S04]  /*0a30*/  STS [R10+0x280], RZ ;  /* 0x000280ff0a007388 */ /* 0x000fe80000000800 */
[----:B------:R-:W-:Y:S04]  /*0a40*/  STS [R10+0x300], RZ ;  /* 0x000300ff0a007388 */ /* 0x000fe80000000800 */
[----:B------:R0:W-:Y:S02]  /*0a50*/  STS [R10+0x380], RZ ;  /* 0x000380ff0a007388 */ /* 0x0001e40000000800 */
[----:B0-----:R-:W-:Y:S01]  /*0a60*/  VIADD R10, R10, 0x800 ;  /* 0x000008000a0a7836 */ /* 0x001fe20000000000 */
[----:B------:R-:W-:Y:S06]  /*0a70*/  @P0 BRA `(.L_x_6) ;  /* 0xfffffffc00ac0947 */ /* 0x000fec000383ffff */
.L_x_5:
[----:B------:R-:W-:Y:S05]  /*0a80*/  BSYNC.RECONVERGENT B0 ;  /* 0x0000000000007941 */ /* 0x000fea0003800200 */
.L_x_4:
[----:B------:R-:W-:Y:S01]  /*0a90*/  BSSY.RECONVERGENT B0, `(.L_x_7) ;  /* 0x0000026000007945 */ /* 0x000fe20003800200 */
[----:B------:R-:W-:-:S03]  /*0aa0*/  IMAD.IADD R5, R7, 0x1, R0 ;  /* 0x0000000107057824 */ /* 0x000fc600078e0200 */
[----:B------:R-:W-:Y:S05]  /*0ab0*/  @!P1 BRA `(.L_x_8) ;  /* 0x00000000008c9947 */ /* 0x000fea0003800000 */
[----:B------:R-:W-:Y:S01]  /*0ac0*/  ISETP.GE.U32.AND P0, PT, R9, 0x8, PT ;  /* 0x000000080900780c */ /* 0x000fe20003f06070 */
[----:B------:R-:W-:Y:S01]  /*0ad0*/  BSSY.RECONVERGENT B1, `(.L_x_9) ;  /* 0x000000e000017945 */ /* 0x000fe20003800200 */
[----:B------:R-:W-:-:S04]  /*0ae0*/  LOP3.LUT R10, R6, 0x7, RZ, 0xc0, !PT ;  /* 0x00000007060a7812 */ /* 0x000fc800078ec0ff */
[----:B------:R-:W-:-:S07]  /*0af0*/  ISETP.NE.AND P1, PT, R10, RZ, PT ;  /* 0x000000ff0a00720c */ /* 0x000fce0003f25270 */
[----:B------:R-:W-:Y:S06]  /*0b00*/  @!P0 BRA `(.L_x_10) ;  /* 0x0000000000288947 */ /* 0x000fec0003800000 */
[C---:B------:R-:W-:Y:S02]  /*0b10*/  IMAD R9, R8.reuse, 0x4, R5 ;  /* 0x0000000408097824 */ /* 0x040fe400078e0205 */
[----:B------:R-:W-:-:S03]  /*0b20*/  VIADD R8, R8, 0x100 ;  /* 0x0000010008087836 */ /* 0x000fc60000000000 */
[----:B------:R0:W-:Y:S04]  /*0b30*/  STS [R9], RZ ;  /* 0x000000ff09007388 */ /* 0x0001e80000000800 */
[----:B------:R0:W-:Y:S04]  /*0b40*/  STS [R9+0x80], RZ ;  /* 0x000080ff09007388 */ /* 0x0001e80000000800 */
[----:B------:R0:W-:Y:S04]  /*0b50*/  STS [R9+0x100], RZ ;  /* 0x000100ff09007388 */ /* 0x0001e80000000800 */
[----:B------:R0:W-:Y:S04]  /*0b60*/  STS [R9+0x180], RZ ;  /* 0x000180ff09007388 */ /* 0x0001e80000000800 */
[----:B------:R0:W-:Y:S04]  /*0b70*/  STS [R9+0x200], RZ ;  /* 0x000200ff09007388 */ /* 0x0001e80000000800 */
[----:B------:R0:W-:Y:S04]  /*0b80*/  STS [R9+0x280], RZ ;  /* 0x000280ff09007388 */ /* 0x0001e80000000800 */
[----:B------:R0:W-:Y:S04]  /*0b90*/  STS [R9+0x300], RZ ;  /* 0x000300ff09007388 */ /* 0x0001e80000000800 */
[----:B------:R0:W-:Y:S02]  /*0ba0*/  STS [R9+0x380], RZ ;  /* 0x000380ff09007388 */ /* 0x0001e40000000800 */
.L_x_10:
[----:B------:R-:W-:Y:S05]  /*0bb0*/  BSYNC.RECONVERGENT B1 ;  /* 0x0000000000017941 */ /* 0x000fea0003800200 */
.L_x_9:
[----:B------:R-:W-:Y:S05]  /*0bc0*/  @!P1 BRA `(.L_x_8) ;  /* 0x0000000000489947 */ /* 0x000fea0003800000 */
[----:B------:R-:W-:Y:S02]  /*0bd0*/  ISETP.GE.U32.AND P0, PT, R10, 0x4, PT ;  /* 0x000000040a00780c */ /* 0x000fe40003f06070 */
[----:B------:R-:W-:-:S04]  /*0be0*/  LOP3.LUT R6, R6, 0x3, RZ, 0xc0, !PT ;  /* 0x0000000306067812 */ /* 0x000fc800078ec0ff */
[----:B------:R-:W-:-:S07]  /*0bf0*/  ISETP.NE.AND P1, PT, R6, RZ, PT ;  /* 0x000000ff0600720c */ /* 0x000fce0003f25270 */
[C---:B0-----:R-:W-:Y:S02]  /*0c00*/  @P0 IMAD R9, R8.reuse, 0x4, R5 ;  /* 0x0000000408090824 */ /* 0x041fe400078e0205 */
[----:B------:R-:W-:-:S03]  /*0c10*/  @P0 VIADD R8, R8, 0x80 ;  /* 0x0000008008080836 */ /* 0x000fc60000000000 */
[----:B------:R1:W-:Y:S04]  /*0c20*/  @P0 STS [R9], RZ ;  /* 0x000000ff09000388 */ /* 0x0003e80000000800 */
[----:B------:R1:W-:Y:S04]  /*0c30*/  @P0 STS [R9+0x80], RZ ;  /* 0x000080ff09000388 */ /* 0x0003e80000000800 */
[----:B------:R1:W-:Y:S04]  /*0c40*/  @P0 STS [R9+0x100], RZ ;  /* 0x000100ff09000388 */ /* 0x0003e80000000800 */
[----:B------:R1:W-:Y:S01]  /*0c50*/  @P0 STS [R9+0x180], RZ ;  /* 0x000180ff09000388 */ /* 0x0003e20000000800 */
[----:B------:R-:W-:Y:S05]  /*0c60*/  @!P1 BRA `(.L_x_8) ;  /* 0x0000000000209947 */ /* 0x000fea0003800000 */
[----:B------:R-:W-:Y:S02]  /*0c70*/  IMAD R0, R8, 0x4, R0 ;  /* 0x0000000408007824 */ /* 0x000fe400078e0200 */
[----:B------:R-:W-:Y:S02]  /*0c80*/  IMAD.MOV R6, RZ, RZ, -R6 ;  /* 0x000000ffff067224 */ /* 0x000fe400078e0a06 */
[----:B------:R-:W-:-:S07]  /*0c90*/  IMAD.IADD R0, R7, 0x1, R0 ;  /* 0x0000000107007824 */ /* 0x000fce00078e0200 */
.L_x_11:
[----:B------:R-:W-:Y:S01]  /*0ca0*/  VIADD R6, R6, 0x1 ;  /* 0x0000000106067836 */ /* 0x000fe20000000000 */
[----:B------:R0:W-:Y:S04]  /*0cb0*/  STS [R0], RZ ;  /* 0x000000ff00007388 */ /* 0x0001e80000000800 */
[----:B------:R-:W-:Y:S01]  /*0cc0*/  ISETP.NE.AND P0, PT, R6, RZ, PT ;  /* 0x000000ff0600720c */ /* 0x000fe20003f05270 */
[----:B0-----:R-:W-:-:S12]  /*0cd0*/  VIADD R0, R0, 0x80 ;  /* 0x0000008000007836 */ /* 0x001fd80000000000 */
[----:B------:R-:W-:Y:S05]  /*0ce0*/  @P0 BRA `(.L_x_11) ;  /* 0xfffffffc00ec0947 */ /* 0x000fea000383ffff */
.L_x_8:
[----:B------:R-:W-:Y:S05]  /*0cf0*/  BSYNC.RECONVERGENT B0 ;  /* 0x0000000000007941 */ /* 0x000fea0003800200 */
.L_x_7:
[----:B------:R-:W2:Y:S01]  /*0d00*/  LDCU UR5, c[0x0][0x3c4] ;  /* 0x00007880ff0577ac */ /* 0x000ea20008000800 */
[----:B-----5:R-:W-:Y:S01]  /*0d10*/  LOP3.LUT R27, R28, 0x80000000, RZ, 0x3c, !PT ;  /* 0x800000001c1b7812 */ /* 0x020fe200078e3cff */
[----:B------:R-:W-:Y:S01]  /*0d20*/  BSSY.RECONVERGENT B0, `(.L_x_12) ;  /* 0x0000080000007945 */ /* 0x000fe20003800200 */
[----:B------:R-:W-:Y:S02]  /*0d30*/  LOP3.LUT R22, R29, 0x80000000, RZ, 0x3c, !PT ;  /* 0x800000001d167812 */ /* 0x000fe400078e3cff */
[----:B------:R-:W-:Y:S02]  /*0d40*/  LOP3.LUT R21, R30, 0x80000000, RZ, 0x3c, !PT ;  /* 0x800000001e157812 */ /* 0x000fe400078e3cff */
[----:B------:R-:W-:Y:S02]  /*0d50*/  LOP3.LUT R18, R31, 0x80000000, RZ, 0x3c, !PT ;  /* 0x800000001f127812 */ /* 0x000fe400078e3cff */
[----:B------:R-:W-:Y:S02]  /*0d60*/  LOP3.LUT R20, R33, 0x80000000, RZ, 0x3c, !PT ;  /* 0x8000000021147812 */ /* 0x000fe400078e3cff */
[----:B------:R-:W-:-:S02]  /*0d70*/  LOP3.LUT R23, R32, 0x80000000, RZ, 0x3c, !PT ;  /* 0x8000000020177812 */ /* 0x000fc400078e3cff */
[----:B------:R-:W-:Y:S02]  /*0d80*/  LOP3.LUT R25, R34, 0x80000000, RZ, 0x3c, !PT ;  /* 0x8000000022197812 */ /* 0x000fe400078e3cff */
[----:B------:R-:W-:Y:S02]  /*0d90*/  LOP3.LUT R17, R36, 0x80000000, RZ, 0x3c, !PT ;  /* 0x8000000024117812 */ /* 0x000fe400078e3cff */
[----:B------:R-:W-:Y:S02]  /*0da0*/  LOP3.LUT R19, R38, 0x80000000, RZ, 0x3c, !PT ;  /* 0x8000000026137812 */ /* 0x000fe400078e3cff */
[----:B--2---:R-:W-:Y:S02]  /*0db0*/  SHF.R.U32.HI R49, RZ, UR5, R27 ;  /* 0x00000005ff317c19 */ /* 0x004fe4000801161b */
[----:B------:R-:W-:Y:S02]  /*0dc0*/  SHF.R.U32.HI R52, RZ, UR5, R22 ;  /* 0x00000005ff347c19 */ /* 0x000fe40008011616 */
[----:B------:R-:W-:-:S02]  /*0dd0*/  LOP3.LUT R49, R49, UR4, RZ, 0x30, !PT ;  /* 0x0000000431317c12 */ /* 0x000fc4000f8e30ff */
[----:B------:R-:W-:Y:S02]  /*0de0*/  LOP3.LUT R52, R52, UR4, RZ, 0x30, !PT ;  /* 0x0000000434347c12 */ /* 0x000fe4000f8e30ff */
[----:B------:R-:W-:Y:S01]  /*0df0*/  SHF.R.U32.HI R56, RZ, UR5, R21 ;  /* 0x00000005ff387c19 */ /* 0x000fe20008011615 */
[--C-:B------:R-:W-:Y:S01]  /*0e00*/  IMAD R0, R49, 0x4, R5.reuse ;  /* 0x0000000431007824 */ /* 0x100fe200078e0205 */
[----:B------:R-:W-:Y:S01]  /*0e10*/  SHF.R.U32.HI R48, RZ, UR5, R18 ;  /* 0x00000005ff307c19 */ /* 0x000fe20008011612 */
[----:B------:R-:W-:Y:S01]  /*0e20*/  IMAD R6, R52, 0x4, R5 ;  /* 0x0000000434067824 */ /* 0x000fe200078e0205 */
[----:B------:R-:W-:Y:S01]  /*0e30*/  LOP3.LUT R56, R56, UR4, RZ, 0x30, !PT ;  /* 0x0000000438387c12 */ /* 0x000fe2000f8e30ff */
[----:B------:R-:W-:Y:S01]  /*0e40*/  NOP ;  /* 0x0000000000007918 */ /* 0x000fe20000000000 */
[----:B01----:R-:W-:Y:S01]  /*0e50*/  SHF.R.U32.HI R9, RZ, UR5, R20 ;  /* 0x00000005ff097c19 */ /* 0x003fe20008011614 */
[----:B------:R0:W-:Y:S01]  /*0e60*/  ATOMS.POPC.INC.32 RZ, [R0+URZ] ;  /* 0x0000000000ff7f8c */ /* 0x0001e2000d8000ff */
[----:B------:R-:W-:-:S02]  /*0e70*/  LOP3.LUT R48, R48, UR4, RZ, 0x30, !PT ;  /* 0x0000000430307c12 */ /* 0x000fc4000f8e30ff */
[----:B------:R-:W-:Y:S01]  /*0e80*/  SHF.R.U32.HI R8, RZ, UR5, R23 ;  /* 0x00000005ff087c19 */ /* 0x000fe20008011617 */
[----:B------:R1:W-:Y:S01]  /*0e90*/  ATOMS.POPC.INC.32 RZ, [R6+URZ] ;  /* 0x0000000006ff7f8c */ /* 0x0003e2000d8000ff */
[----:B------:R-:W-:Y:S02]  /*0ea0*/  SHF.R.U32.HI R11, RZ, UR5, R25 ;  /* 0x00000005ff0b7c19 */ /* 0x000fe40008011619 */
[----:B------:R-:W-:Y:S01]  /*0eb0*/  LOP3.LUT R10, R9, UR4, RZ, 0x30, !PT ;  /* 0x00000004090a7c12 */ /* 0x000fe2000f8e30ff */
[--C-:B0-----:R-:W-:Y:S01]  /*0ec0*/  IMAD R0, R56, 0x4, R5.reuse ;  /* 0x0000000438007824 */ /* 0x101fe200078e0205 */
[----:B------:R-:W-:Y:S02]  /*0ed0*/  LOP3.LUT R8, R8, UR4, RZ, 0x30, !PT ;  /* 0x0000000408087c12 */ /* 0x000fe4000f8e30ff */
[----:B------:R-:W-:Y:S01]  /*0ee0*/  LOP3.LUT R12, R11, UR4, RZ, 0x30, !PT ;  /* 0x000000040b0c7c12 */ /* 0x000fe2000f8e30ff */
[--C-:B-1----:R-:W-:Y:S01]  /*0ef0*/  IMAD R6, R48, 0x4, R5.reuse ;  /* 0x0000000430067824 */ /* 0x102fe200078e0205 */
[----:B------:R0:W-:Y:S01]  /*0f00*/  ATOMS.POPC.INC.32 RZ, [R0+URZ] ;  /* 0x0000000000ff7f8c */ /* 0x0001e2000d8000ff */
[--C-:B------:R-:W-:Y:S01]  /*0f10*/  IMAD R9, R10, 0x4, R5.reuse ;  /* 0x000000040a097824 */ /* 0x100fe200078e0205 */
[----:B------:R-:W-:Y:S01]  /*0f20*/  LOP3.LUT R10, R35, 0x80000000, RZ, 0x3c, !PT ;  /* 0x80000000230a7812 */ /* 0x000fe200078e3cff */
[--C-:B------:R-:W-:Y:S01]  /*0f30*/  IMAD R8, R8, 0x4, R5.reuse ;  /* 0x0000000408087824 */ /* 0x100fe200078e0205 */
[----:B------:R1:W-:Y:S01]  /*0f40*/  ATOMS.POPC.INC.32 RZ, [R6+URZ] ;  /* 0x0000000006ff7f8c */ /* 0x0003e2000d8000ff */
[----:B------:R-:W-:Y:S01]  /*0f50*/  IMAD R11, R12, 0x4, R5 ;  /* 0x000000040c0b7824 */ /* 0x000fe200078e0205 */
[----:B------:R-:W-:-:S02]  /*0f60*/  LOP3.LUT R12, R37, 0x80000000, RZ, 0x3c, !PT ;  /* 0x80000000250c7812 */ /* 0x000fc400078e3cff */
[----:B------:R-:W-:Y:S01]  /*0f70*/  LOP3.LUT R16, R39, 0x80000000, RZ, 0x3c, !PT ;  /* 0x8000000027107812 */ /* 0x000fe200078e3cff */
[----:B------:R-:W-:Y:S01]  /*0f80*/  ATOMS.POPC.INC.32 RZ, [R8+URZ] ;  /* 0x0000000008ff7f8c */ /* 0x000fe2000d8000ff */
[----:B0-----:R-:W-:Y:S02]  /*0f90*/  SHF.R.U32.HI R0, RZ, UR5, R10 ;  /* 0x00000005ff007c19 */ /* 0x001fe4000801160a */
[----:B-1----:R-:W-:Y:S01]  /*0fa0*/  SHF.R.U32.HI R6, RZ, UR5, R17 ;  /* 0x00000005ff067c19 */ /* 0x002fe20008011611 */
[----:B------:R0:W-:Y:S01]  /*0fb0*/  ATOMS.POPC.INC.32 RZ, [R9+URZ] ;  /* 0x0000000009ff7f8c */ /* 0x0001e2000d8000ff */
[----:B------:R-:W-:Y:S02]  /*0fc0*/  SHF.R.U32.HI R14, RZ, UR5, R19 ;  /* 0x00000005ff0e7c19 */ /* 0x000fe40008011613 */
[----:B------:R-:W-:Y:S01]  /*0fd0*/  LOP3.LUT R6, R6, UR4, RZ, 0x30, !PT ;  /* 0x0000000406067c12 */ /* 0x000fe2000f8e30ff */
[----:B------:R1:W-:Y:S01]  /*0fe0*/  ATOMS.POPC.INC.32 RZ, [R11+URZ] ;  /* 0x000000000bff7f8c */ /* 0x0003e2000d8000ff */
[----:B------:R-:W-:-:S02]  /*0ff0*/  SHF.R.U32.HI R13, RZ, UR5, R12 ;  /* 0x00000005ff0d7c19 */ /* 0x000fc4000801160c */
[----:B------:R-:W-:Y:S02]  /*1000*/  LOP3.LUT R0, R0, UR4, RZ, 0x30, !PT ;  /* 0x0000000400007c12 */ /* 0x000fe4000f8e30ff */
[----:B0-----:R-:W-:Y:S02]  /*1010*/  SHF.R.U32.HI R9, RZ, UR5, R16 ;  /* 0x00000005ff097c19 */ /* 0x001fe40008011610 */
[----:B------:R-:W-:Y:S01]  /*1020*/  LOP3.LUT R50, R14, UR4, RZ, 0x30, !PT ;  /* 0x000000040e327c12 */ /* 0x000fe2000f8e30ff */
[--C-:B------:R-:W-:Y:S01]  /*1030*/  IMAD R14, R6, 0x4, R5.reuse ;  /* 0x00000004060e7824 */ /* 0x100fe200078e0205 */
[----:B------:R-:W-:Y:S01]  /*1040*/  LOP3.LUT R8, R13, UR4, RZ, 0x30, !PT ;  /* 0x000000040d087c12 */ /* 0x000fe2000f8e30ff */
[--C-:B------:R-:W-:Y:S01]  /*1050*/  IMAD R0, R0, 0x4, R5.reuse ;  /* 0x0000000400007824 */ /* 0x100fe200078e0205 */
[----:B------:R-:W-:Y:S01]  /*1060*/  LOP3.LUT R6, R9, UR4, RZ, 0x30, !PT ;  /* 0x0000000409067c12 */ /* 0x000fe2000f8e30ff */
[--C-:B------:R-:W-:Y:S01]  /*1070*/  IMAD R50, R50, 0x4, R5.reuse ;  /* 0x0000000432327824 */ /* 0x100fe200078e0205 */
[----:B------:R-:W-:Y:S01]  /*1080*/  LOP3.LUT R9, R40, 0x80000000, RZ, 0x3c, !PT ;  /* 0x8000000028097812 */ /* 0x000fe200078e3cff */
[--C-:B------:R-:W-:Y:S01]  /*1090*/  IMAD R26, R8, 0x4, R5.reuse ;  /* 0x00000004081a7824 */ /* 0x100fe200078e0205 */
[----:B------:R0:W-:Y:S01]  /*10a0*/  ATOMS.POPC.INC.32 RZ, [R0+URZ] ;  /* 0x0000000000ff7f8c */ /* 0x0001e2000d8000ff */
[----:B------:R-:W-:Y:S01]  /*10b0*/  IMAD R51, R6, 0x4, R5 ;  /* 0x0000000406337824 */ /* 0x000fe200078e0205 */
[----:B------:R-:W-:-:S02]  /*10c0*/  LOP3.LUT R6, R43, 0x80000000, RZ, 0x3c, !PT ;  /* 0x800000002b067812 */ /* 0x000fc400078e3cff */
[----:B-1----:R-:W-:Y:S01]  /*10d0*/  LOP3.LUT R11, R44, 0x80000000, RZ, 0x3c, !PT ;  /* 0x800000002c0b7812 */ /* 0x002fe200078e3cff */
[----:B------:R1:W-:Y:S01]  /*10e0*/  ATOMS.POPC.INC.32 RZ, [R14+URZ] ;  /* 0x000000000eff7f8c */ /* 0x0003e2000d8000ff */
[----:B------:R-:W-:Y:S02]  /*10f0*/  LOP3.LUT R8, R45, 0x80000000, RZ, 0x3c, !PT ;  /* 0x800000002d087812 */ /* 0x000fe400078e3cff */
[----:B------:R-:W-:Y:S01]  /*1100*/  LOP3.LUT R13, R46, 0x80000000, RZ, 0x3c, !PT ;  /* 0x800000002e0d7812 */ /* 0x000fe200078e3cff */
[----:B------:R2:W-:Y:S01]  /*1110*/  ATOMS.POPC.INC.32 RZ, [R26+URZ] ;  /* 0x000000001aff7f8c */ /* 0x0005e2000d8000ff */
[----:B0-----:R-:W-:Y:S02]  /*1120*/  SHF.R.U32.HI R0, RZ, UR5, R9 ;  /* 0x00000005ff007c19 */ /* 0x001fe40008011609 */
[----:B------:R-:W-:Y:S01]  /*1130*/  SHF.R.U32.HI R53, RZ, UR5, R11 ;  /* 0x00000005ff357c19 */ /* 0x000fe2000801160b */
[----:B-1----:R-:W0:Y:S01]  /*1140*/  LDC.64 R14, c[0x0][0x380] ;  /* 0x0000e000ff0e7b82 */ /* 0x002e220000000a00 */
[----:B------:R-:W-:Y:S01]  /*1150*/  SHF.R.U32.HI R55, RZ, UR5, R8 ;  /* 0x00000005ff377c19 */ /* 0x000fe20008011608 */
[----:B------:R1:W-:Y:S01]  /*1160*/  ATOMS.POPC.INC.32 RZ, [R50+URZ] ;  /* 0x0000000032ff7f8c */ /* 0x0003e2000d8000ff */
[----:B------:R-:W-:-:S02]  /*1170*/  SHF.R.U32.HI R57, RZ, UR5, R13 ;  /* 0x00000005ff397c19 */ /* 0x000fc4000801160d */
[----:B--2---:R-:W-:Y:S01]  /*1180*/  SHF.R.U32.HI R26, RZ, UR5, R6 ;  /* 0x00000005ff1a7c19 */ /* 0x004fe20008011606 */
[----:B------:R2:W-:Y:S01]  /*1190*/  ATOMS.POPC.INC.32 RZ, [R51+URZ] ;  /* 0x0000000033ff7f8c */ /* 0x0005e2000d8000ff */
[----:B------:R-:W-:Y:S02]  /*11a0*/  LOP3.LUT R0, R0, UR4, RZ, 0x30, !PT ;  /* 0x0000000400007c12 */ /* 0x000fe4000f8e30ff */
[----:B------:R-:W-:Y:S02]  /*11b0*/  LOP3.LUT R54, R26, UR4, RZ, 0x30, !PT ;  /* 0x000000041a367c12 */ /* 0x000fe4000f8e30ff */
[----:B------:R-:W-:Y:S01]  /*11c0*/  LOP3.LUT R58, R53, UR4, RZ, 0x30, !PT ;  /* 0x00000004353a7c12 */ /* 0x000fe2000f8e30ff */
[--C-:B------:R-:W-:Y:S01]  /*11d0*/  IMAD R53, R0, 0x4, R5.reuse ;  /* 0x0000000400357824 */ /* 0x100fe200078e0205 */
[----:B------:R-:W-:Y:S01]  /*11e0*/  ISETP.GT.U32.AND P2, PT, R3, 0xff, PT ;  /* 0x000000ff0300780c */ /* 0x000fe20003f44070 */
[--C-:B------:R-:W-:Y:S01]  /*11f0*/  IMAD R54, R54, 0x4, R5.reuse ;  /* 0x0000000436367824 */ /* 0x100fe200078e0205 */
[----:B------:R-:W-:Y:S01]  /*1200*/  LOP3.LUT R60, R55, UR4, RZ, 0x30, !PT ;  /* 0x00000004373c7c12 */ /* 0x000fe2000f8e30ff */
[--C-:B------:R-:W-:Y:S01]  /*1210*/  IMAD R58, R58, 0x4, R5.reuse ;  /* 0x000000043a3a7824 */ /* 0x100fe200078e0205 */
[----:B------:R-:W-:Y:S01]  /*1220*/  LOP3.LUT R26, R57, UR4, RZ, 0x30, !PT ;  /* 0x00000004391a7c12 */ /* 0x000fe2000f8e30ff */
[----:B------:R3:W-:Y:S01]  /*1230*/  ATOMS.POPC.INC.32 RZ, [R53+URZ] ;  /* 0x0000000035ff7f8c */ /* 0x0007e2000d8000ff */
[----:B-1----:R-:W-:Y:S01]  /*1240*/  P2R R50, PR, RZ, 0x4 ;  /* 0x00000004ff327803 */ /* 0x002fe20000000000 */
[----:B------:R-:W-:-:S02]  /*1250*/  IMAD R60, R60, 0x4, R5 ;  /* 0x000000043c3c7824 */ /* 0x000fc400078e0205 */
[----:B------:R-:W-:Y:S01]  /*1260*/  IMAD R5, R26, 0x4, R5 ;  /* 0x000000041a057824 */ /* 0x000fe200078e0205 */
[----:B------:R3:W-:Y:S01]  /*1270*/  ATOMS.POPC.INC.32 RZ, [R54+URZ] ;  /* 0x0000000036ff7f8c */ /* 0x0007e2000d8000ff */
[----:B--2---:R-:W-:Y:S02]  /*1280*/  IMAD R51, R3, 0x4, R7 ;  /* 0x0000000403337824 */ /* 0x004fe400078e0207 */
[----:B------:R-:W-:Y:S01]  /*1290*/  IMAD.MOV.U32 R0, RZ, RZ, RZ ;  /* 0x000000ffff007224 */ /* 0x000fe200078e00ff */
[----:B------:R3:W-:Y:S04]  /*12a0*/  ATOMS.POPC.INC.32 RZ, [R58+URZ] ;  /* 0x000000003aff7f8c */ /* 0x0007e8000d8000ff */
[----:B------:R3:W-:Y:S04]  /*12b0*/  ATOMS.POPC.INC.32 RZ, [R60+URZ] ;  /* 0x000000003cff7f8c */ /* 0x0007e8000d8000ff */
[----:B------:R3:W-:Y:S01]  /*12c0*/  ATOMS.POPC.INC.32 RZ, [R5+URZ] ;  /* 0x0000000005ff7f8c */ /* 0x0007e2000d8000ff */
[----:B------:R-:W-:Y:S06]  /*12d0*/  BAR.SYNC.DEFER_BLOCKING 0x0 ;  /* 0x0000000000007b1d */ /* 0x000fec0000010000 */
[----:B------:R-:W-:Y:S05]  /*12e0*/  @P2 BRA `(.L_x_13) ;  /* 0x00000000008c2947 */ /* 0x000fea0003800000 */
[----:B------:R-:W1:Y:S04]  /*12f0*/  LDS R0, [R51] ;  /* 0x0000000033007984 */ /* 0x000e680000000800 */
[----:B---3--:R-:W2:Y:S04]  /*1300*/  LDS R5, [R51+0x400] ;  /* 0x0004000033057984 */ /* 0x008ea80000000800 */
[----:B------:R-:W3:Y:S04]  /*1310*/  LDS R53, [R51+0x800] ;  /* 0x0008000033357984 */ /* 0x000ee80000000800 */
[----:B------:R-:W4:Y:S04]  /*1320*/  LDS R55, [R51+0xc00] ;  /* 0x000c000033377984 */ /* 0x000f280000000800 */
[----:B------:R-:W5:Y:S04]  /*1330*/  LDS R57, [R51+0x1000] ;  /* 0x0010000033397984 */ /* 0x000f680000000800 */
[----:B------:R-:W0:Y:S04]  /*1340*/  LDS R59, [R51+0x1400] ;  /* 0x00140000333b7984 */ /* 0x000e280000000800 */
[----:B------:R-:W-:Y:S04]  /*1350*/  LDS R61, [R51+0x2000] ;  /* 0x00200000333d7984 */ /* 0x000fe80000000800 */
[----:B------:R-:W-:Y:S04]  /*1360*/  LDS R63, [R51+0x2400] ;  /* 0x00240000333f7984 */ /* 0x000fe80000000800 */
[----:B------:R-:W-:Y:S04]  /*1370*/  LDS R65, [R51+0x2800] ;  /* 0x0028000033417984 */ /* 0x000fe80000000800 */
[----:B------:R-:W-:Y:S04]  /*1380*/  STS [R51], RZ ;  /* 0x000000ff33007388 */ /* 0x000fe80000000800 */
[----:B-1----:R-:W-:Y:S01]  /*1390*/  STS [R51+0x400], R0 ;  /* 0x0004000033007388 */ /* 0x002fe20000000800 */
[----:B--2---:R-:W-:-:S03]  /*13a0*/  IMAD.IADD R54, R0, 0x1, R5 ;  /* 0x0000000100367824 */ /* 0x004fc600078e0205 */
[----:B------:R-:W1:Y:S01]  /*13b0*/  LDS R5, [R51+0x1800] ;  /* 0x0018000033057984 */ /* 0x000e620000000800 */
[----:B---3--:R-:W-:-:S03]  /*13c0*/  IMAD.IADD R58, R54, 0x1, R53 ;  /* 0x00000001363a7824 */ /* 0x008fc600078e0235 */
[----:B------:R-:W2:Y:S01]  /*13d0*/  LDS R53, [R51+0x1c00] ;  /* 0x001c000033357984 */ /* 0x000ea20000000800 */
[----:B----4-:R-:W-:-:S03]  /*13e0*/  IMAD.IADD R60, R58, 0x1, R55 ;  /* 0x000000013a3c7824 */ /* 0x010fc600078e0237 */
[----:B------:R1:W-:Y:S01]  /*13f0*/  STS [R51+0x800], R54 ;  /* 0x0008003633007388 */ /* 0x0003e20000000800 */
[----:B-----5:R-:W-:-:S03]  /*1400*/  IMAD.IADD R62, R60, 0x1, R57 ;  /* 0x000000013c3e7824 */ /* 0x020fc600078e0239 */
[----:B------:R-:W3:Y:S01]  /*1410*/  LDS R55, [R51+0x2c00] ;  /* 0x002c000033377984 */ /* 0x000ee20000000800 */
[----:B0-----:R-:W-:-:S03]  /*1420*/  IMAD.IADD R64, R62, 0x1, R59 ;  /* 0x000000013e407824 */ /* 0x001fc600078e023b */
[----:B------:R0:W-:Y:S04]  /*1430*/  STS [R51+0xc00], R58 ;  /* 0x000c003a33007388 */ /* 0x0001e80000000800 */
[----:B------:R4:W-:Y:S04]  /*1440*/  STS [R51+0x1000], R60 ;  /* 0x0010003c33007388 */ /* 0x0009e80000000800 */
[----:B------:R4:W-:Y:S04]  /*1450*/  STS [R51+0x1400], R62 ;  /* 0x0014003e33007388 */ /* 0x0009e80000000800 */
[----:B------:R4:W-:Y:S01]  /*1460*/  STS [R51+0x1800], R64 ;  /* 0x0018004033007388 */ /* 0x0009e20000000800 */
[----:B-1----:R-:W-:-:S04]  /*1470*/  IMAD.IADD R54, R64, 0x1, R5 ;  /* 0x0000000140367824 */ /* 0x002fc800078e0205 */
[----:B--2---:R-:W-:Y:S01]  /*1480*/  IMAD.IADD R66, R54, 0x1, R53 ;  /* 0x0000000136427824 */ /* 0x004fe200078e0235 */
[----:B------:R4:W-:Y:S03]  /*1490*/  STS [R51+0x1c00], R54 ;  /* 0x001c003633007388 */ /* 0x0009e60000000800 */
[----:B------:R-:W-:Y:S01]  /*14a0*/  IMAD.IADD R68, R66, 0x1, R61 ;  /* 0x0000000142447824 */ /* 0x000fe200078e023d */
[----:B------:R4:W-:Y:S03]  /*14b0*/  STS [R51+0x2000], R66 ;  /* 0x0020004233007388 */ /* 0x0009e60000000800 */
[----:B------:R-:W-:Y:S01]  /*14c0*/  IMAD.IADD R70, R68, 0x1, R63 ;  /* 0x0000000144467824 */ /* 0x000fe200078e023f */
[----:B------:R4:W-:Y:S03]  /*14d0*/  STS [R51+0x2400], R68 ;  /* 0x0024004433007388 */ /* 0x0009e60000000800 */
[----:B0-----:R-:W-:Y:S01]  /*14e0*/  IMAD.IADD R58, R70, 0x1, R65 ;  /* 0x00000001463a7824 */ /* 0x001fe200078e0241 */
[----:B------:R4:W-:Y:S03]  /*14f0*/  STS [R51+0x2800], R70 ;  /* 0x0028004633007388 */ /* 0x0009e60000000800 */
[----:B---3--:R-:W-:Y:S01]  /*1500*/  IMAD.IADD R0, R58, 0x1, R55 ;  /* 0x000000013a007824 */ /* 0x008fe200078e0237 */
[----:B------:R4:W-:Y:S06]  /*1510*/  STS [R51+0x2c00], R58 ;  /* 0x002c003a33007388 */ /* 0x0009ec0000000800 */
.L_x_13:
[----:B------:R-:W-:Y:S05]  /*1520*/  BSYNC.RECONVERGENT B0 ;  /* 0x0000000000007941 */ /* 0x000fea0003800200 */
.L_x_12:
[----:B------:R-:W-:Y:S01]  /*1530*/  ISETP.NE.AND P0, PT, R0, 0x1980, PT ;  /* 0x000019800000780c */ /* 0x000fe20003f05270 */
[----:B---3--:R-:W-:Y:S01]  /*1540*/  IMAD R5, R42, 0x100, R3 ;  /* 0x000001002a057824 */ /* 0x008fe200078e0203 */
[----:B------:R-:W-:Y:S01]  /*1550*/  @!P2 LOP3.LUT R53, R0, 0x40000000, RZ, 0xfc, !PT ;  /* 0x400000000035a812 */ /* 0x000fe200078efcff */
[----:B------:R-:W-:Y:S01]  /*1560*/  IMAD R41, R41, 0x11, RZ ;  /* 0x0000001129297824 */ /* 0x000fe200078e02ff */
[----:B------:R-:W-:Y:S01]  /*1570*/  ISETP.LT.U32.AND P0, PT, R3, 0x100, !P0 ;  /* 0x000001000300780c */ /* 0x000fe20004701070 */
[----:B0-----:R-:W-:-:S03]  /*1580*/  IMAD.WIDE R14, R5, 0x4, R14 ;  /* 0x00000004050e7825 */ /* 0x001fc600078e020e */
[----:B------:R-:W-:Y:S01]  /*1590*/  LOP3.LUT R57, R41, R4, RZ, 0xfc, !PT ;  /* 0x0000000429397212 */ /* 0x000fe200078efcff */
[----:B----4-:R-:W-:Y:S01]  /*15a0*/  IMAD R54, R42, 0x1980, RZ ;  /* 0x000019802a367824 */ /* 0x010fe200078e02ff */
[----:B------:R0:W-:Y:S07]  /*15b0*/  @!P2 STG.E.STRONG.SYS desc[UR6][R14.64], R53 ;  /* 0x000000350e00a986 */ /* 0x0001ee000c115906 */
[----:B------:R-:W-:Y:S06]  /*15c0*/  BAR.RED.OR.DEFER_BLOCKING 0x0, P0 ;  /* 0x0000000000007b1d */ /* 0x000fec0000014800 */
[----:B------:R-:W1:Y:S01]  /*15d0*/  B2R.RESULT RZ, P0 ;  /* 0x0000000000ff731c */ /* 0x000e620000004000 */
[----:B------:R-:W-:-:S04]  /*15e0*/  IADD3 R4, P1, PT, R54, R57, RZ ;  /* 0x0000003936047210 */ /* 0x000fc80007f3e0ff */
[----:B------:R-:W-:Y:S01]  /*15f0*/  LEA.HI.X.SX32 R55, R54, RZ, 0x1, P1 ;  /* 0x000000ff36377211 */ /* 0x000fe200008f0eff */
[----:B------:R-:W-:-:S03]  /*1600*/  IMAD.SHL.U32 R5, R4, 0x4, RZ ;  /* 0x0000000404057824 */ /* 0x000fc600078e00ff */
[----:B------:R-:W-:Y:S01]  /*1610*/  SHF.L.U64.HI R4, R4, 0x2, R55 ;  /* 0x0000000204047819 */ /* 0x000fe20000010237 */
[----:B01----:R-:W-:Y:S06]  /*1620*/  @!P0 BRA `(.L_x_14) ;  /* 0x0000001000b48947 */ /* 0x003fec0003800000 */
[----:B------:R-:W0:Y:S01]  /*1630*/  LDCU.64 UR8, c[0x0][0x3b8] ;  /* 0x00007700ff0877ac */ /* 0x000e220008000a00 */
[----:B------:R-:W-:Y:S01]  /*1640*/  BSSY B1, `(.L_x_15) ;  /* 0x0000032000017945 */ /* 0x000fe20003800000 */
[----:B------:R-:W-:Y:S01]  /*1650*/  IMAD R13, R3, 0x8, R7 ;  /* 0x00000008030d7824 */ /* 0x000fe200078e0207 */
[----:B0-----:R-:W-:-:S04]  /*1660*/  IADD3 R8, P0, PT, R5, UR8, RZ ;  /* 0x0000000805087c10 */ /* 0x001fc8000ff1e0ff */
[----:B------:R-:W-:Y:S01]  /*1670*/  IADD3.X R9, PT, PT, R4, UR9, RZ, P0, !PT ;  /* 0x0000000904097c10 */ /* 0x000fe200087fe4ff */
[----:B------:R-:W-:Y:S08]  /*1680*/  @P2 BRA `(.L_x_16) ;  /* 0x0000000000b42947 */ /* 0x000ff00003800000 */
[----:B------:R-:W0:Y:S02]  /*1690*/  LDCU.64 UR8, c[0x0][0x398] ;  /* 0x00007300ff0877ac */ /* 0x000e240008000a00 */
[----:B0-----:R-:W-:-:S04]  /*16a0*/  LEA R10, P0, R3, UR8, 0x3 ;  /* 0x00000008030a7c11 */ /* 0x001fc8000f8018ff */
[----:B------:R-:W-:-:S05]  /*16b0*/  LEA.HI.X R11, R3, UR9, RZ, 0x3, P0 ;  /* 0x00000009030b7c11 */ /* 0x000fca00080f1cff */
[----:B------:R-:W2:Y:S01]  /*16c0*/  LDG.E.64 R4, desc[UR6][R10.64] ;  /* 0x000000060a047981 */ /* 0x000ea2000c1e1b00 */
[----:B------:R-:W-:-:S04]  /*16d0*/  ISETP.GT.U32.AND P0, PT, R3, R49, PT ;  /* 0x000000310300720c */ /* 0x000fc80003f04070 */
[----:B------:R-:W-:-:S04]  /*16e0*/  SEL R17, RZ, 0x1980, !P0 ;  /* 0x00001980ff117807 */ /* 0x000fc80004000000 */
[----:B--2---:R-:W-:Y:S01]  /*16f0*/  IADD3 R4, P0, PT, R4, -R17, RZ ;  /* 0x8000001104047210 */ /* 0x004fe20007f1e0ff */
[----:B------:R-:W-:-:S03]  /*1700*/  IMAD.MOV.U32 R17, RZ, RZ, R0 ;  /* 0x000000ffff117224 */ /* 0x000fc600078e0000 */
[----:B------:R-:W-:Y:S02]  /*1710*/  IADD3.X R5, PT, PT, R5, -0x1, RZ, P0, !PT ;  /* 0xffffffff05057810 */ /* 0x000fe400007fe4ff */
[----:B------:R-:W-:-:S03]  /*1720*/  ISETP.GE.AND P0, PT, R42, 0x1, PT ;  /* 0x000000012a00780c */ /* 0x000fc60003f06270 */
[----:B------:R0:W-:Y:S10]  /*1730*/  STS.64 [R13+0x6600], R4 ;  /* 0x006600040d007388 */ /* 0x0001f40000000a00 */
[----:B------:R-:W-:Y:S05]  /*1740*/  @!P0 BRA `(.L_x_17) ;  /* 0x00000000006c8947 */ /* 0x000fea0003800000 */
[----:B------:R-:W-:Y:S01]  /*1750*/  BSSY B0, `(.L_x_18) ;  /* 0x0000019000007945 */ /* 0x000fe20003800000 */
[----:B------:R-:W-:Y:S02]  /*1760*/  IMAD.MOV.U32 R6, RZ, RZ, -0x1 ;  /* 0xffffffffff067424 */ /* 0x000fe400078e00ff */
[----:B------:R-:W-:Y:S02]  /*1770*/  IMAD.MOV.U32 R10, RZ, RZ, R42 ;  /* 0x000000ffff0a7224 */ /* 0x000fe400078e002a */
[----:B------:R-:W-:-:S07]  /*1780*/  IMAD.MOV.U32 R17, RZ, RZ, R0 ;  /* 0x000000ffff117224 */ /* 0x000fce00078e0000 */
.L_x_22:
[----:B0-----:R-:W0:Y:S01]  /*1790*/  LDC.64 R4, c[0x0][0x380] ;  /* 0x0000e000ff047b82 */ /* 0x001e220000000a00 */
[----:B------:R-:W-:Y:S01]  /*17a0*/  VIADD R19, R10, 0xffffffff ;  /* 0xffffffff0a137836 */ /* 0x000fe20000000000 */
[----:B------:R-:W-:Y:S03]  /*17b0*/  BSSY B2, `(.L_x_19) ;  /* 0x0000008000027945 */ /* 0x000fe60003800000 */
[----:B------:R-:W-:-:S04]  /*17c0*/  IMAD R11, R19, 0x100, R3 ;  /* 0x00000100130b7824 */ /* 0x000fc800078e0203 */
[----:B0-----:R-:W-:-:S07]  /*17d0*/  IMAD.WIDE R4, R11, 0x4, R4 ;  /* 0x000000040b047825 */ /* 0x001fce00078e0204 */
.L_x_20:
[----:B------:R-:W-:Y:S05]  /*17e0*/  YIELD ;  /* 0x0000000000007946 */ /* 0x000fea0003800000 */
[----:B------:R0:W-:Y:S06]  /*17f0*/  MEMBAR.SC.CTA ;  /* 0x0000000000007992 */ /* 0x0001ec0000000000 */
[----:B0-----:R-:W2:Y:S02]  /*1800*/  LDG.E.STRONG.SYS R11, desc[UR6][R4.64] ;  /* 0x00000006040b7981 */ /* 0x001ea4000c1f5900 */
[----:B--2---:R-:W-:-:S13]  /*1810*/  ISETP.NE.AND P0, PT, R11, RZ, PT ;  /* 0x000000ff0b00720c */ /* 0x004fda0003f05270 */
[----:B------:R-:W-:Y:S05]  /*1820*/  @!P0 BRA `(.L_x_20) ;  /* 0xfffffffc00ec8947 */ /* 0x000fea000383ffff */
[----:B------:R-:W-:Y:S05]  /*1830*/  BSYNC B2 ;  /* 0x0000000000027941 */ /* 0x000fea0003800000 */
.L_x_19:
[----:B------:R-:W-:Y:S01]  /*1840*/  BSSY.RECONVERGENT B2, `(.L_x_21) ;  /* 0x0000006000027945 */ /* 0x000fe20003800200 */
[C---:B------:R-:W-:Y:S02]  /*1850*/  ISETP.GT.AND P0, PT, R11.reuse, -0x1, PT ;  /* 0xffffffff0b00780c */ /* 0x040fe40003f04270 */
[----:B------:R-:W-:Y:S01]  /*1860*/  LOP3.LUT R4, R11, 0x3fffffff, RZ, 0xc0, !PT ;  /* 0x3fffffff0b047812 */ /* 0x000fe200078ec0ff */
[----:B------:R-:W-:Y:S05]  /*1870*/  WARPSYNC.EXCLUSIVE R6 ;  /* 0x0000000006007348 */ /* 0x000fea0003a00000 */
[----:B------:R-:W-:-:S05]  /*1880*/  IMAD.IADD R17, R4, 0x1, R17 ;  /* 0x0000000104117824 */ /* 0x000fca00078e0211 */
[----:B------:R-:W-:-:S07]  /*1890*/  VOTE.ANY R6, PT, P0 ;  /* 0x0000000000067806 */ /* 0x000fce00000e0100 */
[----:B------:R-:W-:Y:S05]  /*18a0*/  BSYNC.RECONVERGENT B2 ;  /* 0x0000000000027941 */ /* 0x000fea0003800200 */
.L_x_21:
[----:B------:R-:W-:Y:S01]  /*18b0*/  ISETP.GT.U32.AND P1, PT, R10, 0x1, PT ;  /* 0x000000010a00780c */ /* 0x000fe20003f24070 */
[----:B------:R-:W-:-:S12]  /*18c0*/  IMAD.MOV.U32 R10, RZ, RZ, R19 ;  /* 0x000000ffff0a7224 */ /* 0x000fd800078e0013 */
[----:B------:R-:W-:Y:S05]  /*18d0*/  @P0 BRA P1, `(.L_x_22) ;  /* 0xfffffffc00ac0947 */ /* 0x000fea000083ffff */
[----:B------:R-:W-:Y:S05]  /*18e0*/  BSYNC B0 ;  /* 0x0000000000007941 */ /* 0x000fea0003800000 */
.L_x_18:
[----:B------:R1:W2:Y:S02]  /*18f0*/  LDS.64 R4, [R13+0x6600] ;  /* 0x006600000d047984 */ /* 0x0002a40000000a00 */
.L_x_17:
[C---:B------:R-:W-:Y:S01]  /*1900*/  IMAD.IADD R19, R17.reuse, 0x1, -R0 ;  /* 0x0000000111137824 */ /* 0x040fe200078e0a00 */
[----:B------:R-:W-:-:S04]  /*1910*/  LOP3.LUT R11, R17, 0x80000000, RZ, 0xfc, !PT ;  /* 0x80000000110b7812 */ /* 0x000fc800078efcff */
[C---:B0-2---:R-:W-:Y:S01]  /*1920*/  IADD3 R4, P0, PT, R19.reuse, R4, RZ ;  /* 0x0000000413047210 */ /* 0x045fe20007f1e0ff */
[----:B------:R0:W-:Y:S03]  /*1930*/  STG.E.STRONG.SYS desc[UR6][R14.64], R11 ;  /* 0x0000000b0e007986 */ /* 0x0001e6000c115906 */
[----:B------:R-:W-:-:S05]  /*1940*/  LEA.HI.X.SX32 R5, R19, R5, 0x1, P0 ;  /* 0x0000000513057211 */ /* 0x000fca00000f0eff */
[----:B------:R0:W-:Y:S04]  /*1950*/  STS.64 [R13+0x6600], R4 ;  /* 0x006600040d007388 */ /* 0x0001e80000000a00 */
.L_x_16:
[----:B------:R-:W-:Y:S05]  /*1960*/  BSYNC B1 ;  /* 0x0000000000017941 */ /* 0x000fea0003800000 */
.L_x_15:
[----:B0-----:R-:W0:Y:S01]  /*1970*/  LDC R5, c[0x0][0x3c0] ;  /* 0x0000f000ff057b82 */ /* 0x001e220000000800 */
[----:B------:R-:W-:-:S07]  /*1980*/  IMAD R4, R49, 0x8, R7 ;  /* 0x0000000831047824 */ /* 0x000fce00078e0207 */
[----:B------:R-:W2:Y:S01]  /*1990*/  LDC.64 R16, c[0x0][0x390] ;  /* 0x0000e400ff107b82 */ /* 0x000ea20000000a00 */
[----:B0-----:R-:W-:Y:S02]  /*19a0*/  ISETP.GE.AND P0, PT, R47, R5, PT ;  /* 0x000000052f00720c */ /* 0x001fe40003f06270 */
[----:B--2---:R-:W-:-:S04]  /*19b0*/  ISETP.EQ.U32.AND P1, PT, R16, RZ, PT ;  /* 0x000000ff1000720c */ /* 0x004fc80003f22070 */
[----:B------:R-:W-:-:S04]  /*19c0*/  ISETP.EQ.OR.EX P0, PT, R17, RZ, !P0, P1 ;  /* 0x000000ff1100720c */ /* 0x000fc80004702710 */
[----:B------:R-:W-:-:S13]  /*19d0*/  ISETP.GT.U32.OR P0, PT, R3, 0xff, P0 ;  /* 0x000000ff0300780c */ /* 0x000fda0000704470 */
[----:B------:R-:W-:Y:S05]  /*19e0*/  @P0 BRA `(.L_x_23) ;  /* 0x0000000000240947 */ /* 0x000fea0003800000 */
[----:B------:R-:W0:Y:S01]  /*19f0*/  LDS.64 R10, [R13+0x6600] ;  /* 0x006600000d0a7984 */ /* 0x000e220000000a00 */
[C---:B------:R-:W-:Y:S02]  /*1a00*/  ISETP.GT.U32.AND P0, PT, R3.reuse, R49, PT ;  /* 0x000000310300720c */ /* 0x040fe40003f04070 */
[C---:B------:R-:W-:Y:S02]  /*1a10*/  LEA R6, P2, R3.reuse, R16, 0x3 ;  /* 0x0000001003067211 */ /* 0x040fe400078418ff */
[----:B------:R-:W-:Y:S02]  /*1a20*/  SEL R7, RZ, 0x1980, !P0 ;  /* 0x00001980ff077807 */ /* 0x000fe40004000000 */
[--C-:B------:R-:W-:Y:S02]  /*1a30*/  SHF.R.S32.HI R15, RZ, 0x1f, R0.reuse ;  /* 0x0000001fff0f7819 */ /* 0x100fe40000011400 */
[----:B0-----:R-:W-:Y:S02]  /*1a40*/  IADD3 R2, P0, P1, R10, R7, R0 ;  /* 0x000000070a027210 */ /* 0x001fe4000791e000 */
[----:B------:R-:W-:-:S02]  /*1a50*/  LEA.HI.X R7, R3, R17, RZ, 0x3, P2 ;  /* 0x0000001103077211 */ /* 0x000fc400010f1cff */
[----:B------:R-:W-:-:S05]  /*1a60*/  IADD3.X R3, PT, PT, R11, RZ, R15, P0, P1 ;  /* 0x000000ff0b037210 */ /* 0x000fca00007e240f */
[----:B------:R0:W-:Y:S04]  /*1a70*/  STG.E.64 desc[UR6][R6.64], R2 ;  /* 0x0000000206007986 */ /* 0x0001e8000c101b06 */
.L_x_23:
[----:B------:R-:W-:Y:S05]  /*1a80*/  WARPSYNC.ALL ;  /* 0x0000000000007948 */ /* 0x000fea0003800000 */
[----:B------:R-:W-:Y:S01]  /*1a90*/  BAR.SYNC.DEFER_BLOCKING 0x0 ;  /* 0x0000000000007b1d */ /* 0x000fe20000010000 */
[----:B------:R-:W-:-:S05]  /*1aa0*/  ISETP.GT.AND P0, PT, R47, R5, PT ;  /* 0x000000052f00720c */ /* 0x000fca0003f04270 */
[----:B0-----:R0:W2:Y:S08]  /*1ab0*/  LDS.64 R2, [R4+0x6600] ;  /* 0x0066000004027984 */ /* 0x0010b00000000a00 */
[----:B0-----:R-:W-:Y:S05]  /*1ac0*/  @P0 BRA `(.L_x_24) ;  /* 0x00000000005c0947 */ /* 0x001fea0003800000 */
[----:B------:R-:W0:Y:S01]  /*1ad0*/  LDCU.64 UR4, c[0x0][0x3a0] ;  /* 0x00007400ff0477ac */ /* 0x000e220008000a00 */
[----:B--2---:R-:W-:-:S05]  /*1ae0*/  IADD3 R0, P1, PT, R57, R2, RZ ;  /* 0x0000000239007210 */ /* 0x004fca0007f3e0ff */
[----:B------:R-:W-:Y:S01]  /*1af0*/  IMAD.X R7, RZ, RZ, R3, P1 ;  /* 0x000000ffff077224 */ /* 0x000fe200008e0603 */
[----:B0-----:R-:W-:-:S04]  /*1b00*/  LEA R2, P1, R0, UR4, 0x2 ;  /* 0x0000000400027c11 */ /* 0x001fc8000f8210ff */
[----:B------:R-:W-:-:S05]  /*1b10*/  LEA.HI.X R3, R0, UR5, R7, 0x2, P1 ;  /* 0x0000000500037c11 */ /* 0x000fca00088f1407 */
[----:B------:R2:W-:Y:S04]  /*1b20*/  STG.E desc[UR6][R2.64], R28 ;  /* 0x0000001c02007986 */ /* 0x0005e8000c101906 */
        /* <DEDUP_REMOVED lines=15> */
[----:B------:R2:W-:Y:S01]  /*1c20*/  STG.E desc[UR6][R2.64+0x800], R46 ;  /* 0x0008002e02007986 */ /* 0x0005e2000c101906 */
[----:B------:R-:W-:Y:S05]  /*1c30*/  BRA `(.L_x_25) ;  /* 0x0000000000e07947 */ /* 0x000fea0003800000 */
.L_x_24:
[----:B------:R-:W0:Y:S01]  /*1c40*/  LDCU.64 UR4, c[0x0][0x3a0] ;  /* 0x00007400ff0477ac */ /* 0x000e220008000a00 */
[----:B------:R-:W-:Y:S01]  /*1c50*/  IMAD R4, R42, -0x1980, R5 ;  /* 0xffffe6802a047824 */ /* 0x000fe200078e0205 */
[C---:B--2---:R-:W-:Y:S01]  /*1c60*/  IADD3 R0, P1, PT, R57.reuse, R2, RZ ;  /* 0x0000000239007210 */ /* 0x044fe20007f3e0ff */
[C---:B------:R-:W-:Y:S02]  /*1c70*/  VIADD R11, R57.reuse, 0x20 ;  /* 0x00000020390b7836 */ /* 0x040fe40000000000 */
[C---:B-1----:R-:W-:Y:S01]  /*1c80*/  VIADD R13, R57.reuse, 0x40 ;  /* 0x00000040390d7836 */ /* 0x042fe20000000000 */
[-C--:B------:R-:W-:Y:S01]  /*1c90*/  ISETP.GE.AND P5, PT, R57, R4.reuse, PT ;  /* 0x000000043900720c */ /* 0x080fe20003fa6270 */
[----:B------:R-:W-:Y:S01]  /*1ca0*/  IMAD.X R7, RZ, RZ, R3, P1 ;  /* 0x000000ffff077224 */ /* 0x000fe200008e0603 */
[-C--:B------:R-:W-:Y:S01]  /*1cb0*/  ISETP.GE.AND P4, PT, R11, R4.reuse, PT ;  /* 0x000000040b00720c */ /* 0x080fe20003f86270 */
[----:B------:R-:W-:Y:S01]  /*1cc0*/  VIADD R11, R57, 0x60 ;  /* 0x00000060390b7836 */ /* 0x000fe20000000000 */
[----:B------:R-:W-:Y:S01]  /*1cd0*/  ISETP.GE.AND P3, PT, R13, R4, PT ;  /* 0x000000040d00720c */ /* 0x000fe20003f66270 */
[----:B------:R-:W-:-:S02]  /*1ce0*/  VIADD R13, R57, 0x80 ;  /* 0x00000080390d7836 */ /* 0x000fc40000000000 */
[----:B------:R-:W-:Y:S01]  /*1cf0*/  VIADD R15, R57, 0xa0 ;  /* 0x000000a0390f7836 */ /* 0x000fe20000000000 */
[-C--:B------:R-:W-:Y:S01]  /*1d00*/  ISETP.GE.AND P2, PT, R11, R4.reuse, PT ;  /* 0x000000040b00720c */ /* 0x080fe20003f46270 */
[----:B------:R-:W-:Y:S01]  /*1d10*/  VIADD R11, R57, 0xc0 ;  /* 0x000000c0390b7836 */ /* 0x000fe20000000000 */
[C---:B0-----:R-:W-:Y:S02]  /*1d20*/  LEA R2, P1, R0.reuse, UR4, 0x2 ;  /* 0x0000000400027c11 */ /* 0x041fe4000f8210ff */
[-C--:B------:R-:W-:Y:S02]  /*1d30*/  ISETP.GE.AND P6, PT, R15, R4.reuse, PT ;  /* 0x000000040f00720c */ /* 0x080fe40003fc6270 */
[----:B------:R-:W-:Y:S02]  /*1d40*/  LEA.HI.X R3, R0, UR5, R7, 0x2, P1 ;  /* 0x0000000500037c11 */ /* 0x000fe400088f1407 */
[----:B------:R-:W-:Y:S01]  /*1d50*/  ISETP.GE.AND P1, PT, R13, R4, PT ;  /* 0x000000040d00720c */ /* 0x000fe20003f26270 */
[----:B------:R-:W-:-:S02]  /*1d60*/  VIADD R13, R57, 0xe0 ;  /* 0x000000e0390d7836 */ /* 0x000fc40000000000 */
[----:B------:R0:W-:Y:S01]  /*1d70*/  @!P5 STG.E desc[UR6][R2.64], R28 ;  /* 0x0000001c0200d986 */ /* 0x0001e2000c101906 */
[-C--:B------:R-:W-:Y:S01]  /*1d80*/  ISETP.GE.AND P5, PT, R11, R4.reuse, PT ;  /* 0x000000040b00720c */ /* 0x080fe20003fa6270 */
[----:B------:R-:W-:Y:S02]  /*1d90*/  VIADD R11, R57, 0x100 ;  /* 0x00000100390b7836 */ /* 0x000fe40000000000 */
[----:B------:R0:W-:Y:S01]  /*1da0*/  @!P4 STG.E desc[UR6][R2.64+0x80], R29 ;  /* 0x0000801d0200c986 */ /* 0x0001e2000c101906 */
[-C--:B------:R-:W-:Y:S01]  /*1db0*/  ISETP.GE.AND P4, PT, R13, R4.reuse, PT ;  /* 0x000000040d00720c */ /* 0x080fe20003f86270 */
[----:B------:R-:W-:Y:S02]  /*1dc0*/  VIADD R13, R57, 0x120 ;  /* 0x00000120390d7836 */ /* 0x000fe40000000000 */
[----:B------:R0:W-:Y:S01]  /*1dd0*/  @!P3 STG.E desc[UR6][R2.64+0x100], R30 ;  /* 0x0001001e0200b986 */ /* 0x0001e2000c101906 */
        /* <DEDUP_REMOVED lines=21> */
[----:B------:R-:W-:-:S03]  /*1f30*/  ISETP.GE.AND P2, PT, R13, R4, PT ;  /* 0x000000040d00720c */ /* 0x000fc60003f46270 */
[----:B------:R0:W-:Y:S01]  /*1f40*/  @!P1 STG.E desc[UR6][R2.64+0x500], R38 ;  /* 0x0005002602009986 */ /* 0x0001e2000c101906 */
[----:B------:R-:W-:-:S03]  /*1f50*/  ISETP.GE.AND P1, PT, R11, R4, PT ;  /* 0x000000040b00720c */ /* 0x000fc60003f26270 */
[----:B------:R0:W-:Y:S04]  /*1f60*/  @!P6 STG.E desc[UR6][R2.64+0x580], R39 ;  /* 0x000580270200e986 */ /* 0x0001e8000c101906 */
[----:B------:R0:W-:Y:S04]  /*1f70*/  @!P5 STG.E desc[UR6][R2.64+0x600], R40 ;  /* 0x000600280200d986 */ /* 0x0001e8000c101906 */
[----:B------:R0:W-:Y:S04]  /*1f80*/  @!P4 STG.E desc[UR6][R2.64+0x680], R43 ;  /* 0x0006802b0200c986 */ /* 0x0001e8000c101906 */
[----:B------:R0:W-:Y:S04]  /*1f90*/  @!P3 STG.E desc[UR6][R2.64+0x700], R44 ;  /* 0x0007002c0200b986 */ /* 0x0001e8000c101906 */
[----:B------:R0:W-:Y:S04]  /*1fa0*/  @!P2 STG.E desc[UR6][R2.64+0x780], R45 ;  /* 0x0007802d0200a986 */ /* 0x0001e8000c101906 */
[----:B------:R0:W-:Y:S02]  /*1fb0*/  @!P1 STG.E desc[UR6][R2.64+0x800], R46 ;  /* 0x0008002e02009986 */ /* 0x0001e4000c101906 */
.L_x_25:
[----:B------:R-:W-:Y:S05]  /*1fc0*/  @P0 BRA `(.L_x_26) ;  /* 0x0000000000480947 */ /* 0x000fea0003800000 */
[----:B------:R3:W5:Y:S04]  /*1fd0*/  LDG.E R11, desc[UR6][R8.64] ;  /* 0x00000006080b7981 */ /* 0x000768000c1e1900 */
[----:B-1----:R3:W5:Y:S04]  /*1fe0*/  LDG.E R13, desc[UR6][R8.64+0x80] ;  /* 0x00008006080d7981 */ /* 0x002768000c1e1900 */
[----:B------:R3:W5:Y:S04]  /*1ff0*/  LDG.E R15, desc[UR6][R8.64+0x100] ;  /* 0x00010006080f7981 */ /* 0x000768000c1e1900 */
[----:B------:R3:W5:Y:S04]  /*2000*/  LDG.E R17, desc[UR6][R8.64+0x180] ;  /* 0x0001800608117981 */ /* 0x000768000c1e1900 */
[----:B------:R3:W5:Y:S04]  /*2010*/  LDG.E R19, desc[UR6][R8.64+0x200] ;  /* 0x0002000608137981 */ /* 0x000768000c1e1900 */
[----:B------:R3:W5:Y:S04]  /*2020*/  LDG.E R21, desc[UR6][R8.64+0x280] ;  /* 0x0002800608157981 */ /* 0x000768000c1e1900 */
[----:B------:R3:W5:Y:S04]  /*2030*/  LDG.E R23, desc[UR6][R8.64+0x300] ;  /* 0x0003000608177981 */ /* 0x000768000c1e1900 */
[----:B------:R3:W5:Y:S04]  /*2040*/  LDG.E R25, desc[UR6][R8.64+0x380] ;  /* 0x0003800608197981 */ /* 0x000768000c1e1900 */
[----:B------:R3:W5:Y:S04]  /*2050*/  LDG.E R27, desc[UR6][R8.64+0x400] ;  /* 0x00040006081b7981 */ /* 0x000768000c1e1900 */
[----:B0-2---:R3:W5:Y:S04]  /*2060*/  LDG.E R29, desc[UR6][R8.64+0x480] ;  /* 0x00048006081d7981 */ /* 0x005768000c1e1900 */
        /* <DEDUP_REMOVED lines=8> */
.L_x_26:
[----:B------:R-:W-:Y:S02]  /*20f0*/  IMAD.IADD R54, R5, 0x1, -R54 ;  /* 0x0000000105367824 */ /* 0x000fe400078e0a36 */
[C---:B0-2---:R-:W-:Y:S02]  /*2100*/  VIADD R3, R57.reuse, 0x20 ;  /* 0x0000002039037836 */ /* 0x045fe40000000000 */
[C---:B------:R-:W-:Y:S01]  /*2110*/  VIADD R45, R57.reuse, 0x40 ;  /* 0x00000040392d7836 */ /* 0x040fe20000000000 */
[CC--:B------:R-:W-:Y:S01]  /*2120*/  ISETP.GE.AND P5, PT, R57.reuse, R54.reuse, PT ;  /* 0x000000363900720c */ /* 0x0c0fe20003fa6270 */
[----:B------:R-:W-:Y:S01]  /*2130*/  VIADD R47, R57, 0x80 ;  /* 0x00000080392f7836 */ /* 0x000fe20000000000 */
[-C--:B------:R-:W-:Y:S01]  /*2140*/  ISETP.GE.AND P4, PT, R3, R54.reuse, PT ;  /* 0x000000360300720c */ /* 0x080fe20003f86270 */
[----:B------:R-:W-:Y:S01]  /*2150*/  VIADD R3, R57, 0x60 ;  /* 0x0000006039037836 */ /* 0x000fe20000000000 */
[-C--:B------:R-:W-:Y:S01]  /*2160*/  ISETP.GE.AND P3, PT, R45, R54.reuse, PT ;  /* 0x000000362d00720c */ /* 0x080fe20003f66270 */
[----:B------:R-:W-:Y:S01]  /*2170*/  VIADD R45, R57, 0xa0 ;  /* 0x000000a0392d7836 */ /* 0x000fe20000000000 */
[----:B------:R-:W-:-:S02]  /*2180*/  ISETP.GE.AND P1, PT, R47, R54, PT ;  /* 0x000000362f00720c */ /* 0x000fc40003f26270 */
[-C--:B------:R-:W-:Y:S01]  /*2190*/  ISETP.GE.AND P2, PT, R3, R54.reuse, PT ;  /* 0x000000360300720c */ /* 0x080fe20003f46270 */
[----:B------:R-:W-:Y:S01]  /*21a0*/  VIADD R3, R57, 0xc0 ;  /* 0x000000c039037836 */ /* 0x000fe20000000000 */
[-C--:B------:R-:W-:Y:S01]  /*21b0*/  ISETP.GE.AND P6, PT, R45, R54.reuse, PT ;  /* 0x000000362d00720c */ /* 0x080fe20003fc6270 */
[----:B------:R-:W-:Y:S02]  /*21c0*/  VIADD R45, R57, 0xe0 ;  /* 0x000000e0392d7836 */ /* 0x000fe40000000000 */
[----:B------:R0:W5:Y:S01]  /*21d0*/  @!P5 LDG.E R11, desc[UR6][R8.64] ;  /* 0x00000006080bd981 */ /* 0x000162000c1e1900 */
[-C--:B------:R-:W-:Y:S01]  /*21e0*/  ISETP.GE.AND P5, PT, R3, R54.reuse, PT ;  /* 0x000000360300720c */ /* 0x080fe20003fa6270 */
[----:B------:R-:W-:Y:S02]  /*21f0*/  VIADD R3, R57, 0x100 ;  /* 0x0000010039037836 */ /* 0x000fe40000000000 */
[----:B-1----:R0:W5:Y:S01]  /*2200*/  @!P4 LDG.E R13, desc[UR6][R8.64+0x80] ;  /* 0x00008006080dc981 */ /* 0x002162000c1e1900 */
[----:B------:R-:W-:Y:S01]  /*2210*/  ISETP.GE.AND P4, PT, R45, R54, PT ;  /* 0x000000362d00720c */ /* 0x000fe20003f86270 */
[----:B------:R-:W-:-:S02]  /*2220*/  VIADD R45, R57, 0x120 ;  /* 0x00000120392d7836 */ /* 0x000fc40000000000 */
[----:B------:R0:W5:Y:S01]  /*2230*/  @!P3 LDG.E R15, desc[UR6][R8.64+0x100] ;  /* 0x00010006080fb981 */ /* 0x000162000c1e1900 */
[-C--:B------:R-:W-:Y:S01]  /*2240*/  ISETP.GE.AND P3, PT, R3, R54.reuse, PT ;  /* 0x000000360300720c */ /* 0x080fe20003f66270 */
[----:B------:R-:W-:Y:S02]  /*2250*/  VIADD R3, R57, 0x140 ;  /* 0x0000014039037836 */ /* 0x000fe40000000000 */
[----:B------:R0:W5:Y:S01]  /*2260*/  @!P2 LDG.E R17, desc[UR6][R8.64+0x180] ;  /* 0x000180060811a981 */ /* 0x000162000c1e1900 */
[-C--:B------:R-:W-:Y:S01]  /*2270*/  ISETP.GE.AND P2, PT, R45, R54.reuse, PT ;  /* 0x000000362d00720c */ /* 0x080fe20003f46270 */
[----:B------:R-:W-:Y:S02]  /*2280*/  VIADD R45, R57, 0x160 ;  /* 0x00000160392d7836 */ /* 0x000fe40000000000 */
[----:B------:R0:W5:Y:S01]  /*2290*/  @!P1 LDG.E R19, desc[UR6][R8.64+0x200] ;  /* 0x0002000608139981 */ /* 0x000162000c1e1900 */
        /* <DEDUP_REMOVED lines=15> */
[----:B------:R-:W-:-:S03]  /*2390*/  ISETP.GE.AND P2, PT, R45, R54, PT ;  /* 0x000000362d00720c */ /* 0x000fc60003f46270 */
[----:B------:R0:W5:Y:S01]  /*23a0*/  @!P1 LDG.E R31, desc[UR6][R8.64+0x500] ;  /* 0x00050006081f9981 */ /* 0x000162000c1e1900 */
[----:B------:R-:W-:-:S03]  /*23b0*/  ISETP.GE.AND P1, PT, R3, R54, PT ;  /* 0x000000360300720c */ /* 0x000fc60003f26270 */
[----:B------:R0:W5:Y:S04]  /*23c0*/  @!P6 LDG.E R33, desc[UR6][R8.64+0x580] ;  /* 0x000580060821e981 */ /* 0x000168000c1e1900 */
[----:B------:R0:W5:Y:S04]  /*23d0*/  @!P5 LDG.E R35, desc[UR6][R8.64+0x600] ;  /* 0x000600060823d981 */ /* 0x000168000c1e1900 */
[----:B------:R0:W5:Y:S04]  /*23e0*/  @!P4 LDG.E R37, desc[UR6][R8.64+0x680] ;  /* 0x000680060825c981 */ /* 0x000168000c1e1900 */
[----:B------:R0:W5:Y:S04]  /*23f0*/  @!P3 LDG.E R39, desc[UR6][R8.64+0x700] ;  /* 0x000700060827b981 */ /* 0x000168000c1e1900 */
[----:B------:R0:W5:Y:S04]  /*2400*/  @!P2 LDG.E R41, desc[UR6][R8.64+0x780] ;  /* 0x000780060829a981 */ /* 0x000168000c1e1900 */
[----:B------:R0:W5:Y:S02]  /*2410*/  @!P1 LDG.E R43, desc[UR6][R8.64+0x800] ;  /* 0x00080006082b9981 */ /* 0x000164000c1e1900 */
.L_x_27:
[----:B------:R-:W-:Y:S05]  /*2420*/  @P0 BRA `(.L_x_28) ;  /* 0x0000000000540947 */ /* 0x000fea0003800000 */
[----:B------:R-:W1:Y:S02]  /*2430*/  LDCU.64 UR4, c[0x0][0x3b0] ;  /* 0x00007600ff0477ac */ /* 0x000e640008000a00 */
[----:B-1----:R-:W-:-:S04]  /*2440*/  LEA R2, P0, R0, UR4, 0x2 ;  /* 0x0000000400027c11 */ /* 0x002fc8000f8010ff */
[----:B------:R-:W-:-:S05]  /*2450*/  LEA.HI.X R3, R0, UR5, R7, 0x2, P0 ;  /* 0x0000000500037c11 */ /* 0x000fca00080f1407 */
[----:B-----5:R-:W-:Y:S04]  /*2460*/  STG.E desc[UR6][R2.64], R11 ;  /* 0x0000000b02007986 */ /* 0x020fe8000c101906 */
[----:B------:R-:W-:Y:S04]  /*2470*/  STG.E desc[UR6][R2.64+0x80], R13 ;  /* 0x0000800d02007986 */ /* 0x000fe8000c101906 */
        /* <DEDUP_REMOVED lines=14> */
[----:B------:R-:W-:Y:S01]  /*2560*/  STG.E desc[UR6][R2.64+0x800], R43 ;  /* 0x0008002b02007986 */ /* 0x000fe2000c101906 */
[----:B------:R-:W-:Y:S05]  /*2570*/  EXIT ;  /* 0x000000000000794d */ /* 0x000fea0003800000 */
.L_x_28:
[----:B------:R-:W1:Y:S01]  /*2580*/  LDCU.64 UR4, c[0x0][0x3b0] ;  /* 0x00007600ff0477ac */ /* 0x000e620008000a00 */
[----:B------:R-:W-:Y:S02]  /*2590*/  IMAD R42, R42, -0x1980, R5 ;  /* 0xffffe6802a2a7824 */ /* 0x000fe400078e0205 */
[C---:B------:R-:W-:Y:S02]  /*25a0*/  VIADD R5, R57.reuse, 0x40 ;  /* 0x0000004039057836 */ /* 0x040fe40000000000 */
[C---:B------:R-:W-:Y:S01]  /*25b0*/  VIADD R3, R57.reuse, 0x20 ;  /* 0x0000002039037836 */ /* 0x040fe20000000000 */
[CC--:B------:R-:W-:Y:S01]  /*25c0*/  ISETP.GE.AND P3, PT, R57.reuse, R42.reuse, PT ;  /* 0x0000002a3900720c */ /* 0x0c0fe20003f66270 */
[----:B0--3--:R-:W-:Y:S01]  /*25d0*/  VIADD R9, R57, 0x60 ;  /* 0x0000006039097836 */ /* 0x009fe20000000000 */
[-C--:B------:R-:W-:Y:S01]  /*25e0*/  ISETP.GE.AND P1, PT, R5, R42.reuse, PT ;  /* 0x0000002a0500720c */ /* 0x080fe20003f26270 */
[----:B------:R-:W-:Y:S01]  /*25f0*/  VIADD R5, R57, 0x80 ;  /* 0x0000008039057836 */ /* 0x000fe20000000000 */
[-C--:B------:R-:W-:Y:S01]  /*2600*/  ISETP.GE.AND P2, PT, R3, R42.reuse, PT ;  /* 0x0000002a0300720c */ /* 0x080fe20003f46270 */
[----:B------:R-:W-:Y:S01]  /*2610*/  VIADD R45, R57, 0xc0 ;  /* 0x000000c0392d7836 */ /* 0x000fe20000000000 */
[-C--:B------:R-:W-:Y:S01]  /*2620*/  ISETP.GE.AND P0, PT, R9, R42.reuse, PT ;  /* 0x0000002a0900720c */ /* 0x080fe20003f06270 */
[----:B------:R-:W-:Y:S01]  /*2630*/  VIADD R9, R57, 0xa0 ;  /* 0x000000a039097836 */ /* 0x000fe20000000000 */
[----:B------:R-:W-:Y:S01]  /*2640*/  ISETP.GE.AND P6, PT, R5, R42, PT ;  /* 0x0000002a0500720c */ /* 0x000fe20003fc6270 */
[----:B------:R-:W-:Y:S01]  /*2650*/  VIADD R5, R57, 0xe0 ;  /* 0x000000e039057836 */ /* 0x000fe20000000000 */
[----:B-1----:R-:W-:-:S02]  /*2660*/  LEA R2, P4, R0, UR4, 0x2 ;  /* 0x0000000400027c11 */ /* 0x002fc4000f8810ff */
[-C--:B------:R-:W-:Y:S02]  /*2670*/  ISETP.GE.AND P5, PT, R9, R42.reuse, PT ;  /* 0x0000002a0900720c */ /* 0x080fe40003fa6270 */
[----:B------:R-:W-:Y:S01]  /*2680*/  LEA.HI.X R3, R0, UR5, R7, 0x2, P4 ;  /* 0x0000000500037c11 */ /* 0x000fe2000a0f1407 */
[----:B------:R-:W-:Y:S01]  /*2690*/  VIADD R7, R57, 0x100 ;  /* 0x0000010039077836 */ /* 0x000fe20000000000 */
[----:B------:R-:W-:-:S03]  /*26a0*/  ISETP.GE.AND P4, PT, R45, R42, PT ;  /* 0x0000002a2d00720c */ /* 0x000fc60003f86270 */
[----:B-----5:R0:W-:Y:S01]  /*26b0*/  @!P3 STG.E desc[UR6][R2.64], R11 ;  /* 0x0000000b0200b986 */ /* 0x0201e2000c101906 */
        /* <DEDUP_REMOVED lines=19> */
[C---:B------:R-:W-:Y:S02]  /*27f0*/  VIADD R5, R57.reuse, 0x1e0 ;  /* 0x000001e039057836 */ /* 0x040fe40000000000 */
[----:B------:R-:W-:Y:S01]  /*2800*/  VIADD R57, R57, 0x200 ;  /* 0x0000020039397836 */ /* 0x000fe20000000000 */
[----:B------:R0:W-:Y:S01]  /*2810*/  @!P3 STG.E desc[UR6][R2.64+0x380], R25 ;  /* 0x000380190200b986 */ /* 0x0001e2000c101906 */
[----:B------:R-:W-:-:S03]  /*2820*/  ISETP.GE.AND P3, PT, R7, R42, PT ;  /* 0x0000002a0700720c */ /* 0x000fc60003f66270 */
        /* <DEDUP_REMOVED lines=9> */
[----:B------:R0:W-:Y:S01]  /*28c0*/  @!P2 STG.E desc[UR6][R2.64+0x780], R41 ;  /* 0x000780290200a986 */ /* 0x0001e2000c101906 */
[----:B------:R-:W-:Y:S05]  /*28d0*/  @P1 EXIT ;  /* 0x000000000000194d */ /* 0x000fea0003800000 */
[----:B------:R-:W-:Y:S01]  /*28e0*/  STG.E desc[UR6][R2.64+0x800], R43 ;  /* 0x0008002b02007986 */ /* 0x000fe2000c101906 */
[----:B------:R-:W-:Y:S05]  /*28f0*/  EXIT ;  /* 0x000000000000794d */ /* 0x000fea0003800000 */
.L_x_14:
[----:B------:R-:W-:Y:S01]  /*2900*/  IMAD.MOV.U32 R2, RZ, RZ, RZ ;  /* 0x000000ffff027224 */ /* 0x000fe200078e00ff */
[C---:B------:R-:W-:Y:S01]  /*2910*/  ISETP.GT.U32.AND P0, PT, R3.reuse, 0x1f, PT ;  /* 0x0000001f0300780c */ /* 0x040fe20003f04070 */
[----:B------:R-:W-:Y:S05]  /*2920*/  WARPSYNC.ALL ;  /* 0x0000000000007948 */ /* 0x000fea0003800000 */
[----:B------:R-:W-:-:S04]  /*2930*/  IMAD.HI.U32 R14, R3, 0x15555556, R2 ;  /* 0x15555556030e7827 */ /* 0x000fc800078e0002 */
[----:B------:R-:W-:-:S05]  /*2940*/  IMAD R15, R14, 0x4, R7 ;  /* 0x000000040e0f7824 */ /* 0x000fca00078e0207 */
[----:B------:R0:W-:Y:S01]  /*2950*/  STS [R15+0x3410], R0 ;  /* 0x003410000f007388 */ /* 0x0001e20000000800 */
[----:B------:R-:W-:Y:S06]  /*2960*/  BAR.SYNC.DEFER_BLOCKING 0x0 ;  /* 0x0000000000007b1d */ /* 0x000fec0000010000 */
[----:B------:R-:W-:Y:S05]  /*2970*/  @P0 BRA `(.L_x_29) ;  /* 0x0000000000dc0947 */ /* 0x000fea0003800000 */
[----:B------:R-:W-:Y:S01]  /*2980*/  IMAD R14, R3, 0x34, R7 ;  /* 0x00000034030e7824 */ /* 0x000fe200078e0207 */
[----:B------:R-:W-:-:S04]  /*2990*/  UMOV UR8, 0xffffffff ;  /* 0xffffffff00087882 */ /* 0x000fc80000000000 */
[----:B------:R-:W-:Y:S04]  /*29a0*/  LDS R28, [R14+0x3410] ;  /* 0x003410000e1c7984 */ /* 0x000fe80000000800 */
[----:B------:R-:W-:Y:S04]  /*29b0*/  LDS R29, [R14+0x3414] ;  /* 0x003414000e1d7984 */ /* 0x000fe80000000800 */
[----:B------:R-:W1:Y:S04]  /*29c0*/  LDS R30, [R14+0x3418] ;  /* 0x003418000e1e7984 */ /* 0x000e680000000800 */
[----:B------:R-:W-:Y:S04]  /*29d0*/  LDS R31, [R14+0x341c] ;  /* 0x00341c000e1f7984 */ /* 0x000fe80000000800 */
[----:B------:R-:W2:Y:S04]  /*29e0*/  LDS R32, [R14+0x3420] ;  /* 0x003420000e207984 */ /* 0x000ea80000000800 */
[----:B------:R-:W-:Y:S04]  /*29f0*/  LDS R33, [R14+0x3424] ;  /* 0x003424000e217984 */ /* 0x000fe80000000800 */
[----:B------:R-:W3:Y:S04]  /*2a00*/  LDS R34, [R14+0x3428] ;  /* 0x003428000e227984 */ /* 0x000ee80000000800 */
[----:B------:R-:W-:Y:S04]  /*2a10*/  LDS R35, [R14+0x342c] ;  /* 0x00342c000e237984 */ /* 0x000fe80000000800 */
[----:B------:R-:W4:Y:S04]  /*2a20*/  LDS R36, [R14+0x3430] ;  /* 0x003430000e247984 */ /* 0x000f280000000800 */
[----:B------:R-:W-:Y:S04]  /*2a30*/  LDS R37, [R14+0x3434] ;  /* 0x003434000e257984 */ /* 0x000fe80000000800 */
[----:B------:R-:W5:Y:S04]  /*2a40*/  LDS R38, [R14+0x3438] ;  /* 0x003438000e267984 */ /* 0x000f680000000800 */
[----:B------:R-:W0:Y:S01]  /*2a50*/  LDS R39, [R14+0x343c] ;  /* 0x00343c000e277984 */ /* 0x000e220000000800 */
[----:B-1----:R-:W-:-:S04]  /*2a60*/  IADD3 R40, PT, PT, R30, R29, R28 ;  /* 0x0000001d1e287210 */ /* 0x002fc80007ffe01c */
[----:B--2---:R-:W-:-:S04]  /*2a70*/  IADD3 R40, PT, PT, R32, R40, R31 ;  /* 0x0000002820287210 */ /* 0x004fc80007ffe01f */
[----:B---3--:R-:W-:-:S04]  /*2a80*/  IADD3 R40, PT, PT, R34, R40, R33 ;  /* 0x0000002822287210 */ /* 0x008fc80007ffe021 */
[----:B----4-:R-:W-:-:S04]  /*2a90*/  IADD3 R40, PT, PT, R36, R40, R35 ;  /* 0x0000002824287210 */ /* 0x010fc80007ffe023 */
[----:B-----5:R-:W-:-:S05]  /*2aa0*/  IADD3 R40, PT, PT, R38, R40, R37 ;  /* 0x0000002826287210 */ /* 0x020fca0007ffe025 */
[----:B0-----:R-:W-:Y:S01]  /*2ab0*/  IMAD.IADD R39, R39, 0x1, R40 ;  /* 0x0000000127277824 */ /* 0x001fe200078e0228 */
[----:B------:R-:W-:Y:S06]  /*2ac0*/  BRA.DIV UR8, `(.L_x_30) ;  /* 0x0000007a08547947 */ /* 0x000fec000b800000 */
[----:B------:R-:W0:Y:S02]  /*2ad0*/  SHFL.UP P0, R40, R39, 0x1, RZ ;  /* 0x0420000027287989 */ /* 0x000e2400000000ff */
[----:B0-----:R-:W-:-:S05]  /*2ae0*/  @P0 IMAD.IADD R40, R39, 0x1, R40 ;  /* 0x0000000127280824 */ /* 0x001fca00078e0228 */
[----:B------:R-:W0:Y:S02]  /*2af0*/  SHFL.UP P0, R43, R40, 0x2, RZ ;  /* 0x04400000282b7989 */ /* 0x000e2400000000ff */
[----:B0-----:R-:W-:-:S05]  /*2b00*/  @P0 IMAD.IADD R43, R40, 0x1, R43 ;  /* 0x00000001282b0824 */ /* 0x001fca00078e022b */
[----:B------:R-:W0:Y:S02]  /*2b10*/  SHFL.UP P0, R44, R43, 0x4, RZ ;  /* 0x048000002b2c7989 */ /* 0x000e2400000000ff */
[----:B0-----:R-:W-:-:S05]  /*2b20*/  @P0 IMAD.IADD R44, R43, 0x1, R44 ;  /* 0x000000012b2c0824 */ /* 0x001fca00078e022c */
[----:B------:R-:W0:Y:S02]  /*2b30*/  SHFL.UP P0, R45, R44, 0x8, RZ ;  /* 0x050000002c2d7989 */ /* 0x000e2400000000ff */
[----:B0-----:R-:W-:-:S05]  /*2b40*/  @P0 IMAD.IADD R45, R44, 0x1, R45 ;  /* 0x000000012c2d0824 */ /* 0x001fca00078e022d */
[----:B------:R0:W1:Y:S02]  /*2b50*/  SHFL.UP P0, R46, R45, 0x10, RZ ;  /* 0x060000002d2e7989 */ /* 0x00006400000000ff */
.L_x_120:
[----:B-1----:R-:W-:-:S04]  /*2b60*/  @P0 IMAD.IADD R46, R45, 0x1, R46 ;  /* 0x000000012d2e0824 */ /* 0x002fc800078e022e */
[----:B------:R-:W-:-:S04]  /*2b70*/  IMAD.IADD R39, R46, 0x1, -R39 ;  /* 0x000000012e277824 */ /* 0x000fc800078e0a27 */
[----:B------:R-:W-:Y:S01]  /*2b80*/  IMAD.IADD R28, R28, 0x1, R39 ;  /* 0x000000011c1c7824 */ /* 0x000fe200078e0227 */
[----:B------:R1:W-:Y:S03]  /*2b90*/  STS [R14+0x3410], R39 ;  /* 0x003410270e007388 */ /* 0x0003e60000000800 */
        /* <DEDUP_REMOVED lines=19> */
[----:B------:R1:W-:Y:S04]  /*2cd0*/  STS [R14+0x3438], R37 ;  /* 0x003438250e007388 */ /* 0x0003e80000000800 */
[----:B------:R1:W-:Y:S02]  /*2ce0*/  STS [R14+0x343c], R43 ;  /* 0x00343c2b0e007388 */ /* 0x0003e40000000800 */
.L_x_29:
[----:B------:R-:W-:Y:S05]  /*2cf0*/  WARPSYNC.ALL ;  /* 0x0000000000007948 */ /* 0x000fea0003800000 */
[----:B------:R-:W-:Y:S01]  /*2d00*/  BAR.SYNC.DEFER_BLOCKING 0x0 ;  /* 0x0000000000007b1d */ /* 0x000fe20000010000 */
[----:B------:R-:W-:Y:S02]  /*2d10*/  ISETP.NE.AND P0, PT, R50, RZ, PT ;  /* 0x000000ff3200720c */ /* 0x000fe40003f05270 */
[----:B-1----:R-:W-:-:S03]  /*2d20*/  SHF.R.U32.HI R28, RZ, UR5, R27 ;  /* 0x00000005ff1c7c19 */ /* 0x002fc6000801161b */
[----:B------:R-:W-:Y:S01]  /*2d30*/  BSSY.RECONVERGENT B0, `(.L_x_31) ;  /* 0x0000028000007945 */ /* 0x000fe20003800200 */
[----:B------:R-:W-:Y:S01]  /*2d40*/  LOP3.LUT R28, R28, UR4, RZ, 0x30, !PT ;  /* 0x000000041c1c7c12 */ /* 0x000fe2000f8e30ff */
[----:B0-----:R-:W0:Y:S06]  /*2d50*/  LDS R15, [R15+0x3410] ;  /* 0x003410000f0f7984 */ /* 0x001e2c0000000800 */
[----:B------:R-:W-:Y:S05]  /*2d60*/  @P0 BRA `(.L_x_32) ;  /* 0x0000000000900947 */ /* 0x000fea0003800000 */
[----:B------:R-:W0:Y:S04]  /*2d70*/  LDS R14, [R51] ;  /* 0x00000000330e7984 */ /* 0x000e280000000800 */
[----:B------:R-:W1:Y:S04]  /*2d80*/  LDS R30, [R51+0x400] ;  /* 0x00040000331e7984 */ /* 0x000e680000000800 */
[----:B------:R-:W2:Y:S04]  /*2d90*/  LDS R32, [R51+0x800] ;  /* 0x0008000033207984 */ /* 0x000ea80000000800 */
[----:B------:R-:W3:Y:S04]  /*2da0*/  LDS R34, [R51+0xc00] ;  /* 0x000c000033227984 */ /* 0x000ee80000000800 */
[----:B------:R-:W4:Y:S04]  /*2db0*/  LDS R36, [R51+0x1000] ;  /* 0x0010000033247984 */ /* 0x000f280000000800 */
[----:B------:R-:W5:Y:S04]  /*2dc0*/  LDS R38, [R51+0x1400] ;  /* 0x0014000033267984 */ /* 0x000f680000000800 */
[----:B------:R-:W5:Y:S04]  /*2dd0*/  LDS R40, [R51+0x1800] ;  /* 0x0018000033287984 */ /* 0x000f680000000800 */
[----:B------:R-:W5:Y:S04]  /*2de0*/  LDS R44, [R51+0x1c00] ;  /* 0x001c0000332c7984 */ /* 0x000f680000000800 */
[----:B------:R-:W5:Y:S04]  /*2df0*/  LDS R46, [R51+0x2000] ;  /* 0x00200000332e7984 */ /* 0x000f680000000800 */
[----:B------:R-:W5:Y:S04]  /*2e00*/  LDS R58, [R51+0x2400] ;  /* 0x00240000333a7984 */ /* 0x000f680000000800 */
[----:B------:R-:W5:Y:S01]  /*2e10*/  LDS R60, [R51+0x2800] ;  /* 0x00280000333c7984 */ /* 0x000f620000000800 */
[----:B0-----:R-:W-:-:S03]  /*2e20*/  IMAD.IADD R14, R15, 0x1, R14 ;  /* 0x000000010f0e7824 */ /* 0x001fc600078e020e */
[----:B------:R-:W0:Y:S01]  /*2e30*/  LDS R62, [R51+0x2c00] ;  /* 0x002c0000333e7984 */ /* 0x000e220000000800 */
[C---:B-1----:R-:W-:Y:S02]  /*2e40*/  IMAD.IADD R30, R15.reuse, 0x1, R30 ;  /* 0x000000010f1e7824 */ /* 0x042fe400078e021e */
[C---:B--2---:R-:W-:Y:S01]  /*2e50*/  IMAD.IADD R32, R15.reuse, 0x1, R32 ;  /* 0x000000010f207824 */ /* 0x044fe200078e0220 */
[----:B------:R1:W-:Y:S01]  /*2e60*/  STS [R51], R14 ;  /* 0x0000000e33007388 */ /* 0x0003e20000000800 */
[----:B---3--:R-:W-:-:S03]  /*2e70*/  IMAD.IADD R34, R15, 0x1, R34 ;  /* 0x000000010f227824 */ /* 0x008fc600078e0222 */
[----:B------:R1:W-:Y:S01]  /*2e80*/  STS [R51+0x400], R30 ;  /* 0x0004001e33007388 */ /* 0x0003e20000000800 */
[----:B----4-:R-:W-:-:S03]  /*2e90*/  IMAD.IADD R36, R15, 0x1, R36 ;  /* 0x000000010f247824 */ /* 0x010fc600078e0224 */
[----:B------:R1:W-:Y:S01]  /*2ea0*/  STS [R51+0x800], R32 ;  /* 0x0008002033007388 */ /* 0x0003e20000000800 */
[----:B-----5:R-:W-:-:S03]  /*2eb0*/  IMAD.IADD R38, R15, 0x1, R38 ;  /* 0x000000010f267824 */ /* 0x020fc600078e0226 */
[----:B------:R1:W-:Y:S01]  /*2ec0*/  STS [R51+0xc00], R34 ;  /* 0x000c002233007388 */ /* 0x0003e20000000800 */
[----:B------:R-:W-:-:S03]  /*2ed0*/  IMAD.IADD R40, R15, 0x1, R40 ;  /* 0x000000010f287824 */ /* 0x000fc600078e0228 */
        /* <DEDUP_REMOVED lines=9> */
[----:B0-----:R-:W-:-:S03]  /*2f70*/  IMAD.IADD R62, R15, 0x1, R62 ;  /* 0x000000010f3e7824 */ /* 0x001fc600078e023e */
[----:B------:R1:W-:Y:S04]  /*2f80*/  STS [R51+0x2400], R58 ;  /* 0x0024003a33007388 */ /* 0x0003e80000000800 */
[----:B------:R1:W-:Y:S04]  /*2f90*/  STS [R51+0x2800], R60 ;  /* 0x0028003c33007388 */ /* 0x0003e80000000800 */
[----:B------:R1:W-:Y:S02]  /*2fa0*/  STS [R51+0x2c00], R62 ;  /* 0x002c003e33007388 */ /* 0x0003e40000000800 */
.L_x_32:
[----:B------:R-:W-:Y:S05]  /*2fb0*/  BSYNC.RECONVERGENT B0 ;  /* 0x0000000000007941 */ /* 0x000fea0003800200 */
.L_x_31:
[----:B------:R-:W-:Y:S01]  /*2fc0*/  BAR.SYNC.DEFER_BLOCKING 0x0 ;  /* 0x0000000000007b1d */ /* 0x000fe20000010000 */
[----:B------:R-:W-:Y:S01]  /*2fd0*/  R2P PR, R28, 0x7f ;  /* 0x0000007f1c007804 */ /* 0x000fe20000000000 */
[----:B------:R-:W-:-:S04]  /*2fe0*/  IMAD.MOV.U32 R47, RZ, RZ, RZ ;  /* 0x000000ffff2f7224 */ /* 0x000fc800078e00ff */
[----:B------:R-:W-:Y:S08]  /*2ff0*/  BSSY.RECONVERGENT B0, `(.L_x_33) ;  /* 0x0000024000007945 */ /* 0x000ff00003800200 */
[----:B-1----:R-:W-:Y:S02]  /*3000*/  VOTE.ANY R14, PT, P0 ;  /* 0x00000000000e7806 */ /* 0x002fe400000e0100 */
[----:B------:R-:W-:-:S02]  /*3010*/  VOTE.ANY R29, PT, P1 ;  /* 0x00000000001d7806 */ /* 0x000fc400008e0100 */
[----:B------:R-:W-:Y:S02]  /*3020*/  @!P0 LOP3.LUT R14, RZ, R14, RZ, 0x33, !PT ;  /* 0x0000000eff0e8212 */ /* 0x000fe400078e33ff */
[----:B------:R-:W-:Y:S02]  /*3030*/  VOTE.ANY R31, PT, P2 ;  /* 0x00000000001f7806 */ /* 0x000fe400010e0100 */
[----:B------:R-:W-:Y:S02]  /*3040*/  @!P1 LOP3.LUT R29, RZ, R29, RZ, 0x33, !PT ;  /* 0x0000001dff1d9212 */ /* 0x000fe400078e33ff */
[----:B------:R-:W-:Y:S02]  /*3050*/  VOTE.ANY R33, PT, P3 ;  /* 0x0000000000217806 */ /* 0x000fe400018e0100 */
[----:B------:R-:W-:Y:S02]  /*3060*/  @!P2 LOP3.LUT R31, RZ, R31, RZ, 0x33, !PT ;  /* 0x0000001fff1fa212 */ /* 0x000fe400078e33ff */
[----:B------:R-:W-:-:S02]  /*3070*/  LOP3.LUT R14, R29, R14, RZ, 0xc0, !PT ;  /* 0x0000000e1d0e7212 */ /* 0x000fc400078ec0ff */
[----:B------:R-:W-:Y:S02]  /*3080*/  @!P3 LOP3.LUT R33, RZ, R33, RZ, 0x33, !PT ;  /* 0x00000021ff21b212 */ /* 0x000fe400078e33ff */
[----:B------:R-:W-:Y:S02]  /*3090*/  LOP3.LUT R14, R31, R14, RZ, 0xc0, !PT ;  /* 0x0000000e1f0e7212 */ /* 0x000fe400078ec0ff */
[----:B------:R-:W-:Y:S02]  /*30a0*/  VOTE.ANY R29, PT, P4 ;  /* 0x00000000001d7806 */ /* 0x000fe400020e0100 */
[----:B------:R-:W-:Y:S02]  /*30b0*/  LOP3.LUT R14, R33, R14, RZ, 0xc0, !PT ;  /* 0x0000000e210e7212 */ /* 0x000fe400078ec0ff */
[----:B------:R-:W-:Y:S02]  /*30c0*/  @!P4 LOP3.LUT R29, RZ, R29, RZ, 0x33, !PT ;  /* 0x0000001dff1dc212 */ /* 0x000fe400078e33ff */
[----:B------:R-:W-:-:S02]  /*30d0*/  VOTE.ANY R31, PT, P5 ;  /* 0x00000000001f7806 */ /* 0x000fc400028e0100 */
[----:B------:R-:W-:Y:S01]  /*30e0*/  LOP3.LUT R14, R29, R14, RZ, 0xc0, !PT ;  /* 0x0000000e1d0e7212 */ /* 0x000fe200078ec0ff */
[----:B------:R-:W-:Y:S01]  /*30f0*/  IMAD.SHL.U32 R29, R3, 0x20, RZ ;  /* 0x00000020031d7824 */ /* 0x000fe200078e00ff */
[----:B------:R-:W-:Y:S02]  /*3100*/  LOP3.LUT P0, RZ, R28, 0x80, RZ, 0xc0, !PT ;  /* 0x000000801cff7812 */ /* 0x000fe4000780c0ff */
[----:B------:R-:W-:Y:S02]  /*3110*/  @!P5 LOP3.LUT R31, RZ, R31, RZ, 0x33, !PT ;  /* 0x0000001fff1fd212 */ /* 0x000fe400078e33ff */
[----:B------:R-:W-:Y:S02]  /*3120*/  VOTE.ANY R30, PT, P6 ;  /* 0x00000000001e7806 */ /* 0x000fe400030e0100 */
[----:B------:R-:W-:Y:S02]  /*3130*/  LOP3.LUT R31, R31, R14, RZ, 0xc0, !PT ;  /* 0x0000000e1f1f7212 */ /* 0x000fe400078ec0ff */
[----:B------:R-:W1:Y:S01]  /*3140*/  S2R R14, SR_LEMASK ;  /* 0x00000000000e7919 */ /* 0x000e620000003a00 */
[----:B------:R-:W-:-:S04]  /*3150*/  @!P6 LOP3.LUT R30, RZ, R30, RZ, 0x33, !PT ;  /* 0x0000001eff1ee212 */ /* 0x000fc800078e33ff */
[----:B------:R-:W-:Y:S02]  /*3160*/  VOTE.ANY R32, PT, P0 ;  /* 0x0000000000207806 */ /* 0x000fe400000e0100 */
[----:B------:R-:W-:Y:S02]  /*3170*/  LOP3.LUT R31, R30, R31, RZ, 0xc0, !PT ;  /* 0x0000001f1e1f7212 */ /* 0x000fe400078ec0ff */
[----:B------:R-:W-:Y:S02]  /*3180*/  @!P0 LOP3.LUT R32, RZ, R32, RZ, 0x33, !PT ;  /* 0x00000020ff208212 */ /* 0x000fe400078e33ff */
[----:B------:R-:W-:Y:S02]  /*3190*/  LOP3.LUT R30, R29, 0x7c00, RZ, 0xc0, !PT ;  /* 0x00007c001d1e7812 */ /* 0x000fe400078ec0ff */
[----:B------:R-:W-:-:S03]  /*31a0*/  LOP3.LUT R31, R32, R31, RZ, 0xc0, !PT ;  /* 0x0000001f201f7212 */ /* 0x000fc600078ec0ff */
[----:B------:R-:W-:Y:S01]  /*31b0*/  IMAD.IADD R29, R7, 0x1, R30 ;  /* 0x00000001071d7824 */ /* 0x000fe200078e021e */
[----:B------:R-:W2:Y:S01]  /*31c0*/  FLO.U32 R32, R31 ;  /* 0x0000001f00207300 */ /* 0x000ea200000e0000 */
[----:B-1----:R-:W-:Y:S02]  /*31d0*/  LOP3.LUT R44, R14, R31, RZ, 0xc0, !PT ;  /* 0x0000001f0e2c7212 */ /* 0x002fe400078ec0ff */
[----:B--2---:R-:W-:-:S05]  /*31e0*/  ISETP.NE.AND P0, PT, R24, R32, PT ;  /* 0x000000201800720c */ /* 0x004fca0003f05270 */
[----:B------:R-:W1:Y:S08]  /*31f0*/  POPC R44, R44 ;  /* 0x0000002c002c7309 */ /* 0x000e700000000000 */
[----:B------:R-:W-:Y:S05]  /*3200*/  @P0 BRA `(.L_x_34) ;  /* 0x0000000000080947 */ /* 0x000fea0003800000 */
[----:B------:R-:W-:-:S06]  /*3210*/  IMAD R47, R28, 0x4, R29 ;  /* 0x000000041c2f7824 */ /* 0x000fcc00078e021d */
[----:B-1----:R2:W3:Y:S02]  /*3220*/  ATOMS.ADD R47, [R47], R44 ;  /* 0x0000002c2f2f738c */ /* 0x0024e40000000000 */
.L_x_34:
[----:B------:R-:W-:Y:S05]  /*3230*/  BSYNC.RECONVERGENT B0 ;  /* 0x0000000000007941 */ /* 0x000fea0003800200 */
.L_x_33:
[----:B------:R-:W-:Y:S01]  /*3240*/  R2P PR, R52, 0x7f ;  /* 0x0000007f34007804 */ /* 0x000fe20000000000 */
[----:B---3--:R3:W4:Y:S01]  /*3250*/  SHFL.IDX PT, R47, R47, R32, 0x1f ;  /* 0x00001f202f2f7589 */ /* 0x00872200000e0000 */
[----:B------:R-:W-:Y:S01]  /*3260*/  BSSY.RECONVERGENT B0, `(.L_x_35) ;  /* 0x0000021000007945 */ /* 0x000fe20003800200 */
[----:B------:R-:W-:-:S10]  /*3270*/  IMAD.MOV.U32 R49, RZ, RZ, RZ ;  /* 0x000000ffff317224 */ /* 0x000fd400078e00ff */
[----:B------:R-:W-:Y:S02]  /*3280*/  VOTE.ANY R28, PT, P0 ;  /* 0x00000000001c7806 */ /* 0x000fe400000e0100 */
[----:B------:R-:W-:Y:S02]  /*3290*/  VOTE.ANY R31, PT, P1 ;  /* 0x00000000001f7806 */ /* 0x000fe400008e0100 */
[----:B------:R-:W-:Y:S02]  /*32a0*/  @!P0 LOP3.LUT R28, RZ, R28, RZ, 0x33, !PT ;  /* 0x0000001cff1c8212 */ /* 0x000fe400078e33ff */
[----:B------:R-:W-:Y:S02]  /*32b0*/  VOTE.ANY R33, PT, P2 ;  /* 0x0000000000217806 */ /* 0x000fe400010e0100 */
[----:B------:R-:W-:Y:S02]  /*32c0*/  @!P1 LOP3.LUT R31, RZ, R31, RZ, 0x33, !PT ;  /* 0x0000001fff1f9212 */ /* 0x000fe400078e33ff */
[----:B------:R-:W-:-:S02]  /*32d0*/  @!P2 LOP3.LUT R33, RZ, R33, RZ, 0x33, !PT ;  /* 0x00000021ff21a212 */ /* 0x000fc400078e33ff */
[----:B------:R-:W-:Y:S02]  /*32e0*/  LOP3.LUT R28, R31, R28, RZ, 0xc0, !PT ;  /* 0x0000001c1f1c7212 */ /* 0x000fe400078ec0ff */
[----:B------:R-:W-:Y:S02]  /*32f0*/  VOTE.ANY R31, PT, P3 ;  /* 0x00000000001f7806 */ /* 0x000fe400018e0100 */
[----:B------:R-:W-:Y:S02]  /*3300*/  LOP3.LUT R28, R33, R28, RZ, 0xc0, !PT ;  /* 0x0000001c211c7212 */ /* 0x000fe400078ec0ff */
[----:B------:R-:W-:Y:S02]  /*3310*/  LOP3.LUT P0, RZ, R52, 0x80, RZ, 0xc0, !PT ;  /* 0x0000008034ff7812 */ /* 0x000fe4000780c0ff */
[----:B------:R-:W-:Y:S02]  /*3320*/  VOTE.ANY R33, PT, P4 ;  /* 0x0000000000217806 */ /* 0x000fe400020e0100 */
[----:B------:R-:W-:-:S02]  /*3330*/  @!P3 LOP3.LUT R31, RZ, R31, RZ, 0x33, !PT ;  /* 0x0000001fff1fb212 */ /* 0x000fc400078e33ff */
[----:B------:R-:W-:Y:S02]  /*3340*/  @!P4 LOP3.LUT R33, RZ, R33, RZ, 0x33, !PT ;  /* 0x00000021ff21c212 */ /* 0x000fe400078e33ff */
[----:B------:R-:W-:Y:S02]  /*3350*/  LOP3.LUT R28, R31, R28, RZ, 0xc0, !PT ;  /* 0x0000001c1f1c7212 */ /* 0x000fe400078ec0ff */
[----:B------:R-:W-:Y:S02]  /*3360*/  VOTE.ANY R31, PT, P5 ;  /* 0x00000000001f7806 */ /* 0x000fe400028e0100 */
[----:B------:R-:W-:Y:S02]  /*3370*/  LOP3.LUT R28, R33, R28, RZ, 0xc0, !PT ;  /* 0x0000001c211c7212 */ /* 0x000fe400078ec0ff */
[----:B------:R-:W-:Y:S02]  /*3380*/  VOTE.ANY R33, PT, P6 ;  /* 0x0000000000217806 */ /* 0x000fe400030e0100 */
[----:B------:R-:W-:-:S02]  /*3390*/  @!P5 LOP3.LUT R31, RZ, R31, RZ, 0x33, !PT ;  /* 0x0000001fff1fd212 */ /* 0x000fc400078e33ff */
[----:B------:R-:W-:Y:S02]  /*33a0*/  VOTE.ANY R35, PT, P0 ;  /* 0x0000000000237806 */ /* 0x000fe400000e0100 */
[----:B------:R-:W-:Y:S02]  /*33b0*/  @!P6 LOP3.LUT R33, RZ, R33, RZ, 0x33, !PT ;  /* 0x00000021ff21e212 */ /* 0x000fe400078e33ff */
[----:B------:R-:W-:Y:S02]  /*33c0*/  LOP3.LUT R28, R31, R28, RZ, 0xc0, !PT ;  /* 0x0000001c1f1c7212 */ /* 0x000fe400078ec0ff */
[----:B------:R-:W-:Y:S02]  /*33d0*/  @!P0 LOP3.LUT R35, RZ, R35, RZ, 0x33, !PT ;  /* 0x00000023ff238212 */ /* 0x000fe400078e33ff */
[----:B------:R-:W-:-:S04]  /*33e0*/  LOP3.LUT R28, R33, R28, RZ, 0xc0, !PT ;  /* 0x0000001c211c7212 */ /* 0x000fc800078ec0ff */
[----:B------:R-:W-:-:S04]  /*33f0*/  LOP3.LUT R35, R35, R28, RZ, 0xc0, !PT ;  /* 0x0000001c23237212 */ /* 0x000fc800078ec0ff */
[----:B------:R-:W5:Y:S01]  /*3400*/  FLO.U32 R30, R35 ;  /* 0x00000023001e7300 */ /* 0x000f6200000e0000 */
[----:B------:R-:W-:-:S07]  /*3410*/  LOP3.LUT R46, R14, R35, RZ, 0xc0, !PT ;  /* 0x000000230e2e7212 */ /* 0x000fce00078ec0ff */
[----:B------:R-:W0:Y:S01]  /*3420*/  POPC R46, R46 ;  /* 0x0000002e002e7309 */ /* 0x000e220000000000 */
[----:B-----5:R-:W-:-:S13]  /*3430*/  ISETP.NE.AND P0, PT, R24, R30, PT ;  /* 0x0000001e1800720c */ /* 0x020fda0003f05270 */
[----:B0--34-:R-:W-:Y:S05]  /*3440*/  @P0 BRA `(.L_x_36) ;  /* 0x0000000000080947 */ /* 0x019fea0003800000 */
[----:B------:R-:W-:-:S06]  /*3450*/  IMAD R49, R52, 0x4, R29 ;  /* 0x0000000434317824 */ /* 0x000fcc00078e021d */
[----:B------:R0:W3:Y:S02]  /*3460*/  ATOMS.ADD R49, [R49], R46 ;  /* 0x0000002e3131738c */ /* 0x0000e40000000000 */
.L_x_36:
[----:B------:R-:W-:Y:S05]  /*3470*/  BSYNC.RECONVERGENT B0 ;  /* 0x0000000000007941 */ /* 0x000fea0003800200 */
.L_x_35:
        /* <DEDUP_REMOVED lines=35> */
.L_x_38:
[----:B------:R-:W-:Y:S05]  /*36b0*/  BSYNC.RECONVERGENT B0 ;  /* 0x0000000000007941 */ /* 0x000fea0003800200 */
.L_x_37:
        /* <DEDUP_REMOVED lines=27> */
[----:B------:R-:W-:Y:S02]  /*3870*/  LOP3.LUT R35, R35, R28, RZ, 0xc0, !PT ;  /* 0x0000001c23237212 */ /* 0x000fe400078ec0ff */
[----:B------:R-:W-:Y:S02]  /*3880*/  SHF.R.U32.HI R28, RZ, UR5, R23 ;  /* 0x00000005ff1c7c19 */ /* 0x000fe40008011617 */
[----:B------:R-:W5:Y:S01]  /*3890*/  FLO.U32 R39, R35 ;  /* 0x0000002300277300 */ /* 0x000f6200000e0000 */
[----:B------:R-:W-:Y:S02]  /*38a0*/  LOP3.LUT R53, R14, R35, RZ, 0xc0, !PT ;  /* 0x000000230e357212 */ /* 0x000fe400078ec0ff */
[----:B------:R-:W-:-:S05]  /*38b0*/  LOP3.LUT R30, R28, UR4, RZ, 0x30, !PT ;  /* 0x000000041c1e7c12 */ /* 0x000fca000f8e30ff */
[----:B------:R-:W0:Y:S01]  /*38c0*/  POPC R53, R53 ;  /* 0x0000003500357309 */ /* 0x000e220000000000 */
[----:B-----5:R-:W-:-:S13]  /*38d0*/  ISETP.NE.AND P0, PT, R24, R39, PT ;  /* 0x000000271800720c */ /* 0x020fda0003f05270 */
[----:B0--34-:R-:W-:Y:S05]  /*38e0*/  @P0 BRA `(.L_x_40) ;  /* 0x0000000000080947 */ /* 0x019fea0003800000 */
[----:B------:R-:W-:-:S05]  /*38f0*/  IMAD R48, R48, 0x4, R29 ;  /* 0x0000000430307824 */ /* 0x000fca00078e021d */
[----:B------:R0:W3:Y:S02]  /*3900*/  ATOMS.ADD R56, [R48], R53 ;  /* 0x000000353038738c */ /* 0x0000e40000000000 */
.L_x_40:
[----:B------:R-:W-:Y:S05]  /*3910*/  BSYNC.RECONVERGENT B0 ;  /* 0x0000000000007941 */ /* 0x000fea0003800200 */
.L_x_39:
        /* <DEDUP_REMOVED lines=30> */
[----:B0-----:R-:W-:Y:S02]  /*3b00*/  LOP3.LUT R48, R14, R35, RZ, 0xc0, !PT ;  /* 0x000000230e307212 */ /* 0x001fe400078ec0ff */
[----:B------:R-:W-:-:S05]  /*3b10*/  LOP3.LUT R34, R28, UR4, RZ, 0x30, !PT ;  /* 0x000000041c227c12 */ /* 0x000fca000f8e30ff */
[----:B------:R-:W0:Y:S01]  /*3b20*/  POPC R48, R48 ;  /* 0x0000003000307309 */ /* 0x000e220000000000 */
[----:B-----5:R-:W-:-:S13]  /*3b30*/  ISETP.NE.AND P0, PT, R24, R32, PT ;  /* 0x000000201800720c */ /* 0x020fda0003f05270 */
[----:B0--34-:R-:W-:Y:S05]  /*3b40*/  @P0 BRA `(.L_x_42) ;  /* 0x0000000000080947 */ /* 0x019fea0003800000 */
[----:B------:R-:W-:-:S06]  /*3b50*/  IMAD R45, R30, 0x4, R29 ;  /* 0x000000041e2d7824 */ /* 0x000fcc00078e021d */
[----:B------:R0:W3:Y:S02]  /*3b60*/  ATOMS.ADD R45, [R45], R48 ;  /* 0x000000302d2d738c */ /* 0x0000e40000000000 */
.L_x_42:
[----:B------:R-:W-:Y:S05]  /*3b70*/  BSYNC.RECONVERGENT B0 ;  /* 0x0000000000007941 */ /* 0x000fea0003800200 */
.L_x_41:
        /* <DEDUP_REMOVED lines=35> */
[----:B------:R-:W-:-:S06]  /*3db0*/  IMAD R36, R34, 0x4, R29 ;  /* 0x0000000422247824 */ /* 0x000fcc00078e021d */
[----:B------:R0:W3:Y:S02]  /*3dc0*/  ATOMS.ADD R36, [R36], R37 ;  /* 0x000000252424738c */ /* 0x0000e40000000000 */
.L_x_44:
[----:B------:R-:W-:Y:S05]  /*3dd0*/  BSYNC.RECONVERGENT B0 ;  /* 0x0000000000007941 */ /* 0x000fea0003800200 */
.L_x_43:
        /* <DEDUP_REMOVED lines=37> */
.L_x_46:
[----:B------:R-:W-:Y:S05]  /*4030*/  BSYNC.RECONVERGENT B0 ;  /* 0x0000000000007941 */ /* 0x000fea0003800200 */
.L_x_45:
        /* <DEDUP_REMOVED lines=37> */
.L_x_48:
[----:B------:R-:W-:Y:S05]  /*4290*/  BSYNC.RECONVERGENT B0 ;  /* 0x0000000000007941 */ /* 0x000fea0003800200 */
.L_x_47:
[----:B------:R-:W-:Y:S01]  /*42a0*/  R2P PR, R40, 0x7f ;  /* 0x0000007f28007804 */ /* 0x000fe20000000000 */
[----:B---3--:R3:W4:Y:S01]  /*42b0*/  SHFL.IDX PT, R32, R32, R55, 0x1f ;  /* 0x00001f3720207589 */ /* 0x00872200000e0000 */
[----:B------:R-:W-:Y:S01]  /*42c0*/  SHF.R.U32.HI R38, RZ, UR5, R12 ;  /* 0x00000005ff267c19 */ /* 0x000fe2000801160c */
[----:B------:R-:W-:Y:S01]  /*42d0*/  BSSY.RECONVERGENT B0, `(.L_x_49) ;  /* 0x0000022000007945 */ /* 0x000fe20003800200 */
[----:B------:R-:W-:Y:S02]  /*42e0*/  IMAD.MOV.U32 R30, RZ, RZ, RZ ;  /* 0x000000ffff1e7224 */ /* 0x000fe400078e00ff */
[----:B------:R-:W-:-:S07]  /*42f0*/  LOP3.LUT R38, R38, UR4, RZ, 0x30, !PT ;  /* 0x0000000426267c12 */ /* 0x000fce000f8e30ff */
        /* <DEDUP_REMOVED lines=31> */
.L_x_50:
[----:B------:R-:W-:Y:S05]  /*44f0*/  BSYNC.RECONVERGENT B0 ;  /* 0x0000000000007941 */ /* 0x000fea0003800200 */
.L_x_49:
        /* <DEDUP_REMOVED lines=9> */
[----:B------:R-:W-:Y:S02]  /*4590*/  @!P1 LOP3.LUT R39, RZ, R39, RZ, 0x33, !PT ;  /* 0x00000027ff279212 */ /* 0x000fe400078e33ff */
[----:B------:R-:W-:Y:S02]  /*45a0*/  VOTE.ANY R55, PT, P2 ;  /* 0x0000000000377806 */ /* 0x000fe400010e0100 */
[----:B------:R-:W-:-:S02]  /*45b0*/  LOP3.LUT R28, R39, R28, RZ, 0xc0, !PT ;  /* 0x0000001c271c7212 */ /* 0x000fc400078ec0ff */
[----:B------:R-:W-:Y:S02]  /*45c0*/  VOTE.ANY R39, PT, P3 ;  /* 0x0000000000277806 */ /* 0x000fe400018e0100 */
[----:B------:R-:W-:Y:S02]  /*45d0*/  @!P2 LOP3.LUT R55, RZ, R55, RZ, 0x33, !PT ;  /* 0x00000037ff37a212 */ /* 0x000fe400078e33ff */
[----:B------:R-:W-:Y:S02]  /*45e0*/  @!P3 LOP3.LUT R39, RZ, R39, RZ, 0x33, !PT ;  /* 0x00000027ff27b212 */ /* 0x000fe400078e33ff */
[----:B------:R-:W-:Y:S02]  /*45f0*/  LOP3.LUT R28, R55, R28, RZ, 0xc0, !PT ;  /* 0x0000001c371c7212 */ /* 0x000fe400078ec0ff */
[----:B------:R-:W-:Y:S02]  /*4600*/  LOP3.LUT P0, RZ, R38, 0x80, RZ, 0xc0, !PT ;  /* 0x0000008026ff7812 */ /* 0x000fe4000780c0ff */
[----:B------:R-:W-:-:S02]  /*4610*/  VOTE.ANY R55, PT, P4 ;  /* 0x0000000000377806 */ /* 0x000fc400020e0100 */
[----:B------:R-:W-:Y:S02]  /*4620*/  LOP3.LUT R28, R39, R28, RZ, 0xc0, !PT ;  /* 0x0000001c271c7212 */ /* 0x000fe400078ec0ff */
[----:B------:R-:W-:Y:S02]  /*4630*/  VOTE.ANY R39, PT, P5 ;  /* 0x0000000000277806 */ /* 0x000fe400028e0100 */
[----:B------:R-:W-:Y:S02]  /*4640*/  @!P4 LOP3.LUT R55, RZ, R55, RZ, 0x33, !PT ;  /* 0x00000037ff37c212 */ /* 0x000fe400078e33ff */
[----:B------:R-:W-:Y:S02]  /*4650*/  @!P5 LOP3.LUT R39, RZ, R39, RZ, 0x33, !PT ;  /* 0x00000027ff27d212 */ /* 0x000fe400078e33ff */
[----:B------:R-:W-:Y:S02]  /*4660*/  LOP3.LUT R28, R55, R28, RZ, 0xc0, !PT ;  /* 0x0000001c371c7212 */ /* 0x000fe400078ec0ff */
[----:B------:R-:W-:-:S02]  /*4670*/  VOTE.ANY R55, PT, P6 ;  /* 0x0000000000377806 */ /* 0x000fc400030e0100 */
[----:B------:R-:W-:Y:S02]  /*4680*/  LOP3.LUT R28, R39, R28, RZ, 0xc0, !PT ;  /* 0x0000001c271c7212 */ /* 0x000fe400078ec0ff */
[----:B------:R-:W-:Y:S02]  /*4690*/  VOTE.ANY R39, PT, P0 ;  /* 0x0000000000277806 */ /* 0x000fe400000e0100 */
[----:B------:R-:W-:Y:S02]  /*46a0*/  @!P6 LOP3.LUT R55, RZ, R55, RZ, 0x33, !PT ;  /* 0x00000037ff37e212 */ /* 0x000fe400078e33ff */
        /* <DEDUP_REMOVED lines=8> */
[----:B------:R-:W-:-:S05]  /*4730*/  IMAD R43, R38, 0x4, R29 ;  /* 0x00000004262b7824 */ /* 0x000fca00078e021d */
[----:B------:R0:W3:Y:S02]  /*4740*/  ATOMS.ADD R60, [R43], R28 ;  /* 0x0000001c2b3c738c */ /* 0x0000e40000000000 */
.L_x_52:
[----:B------:R-:W-:Y:S05]  /*4750*/  BSYNC.RECONVERGENT B0 ;  /* 0x0000000000007941 */ /* 0x000fea0003800200 */
.L_x_51:
[----:B------:R-:W-:Y:S01]  /*4760*/  R2P PR, R40, 0x7f ;  /* 0x0000007f28007804 */ /* 0x000fe20000000000 */
[----:B---3--:R3:W4:Y:S01]  /*4770*/  SHFL.IDX PT, R39, R60, R39, 0x1f ;  /* 0x00001f273c277589 */ /* 0x00872200000e0000 */
[----:B------:R-:W-:Y:S01]  /*4780*/  SHF.R.U32.HI R58, RZ, UR5, R16 ;  /* 0x00000005ff3a7c19 */ /* 0x000fe20008011610 */
[----:B------:R-:W-:Y:S01]  /*4790*/  BSSY.RECONVERGENT B0, `(.L_x_53) ;  /* 0x0000022000007945 */ /* 0x000fe20003800200 */
[----:B------:R-:W-:Y:S02]  /*47a0*/  IMAD.MOV.U32 R64, RZ, RZ, RZ ;  /* 0x000000ffff407224 */ /* 0x000fe400078e00ff */
[----:B------:R-:W-:-:S07]  /*47b0*/  LOP3.LUT R58, R58, UR4, RZ, 0x30, !PT ;  /* 0x000000043a3a7c12 */ /* 0x000fce000f8e30ff */
[----:B------:R-:W-:Y:S02]  /*47c0*/  VOTE.ANY R38, PT, P0 ;  /* 0x0000000000267806 */ /* 0x000fe400000e0100 */
[----:B0-----:R-:W-:Y:S02]  /*47d0*/  VOTE.ANY R43, PT, P1 ;  /* 0x00000000002b7806 */ /* 0x001fe400008e0100 */
[----:B------:R-:W-:Y:S02]  /*47e0*/  @!P0 LOP3.LUT R38, RZ, R38, RZ, 0x33, !PT ;  /* 0x00000026ff268212 */ /* 0x000fe400078e33ff */
[----:B------:R-:W-:Y:S02]  /*47f0*/  @!P1 LOP3.LUT R43, RZ, R43, RZ, 0x33, !PT ;  /* 0x0000002bff2b9212 */ /* 0x000fe400078e33ff */
[----:B------:R-:W-:Y:S02]  /*4800*/  LOP3.LUT P0, RZ, R40, 0x80, RZ, 0xc0, !PT ;  /* 0x0000008028ff7812 */ /* 0x000fe4000780c0ff */
[----:B------:R-:W-:-:S02]  /*4810*/  LOP3.LUT R38, R43, R38, RZ, 0xc0, !PT ;  /* 0x000000262b267212 */ /* 0x000fc400078ec0ff */
[----:B------:R-:W-:-:S04]  /*4820*/  VOTE.ANY R43, PT, P2 ;  /* 0x00000000002b7806 */ /* 0x000fc800010e0100 */
[----:B------:R-:W-:-:S04]  /*4830*/  @!P2 LOP3.LUT R43, RZ, R43, RZ, 0x33, !PT ;  /* 0x0000002bff2ba212 */ /* 0x000fc800078e33ff */
[----:B------:R-:W-:Y:S02]  /*4840*/  LOP3.LUT R38, R43, R38, RZ, 0xc0, !PT ;  /* 0x000000262b267212 */ /* 0x000fe400078ec0ff */
        /* <DEDUP_REMOVED lines=14> */
[----:B------:R-:W-:-:S04]  /*4930*/  LOP3.LUT R55, R43, R38, RZ, 0xc0, !PT ;  /* 0x000000262b377212 */ /* 0x000fc800078ec0ff */
[----:B------:R-:W0:Y:S01]  /*4940*/  FLO.U32 R43, R55 ;  /* 0x00000037002b7300 */ /* 0x000e2200000e0000 */
[----:B------:R-:W-:-:S07]  /*4950*/  LOP3.LUT R38, R14, R55, RZ, 0xc0, !PT ;  /* 0x000000370e267212 */ /* 0x000fce00078ec0ff */
[----:B------:R-:W1:Y:S01]  /*4960*/  POPC R38, R38 ;  /* 0x0000002600267309 */ /* 0x000e620000000000 */
[----:B0-----:R-:W-:-:S13]  /*4970*/  ISETP.NE.AND P0, PT, R24, R43, PT ;  /* 0x0000002b1800720c */ /* 0x001fda0003f05270 */
[----:B-1-34-:R-:W-:Y:S05]  /*4980*/  @P0 BRA `(.L_x_54) ;  /* 0x0000000000080947 */ /* 0x01afea0003800000 */
[----:B------:R-:W-:-:S05]  /*4990*/  IMAD R55, R40, 0x4, R29 ;  /* 0x0000000428377824 */ /* 0x000fca00078e021d */
[----:B------:R0:W1:Y:S02]  /*49a0*/  ATOMS.ADD R64, [R55], R38 ;  /* 0x000000263740738c */ /* 0x0000640000000000 */
.L_x_54:
[----:B------:R-:W-:Y:S05]  /*49b0*/  BSYNC.RECONVERGENT B0 ;  /* 0x0000000000007941 */ /* 0x000fea0003800200 */
.L_x_53:
[----:B------:R-:W-:Y:S01]  /*49c0*/  R2P PR, R58, 0x7f ;  /* 0x0000007f3a007804 */ /* 0x000fe20000000000 */
[----:B-1----:R1:W3:Y:S01]  /*49d0*/  SHFL.IDX PT, R43, R64, R43, 0x1f ;  /* 0x00001f2b402b7589 */ /* 0x0022e200000e0000 */
        /* <DEDUP_REMOVED lines=30> */
[----:B------:R-:W4:Y:S01]  /*4bc0*/  POPC R40, R40 ;  /* 0x0000002800287309 */ /* 0x000f220000000000 */
[----:B0-----:R-:W-:-:S13]  /*4bd0*/  ISETP.NE.AND P0, PT, R24, R55, PT ;  /* 0x000000371800720c */ /* 0x001fda0003f05270 */
[----:B-1-34-:R-:W-:Y:S05]  /*4be0*/  @P0 BRA `(.L_x_56) ;  /* 0x0000000000080947 */ /* 0x01afea0003800000 */
[----:B------:R-:W-:-:S05]  /*4bf0*/  IMAD R59, R58, 0x4, R29 ;  /* 0x000000043a3b7824 */ /* 0x000fca00078e021d */
[----:B------:R0:W1:Y:S02]  /*4c00*/  ATOMS.ADD R62, [R59], R40 ;  /* 0x000000283b3e738c */ /* 0x0000640000000000 */
.L_x_56:
[----:B------:R-:W-:Y:S05]  /*4c10*/  BSYNC.RECONVERGENT B0 ;  /* 0x0000000000007941 */ /* 0x000fea0003800200 */
.L_x_55:
[----:B------:R-:W-:Y:S01]  /*4c20*/  R2P PR, R60, 0x7f ;  /* 0x0000007f3c007804 */ /* 0x000fe20000000000 */
[----:B--2---:R-:W-:Y:S01]  /*4c30*/  IMAD.IADD R44, R44, 0x1, R47 ;  /* 0x000000012c2c7824 */ /* 0x004fe200078e022f */
[----:B------:R-:W-:Y:S01]  /*4c40*/  BSSY.RECONVERGENT B0, `(.L_x_57) ;  /* 0x0000025000007945 */ /* 0x000fe20003800200 */
[----:B------:R-:W-:Y:S02]  /*4c50*/  IMAD.IADD R46, R46, 0x1, R49 ;  /* 0x000000012e2e7824 */ /* 0x000fe400078e0231 */
[----:B-1----:R1:W2:Y:S01]  /*4c60*/  SHFL.IDX PT, R49, R62, R55, 0x1f ;  /* 0x00001f373e317589 */ /* 0x0022a200000e0000 */
[----:B------:R-:W-:-:S07]  /*4c70*/  IMAD.MOV.U32 R64, RZ, RZ, RZ ;  /* 0x000000ffff407224 */ /* 0x000fce00078e00ff */
[----:B------:R-:W-:Y:S02]  /*4c80*/  VOTE.ANY R58, PT, P0 ;  /* 0x00000000003a7806 */ /* 0x000fe400000e0100 */
[----:B------:R-:W-:Y:S02]  /*4c90*/  VOTE.ANY R47, PT, P1 ;  /* 0x00000000002f7806 */ /* 0x000fe400008e0100 */
        /* <DEDUP_REMOVED lines=22> */
[----:B------:R-:W-:Y:S02]  /*4e00*/  SHF.R.U32.HI R58, RZ, UR5, R6 ;  /* 0x00000005ff3a7c19 */ /* 0x000fe40008011606 */
[----:B0-----:R-:W0:Y:S01]  /*4e10*/  FLO.U32 R59, R61 ;  /* 0x0000003d003b7300 */ /* 0x001e2200000e0000 */
[----:B------:R-:W-:Y:S02]  /*4e20*/  LOP3.LUT R47, R14, R61, RZ, 0xc0, !PT ;  /* 0x0000003d0e2f7212 */ /* 0x000fe400078ec0ff */
[----:B------:R-:W-:-:S05]  /*4e30*/  LOP3.LUT R58, R58, UR4, RZ, 0x30, !PT ;  /* 0x000000043a3a7c12 */ /* 0x000fca000f8e30ff */
[----:B------:R-:W3:Y:S01]  /*4e40*/  POPC R47, R47 ;  /* 0x0000002f002f7309 */ /* 0x000ee20000000000 */
[----:B0-----:R-:W-:-:S13]  /*4e50*/  ISETP.NE.AND P0, PT, R24, R59, PT ;  /* 0x0000003b1800720c */ /* 0x001fda0003f05270 */
[----:B-123--:R-:W-:Y:S05]  /*4e60*/  @P0 BRA `(.L_x_58) ;  /* 0x0000000000080947 */ /* 0x00efea0003800000 */
[----:B------:R-:W-:-:S05]  /*4e70*/  IMAD R60, R60, 0x4, R29 ;  /* 0x000000043c3c7824 */ /* 0x000fca00078e021d */
[----:B------:R0:W1:Y:S02]  /*4e80*/  ATOMS.ADD R64, [R60], R47 ;  /* 0x0000002f3c40738c */ /* 0x0000640000000000 */
.L_x_58:
[----:B------:R-:W-:Y:S05]  /*4e90*/  BSYNC.RECONVERGENT B0 ;  /* 0x0000000000007941 */ /* 0x000fea0003800200 */
.L_x_57:
[----:B------:R-:W-:Y:S01]  /*4ea0*/  R2P PR, R58, 0x7f ;  /* 0x0000007f3a007804 */ /* 0x000fe20000000000 */
[----:B------:R-:W-:Y:S01]  /*4eb0*/  IMAD.IADD R52, R51, 0x1, R52 ;  /* 0x0000000133347824 */ /* 0x000fe200078e0234 */
[----:B-1----:R1:W2:Y:S01]  /*4ec0*/  SHFL.IDX PT, R64, R64, R59, 0x1f ;  /* 0x00001f3b40407589 */ /* 0x0022a200000e0000 */
[----:B------:R-:W-:Y:S01]  /*4ed0*/  BSSY.RECONVERGENT B0, `(.L_x_59) ;  /* 0x0000024000007945 */ /* 0x000fe20003800200 */
[----:B------:R-:W-:Y:S02]  /*4ee0*/  IMAD.IADD R56, R53, 0x1, R56 ;  /* 0x0000000135387824 */ /* 0x000fe400078e0238 */
[----:B------:R-:W-:-:S07]  /*4ef0*/  IMAD.MOV.U32 R62, RZ, RZ, RZ ;  /* 0x000000ffff3e7224 */ /* 0x000fce00078e00ff */
        /* <DEDUP_REMOVED lines=25> */
[----:B------:R-:W0:Y:S01]  /*5090*/  FLO.U32 R55, R61 ;  /* 0x0000003d00377300 */ /* 0x000e2200000e0000 */
[----:B------:R-:W-:Y:S02]  /*50a0*/  LOP3.LUT R51, R14, R61, RZ, 0xc0, !PT ;  /* 0x0000003d0e337212 */ /* 0x000fe400078ec0ff */
[----:B------:R-:W-:-:S05]  /*50b0*/  LOP3.LUT R60, R60, UR4, RZ, 0x30, !PT ;  /* 0x000000043c3c7c12 */ /* 0x000fca000f8e30ff */
[----:B------:R-:W3:Y:S01]  /*50c0*/  POPC R51, R51 ;  /* 0x0000003300337309 */ /* 0x000ee20000000000 */
[----:B0-----:R-:W-:-:S13]  /*50d0*/  ISETP.NE.AND P0, PT, R24, R55, PT ;  /* 0x000000371800720c */ /* 0x001fda0003f05270 */
[----:B-123--:R-:W-:Y:S05]  /*50e0*/  @P0 BRA `(.L_x_60) ;  /* 0x0000000000080947 */ /* 0x00efea0003800000 */
[----:B------:R-:W-:-:S05]  /*50f0*/  IMAD R58, R58, 0x4, R29 ;  /* 0x000000043a3a7824 */ /* 0x000fca00078e021d */
[----:B------:R0:W1:Y:S02]  /*5100*/  ATOMS.ADD R62, [R58], R51 ;  /* 0x000000333a3e738c */ /* 0x0000640000000000 */
.L_x_60:
[----:B------:R-:W-:Y:S05]  /*5110*/  BSYNC.RECONVERGENT B0 ;  /* 0x0000000000007941 */ /* 0x000fea0003800200 */
.L_x_59:
[----:B------:R-:W-:Y:S01]  /*5120*/  R2P PR, R60, 0x7f ;  /* 0x0000007f3c007804 */ /* 0x000fe20000000000 */
[----:B------:R-:W-:Y:S01]  /*5130*/  IMAD.IADD R48, R48, 0x1, R45 ;  /* 0x0000000130307824 */ /* 0x000fe200078e022d */
[----:B-1----:R1:W2:Y:S01]  /*5140*/  SHFL.IDX PT, R62, R62, R55, 0x1f ;  /* 0x00001f373e3e7589 */ /* 0x0022a200000e0000 */
[----:B------:R-:W-:Y:S01]  /*5150*/  BSSY.RECONVERGENT B0, `(.L_x_61) ;  /* 0x0000024000007945 */ /* 0x000fe20003800200 */
[----:B------:R-:W-:-:S09]  /*5160*/  IMAD.MOV.U32 R66, RZ, RZ, RZ ;  /* 0x000000ffff427224 */ /* 0x000fd200078e00ff */
        /* <DEDUP_REMOVED lines=23> */
[----:B------:R-:W-:Y:S01]  /*52e0*/  LOP3.LUT R53, R58, R53, RZ, 0xc0, !PT ;  /* 0x000000353a357212 */ /* 0x000fe200078ec0ff */
[----:B------:R-:W-:Y:S01]  /*52f0*/  IMAD.IADD R58, R37, 0x1, R36 ;  /* 0x00000001253a7824 */ /* 0x000fe200078e0224 */
        /* <DEDUP_REMOVED lines=9> */
.L_x_62:
[----:B------:R-:W-:Y:S05]  /*5390*/  BSYNC.RECONVERGENT B0 ;  /* 0x0000000000007941 */ /* 0x000fea0003800200 */
.L_x_61:
[----:B------:R-:W-:Y:S01]  /*53a0*/  R2P PR, R36, 0x7f ;  /* 0x0000007f24007804 */ /* 0x000fe20000000000 */
[----:B------:R-:W-:Y:S01]  /*53b0*/  IMAD.IADD R34, R35, 0x1, R34 ;  /* 0x0000000123227824 */ /* 0x000fe200078e0222 */
[----:B------:R-:W-:Y:S01]  /*53c0*/  BSSY.RECONVERGENT B0, `(.L_x_63) ;  /* 0x0000022000007945 */ /* 0x000fe20003800200 */
[----:B------:R-:W-:-:S10]  /*53d0*/  IMAD.MOV.U32 R55, RZ, RZ, RZ ;  /* 0x000000ffff377224 */ /* 0x000fd400078e00ff */
        /* <DEDUP_REMOVED lines=24> */
[----:B-1----:R0:W1:Y:S02]  /*5560*/  SHFL.IDX PT, R60, R66, R45, 0x1f ;  /* 0x00001f2d423c7589 */ /* 0x00206400000e0000 */
[----:B------:R-:W2:Y:S01]  /*5570*/  FLO.U32 R59, R53 ;  /* 0x00000035003b7300 */ /* 0x000ea200000e0000 */
[----:B------:R-:W-:-:S07]  /*5580*/  LOP3.LUT R35, R14, R53, RZ, 0xc0, !PT ;  /* 0x000000350e237212 */ /* 0x000fce00078ec0ff */
[----:B------:R-:W3:Y:S01]  /*5590*/  POPC R35, R35 ;  /* 0x0000002300237309 */ /* 0x000ee20000000000 */
[----:B--2---:R-:W-:-:S13]  /*55a0*/  ISETP.NE.AND P0, PT, R24, R59, PT ;  /* 0x0000003b1800720c */ /* 0x004fda0003f05270 */
[----:B01-3--:R-:W-:Y:S05]  /*55b0*/  @P0 BRA `(.L_x_64) ;  /* 0x0000000000080947 */ /* 0x00bfea0003800000 */
[----:B------:R-:W-:-:S05]  /*55c0*/  IMAD R36, R36, 0x4, R29 ;  /* 0x0000000424247824 */ /* 0x000fca00078e021d */
[----:B------:R0:W1:Y:S02]  /*55d0*/  ATOMS.ADD R55, [R36], R35 ;  /* 0x000000232437738c */ /* 0x0000640000000000 */
.L_x_64:
[----:B------:R-:W-:Y:S05]  /*55e0*/  BSYNC.RECONVERGENT B0 ;  /* 0x0000000000007941 */ /* 0x000fea0003800200 */
.L_x_63:
[----:B------:R-:W-:Y:S01]  /*55f0*/  R2P PR, R26, 0x7f ;  /* 0x0000007f1a007804 */ /* 0x000fe20000000000 */
[----:B01----:R0:W1:Y:S01]  /*5600*/  SHFL.IDX PT, R36, R55, R59, 0x1f ;  /* 0x00001f3b37247589 */ /* 0x00306200000e0000 */
[----:B------:R-:W-:Y:S11]  /*5610*/  BSSY.RECONVERGENT B0, `(.L_x_65) ;  /* 0x0000021000007945 */ /* 0x000ff60003800200 */
[----:B------:R-:W-:-:S02]  /*5620*/  VOTE.ANY R45, PT, P0 ;  /* 0x00000000002d7806 */ /* 0x000fc400000e0100 */
[----:B------:R-:W-:Y:S02]  /*5630*/  VOTE.ANY R66, PT, P1 ;  /* 0x0000000000427806 */ /* 0x000fe400008e0100 */
[----:B------:R-:W-:Y:S02]  /*5640*/  @!P0 LOP3.LUT R45, RZ, R45, RZ, 0x33, !PT ;  /* 0x0000002dff2d8212 */ /* 0x000fe400078e33ff */
[----:B------:R-:W-:Y:S02]  /*5650*/  @!P1 LOP3.LUT R66, RZ, R66, RZ, 0x33, !PT ;  /* 0x00000042ff429212 */ /* 0x000fe400078e33ff */
[----:B------:R-:W-:Y:S02]  /*5660*/  LOP3.LUT P0, RZ, R26, 0x80, RZ, 0xc0, !PT ;  /* 0x000000801aff7812 */ /* 0x000fe4000780c0ff */
        /* <DEDUP_REMOVED lines=19> */
[----:B------:R-:W2:Y:S01]  /*57a0*/  FLO.U32 R53, R45 ;  /* 0x0000002d00357300 */ /* 0x000ea200000e0000 */
[----:B------:R-:W-:-:S07]  /*57b0*/  LOP3.LUT R14, R14, R45, RZ, 0xc0, !PT ;  /* 0x0000002d0e0e7212 */ /* 0x000fce00078ec0ff */
[----:B0-----:R0:W3:Y:S01]  /*57c0*/  POPC R55, R14 ;  /* 0x0000000e00377309 */ /* 0x0010e20000000000 */
[----:B--2---:R-:W-:Y:S01]  /*57d0*/  ISETP.NE.AND P0, PT, R24, R53, PT ;  /* 0x000000351800720c */ /* 0x004fe20003f05270 */
[----:B------:R-:W-:-:S12]  /*57e0*/  IMAD.MOV.U32 R24, RZ, RZ, RZ ;  /* 0x000000ffff187224 */ /* 0x000fd800078e00ff */
[----:B01-3--:R-:W-:Y:S05]  /*57f0*/  @P0 BRA `(.L_x_66) ;  /* 0x0000000000080947 */ /* 0x00bfea0003800000 */
[----:B------:R-:W-:-:S06]  /*5800*/  IMAD R24, R26, 0x4, R29 ;  /* 0x000000041a187824 */ /* 0x000fcc00078e021d */
[----:B------:R0:W1:Y:S02]  /*5810*/  ATOMS.ADD R24, [R24], R55 ;  /* 0x000000371818738c */ /* 0x0000640000000000 */
.L_x_66:
[----:B------:R-:W-:Y:S05]  /*5820*/  BSYNC.RECONVERGENT B0 ;  /* 0x0000000000007941 */ /* 0x000fea0003800200 */
.L_x_65:
[----:B------:R-:W-:Y:S01]  /*5830*/  BAR.SYNC.DEFER_BLOCKING 0x0 ;  /* 0x0000000000007b1d */ /* 0x000fe20000010000 */
[----:B------:R-:W-:Y:S01]  /*5840*/  IMAD.IADD R26, R40, 0x1, R49 ;  /* 0x00000001281a7824 */ /* 0x000fe200078e0231 */
[----:B------:R-:W-:Y:S01]  /*5850*/  ISETP.NE.AND P0, PT, R50, RZ, PT ;  /* 0x000000ff3200720c */ /* 0x000fe20003f05270 */
[----:B------:R-:W-:Y:S02]  /*5860*/  IMAD.IADD R28, R28, 0x1, R39 ;  /* 0x000000011c1c7824 */ /* 0x000fe400078e0227 */
[----:B------:R-:W-:Y:S01]  /*5870*/  IMAD R40, R44, 0x4, R7 ;  /* 0x000000042c287824 */ /* 0x000fe200078e0207 */
[----:B------:R-:W-:Y:S01]  /*5880*/  BSSY B1, `(.L_x_67) ;  /* 0x000005c000017945 */ /* 0x000fe20003800000 */
[----:B------:R-:W-:Y:S01]  /*5890*/  IMAD.IADD R14, R38, 0x1, R43 ;  /* 0x00000001260e7824 */ /* 0x000fe200078e022b */
[----:B-1----:R-:W1:Y:S01]  /*58a0*/  SHFL.IDX PT, R24, R24, R53, 0x1f ;  /* 0x00001f3518187589 */ /* 0x002e6200000e0000 */
[----:B------:R-:W-:Y:S02]  /*58b0*/  IMAD R39, R46, 0x4, R7 ;  /* 0x000000042e277824 */ /* 0x000fe400078e0207 */
[----:B------:R-:W-:-:S02]  /*58c0*/  IMAD.IADD R60, R37, 0x1, R60 ;  /* 0x00000001253c7824 */ /* 0x000fc400078e023c */
[--C-:B------:R-:W-:Y:S02]  /*58d0*/  IMAD R38, R52, 0x4, R7.reuse ;  /* 0x0000000434267824 */ /* 0x100fe400078e0207 */
[----:B------:R-:W-:Y:S02]  /*58e0*/  IMAD.IADD R32, R33, 0x1, R32 ;  /* 0x0000000121207824 */ /* 0x000fe400078e0220 */
[----:B------:R-:W-:Y:S02]  /*58f0*/  IMAD.IADD R44, R35, 0x1, R36 ;  /* 0x00000001232c7824 */ /* 0x000fe400078e0224 */
[--C-:B------:R-:W-:Y:S02]  /*5900*/  IMAD R37, R56, 0x4, R7.reuse ;  /* 0x0000000438257824 */ /* 0x100fe400078e0207 */
[----:B------:R-:W-:Y:S02]  /*5910*/  IMAD.IADD R30, R31, 0x1, R30 ;  /* 0x000000011f1e7824 */ /* 0x000fe400078e021e */
[--C-:B------:R-:W-:Y:S01]  /*5920*/  IMAD R36, R48, 0x4, R7.reuse ;  /* 0x0000000430247824 */ /* 0x100fe200078e0207 */
[----:B------:R2:W-:Y:S01]  /*5930*/  STS [R40+-0x4], R27 ;  /* 0xfffffc1b28007388 */ /* 0x0005e20000000800 */
[----:B------:R-:W-:-:S02]  /*5940*/  IMAD R35, R58, 0x4, R7 ;  /* 0x000000043a237824 */ /* 0x000fc400078e0207 */
[--C-:B------:R-:W-:Y:S01]  /*5950*/  IMAD R34, R34, 0x4, R7.reuse ;  /* 0x0000000422227824 */ /* 0x100fe200078e0207 */
[----:B------:R-:W-:Y:S01]  /*5960*/  STS [R39+-0x4], R22 ;  /* 0xfffffc1627007388 */ /* 0x000fe20000000800 */
[--C-:B------:R-:W-:Y:S02]  /*5970*/  IMAD R33, R32, 0x4, R7.reuse ;  /* 0x0000000420217824 */ /* 0x100fe400078e0207 */
[----:B------:R-:W-:Y:S01]  /*5980*/  IMAD.IADD R64, R47, 0x1, R64 ;  /* 0x000000012f407824 */ /* 0x000fe200078e0240 */
[----:B------:R-:W-:Y:S01]  /*5990*/  STS [R38+-0x4], R21 ;  /* 0xfffffc1526007388 */ /* 0x000fe20000000800 */
[--C-:B------:R-:W-:Y:S02]  /*59a0*/  IMAD R32, R30, 0x4, R7.reuse ;  /* 0x000000041e207824 */ /* 0x100fe400078e0207 */
[----:B------:R-:W-:Y:S01]  /*59b0*/  IMAD.IADD R62, R51, 0x1, R62 ;  /* 0x00000001333e7824 */ /* 0x000fe200078e023e */
[----:B------:R-:W-:Y:S01]  /*59c0*/  STS [R37+-0x4], R18 ;  /* 0xfffffc1225007388 */ /* 0x000fe20000000800 */
[----:B------:R-:W-:-:S02]  /*59d0*/  IMAD R31, R28, 0x4, R7 ;  /* 0x000000041c1f7824 */ /* 0x000fc400078e0207 */
[--C-:B------:R-:W-:Y:S01]  /*59e0*/  IMAD R30, R14, 0x4, R7.reuse ;  /* 0x000000040e1e7824 */ /* 0x100fe200078e0207 */
[----:B------:R-:W-:Y:S01]  /*59f0*/  STS [R36+-0x4], R23 ;  /* 0xfffffc1724007388 */ /* 0x000fe20000000800 */
[--C-:B------:R-:W-:Y:S02]  /*5a00*/  IMAD R29, R26, 0x4, R7.reuse ;  /* 0x000000041a1d7824 */ /* 0x100fe400078e0207 */
[----:B-1----:R-:W-:Y:S01]  /*5a10*/  IMAD.IADD R24, R55, 0x1, R24 ;  /* 0x0000000137187824 */ /* 0x002fe200078e0218 */
[----:B------:R-:W-:Y:S01]  /*5a20*/  STS [R35+-0x4], R20 ;  /* 0xfffffc1423007388 */ /* 0x000fe20000000800 */
[--C-:B------:R-:W-:Y:S02]  /*5a30*/  IMAD R28, R64, 0x4, R7.reuse ;  /* 0x00000004401c7824 */ /* 0x100fe400078e0207 */
[--C-:B--2---:R-:W-:Y:S01]  /*5a40*/  IMAD R27, R62, 0x4, R7.reuse ;  /* 0x000000043e1b7824 */ /* 0x104fe200078e0207 */
[----:B------:R1:W-:Y:S01]  /*5a50*/  STS [R34+-0x4], R25 ;  /* 0xfffffc1922007388 */ /* 0x0003e20000000800 */
[----:B------:R-:W-:-:S02]  /*5a60*/  IMAD R26, R60, 0x4, R7 ;  /* 0x000000043c1a7824 */ /* 0x000fc400078e0207 */
[--C-:B------:R-:W-:Y:S01]  /*5a70*/  IMAD R24, R24, 0x4, R7.reuse ;  /* 0x0000000418187824 */ /* 0x100fe200078e0207 */
[----:B------:R-:W-:Y:S04]  /*5a80*/  STS [R33+-0x4], R10 ;  /* 0xfffffc0a21007388 */ /* 0x000fe80000000800 */
[----:B------:R-:W-:Y:S01]  /*5a90*/  STS [R32+-0x4], R17 ;  /* 0xfffffc1120007388 */ /* 0x000fe20000000800 */
[----:B-1----:R-:W-:-:S03]  /*5aa0*/  IMAD R25, R44, 0x4, R7 ;  /* 0x000000042c197824 */ /* 0x002fc600078e0207 */
[----:B------:R-:W-:Y:S04]  /*5ab0*/  STS [R31+-0x4], R12 ;  /* 0xfffffc0c1f007388 */ /* 0x000fe80000000800 */
[----:B------:R1:W-:Y:S04]  /*5ac0*/  STS [R30+-0x4], R19 ;  /* 0xfffffc131e007388 */ /* 0x0003e80000000800 */
[----:B------:R2:W-:Y:S04]  /*5ad0*/  STS [R29+-0x4], R16 ;  /* 0xfffffc101d007388 */ /* 0x0005e80000000800 */
[----:B------:R2:W-:Y:S01]  /*5ae0*/  STS [R28+-0x4], R9 ;  /* 0xfffffc091c007388 */ /* 0x0005e20000000800 */
[----:B-1----:R-:W-:-:S03]  /*5af0*/  IMAD R19, R3, 0x8, R7 ;  /* 0x0000000803137824 */ /* 0x002fc600078e0207 */
[----:B------:R2:W-:Y:S04]  /*5b00*/  STS [R27+-0x4], R6 ;  /* 0xfffffc061b007388 */ /* 0x0005e80000000800 */
[----:B------:R2:W-:Y:S04]  /*5b10*/  STS [R26+-0x4], R11 ;  /* 0xfffffc0b1a007388 */ /* 0x0005e80000000800 */
[----:B------:R2:W-:Y:S04]  /*5b20*/  STS [R25+-0x4], R8 ;  /* 0xfffffc0819007388 */ /* 0x0005e80000000800 */
[----:B------:R2:W-:Y:S01]  /*5b30*/  STS [R24+-0x4], R13 ;  /* 0xfffffc0d18007388 */ /* 0x0005e20000000800 */
[----:B------:R-:W-:Y:S05]  /*5b40*/  @P0 BRA `(.L_x_68) ;  /* 0x0000000000bc0947 */ /* 0x000fea0003800000 */
[----:B------:R-:W1:Y:S02]  /*5b50*/  LDCU.64 UR8, c[0x0][0x398] ;  /* 0x00007300ff0877ac */ /* 0x000e640008000a00 */
[----:B-1----:R-:W-:-:S04]  /*5b60*/  LEA R10, P0, R3, UR8, 0x3 ;  /* 0x00000008030a7c11 */ /* 0x002fc8000f8018ff */
[----:B--2---:R-:W-:-:S05]  /*5b70*/  LEA.HI.X R11, R3, UR9, RZ, 0x3, P0 ;  /* 0x00000009030b7c11 */ /* 0x004fca00080f1cff */
[----:B------:R-:W2:Y:S01]  /*5b80*/  LDG.E.64 R8, desc[UR6][R10.64] ;  /* 0x000000060a087981 */ /* 0x000ea2000c1e1b00 */
[----:B------:R-:W-:Y:S02]  /*5b90*/  SHF.R.S32.HI R13, RZ, 0x1f, R15 ;  /* 0x0000001fff0d7819 */ /* 0x000fe4000001140f */
[----:B--2---:R-:W-:-:S05]  /*5ba0*/  IADD3 R8, P0, PT, -R15, R8, RZ ;  /* 0x000000080f087210 */ /* 0x004fca0007f1e1ff */
[----:B------:R-:W-:Y:S01]  /*5bb0*/  IMAD.X R9, R9, 0x1, ~R13, P0 ;  /* 0x0000000109097824 */ /* 0x000fe200000e0e0d */
[----:B------:R-:W-:Y:S01]  /*5bc0*/  ISETP.GE.AND P0, PT, R42, 0x1, PT ;  /* 0x000000012a00780c */ /* 0x000fe20003f06270 */
[----:B------:R-:W-:-:S03]  /*5bd0*/  IMAD.MOV.U32 R13, RZ, RZ, R0 ;  /* 0x000000ffff0d7224 */ /* 0x000fc600078e0000 */
[----:B------:R1:W-:Y:S09]  /*5be0*/  STS.64 [R19+0x6600], R8 ;  /* 0x0066000813007388 */ /* 0x0003f20000000a00 */
[----:B------:R-:W-:Y:S05]  /*5bf0*/  @!P0 BRA `(.L_x_69) ;  /* 0x00000000006c8947 */ /* 0x000fea0003800000 */
[----:B------:R-:W-:Y:S01]  /*5c00*/  BSSY B0, `(.L_x_70) ;  /* 0x0000019000007945 */ /* 0x000fe20003800000 */
[----:B------:R-:W-:Y:S02]  /*5c10*/  IMAD.MOV.U32 R6, RZ, RZ, -0x1 ;  /* 0xffffffffff067424 */ /* 0x000fe400078e00ff */
[----:B------:R-:W-:Y:S02]  /*5c20*/  IMAD.MOV.U32 R10, RZ, RZ, R42 ;  /* 0x000000ffff0a7224 */ /* 0x000fe400078e002a */
[----:B------:R-:W-:-:S07]  /*5c30*/  IMAD.MOV.U32 R13, RZ, RZ, R0 ;  /* 0x000000ffff0d7224 */ /* 0x000fce00078e0000 */
.L_x_74:
[----:B-1----:R-:W1:Y:S01]  /*5c40*/  LDC.64 R8, c[0x0][0x380] ;  /* 0x0000e000ff087b82 */ /* 0x002e620000000a00 */
[----:B------:R-:W-:Y:S01]  /*5c50*/  VIADD R17, R10, 0xffffffff ;  /* 0xffffffff0a117836 */ /* 0x000fe20000000000 */
[----:B------:R-:W-:Y:S03]  /*5c60*/  BSSY B2, `(.L_x_71) ;  /* 0x0000008000027945 */ /* 0x000fe60003800000 */
[----:B------:R-:W-:-:S04]  /*5c70*/  IMAD R11, R17, 0x100, R3 ;  /* 0x00000100110b7824 */ /* 0x000fc800078e0203 */
[----:B-1----:R-:W-:-:S07]  /*5c80*/  IMAD.WIDE R8, R11, 0x4, R8 ;  /* 0x000000040b087825 */ /* 0x002fce00078e0208 */
.L_x_72:
[----:B------:R-:W-:Y:S05]  /*5c90*/  YIELD ;  /* 0x0000000000007946 */ /* 0x000fea0003800000 */
[----:B------:R1:W-:Y:S06]  /*5ca0*/  MEMBAR.SC.CTA ;  /* 0x0000000000007992 */ /* 0x0003ec0000000000 */
[----:B-1----:R-:W2:Y:S02]  /*5cb0*/  LDG.E.STRONG.SYS R11, desc[UR6][R8.64] ;  /* 0x00000006080b7981 */ /* 0x002ea4000c1f5900 */
[----:B--2---:R-:W-:-:S13]  /*5cc0*/  ISETP.NE.AND P0, PT, R11, RZ, PT ;  /* 0x000000ff0b00720c */ /* 0x004fda0003f05270 */
[----:B------:R-:W-:Y:S05]  /*5cd0*/  @!P0 BRA `(.L_x_72) ;  /* 0xfffffffc00ec8947 */ /* 0x000fea000383ffff */
[----:B------:R-:W-:Y:S05]  /*5ce0*/  BSYNC B2 ;  /* 0x0000000000027941 */ /* 0x000fea0003800000 */
.L_x_71:
[----:B------:R-:W-:Y:S01]  /*5cf0*/  BSSY.RECONVERGENT B2, `(.L_x_73) ;  /* 0x0000006000027945 */ /* 0x000fe20003800200 */
[C---:B------:R-:W-:Y:S02]  /*5d00*/  ISETP.GT.AND P0, PT, R11.reuse, -0x1, PT ;  /* 0xffffffff0b00780c */ /* 0x040fe40003f04270 */
[----:B------:R-:W-:Y:S01]  /*5d10*/  LOP3.LUT R8, R11, 0x3fffffff, RZ, 0xc0, !PT ;  /* 0x3fffffff0b087812 */ /* 0x000fe200078ec0ff */
[----:B------:R-:W-:Y:S05]  /*5d20*/  WARPSYNC.EXCLUSIVE R6 ;  /* 0x0000000006007348 */ /* 0x000fea0003a00000 */
[----:B------:R-:W-:-:S05]  /*5d30*/  IMAD.IADD R13, R8, 0x1, R13 ;  /* 0x00000001080d7824 */ /* 0x000fca00078e020d */
[----:B------:R-:W-:-:S07]  /*5d40*/  VOTE.ANY R6, PT, P0 ;  /* 0x0000000000067806 */ /* 0x000fce00000e0100 */
[----:B------:R-:W-:Y:S05]  /*5d50*/  BSYNC.RECONVERGENT B2 ;  /* 0x0000000000027941 */ /* 0x000fea0003800200 */
.L_x_73:
[----:B------:R-:W-:Y:S01]  /*5d60*/  ISETP.GT.U32.AND P1, PT, R10, 0x1, PT ;  /* 0x000000010a00780c */ /* 0x000fe20003f24070 */
[----:B------:R-:W-:-:S12]  /*5d70*/  IMAD.MOV.U32 R10, RZ, RZ, R17 ;  /* 0x000000ffff0a7224 */ /* 0x000fd800078e0011 */
[----:B------:R-:W-:Y:S05]  /*5d80*/  @P0 BRA P1, `(.L_x_74) ;  /* 0xfffffffc00ac0947 */ /* 0x000fea000083ffff */
[----:B------:R-:W-:Y:S05]  /*5d90*/  BSYNC B0 ;  /* 0x0000000000007941 */ /* 0x000fea0003800000 */
.L_x_70:
[----:B------:R2:W3:Y:S02]  /*5da0*/  LDS.64 R8, [R19+0x6600] ;  /* 0x0066000013087984 */ /* 0x0004e40000000a00 */
.L_x_69:
[----:B------:R-:W4:Y:S01]  /*5db0*/  LDC.64 R10, c[0x0][0x380] ;  /* 0x0000e000ff0a7b82 */ /* 0x000f220000000a00 */
[C---:B------:R-:W-:Y:S01]  /*5dc0*/  IMAD.IADD R17, R13.reuse, 0x1, -R0 ;  /* 0x000000010d117824 */ /* 0x040fe200078e0a00 */
[----:B------:R-:W-:Y:S01]  /*5dd0*/  LOP3.LUT R13, R13, 0x80000000, RZ, 0xfc, !PT ;  /* 0x800000000d0d7812 */ /* 0x000fe200078efcff */
[----:B------:R-:W-:-:S03]  /*5de0*/  IMAD R21, R42, 0x100, R3 ;  /* 0x000001002a157824 */ /* 0x000fc600078e0203 */
[----:B-1-3--:R-:W-:-:S04]  /*5df0*/  IADD3 R8, P0, PT, R17, R8, RZ ;  /* 0x0000000811087210 */ /* 0x00afc80007f1e0ff */
[----:B------:R-:W-:-:S05]  /*5e00*/  LEA.HI.X.SX32 R9, R17, R9, 0x1, P0 ;  /* 0x0000000911097211 */ /* 0x000fca00000f0eff */
[----:B------:R1:W-:Y:S01]  /*5e10*/  STS.64 [R19+0x6600], R8 ;  /* 0x0066000813007388 */ /* 0x0003e20000000a00 */
[----:B----4-:R-:W-:-:S05]  /*5e20*/  IMAD.WIDE R10, R21, 0x4, R10 ;  /* 0x00000004150a7825 */ /* 0x010fca00078e020a */
[----:B------:R1:W-:Y:S02]  /*5e30*/  STG.E.STRONG.SYS desc[UR6][R10.64], R13 ;  /* 0x0000000d0a007986 */ /* 0x0003e4000c115906 */
.L_x_68:
[----:B------:R-:W-:Y:S05]  /*5e40*/  BSYNC B1 ;  /* 0x0000000000017941 */ /* 0x000fea0003800000 */
.L_x_67:
[----:B------:R-:W3:Y:S01]  /*5e50*/  LDC R23, c[0x0][0x3c0] ;  /* 0x0000f000ff177b82 */ /* 0x000ee20000000800 */
[----:B--2---:R-:W-:-:S07]  /*5e60*/  VIADD R6, R54, 0x1980 ;  /* 0x0000198036067836 */ /* 0x004fce0000000000 */
[----:B-1----:R-:W1:Y:S01]  /*5e70*/  LDC.64 R10, c[0x0][0x390] ;  /* 0x0000e400ff0a7b82 */ /* 0x002e620000000a00 */
[----:B---3--:R-:W-:Y:S02]  /*5e80*/  ISETP.GE.AND P0, PT, R6, R23, PT ;  /* 0x000000170600720c */ /* 0x008fe40003f06270 */
[----:B-1----:R-:W-:-:S04]  /*5e90*/  ISETP.EQ.U32.AND P1, PT, R10, RZ, PT ;  /* 0x000000ff0a00720c */ /* 0x002fc80003f22070 */
[----:B------:R-:W-:-:S04]  /*5ea0*/  ISETP.EQ.OR.EX P0, PT, R11, RZ, !P0, P1 ;  /* 0x000000ff0b00720c */ /* 0x000fc80004702710 */
[----:B------:R-:W-:-:S13]  /*5eb0*/  ISETP.GT.U32.OR P0, PT, R3, 0xff, P0 ;  /* 0x000000ff0300780c */ /* 0x000fda0000704470 */
[----:B------:R-:W-:Y:S05]  /*5ec0*/  @P0 BRA `(.L_x_75) ;  /* 0x0000000000200947 */ /* 0x000fea0003800000 */
[----:B------:R-:W1:Y:S01]  /*5ed0*/  LDS.64 R8, [R19+0x6600] ;  /* 0x0066000013087984 */ /* 0x000e620000000a00 */
[C---:B------:R-:W-:Y:S02]  /*5ee0*/  LEA R10, P2, R3.reuse, R10, 0x3 ;  /* 0x0000000a030a7211 */ /* 0x040fe400078418ff */
[--C-:B------:R-:W-:Y:S02]  /*5ef0*/  SHF.R.S32.HI R13, RZ, 0x1f, R0.reuse ;  /* 0x0000001fff0d7819 */ /* 0x100fe40000011400 */
[----:B------:R-:W-:Y:S02]  /*5f00*/  LEA.HI.X R11, R3, R11, RZ, 0x3, P2 ;  /* 0x0000000b030b7211 */ /* 0x000fe400010f1cff */
[----:B-1----:R-:W-:Y:S02]  /*5f10*/  IADD3 R8, P0, P1, R8, R15, R0 ;  /* 0x0000000f08087210 */ /* 0x002fe4000791e000 */
[----:B------:R-:W-:-:S04]  /*5f20*/  SHF.R.S32.HI R15, RZ, 0x1f, R15 ;  /* 0x0000001fff0f7819 */ /* 0x000fc8000001140f */
[----:B------:R-:W-:-:S05]  /*5f30*/  IADD3.X R9, PT, PT, R9, R15, R13, P0, P1 ;  /* 0x0000000f09097210 */ /* 0x000fca00007e240d */
[----:B------:R1:W-:Y:S02]  /*5f40*/  STG.E.64 desc[UR6][R10.64], R8 ;  /* 0x000000080a007986 */ /* 0x0003e4000c101b06 */
.L_x_75:
[----:B------:R-:W-:Y:S01]  /*5f50*/  ISETP.GT.AND P0, PT, R6, R23, PT ;  /* 0x000000170600720c */ /* 0x000fe20003f04270 */
[----:B------:R-:W-:Y:S05]  /*5f60*/  WARPSYNC.ALL ;  /* 0x0000000000007948 */ /* 0x000fea0003800000 */
[----:B------:R-:W-:Y:S01]  /*5f70*/  BAR.SYNC.DEFER_BLOCKING 0x0 ;  /* 0x0000000000007b1d */ /* 0x000fe20000010000 */
[----:B------:R-:W-:-:S06]  /*5f80*/  IMAD R22, R3, 0x4, R7 ;  /* 0x0000000403167824 */ /* 0x000fcc00078e0207 */
[----:B------:R-:W-:Y:S05]  /*5f90*/  @P0 BRA `(.L_x_76) ;  /* 0x0000000c003c0947 */ /* 0x000fea0003800000 */
[----:B------:R-:W2:Y:S01]  /*5fa0*/  LDS R0, [R22] ;  /* 0x0000000016007984 */ /* 0x000ea20000000800 */
[----:B------:R-:W2:Y:S01]  /*5fb0*/  LDCU UR5, c[0x0][0x3c4] ;  /* 0x00007880ff0577ac */ /* 0x000ea20008000800 */
[----:B------:R-:W3:Y:S01]  /*5fc0*/  LDCU.64 UR8, c[0x0][0x3a0] ;  /* 0x00007400ff0877ac */ /* 0x000ee20008000a00 */
[----:B--2---:R-:W-:Y:S02]  /*5fd0*/  SHF.R.U32.HI R6, RZ, UR5, R0 ;  /* 0x00000005ff067c19 */ /* 0x004fe40008011600 */
[----:B------:R-:W-:Y:S02]  /*5fe0*/  LOP3.LUT R15, R0, 0x80000000, RZ, 0x3c, !PT ;  /* 0x80000000000f7812 */ /* 0x000fe400078e3cff */
[----:B------:R-:W-:-:S05]  /*5ff0*/  LOP3.LUT R6, R6, UR4, RZ, 0x30, !PT ;  /* 0x0000000406067c12 */ /* 0x000fca000f8e30ff */
[----:B-1----:R-:W-:-:S06]  /*6000*/  IMAD R8, R6, 0x8, R7 ;  /* 0x0000000806087824 */ /* 0x002fcc00078e0207 */
[----:B------:R-:W1:Y:S02]  /*6010*/  LDS.64 R8, [R8+0x6600] ;  /* 0x0066000008087984 */ /* 0x000e640000000a00 */
[----:B-1----:R-:W-:-:S05]  /*6020*/  IADD3 R6, P1, PT, R8, R3, RZ ;  /* 0x0000000308067210 */ /* 0x002fca0007f3e0ff */
[----:B------:R-:W-:Y:S01]  /*6030*/  IMAD.X R9, RZ, RZ, R9, P1 ;  /* 0x000000ffff097224 */ /* 0x000fe200008e0609 */
[----:B---3--:R-:W-:-:S04]  /*6040*/  LEA R10, P1, R6, UR8, 0x2 ;  /* 0x00000008060a7c11 */ /* 0x008fc8000f8210ff */
[----:B------:R-:W-:-:S05]  /*6050*/  LEA.HI.X R11, R6, UR9, R9, 0x2, P1 ;  /* 0x00000009060b7c11 */ /* 0x000fca00088f1409 */
[----:B------:R-:W-:Y:S01]  /*6060*/  STG.E desc[UR6][R10.64], R15 ;  /* 0x0000000f0a007986 */ /* 0x000fe2000c101906 */
[----:B------:R-:W-:-:S03]  /*6070*/  NOP ;  /* 0x0000000000007918 */ /* 0x000fc60000000000 */
[----:B------:R-:W1:Y:S02]  /*6080*/  LDS R0, [R22+0x600] ;  /* 0x0006000016007984 */ /* 0x000e640000000800 */
[----:B-1----:R-:W-:Y:S02]  /*6090*/  SHF.R.U32.HI R6, RZ, UR5, R0 ;  /* 0x00000005ff067c19 */ /* 0x002fe40008011600 */
[----:B------:R-:W-:Y:S02]  /*60a0*/  LOP3.LUT R15, R0, 0x80000000, RZ, 0x3c, !PT ;  /* 0x80000000000f7812 */ /* 0x000fe400078e3cff */
[----:B------:R-:W-:-:S05]  /*60b0*/  LOP3.LUT R6, R6, UR4, RZ, 0x30, !PT ;  /* 0x0000000406067c12 */ /* 0x000fca000f8e30ff */
[----:B------:R-:W-:-:S06]  /*60c0*/  IMAD R8, R6, 0x8, R7 ;  /* 0x0000000806087824 */ /* 0x000fcc00078e0207 */
[----:B------:R-:W1:Y:S02]  /*60d0*/  LDS.64 R8, [R8+0x6600] ;  /* 0x0066000008087984 */ /* 0x000e640000000a00 */
[----:B-1----:R-:W-:-:S05]  /*60e0*/  IADD3 R6, P1, PT, R8, R3, RZ ;  /* 0x0000000308067210 */ /* 0x002fca0007f3e0ff */
[----:B------:R-:W-:Y:S01]  /*60f0*/  IMAD.X R9, RZ, RZ, R9, P1 ;  /* 0x000000ffff097224 */ /* 0x000fe200008e0609 */
[----:B------:R-:W-:-:S04]  /*6100*/  LEA R12, P1, R6, UR8, 0x2 ;  /* 0x00000008060c7c11 */ /* 0x000fc8000f8210ff */
        /* <DEDUP_REMOVED lines=163> */
[----:B------:R-:W-:-:S05]  /*6b40*/  IMAD R12, R6, 0x8, R7 ;  /* 0x00000008060c7824 */ /* 0x000fca00078e0207 */
        /* <DEDUP_REMOVED lines=17> */
[----:B------:R1:W-:Y:S01]  /*6c60*/  STG.E desc[UR6][R6.64+0x6000], R9 ;  /* 0x0060000906007986 */ /* 0x0003e2000c101906 */
[----:B------:R-:W-:Y:S01]  /*6c70*/  NOP ;  /* 0x0000000000007918 */ /* 0x000fe20000000000 */
[----:B------:R-:W-:Y:S05]  /*6c80*/  BRA `(.L_x_77) ;  /* 0x00000014000c7947 */ /* 0x000fea0003800000 */
.L_x_76:
[----:B-1----:R-:W-:Y:S01]  /*6c90*/  IMAD R9, R42, -0x1980, R23 ;  /* 0xffffe6802a097824 */ /* 0x002fe200078e0217 */
[----:B------:R-:W-:Y:S01]  /*6ca0*/  BSSY.RECONVERGENT B0, `(.L_x_78) ;  /* 0x000001b000007945 */ /* 0x000fe20003800200 */
[C---:B------:R-:W-:Y:S02]  /*6cb0*/  VIADD R0, R3.reuse, 0x180 ;  /* 0x0000018003007836 */ /* 0x040fe40000000000 */
[C---:B------:R-:W-:Y:S01]  /*6cc0*/  VIADD R6, R3.reuse, 0x300 ;  /* 0x0000030003067836 */ /* 0x040fe20000000000 */
[CC--:B------:R-:W-:Y:S01]  /*6cd0*/  ISETP.GE.AND P1, PT, R3.reuse, R9.reuse, PT ;  /* 0x000000090300720c */ /* 0x0c0fe20003f26270 */
[C---:B------:R-:W-:Y:S01]  /*6ce0*/  VIADD R8, R3.reuse, 0x480 ;  /* 0x0000048003087836 */ /* 0x040fe20000000000 */
[-C--:B------:R-:W-:Y:S01]  /*6cf0*/  ISETP.GE.AND P2, PT, R0, R9.reuse, PT ;  /* 0x000000090000720c */ /* 0x080fe20003f46270 */
[C---:B------:R-:W-:Y:S01]  /*6d00*/  VIADD R0, R3.reuse, 0x600 ;  /* 0x0000060003007836 */ /* 0x040fe20000000000 */
[-C--:B------:R-:W-:Y:S01]  /*6d10*/  ISETP.GE.AND P3, PT, R6, R9.reuse, PT ;  /* 0x000000090600720c */ /* 0x080fe20003f66270 */
[C---:B------:R-:W-:Y:S01]  /*6d20*/  VIADD R6, R3.reuse, 0x780 ;  /* 0x0000078003067836 */ /* 0x040fe20000000000 */
[-C--:B------:R-:W-:Y:S01]  /*6d30*/  ISETP.GE.AND P4, PT, R8, R9.reuse, PT ;  /* 0x000000090800720c */ /* 0x080fe20003f86270 */
[----:B------:R-:W-:Y:S01]  /*6d40*/  VIADD R8, R3, 0x900 ;  /* 0x0000090003087836 */ /* 0x000fe20000000000 */
[----:B------:R-:W-:-:S02]  /*6d50*/  ISETP.GE.AND P5, PT, R0, R9, PT ;  /* 0x000000090000720c */ /* 0x000fc40003fa6270 */
[----:B------:R-:W-:-:S03]  /*6d60*/  ISETP.GE.AND P6, PT, R6, R9, PT ;  /* 0x000000090600720c */ /* 0x000fc60003fc6270 */
[----:B------:R-:W-:Y:S10]  /*6d70*/  @P1 BRA `(.L_x_79) ;  /* 0x0000000000341947 */ /* 0x000ff40003800000 */
[----:B------:R-:W1:Y:S01]  /*6d80*/  LDS R0, [R22] ;  /* 0x0000000016007984 */ /* 0x000e620000000800 */
[----:B------:R-:W1:Y:S01]  /*6d90*/  LDCU UR5, c[0x0][0x3c4] ;  /* 0x00007880ff0577ac */ /* 0x000e620008000800 */
[----:B------:R-:W2:Y:S01]  /*6da0*/  LDCU.64 UR8, c[0x0][0x3a0] ;  /* 0x00007400ff0877ac */ /* 0x000ea20008000a00 */
[----:B-1----:R-:W-:Y:S02]  /*6db0*/  SHF.R.U32.HI R6, RZ, UR5, R0 ;  /* 0x00000005ff067c19 */ /* 0x002fe40008011600 */
[----:B------:R-:W-:Y:S02]  /*6dc0*/  LOP3.LUT R13, R0, 0x80000000, RZ, 0x3c, !PT ;  /* 0x80000000000d7812 */ /* 0x000fe400078e3cff */
[----:B------:R-:W-:-:S05]  /*6dd0*/  LOP3.LUT R6, R6, UR4, RZ, 0x30, !PT ;  /* 0x0000000406067c12 */ /* 0x000fca000f8e30ff */
[----:B------:R-:W-:-:S05]  /*6de0*/  IMAD R6, R6, 0x8, R7 ;  /* 0x0000000806067824 */ /* 0x000fca00078e0207 */
[----:B------:R-:W1:Y:S02]  /*6df0*/  LDS.64 R10, [R6+0x6600] ;  /* 0x00660000060a7984 */ /* 0x000e640000000a00 */
[----:B-1----:R-:W-:-:S05]  /*6e00*/  IADD3 R12, P1, PT, R10, R3, RZ ;  /* 0x000000030a0c7210 */ /* 0x002fca0007f3e0ff */
[----:B------:R-:W-:Y:S01]  /*6e10*/  IMAD.X R11, RZ, RZ, R11, P1 ;  /* 0x000000ffff0b7224 */ /* 0x000fe200008e060b */
[----:B--2---:R-:W-:-:S04]  /*6e20*/  LEA R10, P1, R12, UR8, 0x2 ;  /* 0x000000080c0a7c11 */ /* 0x004fc8000f8210ff */
[----:B------:R-:W-:-:S05]  /*6e30*/  LEA.HI.X R11, R12, UR9, R11, 0x2, P1 ;  /* 0x000000090c0b7c11 */ /* 0x000fca00088f140b */
[----:B------:R1:W-:Y:S04]  /*6e40*/  STG.E desc[UR6][R10.64], R13 ;  /* 0x0000000d0a007986 */ /* 0x0003e8000c101906 */
.L_x_79:
[----:B------:R-:W-:Y:S05]  /*6e50*/  BSYNC.RECONVERGENT B0 ;  /* 0x0000000000007941 */ /* 0x000fea0003800200 */
.L_x_78:
[----:B------:R-:W-:Y:S01]  /*6e60*/  NOP ;  /* 0x0000000000007918 */ /* 0x000fe20000000000 */
[----:B------:R-:W-:Y:S01]  /*6e70*/  BSSY.RECONVERGENT B0, `(.L_x_80) ;  /* 0x0000011000007945 */ /* 0x000fe20003800200 */
[----:B------:R-:W-:Y:S01]  /*6e80*/  ISETP.GE.AND P1, PT, R8, R9, PT ;  /* 0x000000090800720c */ /* 0x000fe20003f26270 */
[----:B------:R-:W-:Y:S02]  /*6e90*/  VIADD R8, R3, 0xa80 ;  /* 0x00000a8003087836 */ /* 0x000fe40000000000 */
[----:B------:R-:W-:Y:S10]  /*6ea0*/  @P2 BRA `(.L_x_81) ;  /* 0x0000000000342947 */ /* 0x000ff40003800000 */
[----:B------:R-:W2:Y:S01]  /*6eb0*/  LDS R0, [R22+0x600] ;  /* 0x0006000016007984 */ /* 0x000ea20000000800 */
[----:B------:R-:W2:Y:S01]  /*6ec0*/  LDCU UR5, c[0x0][0x3c4] ;  /* 0x00007880ff0577ac */ /* 0x000ea20008000800 */
[----:B------:R-:W3:Y:S01]  /*6ed0*/  LDCU.64 UR8, c[0x0][0x3a0] ;  /* 0x00007400ff0877ac */ /* 0x000ee20008000a00 */
[----:B--2---:R-:W-:Y:S02]  /*6ee0*/  SHF.R.U32.HI R6, RZ, UR5, R0 ;  /* 0x00000005ff067c19 */ /* 0x004fe40008011600 */
[----:B-1----:R-:W-:Y:S02]  /*6ef0*/  LOP3.LUT R13, R0, 0x80000000, RZ, 0x3c, !PT ;  /* 0x80000000000d7812 */ /* 0x002fe400078e3cff */
[----:B------:R-:W-:-:S05]  /*6f00*/  LOP3.LUT R6, R6, UR4, RZ, 0x30, !PT ;  /* 0x0000000406067c12 */ /* 0x000fca000f8e30ff */
[----:B------:R-:W-:-:S05]  /*6f10*/  IMAD R6, R6, 0x8, R7 ;  /* 0x0000000806067824 */ /* 0x000fca00078e0207 */
[----:B------:R-:W1:Y:S02]  /*6f20*/  LDS.64 R10, [R6+0x6600] ;  /* 0x00660000060a7984 */ /* 0x000e640000000a00 */
[----:B-1----:R-:W-:-:S05]  /*6f30*/  IADD3 R12, P2, PT, R10, R3, RZ ;  /* 0x000000030a0c7210 */ /* 0x002fca0007f5e0ff */
[----:B------:R-:W-:Y:S01]  /*6f40*/  IMAD.X R11, RZ, RZ, R11, P2 ;  /* 0x000000ffff0b7224 */ /* 0x000fe200010e060b */
[----:B---3--:R-:W-:-:S04]  /*6f50*/  LEA R10, P2, R12, UR8, 0x2 ;  /* 0x000000080c0a7c11 */ /* 0x008fc8000f8410ff */
[----:B------:R-:W-:-:S05]  /*6f60*/  LEA.HI.X R11, R12, UR9, R11, 0x2, P2 ;  /* 0x000000090c0b7c11 */ /* 0x000fca00090f140b */
[----:B------:R2:W-:Y:S04]  /*6f70*/  STG.E desc[UR6][R10.64+0x600], R13 ;  /* 0x0006000d0a007986 */ /* 0x0005e8000c101906 */
.L_x_81:
[----:B------:R-:W-:Y:S05]  /*6f80*/  BSYNC.RECONVERGENT B0 ;  /* 0x0000000000007941 */ /* 0x000fea0003800200 */
.L_x_80:
[----:B------:R-:W-:Y:S01]  /*6f90*/  NOP ;  /* 0x0000000000007918 */ /* 0x000fe20000000000 */
[----:B------:R-:W-:Y:S01]  /*6fa0*/  BSSY.RECONVERGENT B0, `(.L_x_82) ;  /* 0x0000011000007945 */ /* 0x000fe20003800200 */
[----:B------:R-:W-:Y:S02]  /*6fb0*/  ISETP.GE.AND P2, PT, R8, R9, PT ;  /* 0x000000090800720c */ /* 0x000fe40003f46270 */
[----:B------:R-:W-:Y:S01]  /*6fc0*/  LOP3.LUT R8, R3, 0xc00, RZ, 0xfc, !PT ;  /* 0x00000c0003087812 */ /* 0x000fe200078efcff */
[----:B------:R-:W-:Y:S10]  /*6fd0*/  @P3 BRA `(.L_x_83) ;  /* 0x0000000000343947 */ /* 0x000ff40003800000 */
[----:B------:R-:W3:Y:S01]  /*6fe0*/  LDS R0, [R22+0xc00] ;  /* 0x000c000016007984 */ /* 0x000ee20000000800 */
[----:B------:R-:W3:Y:S01]  /*6ff0*/  LDCU UR5, c[0x0][0x3c4] ;  /* 0x00007880ff0577ac */ /* 0x000ee20008000800 */
[----:B------:R-:W4:Y:S01]  /*7000*/  LDCU.64 UR8, c[0x0][0x3a0] ;  /* 0x00007400ff0877ac */ /* 0x000f220008000a00 */
[----:B---3--:R-:W-:Y:S02]  /*7010*/  SHF.R.U32.HI R6, RZ, UR5, R0 ;  /* 0x00000005ff067c19 */ /* 0x008fe40008011600 */
[----:B-12---:R-:W-:Y:S02]  /*7020*/  LOP3.LUT R13, R0, 0x80000000, RZ, 0x3c, !PT ;  /* 0x80000000000d7812 */ /* 0x006fe400078e3cff */
[----:B------:R-:W-:-:S05]  /*7030*/  LOP3.LUT R6, R6, UR4, RZ, 0x30, !PT ;  /* 0x0000000406067c12 */ /* 0x000fca000f8e30ff */
[----:B------:R-:W-:-:S05]  /*7040*/  IMAD R6, R6, 0x8, R7 ;  /* 0x0000000806067824 */ /* 0x000fca00078e0207 */
[----:B------:R-:W1:Y:S02]  /*7050*/  LDS.64 R10, [R6+0x6600] ;  /* 0x00660000060a7984 */ /* 0x000e640000000a00 */
[----:B-1----:R-:W-:-:S05]  /*7060*/  IADD3 R12, P3, PT, R10, R3, RZ ;  /* 0x000000030a0c7210 */ /* 0x002fca0007f7e0ff */
[----:B------:R-:W-:Y:S01]  /*7070*/  IMAD.X R11, RZ, RZ, R11, P3 ;  /* 0x000000ffff0b7224 */ /* 0x000fe200018e060b */
[----:B----4-:R-:W-:-:S04]  /*7080*/  LEA R10, P3, R12, UR8, 0x2 ;  /* 0x000000080c0a7c11 */ /* 0x010fc8000f8610ff */
[----:B------:R-:W-:-:S05]  /*7090*/  LEA.HI.X R11, R12, UR9, R11, 0x2, P3 ;  /* 0x000000090c0b7c11 */ /* 0x000fca00098f140b */
[----:B------:R3:W-:Y:S04]  /*70a0*/  STG.E desc[UR6][R10.64+0xc00], R13 ;  /* 0x000c000d0a007986 */ /* 0x0007e8000c101906 */
.L_x_83:
[----:B------:R-:W-:Y:S05]  /*70b0*/  BSYNC.RECONVERGENT B0 ;  /* 0x0000000000007941 */ /* 0x000fea0003800200 */
.L_x_82:
[----:B------:R-:W-:Y:S01]  /*70c0*/  NOP ;  /* 0x0000000000007918 */ /* 0x000fe20000000000 */
[----:B------:R-:W-:Y:S01]  /*70d0*/  BSSY.RECONVERGENT B0, `(.L_x_84) ;  /* 0x0000011000007945 */ /* 0x000fe20003800200 */
[----:B------:R-:W-:Y:S01]  /*70e0*/  ISETP.GE.AND P3, PT, R8, R9, PT ;  /* 0x000000090800720c */ /* 0x000fe20003f66270 */
[----:B------:R-:W-:Y:S02]  /*70f0*/  VIADD R8, R3, 0xd80 ;  /* 0x00000d8003087836 */ /* 0x000fe40000000000 */
[----:B------:R-:W-:Y:S10]  /*7100*/  @P4 BRA `(.L_x_85) ;  /* 0x0000000000344947 */ /* 0x000ff40003800000 */
[----:B------:R-:W4:Y:S01]  /*7110*/  LDS R0, [R22+0x1200] ;  /* 0x0012000016007984 */ /* 0x000f220000000800 */
[----:B------:R-:W4:Y:S01]  /*7120*/  LDCU UR5, c[0x0][0x3c4] ;  /* 0x00007880ff0577ac */ /* 0x000f220008000800 */
[----:B------:R-:W5:Y:S01]  /*7130*/  LDCU.64 UR8, c[0x0][0x3a0] ;  /* 0x00007400ff0877ac */ /* 0x000f620008000a00 */
[----:B----4-:R-:W-:Y:S02]  /*7140*/  SHF.R.U32.HI R6, RZ, UR5, R0 ;  /* 0x00000005ff067c19 */ /* 0x010fe40008011600 */
[----:B-123--:R-:W-:Y:S02]  /*7150*/  LOP3.LUT R13, R0, 0x80000000, RZ, 0x3c, !PT ;  /* 0x80000000000d7812 */ /* 0x00efe400078e3cff */
[----:B------:R-:W-:-:S05]  /*7160*/  LOP3.LUT R6, R6, UR4, RZ, 0x30, !PT ;  /* 0x0000000406067c12 */ /* 0x000fca000f8e30ff */
[----:B------:R-:W-:-:S05]  /*7170*/  IMAD R6, R6, 0x8, R7 ;  /* 0x0000000806067824 */ /* 0x000fca00078e0207 */
[----:B------:R-:W1:Y:S02]  /*7180*/  LDS.64 R10, [R6+0x6600] ;  /* 0x00660000060a7984 */ /* 0x000e640000000a00 */
[----:B-1----:R-:W-:-:S05]  /*7190*/  IADD3 R12, P4, PT, R10, R3, RZ ;  /* 0x000000030a0c7210 */ /* 0x002fca0007f9e0ff */
[----:B------:R-:W-:Y:S01]  /*71a0*/  IMAD.X R11, RZ, RZ, R11, P4 ;  /* 0x000000ffff0b7224 */ /* 0x000fe200020e060b */
[----:B-----5:R-:W-:-:S04]  /*71b0*/  LEA R10, P4, R12, UR8, 0x2 ;  /* 0x000000080c0a7c11 */ /* 0x020fc8000f8810ff */
[----:B------:R-:W-:-:S05]  /*71c0*/  LEA.HI.X R11, R12, UR9, R11, 0x2, P4 ;  /* 0x000000090c0b7c11 */ /* 0x000fca000a0f140b */
[----:B------:R4:W-:Y:S04]  /*71d0*/  STG.E desc[UR6][R10.64+0x1200], R13 ;  /* 0x0012000d0a007986 */ /* 0x0009e8000c101906 */
.L_x_85:
[----:B------:R-:W-:Y:S05]  /*71e0*/  BSYNC.RECONVERGENT B0 ;  /* 0x0000000000007941 */ /* 0x000fea0003800200 */
.L_x_84:
[----:B------:R-:W-:Y:S01]  /*71f0*/  NOP ;  /* 0x0000000000007918 */ /* 0x000fe20000000000 */
[----:B------:R-:W-:Y:S01]  /*7200*/  BSSY.RECONVERGENT B0, `(.L_x_86) ;  /* 0x0000011000007945 */ /* 0x000fe20003800200 */
[----:B------:R-:W-:Y:S01]  /*7210*/  ISETP.GE.AND P4, PT, R8, R9, PT ;  /* 0x000000090800720c */ /* 0x000fe20003f86270 */
[----:B------:R-:W-:Y:S02]  /*7220*/  VIADD R8, R3, 0xf00 ;  /* 0x00000f0003087836 */ /* 0x000fe40000000000 */
[----:B------:R-:W-:Y:S10]  /*7230*/  @P5 BRA `(.L_x_87) ;  /* 0x0000000000345947 */ /* 0x000ff40003800000 */
[----:B------:R-:W5:Y:S01]  /*7240*/  LDS R0, [R22+0x1800] ;  /* 0x0018000016007984 */ /* 0x000f620000000800 */
[----:B------:R-:W5:Y:S01]  /*7250*/  LDCU UR5, c[0x0][0x3c4] ;  /* 0x00007880ff0577ac */ /* 0x000f620008000800 */
[----:B------:R-:W0:Y:S01]  /*7260*/  LDCU.64 UR8, c[0x0][0x3a0] ;  /* 0x00007400ff0877ac */ /* 0x000e220008000a00 */
[----:B-----5:R-:W-:Y:S02]  /*7270*/  SHF.R.U32.HI R6, RZ, UR5, R0 ;  /* 0x00000005ff067c19 */ /* 0x020fe40008011600 */
[----:B-1234-:R-:W-:Y:S02]  /*7280*/  LOP3.LUT R13, R0, 0x80000000, RZ, 0x3c, !PT ;  /* 0x80000000000d7812 */ /* 0x01efe400078e3cff */
[----:B------:R-:W-:-:S05]  /*7290*/  LOP3.LUT R6, R6, UR4, RZ, 0x30, !PT ;  /* 0x0000000406067c12 */ /* 0x000fca000f8e30ff */
[----:B------:R-:W-:-:S05]  /*72a0*/  IMAD R6, R6, 0x8, R7 ;  /* 0x0000000806067824 */ /* 0x000fca00078e0207 */
[----:B------:R-:W1:Y:S02]  /*72b0*/  LDS.64 R10, [R6+0x6600] ;  /* 0x00660000060a7984 */ /* 0x000e640000000a00 */
[----:B-1----:R-:W-:-:S05]  /*72c0*/  IADD3 R12, P5, PT, R10, R3, RZ ;  /* 0x000000030a0c7210 */ /* 0x002fca0007fbe0ff */
[----:B------:R-:W-:Y:S01]  /*72d0*/  IMAD.X R11, RZ, RZ, R11, P5 ;  /* 0x000000ffff0b7224 */ /* 0x000fe200028e060b */
[----:B0-----:R-:W-:-:S04]  /*72e0*/  LEA R10, P5, R12, UR8, 0x2 ;  /* 0x000000080c0a7c11 */ /* 0x001fc8000f8a10ff */
[----:B------:R-:W-:-:S05]  /*72f0*/  LEA.HI.X R11, R12, UR9, R11, 0x2, P5 ;  /* 0x000000090c0b7c11 */ /* 0x000fca000a8f140b */
[----:B------:R0:W-:Y:S04]  /*7300*/  STG.E desc[UR6][R10.64+0x1800], R13 ;  /* 0x0018000d0a007986 */ /* 0x0001e8000c101906 */
.L_x_87:
[----:B------:R-:W-:Y:S05]  /*7310*/  BSYNC.RECONVERGENT B0 ;  /* 0x0000000000007941 */ /* 0x000fea0003800200 */
.L_x_86:
        /* <DEDUP_REMOVED lines=9> */
[----:B01234-:R-:W-:Y:S02]  /*73b0*/  LOP3.LUT R13, R0, 0x80000000, RZ, 0x3c, !PT ;  /* 0x80000000000d7812 */ /* 0x01ffe400078e3cff */
[----:B------:R-:W-:-:S05]  /*73c0*/  LOP3.LUT R6, R6, UR4, RZ, 0x30, !PT ;  /* 0x0000000406067c12 */ /* 0x000fca000f8e30ff */
[----:B------:R-:W-:-:S05]  /*73d0*/  IMAD R6, R6, 0x8, R7 ;  /* 0x0000000806067824 */ /* 0x000fca00078e0207 */
[----:B------:R-:W0:Y:S02]  /*73e0*/  LDS.64 R10, [R6+0x6600] ;  /* 0x00660000060a7984 */ /* 0x000e240000000a00 */
[----:B0-----:R-:W-:-:S05]  /*73f0*/  IADD3 R12, P6, PT, R10, R3, RZ ;  /* 0x000000030a0c7210 */ /* 0x001fca0007fde0ff */
[----:B------:R-:W-:Y:S01]  /*7400*/  IMAD.X R11, RZ, RZ, R11, P6 ;  /* 0x000000ffff0b7224 */ /* 0x000fe200030e060b */
[----:B------:R-:W-:-:S04]  /*7410*/  LEA R10, P6, R12, UR8, 0x2 ;  /* 0x000000080c0a7c11 */ /* 0x000fc8000f8c10ff */
[----:B------:R-:W-:-:S05]  /*7420*/  LEA.HI.X R11, R12, UR9, R11, 0x2, P6 ;  /* 0x000000090c0b7c11 */ /* 0x000fca000b0f140b */
[----:B------:R0:W-:Y:S04]  /*7430*/  STG.E desc[UR6][R10.64+0x1e00], R13 ;  /* 0x001e000d0a007986 */ /* 0x0001e8000c101906 */
.L_x_89:
[----:B------:R-:W-:Y:S05]  /*7440*/  BSYNC.RECONVERGENT B0 ;  /* 0x0000000000007941 */ /* 0x000fea0003800200 */
.L_x_88:
        /* <DEDUP_REMOVED lines=18> */
.L_x_91:
[----:B------:R-:W-:Y:S05]  /*7570*/  BSYNC.RECONVERGENT B0 ;  /* 0x0000000000007941 */ /* 0x000fea0003800200 */
.L_x_90:
        /* <DEDUP_REMOVED lines=18> */
.L_x_93:
[----:B------:R-:W-:Y:S05]  /*76a0*/  BSYNC.RECONVERGENT B0 ;  /* 0x0000000000007941 */ /* 0x000fea0003800200 */
.L_x_92:
        /* <DEDUP_REMOVED lines=18> */
.L_x_95:
[----:B------:R-:W-:Y:S05]  /*77d0*/  BSYNC.RECONVERGENT B0 ;  /* 0x0000000000007941 */ /* 0x000fea0003800200 */
.L_x_94:
        /* <DEDUP_REMOVED lines=18> */
.L_x_97:
[----:B------:R-:W-:Y:S05]  /*7900*/  BSYNC.RECONVERGENT B0 ;  /* 0x0000000000007941 */ /* 0x000fea0003800200 */
.L_x_96:
[----:B------:R-:W-:Y:S01]  /*7910*/  NOP ;  /* 0x0000000000007918 */ /* 0x000fe20000000000 */
[----:B------:R-:W-:Y:S01]  /*7920*/  BSSY.RECONVERGENT B0, `(.L_x_98) ;  /* 0x0000011000007945 */ /* 0x000fe20003800200 */
[----:B------:R-:W-:Y:S02]  /*7930*/  ISETP.GE.AND P4, PT, R8, R9, PT ;  /* 0x000000090800720c */ /* 0x000fe40003f86270 */
[----:B------:R-:W-:Y:S01]  /*7940*/  LOP3.LUT R8, R3, 0x1800, RZ, 0xfc, !PT ;  /* 0x0000180003087812 */ /* 0x000fe200078efcff */
        /* <DEDUP_REMOVED lines=14> */
.L_x_99:
[----:B------:R-:W-:Y:S05]  /*7a30*/  BSYNC.RECONVERGENT B0 ;  /* 0x0000000000007941 */ /* 0x000fea0003800200 */
.L_x_98:
[----:B------:R-:W-:Y:S01]  /*7a40*/  NOP ;  /* 0x0000000000007918 */ /* 0x000fe20000000000 */
[----:B------:R-:W-:Y:S01]  /*7a50*/  BSSY.RECONVERGENT B0, `(.L_x_100) ;  /* 0x0000010000007945 */ /* 0x000fe20003800200 */
[----:B------:R-:W-:-:S03]  /*7a60*/  ISETP.GE.AND P5, PT, R8, R9, PT ;  /* 0x000000090800720c */ /* 0x000fc60003fa6270 */
        /* <DEDUP_REMOVED lines=14> */
.L_x_101:
[----:B------:R-:W-:Y:S05]  /*7b50*/  BSYNC.RECONVERGENT B0 ;  /* 0x0000000000007941 */ /* 0x000fea0003800200 */
.L_x_100:
[----:B------:R-:W-:Y:S01]  /*7b60*/  NOP ;  /* 0x0000000000007918 */ /* 0x000fe20000000000 */
[----:B------:R-:W-:Y:S04]  /*7b70*/  BSSY.RECONVERGENT B0, `(.L_x_102) ;  /* 0x000000f000007945 */ /* 0x000fe80003800200 */
[----:B------:R-:W-:Y:S05]  /*7b80*/  @P1 BRA `(.L_x_103) ;  /* 0x0000000000341947 */ /* 0x000fea0003800000 */
        /* <DEDUP_REMOVED lines=13> */
.L_x_103:
[----:B------:R-:W-:Y:S05]  /*7c60*/  BSYNC.RECONVERGENT B0 ;  /* 0x0000000000007941 */ /* 0x000fea0003800200 */
.L_x_102:
        /* <DEDUP_REMOVED lines=16> */
.L_x_105:
[----:B------:R-:W-:Y:S05]  /*7d70*/  BSYNC.RECONVERGENT B0 ;  /* 0x0000000000007941 */ /* 0x000fea0003800200 */
.L_x_104:
        /* <DEDUP_REMOVED lines=16> */
.L_x_107:
[----:B------:R-:W-:Y:S05]  /*7e80*/  BSYNC.RECONVERGENT B0 ;  /* 0x0000000000007941 */ /* 0x000fea0003800200 */
.L_x_106:
        /* <DEDUP_REMOVED lines=16> */
.L_x_109:
[----:B------:R-:W-:Y:S05]  /*7f90*/  BSYNC.RECONVERGENT B0 ;  /* 0x0000000000007941 */ /* 0x000fea0003800200 */
.L_x_108:
[----:B------:R-:W-:Y:S01]  /*7fa0*/  NOP ;  /* 0x0000000000007918 */ /* 0x000fe20000000000 */
[----:B------:R-:W-:Y:S04]  /*7fb0*/  BSSY.RECONVERGENT B0, `(.L_x_110) ;  /* 0x000000f000007945 */ /* 0x000fe80003800200 */
[----:B------:R-:W-:Y:S05]  /*7fc0*/  @P5 BRA `(.L_x_111) ;  /* 0x0000000000345947 */ /* 0x000fea0003800000 */
[----:B------:R-:W5:Y:S01]  /*7fd0*/  LDS R0, [R22+0x6000] ;  /* 0x0060000016007984 */ /* 0x000f620000000800 */
[----:B------:R-:W5:Y:S01]  /*7fe0*/  LDCU UR5, c[0x0][0x3c4] ;  /* 0x00007880ff0577ac */ /* 0x000f620008000800 */
[----:B------:R-:W1:Y:S01]  /*7ff0*/  LDCU.64 UR8, c[0x0][0x3a0] ;  /* 0x00007400ff0877ac */ /* 0x000e620008000a00 */
[----:B-----5:R-:W-:-:S04]  /*8000*/  SHF.R.U32.HI R6, RZ, UR5, R0 ;  /* 0x00000005ff067c19 */ /* 0x020fc80008011600 */
[----:B------:R-:W-:-:S05]  /*8010*/  LOP3.LUT R6, R6, UR4, RZ, 0x30, !PT ;  /* 0x0000000406067c12 */ /* 0x000fca000f8e30ff */
[----:B0-----:R-:W-:-:S05]  /*8020*/  IMAD R8, R6, 0x8, R7 ;  /* 0x0000000806087824 */ /* 0x001fca00078e0207 */
[----:B------:R-:W0:Y:S02]  /*8030*/  LDS.64 R6, [R8+0x6600] ;  /* 0x0066000008067984 */ /* 0x000e240000000a00 */
[----:B0-----:R-:W-:-:S05]  /*8040*/  IADD3 R9, P1, PT, R6, R3, RZ ;  /* 0x0000000306097210 */ /* 0x001fca0007f3e0ff */
[----:B-1234-:R-:W-:Y:S01]  /*8050*/  IMAD.X R10, RZ, RZ, R7, P1 ;  /* 0x000000ffff0a7224 */ /* 0x01efe200008e0607 */
[----:B------:R-:W-:-:S04]  /*8060*/  LEA R6, P1, R9, UR8, 0x2 ;  /* 0x0000000809067c11 */ /* 0x000fc8000f8210ff */
[----:B------:R-:W-:Y:S02]  /*8070*/  LEA.HI.X R7, R9, UR9, R10, 0x2, P1 ;  /* 0x0000000909077c11 */ /* 0x000fe400088f140a */
[----:B------:R-:W-:-:S05]  /*8080*/  LOP3.LUT R9, R0, 0x80000000, RZ, 0x3c, !PT ;  /* 0x8000000000097812 */ /* 0x000fca00078e3cff */
[----:B------:R0:W-:Y:S02]  /*8090*/  STG.E desc[UR6][R6.64+0x6000], R9 ;  /* 0x0060000906007986 */ /* 0x0001e4000c101906 */
.L_x_111:
[----:B------:R-:W-:Y:S05]  /*80a0*/  BSYNC.RECONVERGENT B0 ;  /* 0x0000000000007941 */ /* 0x000fea0003800200 */
.L_x_110:
[----:B------:R-:W-:Y:S01]  /*80b0*/  NOP ;  /* 0x0000000000007918 */ /* 0x000fe20000000000 */
.L_x_77:
[----:B------:R-:W5:Y:S01]  /*80c0*/  LDS R0, [R22] ;  /* 0x0000000016007984 */ /* 0x000f620000000800 */
[----:B------:R-:W5:Y:S03]  /*80d0*/  LDCU UR5, c[0x0][0x3c4] ;  /* 0x00007880ff0577ac */ /* 0x000f660008000800 */
[----:B01----:R-:W0:Y:S04]  /*80e0*/  LDS R6, [R22+0x600] ;  /* 0x0006000016067984 */ /* 0x003e280000000800 */
[----:B------:R-:W1:Y:S04]  /*80f0*/  LDS R7, [R22+0xc00] ;  /* 0x000c000016077984 */ /* 0x000e680000000800 */
[----:B------:R-:W1:Y:S04]  /*8100*/  LDS R8, [R22+0x1200] ;  /* 0x0012000016087984 */ /* 0x000e680000000800 */
[----:B------:R-:W1:Y:S04]  /*8110*/  LDS R9, [R22+0x1800] ;  /* 0x0018000016097984 */ /* 0x000e680000000800 */
[----:B--234-:R-:W2:Y:S04]  /*8120*/  LDS R10, [R22+0x1e00] ;  /* 0x001e0000160a7984 */ /* 0x01cea80000000800 */
[----:B------:R-:W3:Y:S04]  /*8130*/  LDS R11, [R22+0x2400] ;  /* 0x00240000160b7984 */ /* 0x000ee80000000800 */
[----:B------:R-:W4:Y:S04]  /*8140*/  LDS R12, [R22+0x2a00] ;  /* 0x002a0000160c7984 */ /* 0x000f280000000800 */
[----:B------:R-:W4:Y:S04]  /*8150*/  LDS R13, [R22+0x3000] ;  /* 0x00300000160d7984 */ /* 0x000f280000000800 */
[----:B------:R-:W4:Y:S04]  /*8160*/  LDS R14, [R22+0x3600] ;  /* 0x00360000160e7984 */ /* 0x000f280000000800 */
[----:B------:R-:W4:Y:S01]  /*8170*/  LDS R15, [R22+0x3c00] ;  /* 0x003c0000160f7984 */ /* 0x000f220000000800 */
[----:B-----5:R-:W-:-:S03]  /*8180*/  SHF.R.U32.HI R0, RZ, UR5, R0 ;  /* 0x00000005ff007c19 */ /* 0x020fc60008011600 */
[----:B------:R-:W5:Y:S01]  /*8190*/  LDS R16, [R22+0x4200] ;  /* 0x0042000016107984 */ /* 0x000f620000000800 */
[----:B0-----:R-:W-:-:S03]  /*81a0*/  SHF.R.U32.HI R6, RZ, UR5, R6 ;  /* 0x00000005ff067c19 */ /* 0x001fc60008011606 */
[----:B------:R-:W0:Y:S01]  /*81b0*/  LDS R17, [R22+0x4800] ;  /* 0x0048000016117984 */ /* 0x000e220000000800 */
[----:B-1----:R-:W-:-:S03]  /*81c0*/  SHF.R.U32.HI R7, RZ, UR5, R7 ;  /* 0x00000005ff077c19 */ /* 0x002fc60008011607 */
[----:B------:R-:W1:Y:S01]  /*81d0*/  LDS R18, [R22+0x4e00] ;  /* 0x004e000016127984 */ /* 0x000e620000000800 */
[----:B------:R-:W-:-:S03]  /*81e0*/  SHF.R.U32.HI R8, RZ, UR5, R8 ;  /* 0x00000005ff087c19 */ /* 0x000fc60008011608 */
[----:B------:R-:W1:Y:S01]  /*81f0*/  LDS R19, [R22+0x5400] ;  /* 0x0054000016137984 */ /* 0x000e620000000800 */
[----:B------:R-:W-:-:S03]  /*8200*/  SHF.R.U32.HI R9, RZ, UR5, R9 ;  /* 0x00000005ff097c19 */ /* 0x000fc60008011609 */
[----:B------:R-:W1:Y:S01]  /*8210*/  LDS R20, [R22+0x5a00] ;  /* 0x005a000016147984 */ /* 0x000e620000000800 */
[----:B--2---:R-:W-:-:S03]  /*8220*/  SHF.R.U32.HI R10, RZ, UR5, R10 ;  /* 0x00000005ff0a7c19 */ /* 0x004fc6000801160a */
[----:B------:R-:W2:Y:S01]  /*8230*/  LDS R21, [R22+0x6000] ;  /* 0x0060000016157984 */ /* 0x000ea20000000800 */
[----:B---3--:R-:W-:Y:S02]  /*8240*/  SHF.R.U32.HI R11, RZ, UR5, R11 ;  /* 0x00000005ff0b7c19 */ /* 0x008fe4000801160b */
[----:B----4-:R-:W-:Y:S02]  /*8250*/  SHF.R.U32.HI R12, RZ, UR5, R12 ;  /* 0x00000005ff0c7c19 */ /* 0x010fe4000801160c */
[----:B------:R-:W-:Y:S02]  /*8260*/  SHF.R.U32.HI R13, RZ, UR5, R13 ;  /* 0x00000005ff0d7c19 */ /* 0x000fe4000801160d */
[----:B------:R-:W-:Y:S02]  /*8270*/  SHF.R.U32.HI R43, RZ, UR5, R14 ;  /* 0x00000005ff2b7c19 */ /* 0x000fe4000801160e */
[----:B------:R-:W-:Y:S02]  /*8280*/  LOP3.LUT R14, R12, UR4, RZ, 0x30, !PT ;  /* 0x000000040c0e7c12 */ /* 0x000fe4000f8e30ff */
[----:B------:R-:W-:-:S02]  /*8290*/  SHF.R.U32.HI R44, RZ, UR5, R15 ;  /* 0x00000005ff2c7c19 */ /* 0x000fc4000801160f */
[----:B------:R-:W-:Y:S02]  /*82a0*/  LOP3.LUT R15, R11, UR4, RZ, 0x30, !PT ;  /* 0x000000040b0f7c12 */ /* 0x000fe4000f8e30ff */
[----:B-----5:R-:W-:Y:S02]  /*82b0*/  SHF.R.U32.HI R45, RZ, UR5, R16 ;  /* 0x00000005ff2d7c19 */ /* 0x020fe40008011610 */
[----:B------:R-:W-:Y:S02]  /*82c0*/  LOP3.LUT R16, R10, UR4, RZ, 0x30, !PT ;  /* 0x000000040a107c12 */ /* 0x000fe4000f8e30ff */
[----:B0-----:R-:W-:Y:S02]  /*82d0*/  SHF.R.U32.HI R46, RZ, UR5, R17 ;  /* 0x00000005ff2e7c19 */ /* 0x001fe40008011611 */
[----:B------:R-:W-:Y:S02]  /*82e0*/  LOP3.LUT R17, R9, UR4, RZ, 0x30, !PT ;  /* 0x0000000409117c12 */ /* 0x000fe4000f8e30ff */
[----:B-1----:R-:W-:-:S02]  /*82f0*/  SHF.R.U32.HI R47, RZ, UR5, R18 ;  /* 0x00000005ff2f7c19 */ /* 0x002fc40008011612 */
[----:B------:R-:W-:Y:S02]  /*8300*/  LOP3.LUT R18, R8, UR4, RZ, 0x30, !PT ;  /* 0x0000000408127c12 */ /* 0x000fe4000f8e30ff */
[----:B------:R-:W-:Y:S02]  /*8310*/  SHF.R.U32.HI R48, RZ, UR5, R19 ;  /* 0x00000005ff307c19 */ /* 0x000fe40008011613 */
[----:B------:R-:W-:Y:S02]  /*8320*/  LOP3.LUT R19, R7, UR4, RZ, 0x30, !PT ;  /* 0x0000000407137c12 */ /* 0x000fe4000f8e30ff */
[----:B------:R-:W-:Y:S02]  /*8330*/  SHF.R.U32.HI R49, RZ, UR5, R20 ;  /* 0x00000005ff317c19 */ /* 0x000fe40008011614 */
[----:B------:R-:W-:Y:S02]  /*8340*/  LOP3.LUT R20, R6, UR4, RZ, 0x30, !PT ;  /* 0x0000000406147c12 */ /* 0x000fe4000f8e30ff */
[----:B--2---:R-:W-:-:S02]  /*8350*/  SHF.R.U32.HI R50, RZ, UR5, R21 ;  /* 0x00000005ff327c19 */ /* 0x004fc40008011615 */
[----:B------:R-:W-:Y:S02]  /*8360*/  LOP3.LUT R21, R0, UR4, RZ, 0x30, !PT ;  /* 0x0000000400157c12 */ /* 0x000fe4000f8e30ff */
[----:B------:R-:W-:Y:S02]  /*8370*/  LOP3.LUT R13, R13, UR4, RZ, 0x30, !PT ;  /* 0x000000040d0d7c12 */ /* 0x000fe4000f8e30ff */
[----:B------:R-:W-:Y:S02]  /*8380*/  LOP3.LUT R12, R43, UR4, RZ, 0x30, !PT ;  /* 0x000000042b0c7c12 */ /* 0x000fe4000f8e30ff */
[----:B------:R-:W-:Y:S02]  /*8390*/  LOP3.LUT R11, R44, UR4, RZ, 0x30, !PT ;  /* 0x000000042c0b7c12 */ /* 0x000fe4000f8e30ff */
[----:B------:R-:W-:Y:S02]  /*83a0*/  LOP3.LUT R10, R45, UR4, RZ, 0x30, !PT ;  /* 0x000000042d0a7c12 */ /* 0x000fe4000f8e30ff */
[----:B------:R-:W-:-:S02]  /*83b0*/  LOP3.LUT R9, R46, UR4, RZ, 0x30, !PT ;  /* 0x000000042e097c12 */ /* 0x000fc4000f8e30ff */
[----:B------:R-:W-:Y:S02]  /*83c0*/  LOP3.LUT R8, R47, UR4, RZ, 0x30, !PT ;  /* 0x000000042f087c12 */ /* 0x000fe4000f8e30ff */
[----:B------:R-:W-:Y:S02]  /*83d0*/  LOP3.LUT R7, R48, UR4, RZ, 0x30, !PT ;  /* 0x0000000430077c12 */ /* 0x000fe4000f8e30ff */
[----:B------:R-:W-:Y:S02]  /*83e0*/  LOP3.LUT R6, R49, UR4, RZ, 0x30, !PT ;  /* 0x0000000431067c12 */ /* 0x000fe4000f8e30ff */
[----:B------:R-:W-:Y:S01]  /*83f0*/  LOP3.LUT R0, R50, UR4, RZ, 0x30, !PT ;  /* 0x0000000432007c12 */ /* 0x000fe2000f8e30ff */
[----:B------:R-:W-:Y:S06]  /*8400*/  @P0 BRA `(.L_x_112) ;  /* 0x0000000000640947 */ /* 0x000fec0003800000 */
[----:B------:R-:W0:Y:S01]  /*8410*/  LDCU.64 UR4, c[0x0][0x3b8] ;  /* 0x00007700ff0477ac */ /* 0x000e220008000a00 */
[----:B------:R-:W-:Y:S01]  /*8420*/  IMAD R5, R42, 0x1980, RZ ;  /* 0x000019802a057824 */ /* 0x000fe200078e02ff */
[----:B------:R-:W-:-:S04]  /*8430*/  LOP3.LUT R2, R41, 0x1f, R3, 0xf8, !PT ;  /* 0x0000001f29027812 */ /* 0x000fc800078ef803 */
[----:B------:R-:W-:-:S04]  /*8440*/  IADD3 R3, P1, PT, R5, R2, RZ ;  /* 0x0000000205037210 */ /* 0x000fc80007f3e0ff */
[----:B------:R-:W-:Y:S02]  /*8450*/  LEA.HI.X.SX32 R4, R5, RZ, 0x1, P1 ;  /* 0x000000ff05047211 */ /* 0x000fe400008f0eff */
[----:B0-----:R-:W-:-:S04]  /*8460*/  LEA R2, P1, R3, UR4, 0x2 ;  /* 0x0000000403027c11 */ /* 0x001fc8000f8210ff */
        /* <DEDUP_REMOVED lines=19> */
.L_x_112:
[----:B------:R-:W-:Y:S01]  /*85a0*/  IMAD.IADD R60, R23, 0x1, -R54 ;  /* 0x00000001173c7824 */ /* 0x000fe200078e0a36 */
[----:B------:R-:W0:Y:S01]  /*85b0*/  LDCU.64 UR4, c[0x0][0x3b8] ;  /* 0x00007700ff0477ac */ /* 0x000e220008000a00 */
[----:B------:R-:W-:-:S03]  /*85c0*/  VIADD R3, R57, 0x20 ;  /* 0x0000002039037836 */ /* 0x000fc60000000000 */
[-C--:B------:R-:W-:Y:S02]  /*85d0*/  ISETP.GE.AND P2, PT, R57, R60.reuse, PT ;  /* 0x0000003c3900720c */ /* 0x080fe40003f46270 */
[----:B------:R-:W-:Y:S01]  /*85e0*/  ISETP.GE.AND P1, PT, R3, R60, PT ;  /* 0x0000003c0300720c */ /* 0x000fe20003f26270 */
[----:B------:R-:W-:-:S05]  /*85f0*/  VIADD R3, R57, 0x40 ;  /* 0x0000004039037836 */ /* 0x000fca0000000000 */
[----:B------:R-:W-:Y:S01]  /*8600*/  ISETP.GE.AND P5, PT, R3, R60, PT ;  /* 0x0000003c0300720c */ /* 0x000fe20003fa6270 */
[----:B------:R-:W-:-:S05]  /*8610*/  VIADD R3, R57, 0x60 ;  /* 0x0000006039037836 */ /* 0x000fca0000000000 */
[----:B------:R-:W-:Y:S01]  /*8620*/  ISETP.GE.AND P4, PT, R3, R60, PT ;  /* 0x0000003c0300720c */ /* 0x000fe20003f86270 */
[----:B------:R-:W-:Y:S01]  /*8630*/  VIADD R3, R57, 0x80 ;  /* 0x0000008039037836 */ /* 0x000fe20000000000 */
[----:B0-----:R-:W-:Y:S01]  /*8640*/  IADD3 R2, P6, PT, R5, UR4, RZ ;  /* 0x0000000405027c10 */ /* 0x001fe2000ffde0ff */
[----:B------:R-:W-:-:S03]  /*8650*/  VIADD R5, R57, 0xa0 ;  /* 0x000000a039057836 */ /* 0x000fc60000000000 */
[-C--:B------:R-:W-:Y:S02]  /*8660*/  ISETP.GE.AND P3, PT, R3, R60.reuse, PT ;  /* 0x0000003c0300720c */ /* 0x080fe40003f66270 */
[----:B------:R-:W-:Y:S02]  /*8670*/  IADD3.X R3, PT, PT, R4, UR5, RZ, P6, !PT ;  /* 0x0000000504037c10 */ /* 0x000fe4000b7fe4ff */
[-C--:B------:R-:W-:Y:S01]  /*8680*/  ISETP.GE.AND P6, PT, R5, R60.reuse, PT ;  /* 0x0000003c0500720c */ /* 0x080fe20003fc6270 */
[----:B------:R-:W-:Y:S02]  /*8690*/  VIADD R5, R57, 0xc0 ;  /* 0x000000c039057836 */ /* 0x000fe40000000000 */
[----:B------:R-:W5:Y:S03]  /*86a0*/  @!P2 LDG.E R41, desc[UR6][R2.64] ;  /* 0x000000060229a981 */ /* 0x000f66000c1e1900 */
[-C--:B------:R-:W-:Y:S01]  /*86b0*/  ISETP.GE.AND P2, PT, R5, R60.reuse, PT ;  /* 0x0000003c0500720c */ /* 0x080fe20003f46270 */
[----:B------:R-:W-:Y:S01]  /*86c0*/  VIADD R5, R57, 0xe0 ;  /* 0x000000e039057836 */ /* 0x000fe20000000000 */
[----:B------:R-:W5:Y:S04]  /*86d0*/  @!P1 LDG.E R44, desc[UR6][R2.64+0x80] ;  /* 0x00008006022c9981 */ /* 0x000f68000c1e1900 */
[----:B------:R-:W-:Y:S01]  /*86e0*/  ISETP.GE.AND P1, PT, R5, R60, PT ;  /* 0x0000003c0500720c */ /* 0x000fe20003f26270 */
[----:B------:R-:W-:Y:S01]  /*86f0*/  VIADD R59, R57, 0x100 ;  /* 0x00000100393b7836 */ /* 0x000fe20000000000 */
[----:B------:R-:W5:Y:S04]  /*8700*/  @!P5 LDG.E R43, desc[UR6][R2.64+0x100] ;  /* 0x00010006022bd981 */ /* 0x000f68000c1e1900 */
[----:B------:R-:W5:Y:S04]  /*8710*/  @!P4 LDG.E R46, desc[UR6][R2.64+0x180] ;  /* 0x00018006022ec981 */ /* 0x000f68000c1e1900 */
[----:B------:R-:W5:Y:S03]  /*8720*/  @!P2 LDG.E R47, desc[UR6][R2.64+0x300] ;  /* 0x00030006022fa981 */ /* 0x000f66000c1e1900 */
[C---:B------:R-:W-:Y:S01]  /*8730*/  @!P1 IADD3 R5, P2, PT, R54.reuse, R57, RZ ;  /* 0x0000003936059210 */ /* 0x040fe20007f5e0ff */
[----:B------:R-:W5:Y:S03]  /*8740*/  @!P3 LDG.E R45, desc[UR6][R2.64+0x200] ;  /* 0x00020006022db981 */ /* 0x000f66000c1e1900 */
[----:B------:R-:W-:Y:S01]  /*8750*/  @!P1 LEA.HI.X.SX32 R62, R54, RZ, 0x1, P2 ;  /* 0x000000ff363e9211 */ /* 0x000fe200010f0eff */
[----:B------:R0:W5:Y:S01]  /*8760*/  @!P6 LDG.E R48, desc[UR6][R2.64+0x280] ;  /* 0x000280060230e981 */ /* 0x000162000c1e1900 */
[----:B------:R-:W-:-:S04]  /*8770*/  @!P1 LEA R4, P2, R5, UR4, 0x2 ;  /* 0x0000000405049c11 */ /* 0x000fc8000f8410ff */
[----:B------:R-:W-:-:S05]  /*8780*/  @!P1 LEA.HI.X R5, R5, UR5, R62, 0x2, P2 ;  /* 0x0000000505059c11 */ /* 0x000fca00090f143e */
[----:B------:R1:W5:Y:S01]  /*8790*/  @!P1 LDG.E R50, desc[UR6][R4.64+0x380] ;  /* 0x0003800604329981 */ /* 0x000362000c1e1900 */
[----:B------:R-:W-:-:S13]  /*87a0*/  ISETP.GE.AND P1, PT, R59, R60, PT ;  /* 0x0000003c3b00720c */ /* 0x000fda0003f26270 */
[----:B------:R-:W-:-:S04]  /*87b0*/  @!P1 IADD3 R59, P2, PT, R54, R57, RZ ;  /* 0x00000039363b9210 */ /* 0x000fc80007f5e0ff */
[----:B------:R-:W-:Y:S02]  /*87c0*/  @!P1 LEA.HI.X.SX32 R62, R54, RZ, 0x1, P2 ;  /* 0x000000ff363e9211 */ /* 0x000fe400010f0eff */
[----:B0-----:R-:W-:-:S04]  /*87d0*/  @!P1 LEA R2, P2, R59, UR4, 0x2 ;  /* 0x000000043b029c11 */ /* 0x001fc8000f8410ff */
[----:B------:R-:W-:Y:S01]  /*87e0*/  @!P1 LEA.HI.X R3, R59, UR5, R62, 0x2, P2 ;  /* 0x000000053b039c11 */ /* 0x000fe200090f143e */
[----:B------:R-:W-:-:S04]  /*87f0*/  VIADD R59, R57, 0x120 ;  /* 0x00000120393b7836 */ /* 0x000fc80000000000 */
[----:B------:R0:W5:Y:S01]  /*8800*/  @!P1 LDG.E R49, desc[UR6][R2.64+0x400] ;  /* 0x0004000602319981 */ /* 0x000162000c1e1900 */
[----:B------:R-:W-:-:S13]  /*8810*/  ISETP.GE.AND P1, PT, R59, R60, PT ;  /* 0x0000003c3b00720c */ /* 0x000fda0003f26270 */
[----:B------:R-:W-:-:S04]  /*8820*/  @!P1 IADD3 R59, P2, PT, R54, R57, RZ ;  /* 0x00000039363b9210 */ /* 0x000fc80007f5e0ff */
[----:B------:R-:W-:Y:S02]  /*8830*/  @!P1 LEA.HI.X.SX32 R62, R54, RZ, 0x1, P2 ;  /* 0x000000ff363e9211 */ /* 0x000fe400010f0eff */
[----:B-1----:R-:W-:-:S04]  /*8840*/  @!P1 LEA R4, P2, R59, UR4, 0x2 ;  /* 0x000000043b049c11 */ /* 0x002fc8000f8410ff */
[----:B------:R-:W-:Y:S01]  /*8850*/  @!P1 LEA.HI.X R5, R59, UR5, R62, 0x2, P2 ;  /* 0x000000053b059c11 */ /* 0x000fe200090f143e */
[----:B------:R-:W-:-:S04]  /*8860*/  VIADD R59, R57, 0x140 ;  /* 0x00000140393b7836 */ /* 0x000fc80000000000 */
        /* <DEDUP_REMOVED lines=9> */
[----:B------:R-:W-:-:S05]  /*8900*/  @!P1 IMAD R62, R42, 0x1980, RZ ;  /* 0x000019802a3e9824 */ /* 0x000fca00078e02ff */
[----:B-1----:R-:W-:-:S04]  /*8910*/  @!P1 IADD3 R5, P2, PT, R62, R57, RZ ;  /* 0x000000393e059210 */ /* 0x002fc80007f5e0ff */
[----:B------:R-:W-:Y:S02]  /*8920*/  @!P1 LEA.HI.X.SX32 R62, R62, RZ, 0x1, P2 ;  /* 0x000000ff3e3e9211 */ /* 0x000fe400010f0eff */
[----:B------:R-:W-:Y:S01]  /*8930*/  @!P1 LEA R4, P2, R5, UR4, 0x2 ;  /* 0x0000000405049c11 */ /* 0x000fe2000f8410ff */
[----:B------:R-:W-:-:S03]  /*8940*/  VIADD R59, R57, 0x180 ;  /* 0x00000180393b7836 */ /* 0x000fc60000000000 */
[----:B------:R-:W-:-:S05]  /*8950*/  @!P1 LEA.HI.X R5, R5, UR5, R62, 0x2, P2 ;  /* 0x0000000505059c11 */ /* 0x000fca00090f143e */
[----:B------:R1:W5:Y:S01]  /*8960*/  @!P1 LDG.E R56, desc[UR6][R4.64+0x580] ;  /* 0x0005800604389981 */ /* 0x000362000c1e1900 */
[----:B------:R-:W-:-:S13]  /*8970*/  ISETP.GE.AND P1, PT, R59, R60, PT ;  /* 0x0000003c3b00720c */ /* 0x000fda0003f26270 */
[----:B0-----:R-:W-:-:S05]  /*8980*/  @!P1 IMAD R2, R42, 0x1980, RZ ;  /* 0x000019802a029824 */ /* 0x001fca00078e02ff */
[----:B------:R-:W-:-:S04]  /*8990*/  @!P1 IADD3 R3, P2, PT, R2, R57, RZ ;  /* 0x0000003902039210 */ /* 0x000fc80007f5e0ff */
[----:B------:R-:W-:Y:S02]  /*89a0*/  @!P1 LEA.HI.X.SX32 R62, R2, RZ, 0x1, P2 ;  /* 0x000000ff023e9211 */ /* 0x000fe400010f0eff */
[----:B------:R-:W-:Y:S01]  /*89b0*/  @!P1 LEA R2, P2, R3, UR4, 0x2 ;  /* 0x0000000403029c11 */ /* 0x000fe2000f8410ff */
[----:B------:R-:W-:-:S03]  /*89c0*/  VIADD R59, R57, 0x1a0 ;  /* 0x000001a0393b7836 */ /* 0x000fc60000000000 */
[----:B------:R-:W-:-:S05]  /*89d0*/  @!P1 LEA.HI.X R3, R3, UR5, R62, 0x2, P2 ;  /* 0x0000000503039c11 */ /* 0x000fca00090f143e */
[----:B------:R0:W5:Y:S01]  /*89e0*/  @!P1 LDG.E R53, desc[UR6][R2.64+0x600] ;  /* 0x0006000602359981 */ /* 0x000162000c1e1900 */
[----:B------:R-:W-:-:S13]  /*89f0*/  ISETP.GE.AND P1, PT, R59, R60, PT ;  /* 0x0000003c3b00720c */ /* 0x000fda0003f26270 */
[----:B-1----:R-:W-:-:S05]  /*8a00*/  @!P1 IMAD R4, R42, 0x1980, RZ ;  /* 0x000019802a049824 */ /* 0x002fca00078e02ff */
[----:B------:R-:W-:-:S04]  /*8a10*/  @!P1 IADD3 R5, P2, PT, R4, R57, RZ ;  /* 0x0000003904059210 */ /* 0x000fc80007f5e0ff */
[----:B------:R-:W-:Y:S02]  /*8a20*/  @!P1 LEA.HI.X.SX32 R62, R4, RZ, 0x1, P2 ;  /* 0x000000ff043e9211 */ /* 0x000fe400010f0eff */
[----:B------:R-:W-:Y:S01]  /*8a30*/  @!P1 LEA R4, P2, R5, UR4, 0x2 ;  /* 0x0000000405049c11 */ /* 0x000fe2000f8410ff */
[----:B------:R-:W-:-:S03]  /*8a40*/  VIADD R59, R57, 0x1c0 ;  /* 0x000001c0393b7836 */ /* 0x000fc60000000000 */
[----:B------:R-:W-:-:S05]  /*8a50*/  @!P1 LEA.HI.X R5, R5, UR5, R62, 0x2, P2 ;  /* 0x0000000505059c11 */ /* 0x000fca00090f143e */
[----:B------:R1:W5:Y:S01]  /*8a60*/  @!P1 LDG.E R54, desc[UR6][R4.64+0x680] ;  /* 0x0006800604369981 */ /* 0x000362000c1e1900 */
[----:B------:R-:W-:Y:S01]  /*8a70*/  ISETP.GE.AND P1, PT, R59, R60, PT ;  /* 0x0000003c3b00720c */ /* 0x000fe20003f26270 */
[----:B------:R-:W-:-:S05]  /*8a80*/  VIADD R59, R57, 0x200 ;  /* 0x00000200393b7836 */ /* 0x000fca0000000000 */
[----:B------:R-:W-:-:S07]  /*8a90*/  ISETP.GE.AND P3, PT, R59, R60, PT ;  /* 0x0000003c3b00720c */ /* 0x000fce0003f66270 */
[----:B0-----:R-:W-:-:S05]  /*8aa0*/  @!P1 IMAD R2, R42, 0x1980, RZ ;  /* 0x000019802a029824 */ /* 0x001fca00078e02ff */
[C---:B------:R-:W-:Y:S01]  /*8ab0*/  @!P1 IADD3 R3, P2, PT, R2.reuse, R57, RZ ;  /* 0x0000003902039210 */ /* 0x040fe20007f5e0ff */
[----:B------:R-:W0:Y:S03]  /*8ac0*/  @!P3 S2R R59, SR_TID.X ;  /* 0x00000000003bb919 */ /* 0x000e260000002100 */
[----:B------:R-:W-:Y:S02]  /*8ad0*/  @!P1 LEA.HI.X.SX32 R62, R2, RZ, 0x1, P2 ;  /* 0x000000ff023e9211 */ /* 0x000fe400010f0eff */
[----:B------:R-:W-:Y:S01]  /*8ae0*/  @!P1 LEA R2, P2, R3, UR4, 0x2 ;  /* 0x0000000403029c11 */ /* 0x000fe2000f8410ff */
[----:B-1----:R-:W-:-:S03]  /*8af0*/  VIADD R5, R57, 0x1e0 ;  /* 0x000001e039057836 */ /* 0x002fc60000000000 */
[----:B------:R-:W-:-:S05]  /*8b00*/  @!P1 LEA.HI.X R3, R3, UR5, R62, 0x2, P2 ;  /* 0x0000000503039c11 */ /* 0x000fca00090f143e */
[----:B------:R0:W5:Y:S01]  /*8b10*/  @!P1 LDG.E R51, desc[UR6][R2.64+0x700] ;  /* 0x0007000602339981 */ /* 0x000162000c1e1900 */
[----:B------:R-:W-:-:S13]  /*8b20*/  ISETP.GE.AND P1, PT, R5, R60, PT ;  /* 0x0000003c0500720c */ /* 0x000fda0003f26270 */
[----:B------:R-:W-:-:S05]  /*8b30*/  @!P1 IMAD R4, R42, 0x1980, RZ ;  /* 0x000019802a049824 */ /* 0x000fca00078e02ff */
[C---:B------:R-:W-:Y:S02]  /*8b40*/  @!P1 IADD3 R5, P2, PT, R4.reuse, R57, RZ ;  /* 0x0000003904059210 */ /* 0x040fe40007f5e0ff */
[----:B0-----:R-:W-:Y:S02]  /*8b50*/  @!P3 LOP3.LUT R2, R59, 0x3e0, RZ, 0xc0, !PT ;  /* 0x000003e03b02b812 */ /* 0x001fe400078ec0ff */
[----:B------:R-:W-:Y:S02]  /*8b60*/  @!P1 LEA.HI.X.SX32 R60, R4, RZ, 0x1, P2 ;  /* 0x000000ff043c9211 */ /* 0x000fe400010f0eff */
[----:B------:R-:W-:Y:S02]  /*8b70*/  @!P1 LEA R4, P2, R5, UR4, 0x2 ;  /* 0x0000000405049c11 */ /* 0x000fe4000f8410ff */
[----:B------:R-:W-:Y:S01]  /*8b80*/  @!P3 LOP3.LUT R59, R59, 0x1f, RZ, 0xc0, !PT ;  /* 0x0000001f3b3bb812 */ /* 0x000fe200078ec0ff */
[----:B------:R-:W-:Y:S01]  /*8b90*/  @!P3 IMAD R3, R42, 0x1980, RZ ;  /* 0x000019802a03b824 */ /* 0x000fe200078e02ff */
[----:B------:R-:W-:-:S03]  /*8ba0*/  @!P1 LEA.HI.X R5, R5, UR5, R60, 0x2, P2 ;  /* 0x0000000505059c11 */ /* 0x000fc600090f143c */
[----:B------:R-:W-:Y:S02]  /*8bb0*/  @!P3 IMAD R2, R2, 0x11, R59 ;  /* 0x000000110202b824 */ /* 0x000fe400078e023b */
[----:B------:R1:W5:Y:S03]  /*8bc0*/  @!P1 LDG.E R58, desc[UR6][R4.64+0x780] ;  /* 0x00078006043a9981 */ /* 0x000366000c1e1900 */
[----:B------:R-:W-:-:S04]  /*8bd0*/  @!P3 IADD3 R59, P1, PT, R3, R2, RZ ;  /* 0x00000002033bb210 */ /* 0x000fc80007f3e0ff */
[----:B------:R-:W-:Y:S02]  /*8be0*/  @!P3 LEA.HI.X.SX32 R60, R3, RZ, 0x1, P1 ;  /* 0x000000ff033cb211 */ /* 0x000fe400008f0eff */
[----:B------:R-:W-:-:S04]  /*8bf0*/  @!P3 LEA R2, P1, R59, UR4, 0x2 ;  /* 0x000000043b02bc11 */ /* 0x000fc8000f8210ff */
[----:B------:R-:W-:-:S05]  /*8c00*/  @!P3 LEA.HI.X R3, R59, UR5, R60, 0x2, P1 ;  /* 0x000000053b03bc11 */ /* 0x000fca00088f143c */
[----:B------:R1:W5:Y:S04]  /*8c10*/  @!P3 LDG.E R57, desc[UR6][R2.64+0x800] ;  /* 0x000800060239b981 */ /* 0x000368000c1e1900 */
.L_x_113:
[----:B------:R-:W-:Y:S08]  /*8c20*/  BAR.SYNC.DEFER_BLOCKING 0x0 ;  /* 0x0000000000007b1d */ /* 0x000ff00000010000 */
[----:B------:R-:W2:Y:S01]  /*8c30*/  S2UR UR5, SR_CgaCtaId ;  /* 0x00000000000579c3 */ /* 0x000ea20000008800 */
[----:B------:R-:W-:Y:S01]  /*8c40*/  UMOV UR4, 0x400 ;  /* 0x0000040000047882 */ /* 0x000fe20000000000 */
[----:B01----:R-:W0:Y:S01]  /*8c50*/  S2R R2, SR_TID.X ;  /* 0x0000000000027919 */ /* 0x003e220000002100 */
[----:B-----5:R1:W-:Y:S04]  /*8c60*/  STS [R40+-0x4], R41 ;  /* 0xfffffc2928007388 */ /* 0x0203e80000000800 */
[----:B------:R1:W-:Y:S01]  /*8c70*/  STS [R39+-0x4], R44 ;  /* 0xfffffc2c27007388 */ /* 0x0003e20000000800 */
[----:B--2---:R-:W-:-:S03]  /*8c80*/  ULEA UR4, UR5, UR4, 0x18 ;  /* 0x0000000405047291 */ /* 0x004fc6000f8ec0ff */
[----:B------:R1:W-:Y:S04]  /*8c90*/  STS [R38+-0x4], R43 ;  /* 0xfffffc2b26007388 */ /* 0x0003e80000000800 */
        /* <DEDUP_REMOVED lines=13> */
[----:B------:R1:W-:Y:S01]  /*8d70*/  STS [R24+-0x4], R57 ;  /* 0xfffffc3918007388 */ /* 0x0003e20000000800 */
[----:B------:R-:W-:Y:S06]  /*8d80*/  BAR.SYNC.DEFER_BLOCKING 0x0 ;  /* 0x0000000000007b1d */ /* 0x000fec0000010000 */
[----:B0-----:R-:W-:Y:S05]  /*8d90*/  @P0 BRA `(.L_x_114) ;  /* 0x00000008006c0947 */ /* 0x001fea0003800000 */
[----:B------:R-:W-:Y:S01]  /*8da0*/  LEA R21, R21, UR4, 0x3 ;  /* 0x0000000415157c11 */ /* 0x000fe2000f8e18ff */
[----:B------:R-:W-:Y:S01]  /*8db0*/  LDS R3, [R22] ;  /* 0x0000000016037984 */ /* 0x000fe20000000800 */
[----:B------:R-:W0:Y:S01]  /*8dc0*/  LDCU.64 UR8, c[0x0][0x3b0] ;  /* 0x00007600ff0877ac */ /* 0x000e220008000a00 */
[----:B-1----:R-:W-:Y:S02]  /*8dd0*/  LEA R26, R20, UR4, 0x3 ;  /* 0x00000004141a7c11 */ /* 0x002fe4000f8e18ff */
[----:B------:R-:W1:Y:S01]  /*8de0*/  LDS.64 R4, [R21+0x6600] ;  /* 0x0066000015047984 */ /* 0x000e620000000a00 */
[----:B------:R-:W-:Y:S02]  /*8df0*/  LEA R19, R19, UR4, 0x3 ;  /* 0x0000000413137c11 */ /* 0x000fe4000f8e18ff */
[----:B------:R-:W-:Y:S02]  /*8e00*/  LEA R17, R17, UR4, 0x3 ;  /* 0x0000000411117c11 */ /* 0x000fe4000f8e18ff */
[----:B------:R-:W-:-:S02]  /*8e10*/  LEA R15, R15, UR4, 0x3 ;  /* 0x000000040f0f7c11 */ /* 0x000fc4000f8e18ff */
[----:B------:R-:W-:Y:S02]  /*8e20*/  LEA R13, R13, UR4, 0x3 ;  /* 0x000000040d0d7c11 */ /* 0x000fe4000f8e18ff */
[----:B------:R-:W-:Y:S02]  /*8e30*/  LEA R11, R11, UR4, 0x3 ;  /* 0x000000040b0b7c11 */ /* 0x000fe4000f8e18ff */
[----:B------:R-:W-:Y:S02]  /*8e40*/  LEA R9, R9, UR4, 0x3 ;  /* 0x0000000409097c11 */ /* 0x000fe4000f8e18ff */
[----:B------:R-:W-:Y:S02]  /*8e50*/  LEA R7, R7, UR4, 0x3 ;  /* 0x0000000407077c11 */ /* 0x000fe4000f8e18ff */
[----:B-1----:R-:W-:-:S05]  /*8e60*/  IADD3 R4, P0, PT, R4, R2, RZ ;  /* 0x0000000204047210 */ /* 0x002fca0007f1e0ff */
[----:B------:R-:W-:Y:S01]  /*8e70*/  IMAD.X R5, RZ, RZ, R5, P0 ;  /* 0x000000ffff057224 */ /* 0x000fe200000e0605 */
[----:B0-----:R-:W-:-:S04]  /*8e80*/  LEA R24, P0, R4, UR8, 0x2 ;  /* 0x0000000804187c11 */ /* 0x001fc8000f8010ff */
[----:B------:R-:W-:-:S05]  /*8e90*/  LEA.HI.X R25, R4, UR9, R5, 0x2, P0 ;  /* 0x0000000904197c11 */ /* 0x000fca00080f1405 */
[----:B------:R-:W-:Y:S01]  /*8ea0*/  STG.E desc[UR6][R24.64], R3 ;  /* 0x0000000318007986 */ /* 0x000fe2000c101906 */
[----:B------:R-:W-:-:S03]  /*8eb0*/  NOP ;  /* 0x0000000000007918 */ /* 0x000fc60000000000 */
[----:B------:R0:W1:Y:S04]  /*8ec0*/  LDS.64 R4, [R26+0x6600] ;  /* 0x006600001a047984 */ /* 0x0000680000000a00 */
[----:B------:R-:W2:Y:S01]  /*8ed0*/  LDS R23, [R22+0x600] ;  /* 0x0006000016177984 */ /* 0x000ea20000000800 */
[----:B0-----:R-:W-:Y:S02]  /*8ee0*/  LEA R26, R18, UR4, 0x3 ;  /* 0x00000004121a7c11 */ /* 0x001fe4000f8e18ff */
[----:B-1----:R-:W-:-:S05]  /*8ef0*/  IADD3 R4, P0, PT, R4, R2, RZ ;  /* 0x0000000204047210 */ /* 0x002fca0007f1e0ff */
[----:B------:R-:W-:Y:S01]  /*8f00*/  IMAD.X R5, RZ, RZ, R5, P0 ;  /* 0x000000ffff057224 */ /* 0x000fe200000e0605 */
[----:B------:R-:W-:-:S04]  /*8f10*/  LEA R20, P0, R4, UR8, 0x2 ;  /* 0x0000000804147c11 */ /* 0x000fc8000f8010ff */
[----:B------:R-:W-:-:S05]  /*8f20*/  LEA.HI.X R21, R4, UR9, R5, 0x2, P0 ;  /* 0x0000000904157c11 */ /* 0x000fca00080f1405 */
[----:B--2---:R-:W-:Y:S01]  /*8f30*/  STG.E desc[UR6][R20.64+0x600], R23 ;  /* 0x0006001714007986 */ /* 0x004fe2000c101906 */
[----:B------:R-:W-:-:S03]  /*8f40*/  NOP ;  /* 0x0000000000007918 */ /* 0x000fc60000000000 */
[----:B------:R-:W0:Y:S04]  /*8f50*/  LDS.64 R4, [R19+0x6600] ;  /* 0x0066000013047984 */ /* 0x000e280000000a00 */
[----:B------:R-:W1:Y:S01]  /*8f60*/  LDS R3, [R22+0xc00] ;  /* 0x000c000016037984 */ /* 0x000e620000000800 */
[----:B0-----:R-:W-:-:S05]  /*8f70*/  IADD3 R4, P0, PT, R4, R2, RZ ;  /* 0x0000000204047210 */ /* 0x001fca0007f1e0ff */
[----:B------:R-:W-:Y:S01]  /*8f80*/  IMAD.X R5, RZ, RZ, R5, P0 ;  /* 0x000000ffff057224 */ /* 0x000fe200000e0605 */
[----:B------:R-:W-:-:S04]  /*8f90*/  LEA R24, P0, R4, UR8, 0x2 ;  /* 0x0000000804187c11 */ /* 0x000fc8000f8010ff */
[----:B------:R-:W-:-:S05]  /*8fa0*/  LEA.HI.X R25, R4, UR9, R5, 0x2, P0 ;  /* 0x0000000904197c11 */ /* 0x000fca00080f1405 */
[----:B-1----:R0:W-:Y:S01]  /*8fb0*/  STG.E desc[UR6][R24.64+0xc00], R3 ;  /* 0x000c000318007986 */ /* 0x0021e2000c101906 */
[----:B------:R-:W-:-:S03]  /*8fc0*/  NOP ;  /* 0x0000000000007918 */ /* 0x000fc60000000000 */
[----:B------:R-:W1:Y:S04]  /*8fd0*/  LDS.64 R4, [R26+0x6600] ;  /* 0x006600001a047984 */ /* 0x000e680000000a00 */
        /* <DEDUP_REMOVED lines=99> */
[----:B-1----:R-:W-:Y:S01]  /*9610*/  STG.E desc[UR6][R10.64+0x5400], R3 ;  /* 0x005400030a007986 */ /* 0x002fe2000c101906 */
[----:B------:R-:W-:-:S03]  /*9620*/  NOP ;  /* 0x0000000000007918 */ /* 0x000fc60000000000 */
[----:B------:R-:W0:Y:S04]  /*9630*/  LDS.64 R4, [R12+0x6600] ;  /* 0x006600000c047984 */ /* 0x000e280000000a00 */
[----:B------:R-:W1:Y:S01]  /*9640*/  LDS R9, [R22+0x5a00] ;  /* 0x005a000016097984 */ /* 0x000e620000000800 */
[----:B0-----:R-:W-:-:S05]  /*9650*/  IADD3 R4, P0, PT, R4, R2, RZ ;  /* 0x0000000204047210 */ /* 0x001fca0007f1e0ff */
[----:B------:R-:W-:Y:S01]  /*9660*/  IMAD.X R5, RZ, RZ, R5, P0 ;  /* 0x000000ffff057224 */ /* 0x000fe200000e0605 */
[----:B------:R-:W-:-:S04]  /*9670*/  LEA R6, P0, R4, UR8, 0x2 ;  /* 0x0000000804067c11 */ /* 0x000fc8000f8010ff */
[----:B------:R-:W-:Y:S02]  /*9680*/  LEA.HI.X R7, R4, UR9, R5, 0x2, P0 ;  /* 0x0000000904077c11 */ /* 0x000fe400080f1405 */
[----:B------:R-:W-:-:S03]  /*9690*/  LEA R4, R0, UR4, 0x3 ;  /* 0x0000000400047c11 */ /* 0x000fc6000f8e18ff */
[----:B-1----:R-:W-:Y:S01]  /*96a0*/  STG.E desc[UR6][R6.64+0x5a00], R9 ;  /* 0x005a000906007986 */ /* 0x002fe2000c101906 */
        /* <DEDUP_REMOVED lines=8> */
[----:B------:R-:W-:Y:S01]  /*9730*/  NOP ;  /* 0x0000000000007918 */ /* 0x000fe20000000000 */
[----:B------:R-:W-:Y:S05]  /*9740*/  EXIT ;  /* 0x000000000000794d */ /* 0x000fea0003800000 */
.L_x_114:
[----:B------:R-:W-:Y:S01]  /*9750*/  LEA R21, R21, UR4, 0x3 ;  /* 0x0000000415157c11 */ /* 0x000fe2000f8e18ff */
[----:B------:R-:W-:Y:S01]  /*9760*/  IMAD R23, R42, -0x1980, R23 ;  /* 0xffffe6802a177824 */ /* 0x000fe200078e0217 */
[----:B-1----:R-:W-:Y:S01]  /*9770*/  LEA R26, R20, UR4, 0x3 ;  /* 0x00000004141a7c11 */ /* 0x002fe2000f8e18ff */
[C---:B------:R-:W-:Y:S01]  /*9780*/  VIADD R20, R2.reuse, 0x180 ;  /* 0x0000018002147836 */ /* 0x040fe20000000000 */
[----:B------:R-:W-:Y:S01]  /*9790*/  LEA R19, R19, UR4, 0x3 ;  /* 0x0000000413137c11 */ /* 0x000fe2000f8e18ff */
[----:B------:R-:W0:Y:S01]  /*97a0*/  LDS.64 R4, [R21+0x6600] ;  /* 0x0066000015047984 */ /* 0x000e220000000a00 */
[----:B------:R-:W-:Y:S02]  /*97b0*/  ISETP.GE.AND P1, PT, R2, R23, PT ;  /* 0x000000170200720c */ /* 0x000fe40003f26270 */
[----:B------:R-:W-:Y:S02]  /*97c0*/  LEA R17, R17, UR4, 0x3 ;  /* 0x0000000411117c11 */ /* 0x000fe4000f8e18ff */
[----:B------:R-:W-:-:S02]  /*97d0*/  LEA R15, R15, UR4, 0x3 ;  /* 0x000000040f0f7c11 */ /* 0x000fc4000f8e18ff */
[----:B------:R-:W-:Y:S02]  /*97e0*/  LEA R13, R13, UR4, 0x3 ;  /* 0x000000040d0d7c11 */ /* 0x000fe4000f8e18ff */
[----:B------:R-:W-:Y:S02]  /*97f0*/  LEA R11, R11, UR4, 0x3 ;  /* 0x000000040b0b7c11 */ /* 0x000fe4000f8e18ff */
[----:B------:R-:W-:Y:S02]  /*9800*/  LEA R9, R9, UR4, 0x3 ;  /* 0x0000000409097c11 */ /* 0x000fe4000f8e18ff */
[----:B------:R-:W-:Y:S01]  /*9810*/  LEA R7, R7, UR4, 0x3 ;  /* 0x0000000407077c11 */ /* 0x000fe2000f8e18ff */
[----:B------:R-:W1:Y:S01]  /*9820*/  @!P1 LDS R3, [R22] ;  /* 0x0000000016039984 */ /* 0x000e620000000800 */
[----:B------:R-:W2:Y:S01]  /*9830*/  @!P1 LDC.64 R24, c[0x0][0x3b0] ;  /* 0x0000ec00ff189b82 */ /* 0x000ea20000000a00 */
[----:B0-----:R-:W-:-:S05]  /*9840*/  @!P1 IADD3 R4, P0, PT, R4, R2, RZ ;  /* 0x0000000204049210 */ /* 0x001fca0007f1e0ff */
[----:B------:R-:W-:Y:S01]  /*9850*/  @!P1 IMAD.X R5, RZ, RZ, R5, P0 ;  /* 0x000000ffff059224 */ /* 0x000fe200000e0605 */
[----:B--2---:R-:W-:-:S04]  /*9860*/  @!P1 LEA R24, P0, R4, R24, 0x2 ;  /* 0x0000001804189211 */ /* 0x004fc800078010ff */
[----:B------:R-:W-:-:S05]  /*9870*/  @!P1 LEA.HI.X R25, R4, R25, R5, 0x2, P0 ;  /* 0x0000001904199211 */ /* 0x000fca00000f1405 */
[----:B-1----:R0:W-:Y:S01]  /*9880*/  @!P1 STG.E desc[UR6][R24.64], R3 ;  /* 0x0000000318009986 */ /* 0x0021e2000c101906 */
[----:B------:R-:W-:-:S03]  /*9890*/  NOP ;  /* 0x0000000000007918 */ /* 0x000fc60000000000 */
[----:B------:R1:W2:Y:S01]  /*98a0*/  LDS.64 R4, [R26+0x6600] ;  /* 0x006600001a047984 */ /* 0x0002a20000000a00 */
[----:B------:R-:W-:Y:S01]  /*98b0*/  ISETP.GE.AND P1, PT, R20, R23, PT ;  /* 0x000000171400720c */ /* 0x000fe20003f26270 */
[----:B0-----:R-:W-:Y:S01]  /*98c0*/  VIADD R24, R2, 0x300 ;  /* 0x0000030002187836 */ /* 0x001fe20000000000 */
[----:B-1----:R-:W-:Y:S01]  /*98d0*/  LEA R26, R18, UR4, 0x3 ;  /* 0x00000004121a7c11 */ /* 0x002fe2000f8e18ff */
[----:B------:R-:W-:-:S10]  /*98e0*/  VIADD R18, R2, 0x480 ;  /* 0x0000048002127836 */ /* 0x000fd40000000000 */
[----:B------:R-:W0:Y:S01]  /*98f0*/  @!P1 LDS R27, [R22+0x600] ;  /* 0x00060000161b9984 */ /* 0x000e220000000800 */
[----:B------:R-:W1:Y:S01]  /*9900*/  @!P1 LDC.64 R20, c[0x0][0x3b0] ;  /* 0x0000ec00ff149b82 */ /* 0x000e620000000a00 */
[----:B--2---:R-:W-:-:S05]  /*9910*/  @!P1 IADD3 R4, P0, PT, R4, R2, RZ ;  /* 0x0000000204049210 */ /* 0x004fca0007f1e0ff */
[----:B------:R-:W-:Y:S01]  /*9920*/  @!P1 IMAD.X R5, RZ, RZ, R5, P0 ;  /* 0x000000ffff059224 */ /* 0x000fe200000e0605 */
[----:B-1----:R-:W-:-:S04]  /*9930*/  @!P1 LEA R20, P0, R4, R20, 0x2 ;  /* 0x0000001404149211 */ /* 0x002fc800078010ff */
[----:B------:R-:W-:-:S05]  /*9940*/  @!P1 LEA.HI.X R21, R4, R21, R5, 0x2, P0 ;  /* 0x0000001504159211 */ /* 0x000fca00000f1405 */
[----:B0-----:R0:W-:Y:S01]  /*9950*/  @!P1 STG.E desc[UR6][R20.64+0x600], R27 ;  /* 0x0006001b14009986 */ /* 0x0011e2000c101906 */
[----:B------:R-:W-:-:S03]  /*9960*/  NOP ;  /* 0x0000000000007918 */ /* 0x000fc60000000000 */
[----:B------:R-:W1:Y:S01]  /*9970*/  LDS.64 R4, [R19+0x6600] ;  /* 0x0066000013047984 */ /* 0x000e620000000a00 */
[----:B------:R-:W-:Y:S01]  /*9980*/  ISETP.GE.AND P1, PT, R24, R23, PT ;  /* 0x000000171800720c */ /* 0x000fe20003f26270 */
[----:B0-----:R-:W-:-:S12]  /*9990*/  VIADD R20, R2, 0x600 ;  /* 0x0000060002147836 */ /* 0x001fd80000000000 */
[----:B------:R-:W0:Y:S01]  /*99a0*/  @!P1 LDS R3, [R22+0xc00] ;  /* 0x000c000016039984 */ /* 0x000e220000000800 */
[----:B------:R-:W2:Y:S01]  /*99b0*/  @!P1 LDC.64 R24, c[0x0][0x3b0] ;  /* 0x0000ec00ff189b82 */ /* 0x000ea20000000a00 */
[----:B-1----:R-:W-:-:S05]  /*99c0*/  @!P1 IADD3 R4, P0, PT, R4, R2, RZ ;  /* 0x0000000204049210 */ /* 0x002fca0007f1e0ff */
[----:B------:R-:W-:Y:S01]  /*99d0*/  @!P1 IMAD.X R5, RZ, RZ, R5, P0 ;  /* 0x000000ffff059224 */ /* 0x000fe200000e0605 */
[----:B--2---:R-:W-:-:S04]  /*99e0*/  @!P1 LEA R24, P0, R4, R24, 0x2 ;  /* 0x0000001804189211 */ /* 0x004fc800078010ff */
[----:B------:R-:W-:-:S05]  /*99f0*/  @!P1 LEA.HI.X R25, R4, R25, R5, 0x2, P0 ;  /* 0x0000001904199211 */ /* 0x000fca00000f1405 */
[----:B0-----:R0:W-:Y:S01]  /*9a00*/  @!P1 STG.E desc[UR6][R24.64+0xc00], R3 ;  /* 0x000c000318009986 */ /* 0x0011e2000c101906 */
[----:B------:R-:W-:-:S03]  /*9a10*/  NOP ;  /* 0x0000000000007918 */ /* 0x000fc60000000000 */
[----:B------:R-:W1:Y:S01]  /*9a20*/  LDS.64 R4, [R26+0x6600] ;  /* 0x006600001a047984 */ /* 0x000e620000000a00 */
[----:B------:R-:W-:Y:S02]  /*9a30*/  ISETP.GE.AND P1, PT, R18, R23, PT ;  /* 0x000000171200720c */ /* 0x000fe40003f26270 */
[----:B0-----:R-:W-:Y:S01]  /*9a40*/  LEA R24, R16, UR4, 0x3 ;  /* 0x0000000410187c11 */ /* 0x001fe2000f8e18ff */
[----:B------:R-:W-:-:S10]  /*9a50*/  VIADD R16, R2, 0x780 ;  /* 0x0000078002107836 */ /* 0x000fd40000000000 */
        /* <DEDUP_REMOVED lines=33> */
[----:B0-----:R-:W-:-:S11]  /*9c70*/  LOP3.LUT R16, R2, 0xc00, RZ, 0xfc, !PT ;  /* 0x00000c0002107812 */ /* 0x001fd600078efcff */
        /* <DEDUP_REMOVED lines=87> */
[----:B0-----:R-:W-:Y:S01]  /*a1f0*/  @!P1 STG.E desc[UR6][R8.64+0x4e00], R15 ;  /* 0x004e000f08009986 */ /* 0x001fe2000c101906 */
[----:B------:R-:W-:-:S03]  /*a200*/  NOP ;  /* 0x0000000000007918 */ /* 0x000fc60000000000 */
[----:B------:R-:W0:Y:S01]  /*a210*/  LDS.64 R4, [R7+0x6600] ;  /* 0x0066000007047984 */ /* 0x000e220000000a00 */
[----:B------:R-:W-:-:S13]  /*a220*/  ISETP.GE.AND P1, PT, R10, R23, PT ;  /* 0x000000170a00720c */ /* 0x000fda0003f26270 */
[----:B------:R-:W1:Y:S01]  /*a230*/  @!P1 LDS R3, [R22+0x5400] ;  /* 0x0054000016039984 */ /* 0x000e620000000800 */
[----:B------:R-:W2:Y:S01]  /*a240*/  @!P1 LDC.64 R10, c[0x0][0x3b0] ;  /* 0x0000ec00ff0a9b82 */ /* 0x000ea20000000a00 */
[----:B0-----:R-:W-:-:S05]  /*a250*/  @!P1 IADD3 R4, P0, PT, R4, R2, RZ ;  /* 0x0000000204049210 */ /* 0x001fca0007f1e0ff */
[----:B------:R-:W-:Y:S01]  /*a260*/  @!P1 IMAD.X R5, RZ, RZ, R5, P0 ;  /* 0x000000ffff059224 */ /* 0x000fe200000e0605 */
[----:B--2---:R-:W-:-:S04]  /*a270*/  @!P1 LEA R10, P0, R4, R10, 0x2 ;  /* 0x0000000a040a9211 */ /* 0x004fc800078010ff */
[----:B------:R-:W-:-:S05]  /*a280*/  @!P1 LEA.HI.X R11, R4, R11, R5, 0x2, P0 ;  /* 0x0000000b040b9211 */ /* 0x000fca00000f1405 */
[----:B-1----:R-:W-:Y:S01]  /*a290*/  @!P1 STG.E desc[UR6][R10.64+0x5400], R3 ;  /* 0x005400030a009986 */ /* 0x002fe2000c101906 */
        /* <DEDUP_REMOVED lines=8> */
[----:B------:R-:W-:Y:S02]  /*a320*/  @!P1 LEA.HI.X R7, R4, R7, R5, 0x2, P0 ;  /* 0x0000000704079211 */ /* 0x000fe400000f1405 */
[----:B------:R-:W-:Y:S02]  /*a330*/  LEA R5, R0, UR4, 0x3 ;  /* 0x0000000400057c11 */ /* 0x000fe4000f8e18ff */
[----:B------:R-:W-:Y:S01]  /*a340*/  LOP3.LUT R0, R2, 0x1800, RZ, 0xfc, !PT ;  /* 0x0000180002007812 */ /* 0x000fe200078efcff */
[----:B-1----:R-:W-:Y:S01]  /*a350*/  @!P1 STG.E desc[UR6][R6.64+0x5a00], R9 ;  /* 0x005a000906009986 */ /* 0x002fe2000c101906 */
[----:B------:R-:W-:-:S03]  /*a360*/  NOP ;  /* 0x0000000000007918 */ /* 0x000fc60000000000 */
[----:B------:R-:W0:Y:S01]  /*a370*/  LDS.64 R4, [R5+0x6600] ;  /* 0x0066000005047984 */ /* 0x000e220000000a00 */
[----:B------:R-:W-:-:S13]  /*a380*/  ISETP.GE.AND P1, PT, R0, R23, PT ;  /* 0x000000170000720c */ /* 0x000fda0003f26270 */
[----:B------:R-:W1:Y:S01]  /*a390*/  @!P1 LDS R11, [R22+0x6000] ;  /* 0x00600000160b9984 */ /* 0x000e620000000800 */
[----:B------:R-:W2:Y:S01]  /*a3a0*/  @!P1 LDC.64 R12, c[0x0][0x3b0] ;  /* 0x0000ec00ff0c9b82 */ /* 0x000ea20000000a00 */
[----:B0-----:R-:W-:-:S05]  /*a3b0*/  IADD3 R0, P0, PT, R4, R2, RZ ;  /* 0x0000000204007210 */ /* 0x001fca0007f1e0ff */
[----:B------:R-:W-:Y:S01]  /*a3c0*/  IMAD.X R4, RZ, RZ, R5, P0 ;  /* 0x000000ffff047224 */ /* 0x000fe200000e0605 */
[----:B--2---:R-:W-:-:S04]  /*a3d0*/  @!P1 LEA R2, P0, R0, R12, 0x2 ;  /* 0x0000000c00029211 */ /* 0x004fc800078010ff */
[----:B------:R-:W-:-:S05]  /*a3e0*/  @!P1 LEA.HI.X R3, R0, R13, R4, 0x2, P0 ;  /* 0x0000000d00039211 */ /* 0x000fca00000f1404 */
[----:B-1----:R-:W-:Y:S01]  /*a3f0*/  @!P1 STG.E desc[UR6][R2.64+0x6000], R11 ;  /* 0x0060000b02009986 */ /* 0x002fe2000c101906 */
[----:B------:R-:W-:Y:S01]  /*a400*/  NOP ;  /* 0x0000000000007918 */ /* 0x000fe20000000000 */
[----:B------:R-:W-:Y:S05]  /*a410*/  EXIT ;  /* 0x000000000000794d */ /* 0x000fea0003800000 */
.L_x_30:
[----:B------:R-:W-:Y:S02]  /*a420*/  IMAD.MOV.U32 R58, RZ, RZ, R39 ;  /* 0x000000ffff3a7224 */ /* 0x000fe400078e0027 */
[----:B------:R-:W-:Y:S02]  /*a430*/  IMAD.MOV.U32 R49, RZ, RZ, 0x1 ;  /* 0x00000001ff317424 */ /* 0x000fe400078e00ff */
[----:B------:R-:W-:Y:S02]  /*a440*/  IMAD.MOV.U32 R60, RZ, RZ, RZ ;  /* 0x000000ffff3c7224 */ /* 0x000fe400078e00ff */
[----:B------:R-:W-:-:S07]  /*a450*/  IMAD.MOV.U32 R47, RZ, RZ, -0x1 ;  /* 0xffffffffff2f7424 */ /* 0x000fce00078e00ff */
[----:B------:R-:W-:Y:S05]  /*a460*/  WARPSYNC.COLLECTIVE R47, `(.L_x_115) ;  /* 0x000000002f087348 */ /* 0x000fea0003c00000 */
[----:B------:R0:W1:Y:S02]  /*a470*/  SHFL.UP P0, R46, R58, R49, R60 ;  /* 0x040000313a2e7389 */ /* 0x000064000000003c */
[----:B01----:R-:W-:Y:S05]  /*a480*/  ENDCOLLECTIVE ;  /* 0x000000000000791b */ /* 0x003fea0003800000 */
.L_x_115:
[----:B------:R-:W-:Y:S02]  /*a490*/  IMAD.MOV.U32 R49, RZ, RZ, 0x2 ;  /* 0x00000002ff317424 */ /* 0x000fe400078e00ff */
[----:B------:R-:W-:-:S04]  /*a4a0*/  IMAD.MOV.U32 R40, RZ, RZ, R46 ;  /* 0x000000ffff287224 */ /* 0x000fc800078e002e */
[----:B------:R-:W-:-:S04]  /*a4b0*/  @P0 IMAD.IADD R40, R39, 0x1, R40 ;  /* 0x0000000127280824 */ /* 0x000fc800078e0228 */
[----:B------:R-:W-:-:S07]  /*a4c0*/  IMAD.MOV.U32 R58, RZ, RZ, R40 ;  /* 0x000000ffff3a7224 */ /* 0x000fce00078e0028 */
[----:B------:R-:W-:Y:S05]  /*a4d0*/  WARPSYNC.COLLECTIVE R47, `(.L_x_116) ;  /* 0x000000002f087348 */ /* 0x000fea0003c00000 */
[----:B------:R0:W1:Y:S02]  /*a4e0*/  SHFL.UP P0, R46, R58, R49, R60 ;  /* 0x040000313a2e7389 */ /* 0x000064000000003c */
[----:B01----:R-:W-:Y:S05]  /*a4f0*/  ENDCOLLECTIVE ;  /* 0x000000000000791b */ /* 0x003fea0003800000 */
.L_x_116:
[----:B------:R-:W-:Y:S02]  /*a500*/  IMAD.MOV.U32 R49, RZ, RZ, 0x4 ;  /* 0x00000004ff317424 */ /* 0x000fe400078e00ff */
[----:B------:R-:W-:-:S04]  /*a510*/  IMAD.MOV.U32 R43, RZ, RZ, R46 ;  /* 0x000000ffff2b7224 */ /* 0x000fc800078e002e */
[----:B------:R-:W-:-:S04]  /*a520*/  @P0 IMAD.IADD R43, R40, 0x1, R43 ;  /* 0x00000001282b0824 */ /* 0x000fc800078e022b */
[----:B------:R-:W-:-:S07]  /*a530*/  IMAD.MOV.U32 R58, RZ, RZ, R43 ;  /* 0x000000ffff3a7224 */ /* 0x000fce00078e002b */
[----:B------:R-:W-:Y:S05]  /*a540*/  WARPSYNC.COLLECTIVE R47, `(.L_x_117) ;  /* 0x000000002f087348 */ /* 0x000fea0003c00000 */
[----:B------:R0:W1:Y:S02]  /*a550*/  SHFL.UP P0, R46, R58, R49, R60 ;  /* 0x040000313a2e7389 */ /* 0x000064000000003c */
[----:B01----:R-:W-:Y:S05]  /*a560*/  ENDCOLLECTIVE ;  /* 0x000000000000791b */ /* 0x003fea0003800000 */
.L_x_117:
[----:B------:R-:W-:Y:S02]  /*a570*/  IMAD.MOV.U32 R49, RZ, RZ, 0x8 ;  /* 0x00000008ff317424 */ /* 0x000fe400078e00ff */
[----:B------:R-:W-:-:S04]  /*a580*/  IMAD.MOV.U32 R44, RZ, RZ, R46 ;  /* 0x000000ffff2c7224 */ /* 0x000fc800078e002e */
[----:B------:R-:W-:-:S04]  /*a590*/  @P0 IMAD.IADD R44, R43, 0x1, R44 ;  /* 0x000000012b2c0824 */ /* 0x000fc800078e022c */
[----:B------:R-:W-:-:S07]  /*a5a0*/  IMAD.MOV.U32 R58, RZ, RZ, R44 ;  /* 0x000000ffff3a7224 */ /* 0x000fce00078e002c */
[----:B------:R-:W-:Y:S05]  /*a5b0*/  WARPSYNC.COLLECTIVE R47, `(.L_x_118) ;  /* 0x000000002f087348 */ /* 0x000fea0003c00000 */
[----:B------:R0:W1:Y:S02]  /*a5c0*/  SHFL.UP P0, R46, R58, R49, R60 ;  /* 0x040000313a2e7389 */ /* 0x000064000000003c */
[----:B01----:R-:W-:Y:S05]  /*a5d0*/  ENDCOLLECTIVE ;  /* 0x000000000000791b */ /* 0x003fea0003800000 */
.L_x_118:
[----:B------:R-:W-:Y:S02]  /*a5e0*/  IMAD.MOV.U32 R49, RZ, RZ, 0x10 ;  /* 0x00000010ff317424 */ /* 0x000fe400078e00ff */
[----:B------:R-:W-:-:S04]  /*a5f0*/  IMAD.MOV.U32 R45, RZ, RZ, R46 ;  /* 0x000000ffff2d7224 */ /* 0x000fc800078e002e */
[----:B------:R-:W-:-:S04]  /*a600*/  @P0 IMAD.IADD R45, R44, 0x1, R45 ;  /* 0x000000012c2d0824 */ /* 0x000fc800078e022d */
[----:B------:R-:W-:-:S07]  /*a610*/  IMAD.MOV.U32 R58, RZ, RZ, R45 ;  /* 0x000000ffff3a7224 */ /* 0x000fce00078e002d */
[----:B------:R-:W-:Y:S05]  /*a620*/  WARPSYNC.COLLECTIVE R47, `(.L_x_119) ;  /* 0x000000002f087348 */ /* 0x000fea0003c00000 */
[----:B------:R0:W1:Y:S02]  /*a630*/  SHFL.UP P0, R46, R58, R49, R60 ;  /* 0x040000313a2e7389 */ /* 0x000064000000003c */
[----:B01----:R-:W-:Y:S05]  /*a640*/  ENDCOLLECTIVE ;  /* 0x000000000000791b */ /* 0x003fea0003800000 */
.L_x_119:
[----:B------:R-:W-:Y:S05]  /*a650*/  BRA `(.L_x_120) ;  /* 0xffffff8400407947 */ /* 0x000fea000383ffff */
.L_x_121:
[----:B------:R-:W-:-:S00]  /*a660*/  BRA `(.L_x_121) ;  /* 0xfffffffc00fc7947 */ /* 0x000fc0000383ffff */
[----:B------:R-:W-:-:S00]  /*a670*/  NOP ;  /* 0x0000000000007918 */ /* 0x000fc00000000000 */
        /* <DEDUP_REMOVED lines=8> */
.L_x_1744:


//--------------------- .text._ZN3cub18CUB_300001_SM_10006detail10radix_sort33DeviceRadixSortExclusiveSumKernelINS1_5radix10policy_hubIiiyE10Policy1000EyEEvPT0_ --------------------------
	.section	.text._ZN3cub18CUB_300001_SM_10006detail10radix_sort33DeviceRadixSortExclusiveSumKernelINS1_5radix10policy_hubIiiyE10Policy1000EyEEvPT0_,"ax",@progbits
	.align	128
        .global         _ZN3cub18CUB_300001_SM_10006detail10radix_sort33DeviceRadixSortExclusiveSumKernelINS1_5radix10policy_hubIiiyE10Policy1000EyEEvPT0_
        .type           _ZN3cub18CUB_300001_SM_10006detail10radix_sort33DeviceRadixSortExclusiveSumKernelINS1_5radix10policy_hubIiiyE10Policy1000EyEEvPT0_,@function
        .size           _ZN3cub18CUB_300001_SM_10006detail10radix_sort33DeviceRadixSortExclusiveSumKernelINS1_5radix10policy_hubIiiyE10Policy1000EyEEvPT0_,(.L_x_1745 - _ZN3cub18CUB_300001_SM_10006detail10radix_sort33DeviceRadixSortExclusiveSumKernelINS1_5radix10policy_hubIiiyE10Policy1000EyEEvPT0_)
        .other          _ZN3cub18CUB_300001_SM_10006detail10radix_sort33DeviceRadixSortExclusiveSumKernelINS1_5radix10policy_hubIiiyE10Policy1000EyEEvPT0_,@"STO_CUDA_ENTRY STV_DEFAULT"
_ZN3cub18CUB_300001_SM_10006detail10radix_sort33DeviceRadixSortExclusiveSumKernelINS1_5radix10policy_hubIiiyE10Policy1000EyEEvPT0_:
.text._ZN3cub18CUB_300001_SM_10006detail10radix_sort33DeviceRadixSortExclusiveSumKernelINS1_5radix10policy_hubIiiyE10Policy1000EyEEvPT0_:
[----:B------:R-:W-:Y:S01]  /*0000*/  LDC R1, c[0x0][0x37c] ;  /* 0x0000df00ff017b82 */ /* 0x000fe20000000800 */
[----:B------:R-:W0:Y:S07]  /*0010*/  S2R R18, SR_TID.X ;  /* 0x0000000000127919 */ /* 0x000e2e0000002100 */
[----:B------:R-:W1:Y:S01]  /*0020*/  LDC.64 R16, c[0x0][0x380] ;  /* 0x0000e000ff107b82 */ /* 0x000e620000000a00 */
[----:B------:R-:W2:Y:S01]  /*0030*/  LDCU.64 UR4, c[0x0][0x358] ;  /* 0x00006b00ff0477ac */ /* 0x000ea20008000a00 */
[----:B------:R-:W3:Y:S01]  /*0040*/  S2R R5, SR_CTAID.X ;  /* 0x0000000000057919 */ /* 0x000ee20000002500 */
[----:B0-----:R-:W-:Y:S01]  /*0050*/  ISETP.GT.U32.AND P1, PT, R18, 0xff, PT ;  /* 0x000000ff1200780c */ /* 0x001fe20003f24070 */
[----:B---3--:R-:W-:-:S04]  /*0060*/  IMAD R5, R5, 0x100, R18 ;  /* 0x0000010005057824 */ /* 0x008fc800078e0212 */
[----:B-1----:R-:W-:-:S08]  /*0070*/  IMAD.WIDE R16, R5, 0x8, R16 ;  /* 0x0000000805107825 */ /* 0x002fd000078e0210 */
[----:B--2---:R-:W2:Y:S01]  /*0080*/  @!P1 LDG.E.64 R2, desc[UR4][R16.64] ;  /* 0x0000000410029981 */ /* 0x004ea2000c1e1b00 */
[----:B------:R-:W-:Y:S02]  /*0090*/  MOV R0, 0x400 ;  /* 0x0000040000007802 */ /* 0x000fe40000000f00 */
[C---:B------:R-:W-:Y:S01]  /*00a0*/  ISETP.GT.U32.AND P0, PT, R18.reuse, 0x1f, PT ;  /* 0x0000001f1200780c */ /* 0x040fe20003f04070 */
[----:B------:R-:W0:Y:S02]  /*00b0*/  S2R R5, SR_CgaCtaId ;  /* 0x0000000000057919 */ /* 0x000e240000008800 */
[----:B0-----:R-:W-:Y:S02]  /*00c0*/  LEA R5, R5, R0, 0x18 ;  /* 0x0000000005057211 */ /* 0x001fe400078ec0ff */
[----:B------:R-:W-:-:S05]  /*00d0*/  LEA.HI R0, R18, R18, RZ, 0x1d ;  /* 0x0000001212007211 */ /* 0x000fca00078fe8ff */
[----:B------:R-:W-:-:S05]  /*00e0*/  IMAD R0, R0, 0x8, R5 ;  /* 0x0000000800007824 */ /* 0x000fca00078e0205 */
[----:B--2---:R0:W-:Y:S01]  /*00f0*/  STS.64 [R0+0x10], R2 ;  /* 0x0000100200007388 */ /* 0x0041e20000000a00 */
[----:B------:R-:W-:Y:S06]  /*0100*/  BAR.SYNC.DEFER_BLOCKING 0x0 ;  /* 0x0000000000007b1d */ /* 0x000fec0000010000 */
[----:B------:R-:W-:Y:S05]  /*0110*/  @P0 BRA `(.L_x_122) ;  /* 0x0000000400240947 */ /* 0x000fea0003800000 */
[----:B------:R-:W-:Y:S01]  /*0120*/  IMAD R18, R18, 0x48, R5 ;  /* 0x0000004812127824 */ /* 0x000fe200078e0205 */
[----:B------:R-:W-:-:S04]  /*0130*/  UMOV UR6, 0xffffffff ;  /* 0xffffffff00067882 */ /* 0x000fc80000000000 */
[----:B------:R-:W-:Y:S04]  /*0140*/  LDS.64 R14, [R18+0x10] ;  /* 0x00001000120e7984 */ /* 0x000fe80000000a00 */
[----:B------:R-:W-:Y:S04]  /*0150*/  LDS.64 R12, [R18+0x18] ;  /* 0x00001800120c7984 */ /* 0x000fe80000000a00 */
[----:B------:R-:W1:Y:S04]  /*0160*/  LDS.64 R10, [R18+0x20] ;  /* 0x00002000120a7984 */ /* 0x000e680000000a00 */
[----:B------:R-:W-:Y:S04]  /*0170*/  LDS.64 R8, [R18+0x28] ;  /* 0x0000280012087984 */ /* 0x000fe80000000a00 */
[----:B------:R-:W2:Y:S04]  /*0180*/  LDS.64 R6, [R18+0x30] ;  /* 0x0000300012067984 */ /* 0x000ea80000000a00 */
[----:B------:R-:W-:Y:S04]  /*0190*/  LDS.64 R4, [R18+0x38] ;  /* 0x0000380012047984 */ /* 0x000fe80000000a00 */
[----:B0-----:R-:W0:Y:S04]  /*01a0*/  LDS.64 R2, [R18+0x40] ;  /* 0x0000400012027984 */ /* 0x001e280000000a00 */
[----:B------:R-:W3:Y:S01]  /*01b0*/  LDS.64 R20, [R18+0x48] ;  /* 0x0000480012147984 */ /* 0x000ee20000000a00 */
[----:B-1----:R-:W-:-:S04]  /*01c0*/  IADD3 R19, P3, P4, R10, R12, R14 ;  /* 0x0000000c0a137210 */ /* 0x002fc80007c7e00e */
[----:B------:R-:W-:Y:S02]  /*01d0*/  IADD3.X R23, PT, PT, R11, R13, R15, P3, P4 ;  /* 0x0000000d0b177210 */ /* 0x000fe40001fe840f */
[----:B--2---:R-:W-:-:S04]  /*01e0*/  IADD3 R19, P0, P2, R6, R19, R8 ;  /* 0x0000001306137210 */ /* 0x004fc80007a1e008 */
[----:B------:R-:W-:Y:S02]  /*01f0*/  IADD3.X R23, PT, PT, R7, R23, R9, P0, P2 ;  /* 0x0000001707177210 */ /* 0x000fe400007e4409 */
[----:B0-----:R-:W-:-:S04]  /*0200*/  IADD3 R19, P3, P4, R2, R19, R4 ;  /* 0x0000001302137210 */ /* 0x001fc80007c7e004 */
[----:B---3--:R-:W-:Y:S02]  /*0210*/  IADD3 R20, P0, PT, R20, R19, RZ ;  /* 0x0000001314147210 */ /* 0x008fe40007f1e0ff */
[----:B------:R-:W-:-:S05]  /*0220*/  IADD3.X R19, PT, PT, R3, R23, R5, P3, P4 ;  /* 0x0000001703137210 */ /* 0x000fca0001fe8405 */
[----:B------:R-:W-:Y:S01]  /*0230*/  IMAD.X R19, R21, 0x1, R19, P0 ;  /* 0x0000000115137824 */ /* 0x000fe200000e0613 */
[----:B------:R-:W-:Y:S06]  /*0240*/  BRA.DIV UR6, `(.L_x_123) ;  /* 0x0000000206f07947 */ /* 0x000fec000b800000 */
[----:B------:R-:W0:Y:S04]  /*0250*/  SHFL.UP PT, R27, R20, 0x1, RZ ;  /* 0x04200000141b7989 */ /* 0x000e2800000e00ff */
[----:B------:R-:W1:Y:S01]  /*0260*/  SHFL.UP P0, R25, R19, 0x1, RZ ;  /* 0x0420000013197989 */ /* 0x000e6200000000ff */
[----:B0-----:R-:W-:-:S04]  /*0270*/  IADD3 R22, P2, PT, R27, R20, RZ ;  /* 0x000000141b167210 */ /* 0x001fc80007f5e0ff */
[----:B-1----:R-:W-:Y:S01]  /*0280*/  SEL R27, R22, R27, P0 ;  /* 0x0000001b161b7207 */ /* 0x002fe20000000000 */
[----:B------:R-:W-:-:S04]  /*0290*/  IMAD.X R26, R25, 0x1, R19, P2 ;  /* 0x00000001191a7824 */ /* 0x000fc800010e0613 */
[----:B------:R-:W0:Y:S01]  /*02a0*/  SHFL.UP PT, R28, R27, 0x2, RZ ;  /* 0x044000001b1c7989 */ /* 0x000e2200000e00ff */
[----:B------:R-:W-:-:S05]  /*02b0*/  SEL R26, R26, R25, P0 ;  /* 0x000000191a1a7207 */ /* 0x000fca0000000000 */
[----:B------:R-:W1:Y:S01]  /*02c0*/  SHFL.UP P0, R25, R26, 0x2, RZ ;  /* 0x044000001a197989 */ /* 0x000e6200000000ff */
[----:B0-----:R-:W-:-:S05]  /*02d0*/  IADD3 R21, P2, PT, R28, R27, RZ ;  /* 0x0000001b1c157210 */ /* 0x001fca0007f5e0ff */
[----:B-1----:R-:W-:Y:S01]  /*02e0*/  IMAD.X R22, R25, 0x1, R26, P2 ;  /* 0x0000000119167824 */ /* 0x002fe200010e061a */
[----:B------:R-:W-:-:S04]  /*02f0*/  SEL R28, R21, R28, P0 ;  /* 0x0000001c151c7207 */ /* 0x000fc80000000000 */
[----:B------:R-:W-:Y:S01]  /*0300*/  SEL R29, R22, R25, P0 ;  /* 0x00000019161d7207 */ /* 0x000fe20000000000 */
        /* <DEDUP_REMOVED lines=12> */
[----:B------:R0:W1:Y:S04]  /*03d0*/  SHFL.UP PT, R28, R27, 0x10, RZ ;  /* 0x060000001b1c7989 */ /* 0x00006800000e00ff */
[----:B------:R0:W2:Y:S02]  /*03e0*/  SHFL.UP P0, R25, R26, 0x10, RZ ;  /* 0x060000001a197989 */ /* 0x0000a400000000ff */
.L_x_134:
[----:B-1----:R-:W-:-:S04]  /*03f0*/  IADD3 R21, P2, PT, R28, R27, RZ ;  /* 0x0000001b1c157210 */ /* 0x002fc80007f5e0ff */
[----:B--2---:R-:W-:Y:S01]  /*0400*/  SEL R21, R21, R28, P0 ;  /* 0x0000001c15157207 */ /* 0x004fe20000000000 */
[----:B------:R-:W-:-:S05]  /*0410*/  IMAD.X R22, R25, 0x1, R26, P2 ;  /* 0x0000000119167824 */ /* 0x000fca00010e061a */
[----:B------:R-:W-:Y:S02]  /*0420*/  SEL R22, R22, R25, P0 ;  /* 0x0000001916167207 */ /* 0x000fe40000000000 */
[----:B------:R-:W-:-:S05]  /*0430*/  IADD3 R20, P0, PT, R21, -R20, RZ ;  /* 0x8000001415147210 */ /* 0x000fca0007f1e0ff */
[----:B------:R-:W-:Y:S01]  /*0440*/  IMAD.X R21, R22, 0x1, ~R19, P0 ;  /* 0x0000000116157824 */ /* 0x000fe200000e0e13 */
[----:B------:R-:W-:-:S04]  /*0450*/  IADD3 R14, P0, PT, R14, R20, RZ ;  /* 0x000000140e0e7210 */ /* 0x000fc80007f1e0ff */
[----:B------:R1:W-:Y:S01]  /*0460*/  STS.64 [R18+0x10], R20 ;  /* 0x0000101412007388 */ /* 0x0003e20000000a00 */
[----:B------:R-:W-:Y:S01]  /*0470*/  IMAD.X R15, R15, 0x1, R21, P0 ;  /* 0x000000010f0f7824 */ /* 0x000fe200000e0615 */
        /* <DEDUP_REMOVED lines=17> */
[----:B------:R-:W-:-:S05]  /*0590*/  IMAD.X R3, R3, 0x1, R5, P0 ;  /* 0x0000000103037824 */ /* 0x000fca00000e0605 */
[----:B------:R1:W-:Y:S03]  /*05a0*/  STS.64 [R18+0x48], R2 ;  /* 0x0000480212007388 */ /* 0x0003e60000000a00 */
.L_x_122:
[----:B------:R-:W-:Y:S05]  /*05b0*/  WARPSYNC.ALL ;  /* 0x0000000000007948 */ /* 0x000fea0003800000 */
[----:B------:R-:W-:Y:S06]  /*05c0*/  BAR.SYNC.DEFER_BLOCKING 0x0 ;  /* 0x0000000000007b1d */ /* 0x000fec0000010000 */
[----:B------:R-:W-:Y:S05]  /*05d0*/  @P1 EXIT ;  /* 0x000000000000194d */ /* 0x000fea0003800000 */
[----:B01----:R-:W0:Y:S04]  /*05e0*/  LDS.64 R2, [R0+0x10] ;  /* 0x0000100000027984 */ /* 0x003e280000000a00 */
[----:B0-----:R-:W-:Y:S01]  /*05f0*/  STG.E.64 desc[UR4][R16.64], R2 ;  /* 0x0000000210007986 */ /* 0x001fe2000c101b04 */
[----:B------:R-:W-:Y:S05]  /*0600*/  EXIT ;  /* 0x000000000000794d */ /* 0x000fea0003800000 */
.L_x_123:
[----:B------:R-:W-:Y:S02]  /*0610*/  IMAD.MOV.U32 R24, RZ, RZ, R20 ;  /* 0x000000ffff187224 */ /* 0x000fe400078e0014 */
[----:B------:R-:W-:Y:S02]  /*0620*/  IMAD.MOV.U32 R23, RZ, RZ, 0x1 ;  /* 0x00000001ff177424 */ /* 0x000fe400078e00ff */
[----:B------:R-:W-:Y:S02]  /*0630*/  IMAD.MOV.U32 R22, RZ, RZ, RZ ;  /* 0x000000ffff167224 */ /* 0x000fe400078e00ff */
[----:B------:R-:W-:-:S07]  /*0640*/  IMAD.MOV.U32 R21, RZ, RZ, -0x1 ;  /* 0xffffffffff157424 */ /* 0x000fce00078e00ff */
[----:B------:R-:W-:Y:S05]  /*0650*/  WARPSYNC.COLLECTIVE R21, `(.L_x_124) ;  /* 0x0000000015087348 */ /* 0x000fea0003c00000 */
[----:B------:R0:W1:Y:S02]  /*0660*/  SHFL.UP P0, R25, R24, R23, R22 ;  /* 0x0400001718197389 */ /* 0x0000640000000016 */
[----:B01----:R-:W-:Y:S05]  /*0670*/  ENDCOLLECTIVE ;  /* 0x000000000000791b */ /* 0x003fea0003800000 */
.L_x_124:
[----:B------:R-:W-:Y:S02]  /*0680*/  IMAD.MOV.U32 R24, RZ, RZ, R19 ;  /* 0x000000ffff187224 */ /* 0x000fe400078e0013 */
[----:B------:R-:W-:-:S07]  /*0690*/  IMAD.MOV.U32 R27, RZ, RZ, R25 ;  /* 0x000000ffff1b7224 */ /* 0x000fce00078e0019 */
[----:B------:R-:W-:Y:S05]  /*06a0*/  WARPSYNC.COLLECTIVE R21, `(.L_x_125) ;  /* 0x0000000015087348 */ /* 0x000fea0003c00000 */
[----:B------:R0:W1:Y:S02]  /*06b0*/  SHFL.UP P0, R25, R24, R23, R22 ;  /* 0x0400001718197389 */ /* 0x0000640000000016 */
[----:B01----:R-:W-:Y:S05]  /*06c0*/  ENDCOLLECTIVE ;  /* 0x000000000000791b */ /* 0x003fea0003800000 */
.L_x_125:
[----:B------:R-:W-:Y:S01]  /*06d0*/  IADD3 R26, P2, PT, R27, R20, RZ ;  /* 0x000000141b1a7210 */ /* 0x000fe20007f5e0ff */
[----:B------:R-:W-:-:S03]  /*06e0*/  IMAD.MOV.U32 R23, RZ, RZ, 0x2 ;  /* 0x00000002ff177424 */ /* 0x000fc600078e00ff */
[----:B------:R-:W-:Y:S01]  /*06f0*/  SEL R27, R26, R27, P0 ;  /* 0x0000001b1a1b7207 */ /* 0x000fe20000000000 */
[----:B------:R-:W-:-:S04]  /*0700*/  IMAD.X R26, R25, 0x1, R19, P2 ;  /* 0x00000001191a7824 */ /* 0x000fc800010e0613 */
[----:B------:R-:W-:Y:S01]  /*0710*/  IMAD.MOV.U32 R24, RZ, RZ, R27 ;  /* 0x000000ffff187224 */ /* 0x000fe200078e001b */
[----:B------:R-:W-:-:S07]  /*0720*/  SEL R26, R26, R25, P0 ;  /* 0x000000191a1a7207 */ /* 0x000fce0000000000 */
[----:B------:R-:W-:Y:S05]  /*0730*/  WARPSYNC.COLLECTIVE R21, `(.L_x_126) ;  /* 0x0000000015087348 */ /* 0x000fea0003c00000 */
[----:B------:R0:W1:Y:S02]  /*0740*/  SHFL.UP P0, R25, R24, R23, R22 ;  /* 0x0400001718197389 */ /* 0x0000640000000016 */
[----:B01----:R-:W-:Y:S05]  /*0750*/  ENDCOLLECTIVE ;  /* 0x000000000000791b */ /* 0x003fea0003800000 */
.L_x_126:
[----:B------:R-:W-:Y:S02]  /*0760*/  IMAD.MOV.U32 R24, RZ, RZ, R26 ;  /* 0x000000ffff187224 */ /* 0x000fe400078e001a */
[----:B------:R-:W-:-:S07]  /*0770*/  IMAD.MOV.U32 R28, RZ, RZ, R25 ;  /* 0x000000ffff1c7224 */ /* 0x000fce00078e0019 */
[----:B------:R-:W-:Y:S05]  /*0780*/  WARPSYNC.COLLECTIVE R21, `(.L_x_127) ;  /* 0x0000000015087348 */ /* 0x000fea0003c00000 */
[----:B------:R0:W1:Y:S02]  /*0790*/  SHFL.UP P0, R25, R24, R23, R22 ;  /* 0x0400001718197389 */ /* 0x0000640000000016 */
[----:B01----:R-:W-:Y:S05]  /*07a0*/  ENDCOLLECTIVE ;  /* 0x000000000000791b */ /* 0x003fea0003800000 */
.L_x_127:
        /* <DEDUP_REMOVED lines=9> */
.L_x_128:
[----:B------:R-:W-:Y:S02]  /*0840*/  IMAD.MOV.U32 R24, RZ, RZ, R29 ;  /* 0x000000ffff187224 */ /* 0x000fe400078e001d */
[----:B------:R-:W-:-:S07]  /*0850*/  IMAD.MOV.U32 R27, RZ, RZ, R25 ;  /* 0x000000ffff1b7224 */ /* 0x000fce00078e0019 */
[----:B------:R-:W-:Y:S05]  /*0860*/  WARPSYNC.COLLECTIVE R21, `(.L_x_129) ;  /* 0x0000000015087348 */ /* 0x000fea0003c00000 */
[----:B------:R0:W1:Y:S02]  /*0870*/  SHFL.UP P0, R25, R24, R23, R22 ;  /* 0x0400001718197389 */ /* 0x0000640000000016 */
[----:B01----:R-:W-:Y:S05]  /*0880*/  ENDCOLLECTIVE ;  /* 0x000000000000791b */ /* 0x003fea0003800000 */
.L_x_129:
        /* <DEDUP_REMOVED lines=9> */
.L_x_130:
[----:B------:R-:W-:Y:S02]  /*0920*/  IMAD.MOV.U32 R24, RZ, RZ, R29 ;  /* 0x000000ffff187224 */ /* 0x000fe400078e001d */
[----:B------:R-:W-:-:S07]  /*0930*/  IMAD.MOV.U32 R27, RZ, RZ, R25 ;  /* 0x000000ffff1b7224 */ /* 0x000fce00078e0019 */
[----:B------:R-:W-:Y:S05]  /*0940*/  WARPSYNC.COLLECTIVE R21, `(.L_x_131) ;  /* 0x0000000015087348 */ /* 0x000fea0003c00000 */
[----:B------:R0:W1:Y:S02]  /*0950*/  SHFL.UP P0, R25, R24, R23, R22 ;  /* 0x0400001718197389 */ /* 0x0000640000000016 */
[----:B01----:R-:W-:Y:S05]  /*0960*/  ENDCOLLECTIVE ;  /* 0x000000000000791b */ /* 0x003fea0003800000 */
.L_x_131:
        /* <DEDUP_REMOVED lines=9> */
.L_x_132:
[----:B------:R-:W-:Y:S02]  /*0a00*/  IMAD.MOV.U32 R24, RZ, RZ, R26 ;  /* 0x000000ffff187224 */ /* 0x000fe400078e001a */
[----:B------:R-:W-:-:S07]  /*0a10*/  IMAD.MOV.U32 R28, RZ, RZ, R25 ;  /* 0x000000ffff1c7224 */ /* 0x000fce00078e0019 */
[----:B------:R-:W-:Y:S05]  /*0a20*/  WARPSYNC.COLLECTIVE R21, `(.L_x_133) ;  /* 0x0000000015087348 */ /* 0x000fea0003c00000 */
[----:B------:R0:W1:Y:S02]  /*0a30*/  SHFL.UP P0, R25, R24, R23, R22 ;  /* 0x0400001718197389 */ /* 0x0000640000000016 */
[----:B01----:R-:W-:Y:S05]  /*0a40*/  ENDCOLLECTIVE ;  /* 0x000000000000791b */ /* 0x003fea0003800000 */
.L_x_133:
[----:B------:R-:W-:Y:S05]  /*0a50*/  BRA `(.L_x_134) ;  /* 0xfffffff800647947 */ /* 0x000fea000383ffff */
.L_x_135:
        /* <DEDUP_REMOVED lines=10> */
.L_x_1745:


//--------------------- .text._ZN3cub18CUB_300001_SM_10006detail10radix_sort30DeviceRadixSortHistogramKernelINS1_5radix10policy_hubIiiyE10Policy1000ELNS0_9SortOrderE0EiyNS1_21identity_decomposer_tEEEvPT2_PKT1_SA_iiT3_ --------------------------
	.section	.text._ZN3cub18CUB_300001_SM_10006detail10radix_sort30DeviceRadixSortHistogramKernelINS1_5radix10policy_hubIiiyE10Policy1000ELNS0_9SortOrderE0EiyNS1_21identity_decomposer_tEEEvPT2_PKT1_SA_iiT3_,"ax",@progbits
	.align	128
        .global         _ZN3cub18CUB_300001_SM_10006detail10radix_sort30DeviceRadixSortHistogramKernelINS1_5radix10policy_hubIiiyE10Policy1000ELNS0_9SortOrderE0EiyNS1_21identity_decomposer_tEEEvPT2_PKT1_SA_iiT3_
        .type           _ZN3cub18CUB_300001_SM_10006detail10radix_sort30DeviceRadixSortHistogramKernelINS1_5radix10policy_hubIiiyE10Policy1000ELNS0_9SortOrderE0EiyNS1_21identity_decomposer_tEEEvPT2_PKT1_SA_iiT3_,@function
        .size           _ZN3cub18CUB_300001_SM_10006detail10radix_sort30DeviceRadixSortHistogramKernelINS1_5radix10policy_hubIiiyE10Policy1000ELNS0_9SortOrderE0EiyNS1_21identity_decomposer_tEEEvPT2_PKT1_SA_iiT3_,(.L_x_1746 - _ZN3cub18CUB_300001_SM_10006detail10radix_sort30DeviceRadixSortHistogramKernelINS1_5radix10policy_hubIiiyE10Policy1000ELNS0_9SortOrderE0EiyNS1_21identity_decomposer_tEEEvPT2_PKT1_SA_iiT3_)
        .other          _ZN3cub18CUB_300001_SM_10006detail10radix_sort30DeviceRadixSortHistogramKernelINS1_5radix10policy_hubIiiyE10Policy1000ELNS0_9SortOrderE0EiyNS1_21identity_decomposer_tEEEvPT2_PKT1_SA_iiT3_,@"STO_CUDA_ENTRY STV_DEFAULT"
_ZN3cub18CUB_300001_SM_10006detail10radix_sort30DeviceRadixSortHistogramKernelINS1_5radix10policy_hubIiiyE10Policy1000ELNS0_9SortOrderE0EiyNS1_21identity_decomposer_tEEEvPT2_PKT1_SA_iiT3_:
.text._ZN3cub18CUB_300001_SM_10006detail10radix_sort30DeviceRadixSortHistogramKernelINS1_5radix10policy_hubIiiyE10Policy1000ELNS0_9SortOrderE0EiyNS1_21identity_decomposer_tEEEvPT2_PKT1_SA_iiT3_:
[----:B------:R-:W-:Y:S01]  /*0000*/  LDC R1, c[0x0][0x37c] ;  /* 0x0000df00ff017b82 */ /* 0x000fe20000000800 */
[----:B------:R-:W0:Y:S02]  /*0010*/  LDCU.64 UR14, c[0x0][0x390] ;  /* 0x00007200ff0e77ac */ /* 0x000e240008000a00 */
[----:B0-----:R-:W-:-:S04]  /*0020*/  ISETP.NE.U32.AND P0, PT, RZ, UR14, PT ;  /* 0x0000000eff007c0c */ /* 0x001fc8000bf05070 */
[----:B------:R-:W-:-:S13]  /*0030*/  ISETP.NE.AND.EX P0, PT, RZ, UR15, PT, P0 ;  /* 0x0000000fff007c0c */ /* 0x000fda000bf05300 */
[----:B------:R-:W-:Y:S05]  /*0040*/  @!P0 EXIT ;  /* 0x000000000000894d */ /* 0x000fea0003800000 */
[----:B------:R-:W-:Y:S01]  /*0050*/  UIADD3 UR11, UP0, UPT, UR14, -0x1, URZ ;  /* 0xffffffff0e0b7890 */ /* 0x000fe2000ff1e0ff */
[----:B------:R-:W0:Y:S01]  /*0060*/  S2R R4, SR_TID.X ;  /* 0x0000000000047919 */ /* 0x000e220000002100 */
[----:B------:R-:W1:Y:S01]  /*0070*/  LDCU.64 UR4, c[0x0][0x398] ;  /* 0x00007300ff0477ac */ /* 0x000e620008000a00 */
[----:B------:R-:W2:Y:S01]  /*0080*/  S2UR UR7, SR_CgaCtaId ;  /* 0x00000000000779c3 */ /* 0x000ea20000008800 */
[----:B------:R-:W-:Y:S01]  /*0090*/  UIADD3.X UR12, UPT, UPT, UR15, -0x1, URZ, UP0, !UPT ;  /* 0xffffffff0f0c7890 */ /* 0x000fe200087fe4ff */
[----:B------:R-:W-:Y:S01]  /*00a0*/  UMOV UR6, 0x400 ;  /* 0x0000040000067882 */ /* 0x000fe20000000000 */
[----:B------:R-:W3:Y:S05]  /*00b0*/  LDCU.64 UR20, c[0x0][0x358] ;  /* 0x00006b00ff1477ac */ /* 0x000eea0008000a00 */
[----:B------:R-:W4:Y:S01]  /*00c0*/  S2UR UR8, SR_CTAID.X ;  /* 0x00000000000879c3 */ /* 0x000f220000002500 */
[----:B------:R-:W-:Y:S01]  /*00d0*/  USHF.R.U64 UR11, UR11, 0x1e, UR12 ;  /* 0x0000001e0b0b7899 */ /* 0x000fe2000800120c */
[----:B------:R-:W0:Y:S03]  /*00e0*/  LDCU UR28, c[0x0][0x370] ;  /* 0x00006e00ff1c77ac */ /* 0x000e260008000800 */
[----:B------:R-:W-:-:S02]  /*00f0*/  UIADD3 UR11, UP0, UPT, UR11, 0x1, URZ ;  /* 0x000000010b0b7890 */ /* 0x000fc4000ff1e0ff */
[----:B-1----:R-:W-:Y:S02]  /*0100*/  UIADD3 UR4, UPT, UPT, UR5, 0x7, -UR4 ;  /* 0x0000000705047890 */ /* 0x002fe4000fffe804 */
[----:B------:R-:W-:Y:S02]  /*0110*/  ULEA.HI.X UR12, UR12, URZ, URZ, 0x2, UP0 ;  /* 0x000000ff0c0c7291 */ /* 0x000fe400080f14ff */
[----:B------:R-:W-:Y:S02]  /*0120*/  UISETP.LT.U32.AND UP0, UPT, UR11, UR14, UPT ;  /* 0x0000000e0b00728c */ /* 0x000fe4000bf01070 */
[----:B------:R-:W-:Y:S02]  /*0130*/  USHF.R.S32.HI UR5, URZ, 0x1f, UR4 ;  /* 0x0000001fff057899 */ /* 0x000fe40008011404 */
[----:B------:R-:W-:Y:S02]  /*0140*/  UISETP.LT.U32.AND.EX UP0, UPT, UR12, UR15, UPT, UP0 ;  /* 0x0000000f0c00728c */ /* 0x000fe4000bf01100 */
[----:B------:R-:W-:-:S02]  /*0150*/  ULEA.HI UR5, UR5, UR4, URZ, 0x3 ;  /* 0x0000000405057291 */ /* 0x000fc4000f8f18ff */
[----:B------:R-:W-:Y:S01]  /*0160*/  USEL UR11, UR11, UR14, UP0 ;  /* 0x0000000e0b0b7287 */ /* 0x000fe20008000000 */
[C---:B0-----:R-:W-:Y:S01]  /*0170*/  VIADD R21, R4.reuse, 0x780 ;  /* 0x0000078004157836 */ /* 0x041fe20000000000 */
[----:B------:R-:W-:Y:S02]  /*0180*/  USEL UR12, UR12, UR15, UP0 ;  /* 0x0000000f0c0c7287 */ /* 0x000fe40008000000 */
[----:B------:R-:W-:Y:S02]  /*0190*/  UISETP.GE.AND UP0, UPT, UR4, 0x8, UPT ;  /* 0x000000080400788c */ /* 0x000fe4000bf06270 */
[----:B--2---:R-:W-:Y:S02]  /*01a0*/  ULEA UR6, UR7, UR6, 0x18 ;  /* 0x0000000607067291 */ /* 0x004fe4000f8ec0ff */
[----:B------:R-:W-:Y:S02]  /*01b0*/  USHF.R.S32.HI UR5, URZ, 0x3, UR5 ;  /* 0x00000003ff057899 */ /* 0x000fe40008011405 */
[----:B------:R-:W-:Y:S01]  /*01c0*/  PLOP3.LUT P0, PT, PT, PT, UP0, 0x80, 0x8 ;  /* 0x000000000008781c */ /* 0x000fe20003f0f008 */
[----:B----4-:R-:W-:Y:S01]  /*01d0*/  USHF.L.U32 UR8, UR8, 0xb, URZ ;  /* 0x0000000b08087899 */ /* 0x010fe200080006ff */
[C---:B------:R-:W-:Y:S01]  /*01e0*/  LEA R0, R4.reuse, UR6, 0x2 ;  /* 0x0000000604007c11 */ /* 0x040fe2000f8e10ff */
[----:B------:R-:W-:Y:S01]  /*01f0*/  UIADD3 UR22, UPT, UPT, UR5, -0x1, URZ ;  /* 0xffffffff05167890 */ /* 0x000fe2000fffe0ff */
[----:B------:R-:W-:Y:S01]  /*0200*/  ISETP.GT.U32.OR P0, PT, R4, 0xff, !P0 ;  /* 0x000000ff0400780c */ /* 0x000fe20004704470 */
[----:B------:R-:W-:-:S02]  /*0210*/  ULOP3.LUT UR23, UR5, 0xf, URZ, 0xc0, !UPT ;  /* 0x0000000f05177892 */ /* 0x000fc4000f8ec0ff */
[----:B------:R-:W-:Y:S01]  /*0220*/  ULOP3.LUT UR24, UR5, 0x7, URZ, 0xc0, !UPT ;  /* 0x0000000705187892 */ /* 0x000fe2000f8ec0ff */
[----:B------:R-:W-:Y:S01]  /*0230*/  P2R R20, PR, RZ, 0x1 ;  /* 0x00000001ff147803 */ /* 0x000fe20000000000 */
[----:B------:R-:W-:Y:S02]  /*0240*/  ULOP3.LUT UR25, UR5, 0x3, URZ, 0xc0, !UPT ;  /* 0x0000000305197892 */ /* 0x000fe4000f8ec0ff */
[----:B------:R-:W-:Y:S02]  /*0250*/  ULOP3.LUT UR26, UR5, 0xffffff0, URZ, 0xc0, !UPT ;  /* 0x0ffffff0051a7892 */ /* 0x000fe4000f8ec0ff */
[----:B------:R-:W-:Y:S02]  /*0260*/  ULOP3.LUT UR27, UR5, 0xffffff8, URZ, 0xc0, !UPT ;  /* 0x0ffffff8051b7892 */ /* 0x000fe4000f8ec0ff */
[----:B------:R-:W-:Y:S01]  /*0270*/  ULOP3.LUT UR9, UR5, 0x1, URZ, 0xc0, !UPT ;  /* 0x0000000105097892 */ /* 0x000fe2000f8ec0ff */
[----:B------:R-:W-:Y:S01]  /*0280*/  UMOV UR6, URZ ;  /* 0x000000ff00067c82 */ /* 0x000fe20008000000 */
[----:B---3--:R-:W-:-:S10]  /*0290*/  UMOV UR7, URZ ;  /* 0x000000ff00077c82 */ /* 0x008fd40008000000 */
.L_x_219:
[----:B------:R-:W-:Y:S01]  /*02a0*/  ISETP.NE.AND P0, PT, R20, RZ, PT ;  /* 0x000000ff1400720c */ /* 0x000fe20003f05270 */
[----:B------:R-:W-:-:S12]  /*02b0*/  BSSY.RECONVERGENT B0, `(.L_x_136) ;  /* 0x000007c000007945 */ /* 0x000fd80003800200 */
[----:B012345:R-:W-:Y:S05]  /*02c0*/  @P0 BRA `(.L_x_137) ;  /* 0x0000000400e80947 */ /* 0x03ffea0003800000 */
[----:B------:R-:W-:Y:S02]  /*02d0*/  IMAD.U32 R2, RZ, RZ, UR22 ;  /* 0x00000016ff027e24 */ /* 0x000fe4000f8e00ff */
[----:B------:R-:W-:-:S03]  /*02e0*/  IMAD.MOV.U32 R3, RZ, RZ, RZ ;  /* 0x000000ffff037224 */ /* 0x000fc600078e00ff */
[----:B------:R-:W-:-:S13]  /*02f0*/  ISETP.GE.U32.AND P1, PT, R2, 0xf, PT ;  /* 0x0000000f0200780c */ /* 0x000fda0003f26070 */
[----:B------:R-:W-:Y:S05]  /*0300*/  @!P1 BRA `(.L_x_138) ;  /* 0x00000000005c9947 */ /* 0x000fea0003800000 */
[----:B------:R-:W-:Y:S01]  /*0310*/  VIADD R2, R0, 0x2000 ;  /* 0x0000200000027836 */ /* 0x000fe20000000000 */
[----:B------:R-:W-:-:S12]  /*0320*/  UIADD3 UR4, UPT, UPT, -UR26, URZ, URZ ;  /* 0x000000ff1a047290 */ /* 0x000fd8000fffe1ff */
.L_x_139:
[----:B------:R-:W-:Y:S01]  /*0330*/  UIADD3 UR4, UPT, UPT, UR4, 0x10, URZ ;  /* 0x0000001004047890 */ /* 0x000fe2000fffe0ff */
[----:B------:R-:W-:Y:S03]  /*0340*/  STS [R2+-0x2000], RZ ;  /* 0xffe000ff02007388 */ /* 0x000fe60000000800 */
[----:B------:R-:W-:Y:S01]  /*0350*/  UISETP.NE.AND UP0, UPT, UR4, URZ, UPT ;  /* 0x000000ff0400728c */ /* 0x000fe2000bf05270 */
        /* <DEDUP_REMOVED lines=16> */
[----:B------:R-:W-:Y:S06]  /*0460*/  BRA.U UP0, `(.L_x_139) ;  /* 0xfffffffd00b07547 */ /* 0x000fec000b83ffff */
[----:B------:R-:W-:-:S07]  /*0470*/  IMAD.U32 R3, RZ, RZ, UR26 ;  /* 0x0000001aff037e24 */ /* 0x000fce000f8e00ff */
.L_x_138:
[----:B------:R-:W-:Y:S01]  /*0480*/  ISETP.NE.AND P0, PT, RZ, UR23, PT ;  /* 0x00000017ff007c0c */ /* 0x000fe2000bf05270 */
[----:B------:R-:W-:Y:S01]  /*0490*/  IMAD.U32 R6, RZ, RZ, UR24 ;  /* 0x00000018ff067e24 */ /* 0x000fe2000f8e00ff */
[----:B------:R-:W-:-:S03]  /*04a0*/  MOV R2, UR23 ;  /* 0x0000001700027c02 */ /* 0x000fc60008000f00 */
[----:B------:R-:W-:Y:S02]  /*04b0*/  VIADD R6, R6, 0xffffffff ;  /* 0xffffffff06067836 */ /* 0x000fe40000000000 */
[----:B------:R-:W-:-:S06]  /*04c0*/  VIADD R2, R2, 0xffffffff ;  /* 0xffffffff02027836 */ /* 0x000fcc0000000000 */
[----:B------:R-:W-:Y:S05]  /*04d0*/  @!P0 BRA `(.L_x_140) ;  /* 0x00000000007c8947 */ /* 0x000fea0003800000 */
[----:B------:R-:W-:Y:S01]  /*04e0*/  ISETP.GE.U32.AND P2, PT, R2, 0x7, PT ;  /* 0x000000070200780c */ /* 0x000fe20003f46070 */
[----:B------:R-:W-:-:S12]  /*04f0*/  UISETP.NE.AND UP0, UPT, UR24, URZ, UPT ;  /* 0x000000ff1800728c */ /* 0x000fd8000bf05270 */
[----:B------:R-:W-:Y:S05]  /*0500*/  @!P2 BRA `(.L_x_141) ;  /* 0x000000000028a947 */ /* 0x000fea0003800000 */
        /* <DEDUP_REMOVED lines=10> */
.L_x_141:
[----:B------:R-:W-:Y:S05]  /*05b0*/  BRA.U !UP0, `(.L_x_140) ;  /* 0x0000000108447547 */ /* 0x000fea000b800000 */
[----:B------:R-:W-:Y:S01]  /*05c0*/  ISETP.GE.U32.AND P2, PT, R6, 0x3, PT ;  /* 0x000000030600780c */ /* 0x000fe20003f46070 */
[----:B------:R-:W-:-:S12]  /*05d0*/  UISETP.NE.AND UP0, UPT, UR25, URZ, UPT ;  /* 0x000000ff1900728c */ /* 0x000fd8000bf05270 */
[C---:B0-----:R-:W-:Y:S02]  /*05e0*/  @P2 IMAD R5, R3.reuse, 0x400, R0 ;  /* 0x0000040003052824 */ /* 0x041fe400078e0200 */
[----:B------:R-:W-:-:S03]  /*05f0*/  @P2 VIADD R3, R3, 0x4 ;  /* 0x0000000403032836 */ /* 0x000fc60000000000 */
[----:B------:R1:W-:Y:S04]  /*0600*/  @P2 STS [R5], RZ ;  /* 0x000000ff05002388 */ /* 0x0003e80000000800 */
[----:B------:R1:W-:Y:S04]  /*0610*/  @P2 STS [R5+0x400], RZ ;  /* 0x000400ff05002388 */ /* 0x0003e80000000800 */
[----:B------:R1:W-:Y:S04]  /*0620*/  @P2 STS [R5+0x800], RZ ;  /* 0x000800ff05002388 */ /* 0x0003e80000000800 */
[----:B------:R1:W-:Y:S01]  /*0630*/  @P2 STS [R5+0xc00], RZ ;  /* 0x000c00ff05002388 */ /* 0x0003e20000000800 */
[----:B------:R-:W-:Y:S05]  /*0640*/  BRA.U !UP0, `(.L_x_140) ;  /* 0x0000000108207547 */ /* 0x000fea000b800000 */
[----:B------:R-:W-:Y:S01]  /*0650*/  IMAD R3, R3, 0x400, R0 ;  /* 0x0000040003037824 */ /* 0x000fe200078e0200 */
[----:B------:R-:W-:-:S04]  /*0660*/  UISETP.NE.AND UP0, UPT, UR25, 0x1, UPT ;  /* 0x000000011900788c */ /* 0x000fc8000bf05270 */
[----:B------:R2:W-:Y:S05]  /*0670*/  STS [R3], RZ ;  /* 0x000000ff03007388 */ /* 0x0005ea0000000800 */
[----:B------:R-:W-:Y:S05]  /*0680*/  BRA.U !UP0, `(.L_x_140) ;  /* 0x0000000108107547 */ /* 0x000fea000b800000 */
[----:B------:R-:W-:Y:S01]  /*0690*/  UISETP.NE.AND UP0, UPT, UR25, 0x2, UPT ;  /* 0x000000021900788c */ /* 0x000fe2000bf05270 */
[----:B------:R3:W-:Y:S05]  /*06a0*/  STS [R3+0x400], RZ ;  /* 0x000400ff03007388 */ /* 0x0007ea0000000800 */
[----:B------:R-:W-:-:S13]  /*06b0*/  PLOP3.LUT P2, PT, PT, PT, UP0, 0x80, 0x8 ;  /* 0x000000000008781c */ /* 0x000fda0003f4f008 */
[----:B------:R3:W-:Y:S02]  /*06c0*/  @P2 STS [R3+0x800], RZ ;  /* 0x000800ff03002388 */ /* 0x0007e40000000800 */
.L_x_140:
[----:B------:R-:W-:-:S13]  /*06d0*/  ISETP.GT.U32.AND P2, PT, R4, 0x7f, PT ;  /* 0x0000007f0400780c */ /* 0x000fda0003f44070 */
[----:B------:R-:W-:Y:S05]  /*06e0*/  @P2 BRA `(.L_x_137) ;  /* 0x0000000000e02947 */ /* 0x000fea0003800000 */
[----:B--23--:R-:W-:Y:S01]  /*06f0*/  HFMA2 R3, -RZ, RZ, 0, 0 ;  /* 0x00000000ff037431 */ /* 0x00cfe200000001ff */
[----:B------:R-:W-:Y:S06]  /*0700*/  @!P1 BRA `(.L_x_142) ;  /* 0x0000000000589947 */ /* 0x000fec0003800000 */
[----:B------:R-:W-:-:S07]  /*0710*/  IMAD.MOV.U32 R3, RZ, RZ, RZ ;  /* 0x000000ffff037224 */ /* 0x000fce00078e00ff */
.L_x_143:
[C---:B012---:R-:W-:Y:S02]  /*0720*/  IMAD R5, R3.reuse, 0x400, R0 ;  /* 0x0000040003057824 */ /* 0x047fe400078e0200 */
[----:B------:R-:W-:-:S03]  /*0730*/  VIADD R3, R3, 0x10 ;  /* 0x0000001003037836 */ /* 0x000fc60000000000 */
[----:B------:R2:W-:Y:S02]  /*0740*/  STS [R5+0x200], RZ ;  /* 0x000200ff05007388 */ /* 0x0005e40000000800 */
[----:B------:R-:W-:Y:S02]  /*0750*/  ISETP.NE.AND P1, PT, R3, UR26, PT ;  /* 0x0000001a03007c0c */ /* 0x000fe4000bf25270 */
[----:B------:R2:W-:Y:S04]  /*0760*/  STS [R5+0x600], RZ ;  /* 0x000600ff05007388 */ /* 0x0005e80000000800 */
        /* <DEDUP_REMOVED lines=13> */
[----:B------:R2:W-:Y:S01]  /*0840*/  STS [R5+0x3e00], RZ ;  /* 0x003e00ff05007388 */ /* 0x0005e20000000800 */
[----:B------:R-:W-:Y:S05]  /*0850*/  @P1 BRA `(.L_x_143) ;  /* 0xfffffffc00b01947 */ /* 0x000fea000383ffff */
[----:B------:R-:W-:-:S07]  /*0860*/  IMAD.U32 R3, RZ, RZ, UR26 ;  /* 0x0000001aff037e24 */ /* 0x000fce000f8e00ff */
.L_x_142:
[----:B------:R-:W-:Y:S05]  /*0870*/  @!P0 BRA `(.L_x_137) ;  /* 0x00000000007c8947 */ /* 0x000fea0003800000 */
[----:B------:R-:W-:Y:S01]  /*0880*/  ISETP.GE.U32.AND P0, PT, R2, 0x7, PT ;  /* 0x000000070200780c */ /* 0x000fe20003f06070 */
[----:B------:R-:W-:-:S12]  /*0890*/  UISETP.NE.AND UP0, UPT, UR24, URZ, UPT ;  /* 0x000000ff1800728c */ /* 0x000fd8000bf05270 */
[----:B------:R-:W-:Y:S05]  /*08a0*/  @!P0 BRA `(.L_x_144) ;  /* 0x0000000000288947 */ /* 0x000fea0003800000 */
[C---:B------:R-:W-:Y:S02]  /*08b0*/  IMAD R2, R3.reuse, 0x400, R0 ;  /* 0x0000040003027824 */ /* 0x040fe400078e0200 */
[----:B------:R-:W-:-:S03]  /*08c0*/  VIADD R3, R3, 0x8 ;  /* 0x0000000803037836 */ /* 0x000fc60000000000 */
[----:B------:R3:W-:Y:S04]  /*08d0*/  STS [R2+0x200], RZ ;  /* 0x000200ff02007388 */ /* 0x0007e80000000800 */
[----:B------:R3:W-:Y:S04]  /*08e0*/  STS [R2+0x600], RZ ;  /* 0x000600ff02007388 */ /* 0x0007e80000000800 */
[----:B------:R3:W-:Y:S04]  /*08f0*/  STS [R2+0xa00], RZ ;  /* 0x000a00ff02007388 */ /* 0x0007e80000000800 */
[----:B------:R3:W-:Y:S04]  /*0900*/  STS [R2+0xe00], RZ ;  /* 0x000e00ff02007388 */ /* 0x0007e80000000800 */
[----:B------:R3:W-:Y:S04]  /*0910*/  STS [R2+0x1200], RZ ;  /* 0x001200ff02007388 */ /* 0x0007e80000000800 */
[----:B------:R3:W-:Y:S04]  /*0920*/  STS [R2+0x1600], RZ ;  /* 0x001600ff02007388 */ /* 0x0007e80000000800 */
[----:B------:R3:W-:Y:S04]  /*0930*/  STS [R2+0x1a00], RZ ;  /* 0x001a00ff02007388 */ /* 0x0007e80000000800 */
[----:B------:R3:W-:Y:S02]  /*0940*/  STS [R2+0x1e00], RZ ;  /* 0x001e00ff02007388 */ /* 0x0007e40000000800 */
.L_x_144:
[----:B------:R-:W-:Y:S05]  /*0950*/  BRA.U !UP0, `(.L_x_137) ;  /* 0x0000000108447547 */ /* 0x000fea000b800000 */
[----:B------:R-:W-:Y:S01]  /*0960*/  ISETP.GE.U32.AND P0, PT, R6, 0x3, PT ;  /* 0x000000030600780c */ /* 0x000fe20003f06070 */
[----:B------:R-:W-:-:S12]  /*0970*/  UISETP.NE.AND UP0, UPT, UR25, URZ, UPT ;  /* 0x000000ff1900728c */ /* 0x000fd8000bf05270 */
[C---:B---3--:R-:W-:Y:S01]  /*0980*/  @P0 IMAD R2, R3.reuse, 0x400, R0 ;  /* 0x0000040003020824 */ /* 0x048fe200078e0200 */
[----:B------:R-:W-:-:S04]  /*0990*/  @P0 IADD3 R3, PT, PT, R3, 0x4, RZ ;  /* 0x0000000403030810 */ /* 0x000fc80007ffe0ff */
[----:B------:R4:W-:Y:S04]  /*09a0*/  @P0 STS [R2+0x200], RZ ;  /* 0x000200ff02000388 */ /* 0x0009e80000000800 */
[----:B------:R4:W-:Y:S04]  /*09b0*/  @P0 STS [R2+0x600], RZ ;  /* 0x000600ff02000388 */ /* 0x0009e80000000800 */
[----:B------:R4:W-:Y:S04]  /*09c0*/  @P0 STS [R2+0xa00], RZ ;  /* 0x000a00ff02000388 */ /* 0x0009e80000000800 */
[----:B------:R4:W-:Y:S01]  /*09d0*/  @P0 STS [R2+0xe00], RZ ;  /* 0x000e00ff02000388 */ /* 0x0009e20000000800 */
[----:B------:R-:W-:Y:S05]  /*09e0*/  BRA.U !UP0, `(.L_x_137) ;  /* 0x0000000108207547 */ /* 0x000fea000b800000 */
[----:B------:R-:W-:Y:S01]  /*09f0*/  IMAD R3, R3, 0x400, R0 ;  /* 0x0000040003037824 */ /* 0x000fe200078e0200 */
[----:B------:R-:W-:-:S04]  /*0a00*/  UISETP.NE.AND UP0, UPT, UR25, 0x1, UPT ;  /* 0x000000011900788c */ /* 0x000fc8000bf05270 */
[----:B------:R3:W-:Y:S05]  /*0a10*/  STS [R3+0x200], RZ ;  /* 0x000200ff03007388 */ /* 0x0007ea0000000800 */
[----:B------:R-:W-:Y:S05]  /*0a20*/  BRA.U !UP0, `(.L_x_137) ;  /* 0x0000000108107547 */ /* 0x000fea000b800000 */
[----:B------:R-:W-:Y:S01]  /*0a30*/  UISETP.NE.AND UP0, UPT, UR25, 0x2, UPT ;  /* 0x000000021900788c */ /* 0x000fe2000bf05270 */
[----:B------:R0:W-:Y:S05]  /*0a40*/  STS [R3+0x600], RZ ;  /* 0x000600ff03007388 */ /* 0x0001ea0000000800 */
[----:B------:R-:W-:-:S13]  /*0a50*/  PLOP3.LUT P0, PT, PT, PT, UP0, 0x80, 0x8 ;  /* 0x000000000008781c */ /* 0x000fda0003f0f008 */
[----:B------:R0:W-:Y:S02]  /*0a60*/  @P0 STS [R3+0xa00], RZ ;  /* 0x000a00ff03000388 */ /* 0x0001e40000000800 */
.L_x_137:
[----:B------:R-:W-:Y:S05]  /*0a70*/  BSYNC.RECONVERGENT B0 ;  /* 0x0000000000007941 */ /* 0x000fea0003800200 */
.L_x_136:
[----:B------:R-:W5:Y:S01]  /*0a80*/  LDCU.64 UR14, c[0x0][0x390] ;  /* 0x00007200ff0e77ac */ /* 0x000f620008000a00 */
[----:B------:R-:W-:Y:S02]  /*0a90*/  USHF.L.U32 UR4, UR6, 0x1e, URZ ;  /* 0x0000001e06047899 */ /* 0x000fe400080006ff */
[----:B------:R-:W-:Y:S02]  /*0aa0*/  USHF.L.U64.HI UR5, UR6, 0x1e, UR7 ;  /* 0x0000001e06057899 */ /* 0x000fe40008010207 */
[----:B-----5:R-:W-:-:S04]  /*0ab0*/  UIADD3 UR4, UP0, UPT, -UR4, UR14, URZ ;  /* 0x0000000e04047290 */ /* 0x020fc8000ff1e1ff */
[----:B------:R-:W-:Y:S02]  /*0ac0*/  UIADD3.X UR5, UPT, UPT, ~UR5, UR15, URZ, UP0, !UPT ;  /* 0x0000000f05057290 */ /* 0x000fe400087fe5ff */
[----:B------:R-:W-:-:S04]  /*0ad0*/  UISETP.LT.U32.AND UP0, UPT, UR4, 0x40000000, UPT ;  /* 0x400000000400788c */ /* 0x000fc8000bf01070 */
[----:B------:R-:W-:-:S04]  /*0ae0*/  UISETP.LT.U32.AND.EX UP0, UPT, UR5, URZ, UPT, UP0 ;  /* 0x000000ff0500728c */ /* 0x000fc8000bf01100 */
[----:B------:R-:W-:Y:S02]  /*0af0*/  USEL UR13, UR4, 0x40000000, UP0 ;  /* 0x40000000040d7887 */ /* 0x000fe40008000000 */
[----:B------:R-:W-:Y:S02]  /*0b00*/  USEL UR14, UR5, URZ, UP0 ;  /* 0x000000ff050e7287 */ /* 0x000fe40008000000 */
[----:B------:R-:W-:-:S04]  /*0b10*/  UISETP.GT.U32.AND UP0, UPT, UR13, UR8, UPT ;  /* 0x000000080d00728c */ /* 0x000fc8000bf04070 */
[----:B------:R-:W-:Y:S01]  /*0b20*/  UISETP.GT.U32.AND.EX UP0, UPT, UR14, URZ, UPT, UP0 ;  /* 0x000000ff0e00728c */ /* 0x000fe2000bf04100 */
[----:B------:R-:W-:Y:S08]  /*0b30*/  BAR.SYNC.DEFER_BLOCKING 0x0 ;  /* 0x0000000000007b1d */ /* 0x000ff00000010000 */
[----:B------:R-:W-:Y:S06]  /*0b40*/  BAR.SYNC.DEFER_BLOCKING 0x0 ;  /* 0x0000000000007b1d */ /* 0x000fec0000010000 */
[----:B------:R-:W-:Y:S05]  /*0b50*/  BRA.U !UP0, `(.L_x_145) ;  /* 0x0000000d082c7547 */ /* 0x000fea000b800000 */
[----:B------:R-:W-:Y:S01]  /*0b60*/  UMOV UR10, UR8 ;  /* 0x00000008000a7c82 */ /* 0x000fe20008000000 */
[----:B------:R-:W-:-:S05]  /*0b70*/  UMOV UR5, URZ ;  /* 0x000000ff00057c82 */ /* 0x000fca0008000000 */
.L_x_150:
[----:B-----5:R-:W5:Y:S01]  /*0b80*/  LDCU.64 UR18, c[0x0][0x390] ;  /* 0x00007200ff1277ac */ /* 0x020f620008000a00 */
[----:B------:R-:W-:Y:S02]  /*0b90*/  USHF.L.U32 UR15, UR6, 0x1e, URZ ;  /* 0x0000001e060f7899 */ /* 0x000fe400080006ff */
[----:B------:R-:W-:Y:S02]  /*0ba0*/  USHF.L.U64.HI UR16, UR6, 0x1e, UR7 ;  /* 0x0000001e06107899 */ /* 0x000fe40008010207 */
[----:B------:R-:W-:-:S04]  /*0bb0*/  UIADD3 UR15, UP0, UPT, UR10, UR15, URZ ;  /* 0x0000000f0a0f7290 */ /* 0x000fc8000ff1e0ff */
[----:B------:R-:W-:Y:S02]  /*0bc0*/  UIADD3.X UR16, UPT, UPT, UR5, UR16, URZ, UP0, !UPT ;  /* 0x0000001005107290 */ /* 0x000fe400087fe4ff */
[----:B------:R-:W-:Y:S02]  /*0bd0*/  ULEA UR10, UP0, UR28, UR10, 0xb ;  /* 0x0000000a1c0a7291 */ /* 0x000fe4000f8058ff */
[----:B-----5:R-:W-:Y:S02]  /*0be0*/  UIADD3 UR17, UP1, UPT, -UR15, UR18, URZ ;  /* 0x000000120f117290 */ /* 0x020fe4000ff3e1ff */
[----:B------:R-:W-:Y:S02]  /*0bf0*/  UIADD3.X UR5, UPT, UPT, URZ, UR5, URZ, UP0, !UPT ;  /* 0x00000005ff057290 */ /* 0x000fe400087fe4ff */
[----:B------:R-:W-:Y:S02]  /*0c00*/  UIADD3.X UR4, UPT, UPT, ~UR16, UR19, URZ, UP1, !UPT ;  /* 0x0000001310047290 */ /* 0x000fe40008ffe5ff */
[----:B------:R-:W-:-:S02]  /*0c10*/  UISETP.GE.U32.AND UP1, UPT, UR17, 0x800, UPT ;  /* 0x000008001100788c */ /* 0x000fc4000bf26070 */
[----:B------:R-:W-:Y:S02]  /*0c20*/  UISETP.GE.U32.AND UP0, UPT, UR10, UR13, UPT ;  /* 0x0000000d0a00728c */ /* 0x000fe4000bf06070 */
[----:B------:R-:W-:Y:S02]  /*0c30*/  UISETP.GE.U32.AND.EX UP1, UPT, UR4, URZ, UPT, UP1 ;  /* 0x000000ff0400728c */ /* 0x000fe4000bf26110 */
[----:B------:R-:W-:-:S07]  /*0c40*/  UISETP.GE.U32.AND.EX UP0, UPT, UR5, UR14, UPT, UP0 ;  /* 0x0000000e0500728c */ /* 0x000fce000bf06100 */
[----:B0-----:R-:W-:Y:S05]  /*0c50*/  BRA.U !UP1, `(.L_x_146) ;  /* 0x0000000109587547 */ /* 0x001fea000b800000 */
[----:B------:R-:W4:Y:S01]  /*0c60*/  LDCU.64 UR18, c[0x0][0x388] ;  /* 0x00007100ff1277ac */ /* 0x000f220008000a00 */
[----:B0-23--:R-:W-:-:S05]  /*0c70*/  IADD3 R3, P0, PT, R4, UR15, RZ ;  /* 0x0000000f04037c10 */ /* 0x00dfca000ff1e0ff */
[----:B------:R-:W-:Y:S01]  /*0c80*/  IMAD.X R6, RZ, RZ, UR16, P0 ;  /* 0x00000010ff067e24 */ /* 0x000fe200080e06ff */
[----:B----4-:R-:W-:-:S04]  /*0c90*/  LEA R2, P0, R3, UR18, 0x2 ;  /* 0x0000001203027c11 */ /* 0x010fc8000f8010ff */
        /* <DEDUP_REMOVED lines=18> */
.L_x_146:
[----:B------:R-:W4:Y:S01]  /*0dc0*/  LDCU.64 UR18, c[0x0][0x388] ;  /* 0x00007100ff1277ac */ /* 0x000f220008000a00 */
[C---:B012---:R-:W-:Y:S01]  /*0dd0*/  VIADD R5, R4.reuse, 0x100 ;  /* 0x0000010004057836 */ /* 0x047fe20000000000 */
[C---:B---3--:R-:W-:Y:S01]  /*0de0*/  IADD3 R3, P0, PT, R4.reuse, UR15, RZ ;  /* 0x0000000f04037c10 */ /* 0x048fe2000ff1e0ff */
[C---:B----4-:R-:W-:Y:S01]  /*0df0*/  VIADD R2, R4.reuse, 0x80 ;  /* 0x0000008004027836 */ /* 0x050fe20000000000 */
[C---:B------:R-:W-:Y:S01]  /*0e00*/  ISETP.GE.AND P1, PT, R4.reuse, UR17, PT ;  /* 0x0000001104007c0c */ /* 0x040fe2000bf26270 */
[----:B------:R-:W-:Y:S01]  /*0e10*/  VIADD R7, R4, 0x180 ;  /* 0x0000018004077836 */ /* 0x000fe20000000000 */
[----:B------:R-:W-:Y:S01]  /*0e20*/  ISETP.GE.AND P3, PT, R5, UR17, PT ;  /* 0x0000001105007c0c */ /* 0x000fe2000bf66270 */
[----:B------:R-:W-:Y:S01]  /*0e30*/  IMAD.X R6, RZ, RZ, UR16, P0 ;  /* 0x00000010ff067e24 */ /* 0x000fe200080e06ff */
[----:B------:R-:W-:Y:S01]  /*0e40*/  ISETP.GE.AND P2, PT, R2, UR17, PT ;  /* 0x0000001102007c0c */ /* 0x000fe2000bf46270 */
[----:B------:R-:W-:Y:S01]  /*0e50*/  VIADD R5, R4, 0x200 ;  /* 0x0000020004057836 */ /* 0x000fe20000000000 */
[----:B------:R-:W-:Y:S01]  /*0e60*/  ISETP.GE.AND P4, PT, R7, UR17, PT ;  /* 0x0000001107007c0c */ /* 0x000fe2000bf86270 */
[----:B------:R-:W-:-:S03]  /*0e70*/  IMAD.MOV.U32 R12, RZ, RZ, 0x7fffffff ;  /* 0x7fffffffff0c7424 */ /* 0x000fc600078e00ff */
[----:B------:R-:W-:Y:S01]  /*0e80*/  ISETP.GE.AND P5, PT, R5, UR17, PT ;  /* 0x0000001105007c0c */ /* 0x000fe2000bfa6270 */
[----:B------:R-:W-:Y:S01]  /*0e90*/  VIADD R5, R4, 0x300 ;  /* 0x0000030004057836 */ /* 0x000fe20000000000 */
[----:B------:R-:W-:-:S04]  /*0ea0*/  LEA R2, P0, R3, UR18, 0x2 ;  /* 0x0000001203027c11 */ /* 0x000fc8000f8010ff */
[----:B------:R-:W-:Y:S01]  /*0eb0*/  LEA.HI.X R3, R3, UR19, R6, 0x2, P0 ;  /* 0x0000001303037c11 */ /* 0x000fe200080f1406 */
[----:B------:R-:W-:Y:S01]  /*0ec0*/  IMAD.MOV.U32 R11, RZ, RZ, 0x7fffffff ;  /* 0x7fffffffff0b7424 */ /* 0x000fe200078e00ff */
[----:B------:R-:W-:-:S03]  /*0ed0*/  IADD3 R6, PT, PT, R4, 0x280, RZ ;  /* 0x0000028004067810 */ /* 0x000fc60007ffe0ff */
[----:B------:R1:W5:Y:S01]  /*0ee0*/  @!P1 LDG.E R12, desc[UR20][R2.64] ;  /* 0x00000014020c9981 */ /* 0x000362000c1e1900 */
[----:B------:R-:W-:Y:S01]  /*0ef0*/  ISETP.GE.AND P1, PT, R5, UR17, PT ;  /* 0x0000001105007c0c */ /* 0x000fe2000bf26270 */
[----:B------:R-:W-:Y:S01]  /*0f00*/  VIADD R5, R4, 0x380 ;  /* 0x0000038004057836 */ /* 0x000fe20000000000 */
[----:B------:R-:W-:Y:S01]  /*0f10*/  ISETP.GE.AND P0, PT, R6, UR17, PT ;  /* 0x0000001106007c0c */ /* 0x000fe2000bf06270 */
[----:B------:R-:W-:Y:S01]  /*0f20*/  IMAD.MOV.U32 R9, RZ, RZ, 0x7fffffff ;  /* 0x7fffffffff097424 */ /* 0x000fe200078e00ff */
[----:B------:R1:W5:Y:S02]  /*0f30*/  @!P2 LDG.E R11, desc[UR20][R2.64+0x200] ;  /* 0x00020014020ba981 */ /* 0x000364000c1e1900 */
[----:B------:R-:W-:Y:S01]  /*0f40*/  ISETP.GE.AND P2, PT, R5, UR17, PT ;  /* 0x0000001105007c0c */ /* 0x000fe2000bf46270 */
[----:B------:R-:W-:Y:S02]  /*0f50*/  VIADD R5, R4, 0x480 ;  /* 0x0000048004057836 */ /* 0x000fe40000000000 */
[----:B------:R-:W-:Y:S01]  /*0f60*/  IMAD.MOV.U32 R10, RZ, RZ, 0x7fffffff ;  /* 0x7fffffffff0a7424 */ /* 0x000fe200078e00ff */
[----:B------:R1:W5:Y:S01]  /*0f70*/  @!P4 LDG.E R9, desc[UR20][R2.64+0x600] ;  /* 0x000600140209c981 */ /* 0x000362000c1e1900 */
[----:B------:R-:W-:-:S02]  /*0f80*/  MOV R8, 0x7fffffff ;  /* 0x7fffffff00087802 */ /* 0x000fc40000000f00 */
[C---:B------:R-:W-:Y:S02]  /*0f90*/  LOP3.LUT R6, R4.reuse, 0x400, RZ, 0xfc, !PT ;  /* 0x0000040004067812 */ /* 0x040fe400078efcff */
[----:B------:R-:W-:Y:S01]  /*0fa0*/  ISETP.GE.AND P4, PT, R5, UR17, PT ;  /* 0x0000001105007c0c */ /* 0x000fe2000bf86270 */
[----:B------:R-:W-:Y:S01]  /*0fb0*/  VIADD R5, R4, 0x500 ;  /* 0x0000050004057836 */ /* 0x000fe20000000000 */
[----:B------:R1:W5:Y:S01]  /*0fc0*/  @!P3 LDG.E R10, desc[UR20][R2.64+0x400] ;  /* 0x00040014020ab981 */ /* 0x000362000c1e1900 */
[----:B------:R-:W-:Y:S01]  /*0fd0*/  ISETP.GE.AND P3, PT, R6, UR17, PT ;  /* 0x0000001106007c0c */ /* 0x000fe2000bf66270 */
[----:B------:R-:W-:Y:S02]  /*0fe0*/  IMAD.MOV.U32 R6, RZ, RZ, 0x7fffffff ;  /* 0x7fffffffff067424 */ /* 0x000fe400078e00ff */
[----:B------:R1:W5:Y:S01]  /*0ff0*/  @!P5 LDG.E R8, desc[UR20][R2.64+0x800] ;  /* 0x000800140208d981 */ /* 0x000362000c1e1900 */
[----:B------:R-:W-:Y:S01]  /*1000*/  ISETP.GE.AND P5, PT, R5, UR17, PT ;  /* 0x0000001105007c0c */ /* 0x000fe2000bfa6270 */
[----:B------:R-:W-:-:S02]  /*1010*/  VIADD R5, R4, 0x600 ;  /* 0x0000060004057836 */ /* 0x000fc40000000000 */
[----:B------:R-:W-:Y:S01]  /*1020*/  IMAD.MOV.U32 R7, RZ, RZ, 0x7fffffff ;  /* 0x7fffffffff077424 */ /* 0x000fe200078e00ff */
[----:B------:R1:W5:Y:S01]  /*1030*/  @!P1 LDG.E R6, desc[UR20][R2.64+0xc00] ;  /* 0x000c001402069981 */ /* 0x000362000c1e1900 */
[C---:B------:R-:W-:Y:S01]  /*1040*/  VIADD R13, R4.reuse, 0x580 ;  /* 0x00000580040d7836 */ /* 0x040fe20000000000 */
[----:B------:R-:W-:Y:S01]  /*1050*/  ISETP.GE.AND P1, PT, R5, UR17, PT ;  /* 0x0000001105007c0c */ /* 0x000fe2000bf26270 */
[----:B------:R-:W-:Y:S02]  /*1060*/  IMAD.MOV.U32 R5, RZ, RZ, 0x7fffffff ;  /* 0x7fffffffff057424 */ /* 0x000fe400078e00ff */
[----:B------:R-:W-:Y:S01]  /*1070*/  IMAD.MOV.U32 R19, RZ, RZ, 0x7fffffff ;  /* 0x7fffffffff137424 */ /* 0x000fe200078e00ff */
[----:B------:R1:W5:Y:S01]  /*1080*/  @!P0 LDG.E R7, desc[UR20][R2.64+0xa00] ;  /* 0x000a001402078981 */ /* 0x000362000c1e1900 */
[----:B------:R-:W-:Y:S01]  /*1090*/  IMAD.MOV.U32 R18, RZ, RZ, 0x7fffffff ;  /* 0x7fffffffff127424 */ /* 0x000fe200078e00ff */
[----:B------:R-:W-:Y:S01]  /*10a0*/  ISETP.GE.AND P0, PT, R13, UR17, PT ;  /* 0x000000110d007c0c */ /* 0x000fe2000bf06270 */
[C---:B------:R-:W-:Y:S01]  /*10b0*/  VIADD R14, R4.reuse, 0x700 ;  /* 0x00000700040e7836 */ /* 0x040fe20000000000 */
[----:B------:R-:W-:Y:S01]  /*10c0*/  IADD3 R13, PT, PT, R4, 0x680, RZ ;  /* 0x00000680040d7810 */ /* 0x000fe20007ffe0ff */
[----:B------:R1:W5:Y:S03]  /*10d0*/  @!P2 LDG.E R5, desc[UR20][R2.64+0xe00] ;  /* 0x000e00140205a981 */ /* 0x000366000c1e1900 */
[----:B------:R-:W-:Y:S01]  /*10e0*/  ISETP.GE.AND P2, PT, R13, UR17, PT ;  /* 0x000000110d007c0c */ /* 0x000fe2000bf46270 */
[----:B------:R1:W5:Y:S01]  /*10f0*/  @!P3 LDG.E R19, desc[UR20][R2.64+0x1000] ;  /* 0x001000140213b981 */ /* 0x000362000c1e1900 */
[----:B------:R-:W-:-:S03]  /*1100*/  ISETP.GE.AND P3, PT, R14, UR17, PT ;  /* 0x000000110e007c0c */ /* 0x000fc6000bf66270 */
[----:B------:R1:W5:Y:S01]  /*1110*/  @!P4 LDG.E R18, desc[UR20][R2.64+0x1200] ;  /* 0x001200140212c981 */ /* 0x000362000c1e1900 */
[----:B------:R-:W-:Y:S01]  /*1120*/  ISETP.GE.AND P4, PT, R21, UR17, PT ;  /* 0x0000001115007c0c */ /* 0x000fe2000bf86270 */
[----:B------:R-:W-:Y:S01]  /*1130*/  IMAD.MOV.U32 R17, RZ, RZ, 0x7fffffff ;  /* 0x7fffffffff117424 */ /* 0x000fe200078e00ff */
[----:B------:R-:W-:Y:S01]  /*1140*/  MOV R14, 0x7fffffff ;  /* 0x7fffffff000e7802 */ /* 0x000fe20000000f00 */
[----:B------:R-:W-:Y:S02]  /*1150*/  IMAD.MOV.U32 R16, RZ, RZ, 0x7fffffff ;  /* 0x7fffffffff107424 */ /* 0x000fe400078e00ff */
[----:B------:R-:W-:Y:S02]  /*1160*/  IMAD.MOV.U32 R22, RZ, RZ, 0x7fffffff ;  /* 0x7fffffffff167424 */ /* 0x000fe400078e00ff */
        /* <DEDUP_REMOVED lines=8> */
.L_x_147:
[----:B01----:R-:W0:Y:S02]  /*11f0*/  LDC.64 R2, c[0x0][0x398] ;  /* 0x0000e600ff027b82 */ /* 0x003e240000000a00 */
[----:B0-----:R-:W-:-:S13]  /*1200*/  ISETP.GT.AND P0, PT, R3, R2, PT ;  /* 0x000000020300720c */ /* 0x001fda0003f04270 */
[----:B------:R-:W-:Y:S05]  /*1210*/  @!P0 BRA `(.L_x_148) ;  /* 0x0000000400788947 */ /* 0x000fea0003800000 */
[----:B------:R-:W0:Y:S01]  /*1220*/  S2UR UR15, SR_CgaCtaId ;  /* 0x00000000000f79c3 */ /* 0x000e220000008800 */
[----:B-----5:R-:W-:Y:S01]  /*1230*/  LOP3.LUT R15, R15, 0x80000000, RZ, 0x3c, !PT ;  /* 0x800000000f0f7812 */ /* 0x020fe200078e3cff */
[----:B------:R-:W-:Y:S01]  /*1240*/  UMOV UR4, 0x400 ;  /* 0x0000040000047882 */ /* 0x000fe20000000000 */
[----:B------:R-:W-:Y:S01]  /*1250*/  LOP3.LUT R14, R14, 0x80000000, RZ, 0x3c, !PT ;  /* 0x800000000e0e7812 */ /* 0x000fe200078e3cff */
[----:B------:R-:W1:Y:S01]  /*1260*/  LDCU UR16, c[0x0][0x398] ;  /* 0x00007300ff1077ac */ /* 0x000e620008000800 */
[----:B------:R-:W-:Y:S02]  /*1270*/  LOP3.LUT R13, R13, 0x80000000, RZ, 0x3c, !PT ;  /* 0x800000000d0d7812 */ /* 0x000fe400078e3cff */
[----:B------:R-:W-:Y:S02]  /*1280*/  LOP3.LUT R2, R22, 0x80000000, RZ, 0x3c, !PT ;  /* 0x8000000016027812 */ /* 0x000fe400078e3cff */
[----:B------:R-:W-:Y:S02]  /*1290*/  LOP3.LUT R16, R16, 0x80000000, RZ, 0x3c, !PT ;  /* 0x8000000010107812 */ /* 0x000fe400078e3cff */
[----:B------:R-:W-:-:S02]  /*12a0*/  LOP3.LUT R17, R17, 0x80000000, RZ, 0x3c, !PT ;  /* 0x8000000011117812 */ /* 0x000fc400078e3cff */
[----:B------:R-:W-:Y:S02]  /*12b0*/  LOP3.LUT R18, R18, 0x80000000, RZ, 0x3c, !PT ;  /* 0x8000000012127812 */ /* 0x000fe400078e3cff */
[----:B------:R-:W-:Y:S02]  /*12c0*/  LOP3.LUT R19, R19, 0x80000000, RZ, 0x3c, !PT ;  /* 0x8000000013137812 */ /* 0x000fe400078e3cff */
[----:B------:R-:W-:Y:S02]  /*12d0*/  LOP3.LUT R5, R5, 0x80000000, RZ, 0x3c, !PT ;  /* 0x8000000005057812 */ /* 0x000fe400078e3cff */
[----:B------:R-:W-:Y:S02]  /*12e0*/  LOP3.LUT R6, R6, 0x80000000, RZ, 0x3c, !PT ;  /* 0x8000000006067812 */ /* 0x000fe400078e3cff */
[----:B------:R-:W-:Y:S02]  /*12f0*/  LOP3.LUT R7, R7, 0x80000000, RZ, 0x3c, !PT ;  /* 0x8000000007077812 */ /* 0x000fe400078e3cff */
[----:B------:R-:W-:Y:S01]  /*1300*/  LOP3.LUT R8, R8, 0x80000000, RZ, 0x3c, !PT ;  /* 0x8000000008087812 */ /* 0x000fe200078e3cff */
[----:B0-----:R-:W-:Y:S01]  /*1310*/  ULEA UR15, UR15, UR4, 0x18 ;  /* 0x000000040f0f7291 */ /* 0x001fe2000f8ec0ff */
[----:B------:R-:W-:-:S02]  /*1320*/  LOP3.LUT R9, R9, 0x80000000, RZ, 0x3c, !PT ;  /* 0x8000000009097812 */ /* 0x000fc400078e3cff */
[----:B------:R-:W-:Y:S01]  /*1330*/  LOP3.LUT R10, R10, 0x80000000, RZ, 0x3c, !PT ;  /* 0x800000000a0a7812 */ /* 0x000fe200078e3cff */
[----:B------:R-:W-:Y:S01]  /*1340*/  UMOV UR4, URZ ;  /* 0x000000ff00047c82 */ /* 0x000fe20008000000 */
[----:B------:R-:W-:Y:S02]  /*1350*/  LOP3.LUT R11, R11, 0x80000000, RZ, 0x3c, !PT ;  /* 0x800000000b0b7812 */ /* 0x000fe400078e3cff */
[----:B-1----:R-:W-:-:S07]  /*1360*/  LOP3.LUT R12, R12, 0x80000000, RZ, 0x3c, !PT ;  /* 0x800000000c0c7812 */ /* 0x002fce00078e3cff */
.L_x_149:
[----:B------:R-:W-:Y:S01]  /*1370*/  IMAD R22, RZ, RZ, -UR16 ;  /* 0x80000010ff167e24 */ /* 0x000fe2000f8e02ff */
[----:B0-----:R-:W-:Y:S01]  /*1380*/  SHF.R.U32.HI R23, RZ, UR16, R12 ;  /* 0x00000010ff177c19 */ /* 0x001fe2000801160c */
[----:B------:R-:W-:Y:S01]  /*1390*/  IMAD.MOV.U32 R25, RZ, RZ, -0x1 ;  /* 0xffffffffff197424 */ /* 0x000fe200078e00ff */
[----:B------:R-:W-:Y:S01]  /*13a0*/  ULEA UR17, UR4, UR15, 0xa ;  /* 0x0000000f04117291 */ /* 0x000fe2000f8e50ff */
[----:B------:R-:W-:Y:S01]  /*13b0*/  SHF.R.U32.HI R27, RZ, UR16, R10 ;  /* 0x00000010ff1b7c19 */ /* 0x000fe2000801160a */
[----:B------:R-:W-:Y:S01]  /*13c0*/  UIADD3 UR4, UPT, UPT, UR4, 0x1, URZ ;  /* 0x0000000104047890 */ /* 0x000fe2000fffe0ff */
[----:B------:R-:W-:Y:S02]  /*13d0*/  VIADDMNMX R22, R22, R3, 0x8, PT ;  /* 0x0000000816167446 */ /* 0x000fe40003800103 */
[----:B------:R-:W-:Y:S02]  /*13e0*/  SHF.R.U32.HI R29, RZ, UR16, R9 ;  /* 0x00000010ff1d7c19 */ /* 0x000fe40008011609 */
[----:B------:R-:W-:-:S02]  /*13f0*/  SHF.L.U32 R22, R25, R22, RZ ;  /* 0x0000001619167219 */ /* 0x000fc400000006ff */
[----:B------:R-:W-:Y:S02]  /*1400*/  SHF.R.U32.HI R25, RZ, UR16, R11 ;  /* 0x00000010ff197c19 */ /* 0x000fe4000801160b */
[-C--:B------:R-:W-:Y:S02]  /*1410*/  LOP3.LUT R23, R23, R22.reuse, RZ, 0x30, !PT ;  /* 0x0000001617177212 */ /* 0x080fe400078e30ff */
[-C--:B------:R-:W-:Y:S02]  /*1420*/  LOP3.LUT R25, R25, R22.reuse, RZ, 0x30, !PT ;  /* 0x0000001619197212 */ /* 0x080fe400078e30ff */
[----:B------:R-:W-:Y:S02]  /*1430*/  LOP3.LUT R27, R27, R22, RZ, 0x30, !PT ;  /* 0x000000161b1b7212 */ /* 0x000fe400078e30ff */
[----:B------:R-:W-:Y:S02]  /*1440*/  LEA R23, R23, UR17, 0x2 ;  /* 0x0000001117177c11 */ /* 0x000fe4000f8e10ff */
[----:B------:R-:W-:-:S02]  /*1450*/  LEA R25, R25, UR17, 0x2 ;  /* 0x0000001119197c11 */ /* 0x000fc4000f8e10ff */
[----:B------:R-:W-:Y:S01]  /*1460*/  LEA R27, R27, UR17, 0x2 ;  /* 0x000000111b1b7c11 */ /* 0x000fe2000f8e10ff */
[----:B------:R0:W-:Y:S01]  /*1470*/  ATOMS.POPC.INC.32 RZ, [R23+URZ] ;  /* 0x0000000017ff7f8c */ /* 0x0001e2000d8000ff */
[----:B------:R-:W-:Y:S02]  /*1480*/  SHF.R.U32.HI R24, RZ, UR16, R8 ;  /* 0x00000010ff187c19 */ /* 0x000fe40008011608 */
[----:B------:R-:W-:Y:S01]  /*1490*/  SHF.R.U32.HI R26, RZ, UR16, R7 ;  /* 0x00000010ff1a7c19 */ /* 0x000fe20008011607 */
[----:B------:R1:W-:Y:S01]  /*14a0*/  ATOMS.POPC.INC.32 RZ, [R25+URZ] ;  /* 0x0000000019ff7f8c */ /* 0x0003e2000d8000ff */
[-C--:B------:R-:W-:Y:S02]  /*14b0*/  LOP3.LUT R29, R29, R22.reuse, RZ, 0x30, !PT ;  /* 0x000000161d1d7212 */ /* 0x080fe400078e30ff */
[----:B------:R-:W-:Y:S01]  /*14c0*/  LOP3.LUT R24, R24, R22, RZ, 0x30, !PT ;  /* 0x0000001618187212 */ /* 0x000fe200078e30ff */
[----:B------:R2:W-:Y:S01]  /*14d0*/  ATOMS.POPC.INC.32 RZ, [R27+URZ] ;  /* 0x000000001bff7f8c */ /* 0x0005e2000d8000ff */
[----:B0-----:R-:W-:-:S02]  /*14e0*/  SHF.R.U32.HI R23, RZ, UR16, R6 ;  /* 0x00000010ff177c19 */ /* 0x001fc40008011606 */
[-C--:B------:R-:W-:Y:S02]  /*14f0*/  LOP3.LUT R26, R26, R22.reuse, RZ, 0x30, !PT ;  /* 0x000000161a1a7212 */ /* 0x080fe400078e30ff */
[----:B-1----:R-:W-:Y:S02]  /*1500*/  SHF.R.U32.HI R25, RZ, UR16, R5 ;  /* 0x00000010ff197c19 */ /* 0x002fe40008011605 */
[-C--:B------:R-:W-:Y:S02]  /*1510*/  LOP3.LUT R23, R23, R22.reuse, RZ, 0x30, !PT ;  /* 0x0000001617177212 */ /* 0x080fe400078e30ff */
[----:B--2---:R-:W-:Y:S02]  /*1520*/  SHF.R.U32.HI R27, RZ, UR16, R19 ;  /* 0x00000010ff1b7c19 */ /* 0x004fe40008011613 */
[----:B------:R-:W-:Y:S02]  /*1530*/  LEA R29, R29, UR17, 0x2 ;  /* 0x000000111d1d7c11 */ /* 0x000fe4000f8e10ff */
[----:B------:R-:W-:-:S02]  /*1540*/  LOP3.LUT R25, R25, R22, RZ, 0x30, !PT ;  /* 0x0000001619197212 */ /* 0x000fc400078e30ff */
[----:B------:R-:W-:Y:S01]  /*1550*/  LEA R24, R24, UR17, 0x2 ;  /* 0x0000001118187c11 */ /* 0x000fe2000f8e10ff */
[----:B------:R0:W-:Y:S01]  /*1560*/  ATOMS.POPC.INC.32 RZ, [R29+URZ] ;  /* 0x000000001dff7f8c */ /* 0x0001e2000d8000ff */
[----:B------:R-:W-:Y:S02]  /*1570*/  LOP3.LUT R27, R27, R22, RZ, 0x30, !PT ;  /* 0x000000161b1b7212 */ /* 0x000fe400078e30ff */
[----:B------:R-:W-:Y:S01]  /*1580*/  LEA R26, R26, UR17, 0x2 ;  /* 0x000000111a1a7c11 */ /* 0x000fe2000f8e10ff */
[----:B------:R1:W-:Y:S01]  /*1590*/  ATOMS.POPC.INC.32 RZ, [R24+URZ] ;  /* 0x0000000018ff7f8c */ /* 0x0003e2000d8000ff */
[----:B------:R-:W-:Y:S02]  /*15a0*/  LEA R23, R23, UR17, 0x2 ;  /* 0x0000001117177c11 */ /* 0x000fe4000f8e10ff */
[----:B------:R-:W-:Y:S01]  /*15b0*/  LEA R25, R25, UR17, 0x2 ;  /* 0x0000001119197c11 */ /* 0x000fe2000f8e10ff */
[----:B------:R2:W-:Y:S01]  /*15c0*/  ATOMS.POPC.INC.32 RZ, [R26+URZ] ;  /* 0x000000001aff7f8c */ /* 0x0005e2000d8000ff */
[----:B------:R-:W-:-:S02]  /*15d0*/  LEA R27, R27, UR17, 0x2 ;  /* 0x000000111b1b7c11 */ /* 0x000fc4000f8e10ff */
[----:B0-----:R-:W-:Y:S01]  /*15e0*/  SHF.R.U32.HI R29, RZ, UR16, R18 ;  /* 0x00000010ff1d7c19 */ /* 0x001fe20008011612 */
[----:B------:R0:W-:Y:S01]  /*15f0*/  ATOMS.POPC.INC.32 RZ, [R23+URZ] ;  /* 0x0000000017ff7f8c */ /* 0x0001e2000d8000ff */
[----:B-1----:R-:W-:Y:S02]  /*1600*/  SHF.R.U32.HI R24, RZ, UR16, R17 ;  /* 0x00000010ff187c19 */ /* 0x002fe40008011611 */
[----:B------:R-:W-:Y:S01]  /*1610*/  SHF.R.U32.HI R28, RZ, UR16, R15 ;  /* 0x00000010ff1c7c19 */ /* 0x000fe2000801160f */
[----:B------:R1:W-:Y:S01]  /*1620*/  ATOMS.POPC.INC.32 RZ, [R25+URZ] ;  /* 0x0000000019ff7f8c */ /* 0x0003e2000d8000ff */
[----:B--2---:R-:W-:Y:S02]  /*1630*/  SHF.R.U32.HI R26, RZ, UR16, R16 ;  /* 0x00000010ff1a7c19 */ /* 0x004fe40008011610 */
[----:B------:R-:W-:Y:S01]  /*1640*/  LOP3.LUT R29, R29, R22, RZ, 0x30, !PT ;  /* 0x000000161d1d7212 */ /* 0x000fe200078e30ff */
[----:B------:R2:W-:Y:S01]  /*1650*/  ATOMS.POPC.INC.32 RZ, [R27+URZ] ;  /* 0x000000001bff7f8c */ /* 0x0005e2000d8000ff */
[----:B0-----:R-:W-:-:S02]  /*1660*/  SHF.R.U32.HI R23, RZ, UR16, R2 ;  /* 0x00000010ff177c19 */ /* 0x001fc40008011602 */
[-C--:B------:R-:W-:Y:S02]  /*1670*/  LOP3.LUT R24, R24, R22.reuse, RZ, 0x30, !PT ;  /* 0x0000001618187212 */ /* 0x080fe400078e30ff */
[----:B-1----:R-:W-:Y:S02]  /*1680*/  SHF.R.U32.HI R25, RZ, UR16, R13 ;  /* 0x00000010ff197c19 */ /* 0x002fe4000801160d */
[-C--:B------:R-:W-:Y:S02]  /*1690*/  LOP3.LUT R26, R26, R22.reuse, RZ, 0x30, !PT ;  /* 0x000000161a1a7212 */ /* 0x080fe400078e30ff */
[----:B--2---:R-:W-:Y:S01]  /*16a0*/  SHF.R.U32.HI R27, RZ, UR16, R14 ;  /* 0x00000010ff1b7c19 */ /* 0x004fe2000801160e */
[----:B------:R-:W-:Y:S01]  /*16b0*/  UIADD3 UR16, UPT, UPT, UR16, 0x8, URZ ;  /* 0x0000000810107890 */ /* 0x000fe2000fffe0ff */
[----:B------:R-:W-:Y:S02]  /*16c0*/  LOP3.LUT R23, R23, R22, RZ, 0x30, !PT ;  /* 0x0000001617177212 */ /* 0x000fe400078e30ff */
[----:B------:R-:W-:-:S02]  /*16d0*/  LEA R29, R29, UR17, 0x2 ;  /* 0x000000111d1d7c11 */ /* 0x000fc4000f8e10ff */
[-C--:B------:R-:W-:Y:S02]  /*16e0*/  LOP3.LUT R25, R25, R22.reuse, RZ, 0x30, !PT ;  /* 0x0000001619197212 */ /* 0x080fe400078e30ff */
[----:B------:R-:W-:Y:S01]  /*16f0*/  ISETP.LE.AND P0, PT, R3, UR16, PT ;  /* 0x0000001003007c0c */ /* 0x000fe2000bf03270 */
[----:B------:R0:W-:Y:S01]  /*1700*/  ATOMS.POPC.INC.32 RZ, [R29+URZ] ;  /* 0x000000001dff7f8c */ /* 0x0001e2000d8000ff */
[----:B------:R-:W-:Y:S02]  /*1710*/  LEA R24, R24, UR17, 0x2 ;  /* 0x0000001118187c11 */ /* 0x000fe4000f8e10ff */
[-C--:B------:R-:W-:Y:S02]  /*1720*/  LOP3.LUT R27, R27, R22.reuse, RZ, 0x30, !PT ;  /* 0x000000161b1b7212 */ /* 0x080fe400078e30ff */
[----:B------:R-:W-:Y:S01]  /*1730*/  LEA R26, R26, UR17, 0x2 ;  /* 0x000000111a1a7c11 */ /* 0x000fe2000f8e10ff */
[----:B------:R0:W-:Y:S01]  /*1740*/  ATOMS.POPC.INC.32 RZ, [R24+URZ] ;  /* 0x0000000018ff7f8c */ /* 0x0001e2000d8000ff */
[----:B------:R-:W-:-:S02]  /*1750*/  LOP3.LUT R28, R28, R22, RZ, 0x30, !PT ;  /* 0x000000161c1c7212 */ /* 0x000fc400078e30ff */
[----:B------:R-:W-:Y:S01]  /*1760*/  LEA R23, R23, UR17, 0x2 ;  /* 0x0000001117177c11 */ /* 0x000fe2000f8e10ff */
[----:B------:R0:W-:Y:S01]  /*1770*/  ATOMS.POPC.INC.32 RZ, [R26+URZ] ;  /* 0x000000001aff7f8c */ /* 0x0001e2000d8000ff */
[----:B------:R-:W-:Y:S02]  /*1780*/  LEA R25, R25, UR17, 0x2 ;  /* 0x0000001119197c11 */ /* 0x000fe4000f8e10ff */
[----:B------:R-:W-:Y:S01]  /*1790*/  LEA R27, R27, UR17, 0x2 ;  /* 0x000000111b1b7c11 */ /* 0x000fe2000f8e10ff */
[----:B------:R0:W-:Y:S01]  /*17a0*/  ATOMS.POPC.INC.32 RZ, [R23+URZ] ;  /* 0x0000000017ff7f8c */ /* 0x0001e2000d8000ff */
[----:B------:R-:W-:-:S03]  /*17b0*/  LEA R28, R28, UR17, 0x2 ;  /* 0x000000111c1c7c11 */ /* 0x000fc6000f8e10ff */
[----:B------:R0:W-:Y:S04]  /*17c0*/  ATOMS.POPC.INC.32 RZ, [R25+URZ] ;  /* 0x0000000019ff7f8c */ /* 0x0001e8000d8000ff */
[----:B------:R0:W-:Y:S04]  /*17d0*/  ATOMS.POPC.INC.32 RZ, [R27+URZ] ;  /* 0x000000001bff7f8c */ /* 0x0001e8000d8000ff */
[----:B------:R0:W-:Y:S01]  /*17e0*/  ATOMS.POPC.INC.32 RZ, [R28+URZ] ;  /* 0x000000001cff7f8c */ /* 0x0001e2000d8000ff */
[----:B------:R-:W-:Y:S05]  /*17f0*/  @!P0 BRA `(.L_x_149) ;  /* 0xfffffff800dc8947 */ /* 0x000fea000383ffff */
.L_x_148:
[----:B------:R-:W-:Y:S05]  /*1800*/  BRA.U !UP0, `(.L_x_150) ;  /* 0xfffffff108dc7547 */ /* 0x000fea000b83ffff */
.L_x_145:
[----:B------:R-:W-:Y:S01]  /*1810*/  BAR.SYNC.DEFER_BLOCKING 0x0 ;  /* 0x0000000000007b1d */ /* 0x000fe20000010000 */
[----:B------:R-:W-:-:S05]  /*1820*/  ISETP.NE.AND P0, PT, R20, RZ, PT ;  /* 0x000000ff1400720c */ /* 0x000fca0003f05270 */
[----:B------:R-:W-:Y:S08]  /*1830*/  BSSY.RECONVERGENT B0, `(.L_x_151) ;  /* 0x0000164000007945 */ /* 0x000ff00003800200 */
[----:B------:R-:W-:Y:S05]  /*1840*/  @P0 BRA `(.L_x_152) ;  /* 0x0000001400880947 */ /* 0x000fea0003800000 */
[----:B------:R-:W-:Y:S01]  /*1850*/  UISETP.GE.U32.AND UP0, UPT, UR22, 0x7, UPT ;  /* 0x000000071600788c */ /* 0x000fe2000bf06070 */
[----:B0-23--:R-:W-:-:S08]  /*1860*/  IMAD.MOV.U32 R3, RZ, RZ, RZ ;  /* 0x000000ffff037224 */ /* 0x00dfd000078e00ff */
[----:B------:R-:W-:Y:S05]  /*1870*/  BRA.U !UP0, `(.L_x_153) ;  /* 0x00000005085c7547 */ /* 0x000fea000b800000 */
[----:B----4-:R-:W0:Y:S01]  /*1880*/  LDC.64 R2, c[0x0][0x380] ;  /* 0x0000e000ff027b82 */ /* 0x010e220000000a00 */
[----:B-1---5:R-:W-:-:S07]  /*1890*/  IMAD.MOV.U32 R5, RZ, RZ, RZ ;  /* 0x000000ffff057224 */ /* 0x022fce00078e00ff */
.L_x_170:
[----:B----4-:R-:W-:Y:S01]  /*18a0*/  IMAD R7, R5, 0x400, R0 ;  /* 0x0000040005077824 */ /* 0x010fe200078e0200 */
[----:B------:R-:W-:Y:S04]  /*18b0*/  BSSY.RECONVERGENT B1, `(.L_x_154) ;  /* 0x000000f000017945 */ /* 0x000fe80003800200 */
[----:B01----:R-:W1:Y:S04]  /*18c0*/  LDS R18, [R7] ;  /* 0x0000000007127984 */ /* 0x003e680000000800 */
[----:B--23--:R2:W3:Y:S04]  /*18d0*/  LDS R9, [R7+0x400] ;  /* 0x0004000007097984 */ /* 0x00c4e80000000800 */
[----:B------:R2:W4:Y:S04]  /*18e0*/  LDS R22, [R7+0x800] ;  /* 0x0008000007167984 */ /* 0x0005280000000800 */
[----:B------:R2:W0:Y:S04]  /*18f0*/  LDS R14, [R7+0xc00] ;  /* 0x000c0000070e7984 */ /* 0x0004280000000800 */
[----:B------:R2:W0:Y:S04]  /*1900*/  LDS R12, [R7+0x1000] ;  /* 0x00100000070c7984 */ /* 0x0004280000000800 */
[----:B------:R2:W0:Y:S04]  /*1910*/  LDS R6, [R7+0x1400] ;  /* 0x0014000007067984 */ /* 0x0004280000000800 */
[----:B------:R2:W0:Y:S04]  /*1920*/  LDS R8, [R7+0x1800] ;  /* 0x0018000007087984 */ /* 0x0004280000000800 */
[----:B------:R2:W0:Y:S01]  /*1930*/  LDS R10, [R7+0x1c00] ;  /* 0x001c0000070a7984 */ /* 0x0004220000000800 */
[----:B-1----:R-:W-:-:S13]  /*1940*/  ISETP.NE.AND P0, PT, R18, RZ, PT ;  /* 0x000000ff1200720c */ /* 0x002fda0003f05270 */
[----:B--234-:R-:W-:Y:S05]  /*1950*/  @!P0 BRA `(.L_x_155) ;  /* 0x0000000000108947 */ /* 0x01cfea0003800000 */
[----:B------:R-:W-:Y:S01]  /*1960*/  LEA R17, R5, R4, 0x8 ;  /* 0x0000000405117211 */ /* 0x000fe200078e40ff */
[----:B------:R-:W-:-:S04]  /*1970*/  IMAD.MOV.U32 R19, RZ, RZ, RZ ;  /* 0x000000ffff137224 */ /* 0x000fc800078e00ff */
[----:B0-----:R-:W-:-:S05]  /*1980*/  IMAD.WIDE.U32 R16, R17, 0x8, R2 ;  /* 0x0000000811107825 */ /* 0x001fca00078e0002 */
[----:B------:R1:W-:Y:S02]  /*1990*/  REDG.E.ADD.64.STRONG.GPU desc[UR20][R16.64], R18 ;  /* 0x000000121000798e */ /* 0x0003e4000c12e514 */
.L_x_155:
[----:B------:R-:W-:Y:S05]  /*19a0*/  BSYNC.RECONVERGENT B1 ;  /* 0x0000000000017941 */ /* 0x000fea0003800200 */
.L_x_154:
[----:B------:R-:W-:Y:S01]  /*19b0*/  ISETP.NE.AND P6, PT, R9, RZ, PT ;  /* 0x000000ff0900720c */ /* 0x000fe20003fc5270 */
[----:B------:R-:W-:Y:S01]  /*19c0*/  BSSY.RECONVERGENT B1, `(.L_x_156) ;  /* 0x000000e000017945 */ /* 0x000fe20003800200 */
[----:B------:R-:W-:Y:S02]  /*19d0*/  ISETP.NE.AND P0, PT, R22, RZ, PT ;  /* 0x000000ff1600720c */ /* 0x000fe40003f05270 */
[----:B0-----:R-:W-:Y:S02]  /*19e0*/  ISETP.NE.AND P1, PT, R14, RZ, PT ;  /* 0x000000ff0e00720c */ /* 0x001fe40003f25270 */
[----:B------:R-:W-:Y:S02]  /*19f0*/  ISETP.NE.AND P2, PT, R12, RZ, PT ;  /* 0x000000ff0c00720c */ /* 0x000fe40003f45270 */
[----:B------:R-:W-:Y:S02]  /*1a00*/  ISETP.NE.AND P3, PT, R6, RZ, PT ;  /* 0x000000ff0600720c */ /* 0x000fe40003f65270 */
[----:B------:R-:W-:-:S02]  /*1a10*/  ISETP.NE.AND P4, PT, R8, RZ, PT ;  /* 0x000000ff0800720c */ /* 0x000fc40003f85270 */
[----:B------:R-:W-:Y:S01]  /*1a20*/  ISETP.NE.AND P5, PT, R10, RZ, PT ;  /* 0x000000ff0a00720c */ /* 0x000fe20003fa5270 */
[----:B------:R-:W-:-:S12]  /*1a30*/  @!P6 BRA `(.L_x_157) ;  /* 0x000000000018e947 */ /* 0x000fd80003800000 */
[----:B-1----:R-:W-:Y:S02]  /*1a40*/  IMAD R17, R5, 0x100, R4 ;  /* 0x0000010005117824 */ /* 0x002fe400078e0204 */
[----:B------:R-:W-:Y:S02]  /*1a50*/  IMAD.MOV.U32 R18, RZ, RZ, R9 ;  /* 0x000000ffff127224 */ /* 0x000fe400078e0009 */
[----:B------:R-:W-:Y:S02]  /*1a60*/  VIADD R17, R17, 0x100 ;  /* 0x0000010011117836 */ /* 0x000fe40000000000 */
[----:B------:R-:W-:Y:S02]  /*1a70*/  IMAD.MOV.U32 R19, RZ, RZ, RZ ;  /* 0x000000ffff137224 */ /* 0x000fe400078e00ff */
[----:B------:R-:W-:-:S05]  /*1a80*/  IMAD.WIDE.U32 R16, R17, 0x8, R2 ;  /* 0x0000000811107825 */ /* 0x000fca00078e0002 */
[----:B------:R0:W-:Y:S02]  /*1a90*/  REDG.E.ADD.64.STRONG.GPU desc[UR20][R16.64], R18 ;  /* 0x000000121000798e */ /* 0x0001e4000c12e514 */
.L_x_157:
[----:B------:R-:W-:Y:S05]  /*1aa0*/  BSYNC.RECONVERGENT B1 ;  /* 0x0000000000017941 */ /* 0x000fea0003800200 */
.L_x_156:
[----:B------:R-:W-:Y:S04]  /*1ab0*/  BSSY.RECONVERGENT B1, `(.L_x_158) ;  /* 0x0000007000017945 */ /* 0x000fe80003800200 */
[----:B------:R-:W-:Y:S05]  /*1ac0*/  @!P0 BRA `(.L_x_159) ;  /* 0x0000000000148947 */ /* 0x000fea0003800000 */
[----:B01----:R-:W-:Y:S02]  /*1ad0*/  IMAD R17, R5, 0x100, R4 ;  /* 0x0000010005117824 */ /* 0x003fe400078e0204 */
[----:B------:R-:W-:-:S03]  /*1ae0*/  IMAD.MOV.U32 R23, RZ, RZ, RZ ;  /* 0x000000ffff177224 */ /* 0x000fc600078e00ff */
[----:B------:R-:W-:-:S05]  /*1af0*/  IADD3 R17, PT, PT, R17, 0x200, RZ ;  /* 0x0000020011117810 */ /* 0x000fca0007ffe0ff */
[----:B------:R-:W-:-:S05]  /*1b00*/  IMAD.WIDE.U32 R16, R17, 0x8, R2 ;  /* 0x0000000811107825 */ /* 0x000fca00078e0002 */
[----:B------:R2:W-:Y:S02]  /*1b10*/  REDG.E.ADD.64.STRONG.GPU desc[UR20][R16.64], R22 ;  /* 0x000000161000798e */ /* 0x0005e4000c12e514 */
.L_x_159:
[----:B------:R-:W-:Y:S05]  /*1b20*/  BSYNC.RECONVERGENT B1 ;  /* 0x0000000000017941 */ /* 0x000fea0003800200 */
.L_x_158:
[----:B------:R-:W-:Y:S04]  /*1b30*/  BSSY.RECONVERGENT B1, `(.L_x_160) ;  /* 0x0000007000017945 */ /* 0x000fe80003800200 */
[----:B------:R-:W-:Y:S05]  /*1b40*/  @!P1 BRA `(.L_x_161) ;  /* 0x0000000000149947 */ /* 0x000fea0003800000 */
[----:B012---:R-:W-:Y:S02]  /*1b50*/  IMAD R17, R5, 0x100, R4 ;  /* 0x0000010005117824 */ /* 0x007fe400078e0204 */
[----:B------:R-:W-:Y:S02]  /*1b60*/  IMAD.MOV.U32 R15, RZ, RZ, RZ ;  /* 0x000000ffff0f7224 */ /* 0x000fe400078e00ff */
[----:B------:R-:W-:-:S04]  /*1b70*/  VIADD R17, R17, 0x300 ;  /* 0x0000030011117836 */ /* 0x000fc80000000000 */
[----:B------:R-:W-:-:S05]  /*1b80*/  IMAD.WIDE.U32 R16, R17, 0x8, R2 ;  /* 0x0000000811107825 */ /* 0x000fca00078e0002 */
[----:B------:R3:W-:Y:S02]  /*1b90*/  REDG.E.ADD.64.STRONG.GPU desc[UR20][R16.64], R14 ;  /* 0x0000000e1000798e */ /* 0x0007e4000c12e514 */
.L_x_161:
[----:B------:R-:W-:Y:S05]  /*1ba0*/  BSYNC.RECONVERGENT B1 ;  /* 0x0000000000017941 */ /* 0x000fea0003800200 */
.L_x_160:
[----:B------:R-:W-:Y:S04]  /*1bb0*/  BSSY.RECONVERGENT B1, `(.L_x_162) ;  /* 0x0000007000017945 */ /* 0x000fe80003800200 */
[----:B------:R-:W-:Y:S05]  /*1bc0*/  @!P2 BRA `(.L_x_163) ;  /* 0x000000000014a947 */ /* 0x000fea0003800000 */
[----:B---3--:R-:W-:Y:S02]  /*1bd0*/  IMAD R15, R5, 0x100, R4 ;  /* 0x00000100050f7824 */ /* 0x008fe400078e0204 */
[----:B------:R-:W-:Y:S02]  /*1be0*/  HFMA2 R13, -RZ, RZ, 0, 0 ;  /* 0x00000000ff0d7431 */ /* 0x000fe400000001ff */
[----:B------:R-:W-:-:S04]  /*1bf0*/  VIADD R15, R15, 0x400 ;  /* 0x000004000f0f7836 */ /* 0x000fc80000000000 */
[----:B------:R-:W-:-:S05]  /*1c00*/  IMAD.WIDE.U32 R14, R15, 0x8, R2 ;  /* 0x000000080f0e7825 */ /* 0x000fca00078e0002 */
[----:B------:R4:W-:Y:S02]  /*1c10*/  REDG.E.ADD.64.STRONG.GPU desc[UR20][R14.64], R12 ;  /* 0x0000000c0e00798e */ /* 0x0009e4000c12e514 */
.L_x_163:
[----:B------:R-:W-:Y:S05]  /*1c20*/  BSYNC.RECONVERGENT B1 ;  /* 0x0000000000017941 */ /* 0x000fea0003800200 */
.L_x_162:
[----:B------:R-:W-:Y:S04]  /*1c30*/  BSSY.RECONVERGENT B1, `(.L_x_164) ;  /* 0x0000007000017945 */ /* 0x000fe80003800200 */
[----:B------:R-:W-:Y:S05]  /*1c40*/  @!P3 BRA `(.L_x_165) ;  /* 0x000000000014b947 */ /* 0x000fea0003800000 */
[----:B----4-:R-:W-:Y:S02]  /*1c50*/  IMAD R13, R5, 0x100, R4 ;  /* 0x00000100050d7824 */ /* 0x010fe400078e0204 */
[----:B------:R-:W-:Y:S02]  /*1c60*/  IMAD.MOV.U32 R7, RZ, RZ, RZ ;  /* 0x000000ffff077224 */ /* 0x000fe400078e00ff */
[----:B------:R-:W-:-:S04]  /*1c70*/  VIADD R13, R13, 0x500 ;  /* 0x000005000d0d7836 */ /* 0x000fc80000000000 */
[----:B------:R-:W-:-:S05]  /*1c80*/  IMAD.WIDE.U32 R12, R13, 0x8, R2 ;  /* 0x000000080d0c7825 */ /* 0x000fca00078e0002 */
[----:B------:R4:W-:Y:S02]  /*1c90*/  REDG.E.ADD.64.STRONG.GPU desc[UR20][R12.64], R6 ;  /* 0x000000060c00798e */ /* 0x0009e4000c12e514 */
.L_x_165:
[----:B------:R-:W-:Y:S05]  /*1ca0*/  BSYNC.RECONVERGENT B1 ;  /* 0x0000000000017941 */ /* 0x000fea0003800200 */
.L_x_164:
[----:B------:R-:W-:Y:S04]  /*1cb0*/  BSSY.RECONVERGENT B1, `(.L_x_166) ;  /* 0x0000007000017945 */ /* 0x000fe80003800200 */
[----:B------:R-:W-:Y:S05]  /*1cc0*/  @!P4 BRA `(.L_x_167) ;  /* 0x000000000014c947 */ /* 0x000fea0003800000 */
[----:B----4-:R-:W-:Y:S02]  /*1cd0*/  IMAD R7, R5, 0x100, R4 ;  /* 0x0000010005077824 */ /* 0x010fe400078e0204 */
[----:B------:R-:W-:Y:S02]  /*1ce0*/  IMAD.MOV.U32 R9, RZ, RZ, RZ ;  /* 0x000000ffff097224 */ /* 0x000fe400078e00ff */
[----:B------:R-:W-:-:S04]  /*1cf0*/  VIADD R7, R7, 0x600 ;  /* 0x0000060007077836 */ /* 0x000fc80000000000 */
[----:B------:R-:W-:-:S05]  /*1d00*/  IMAD.WIDE.U32 R6, R7, 0x8, R2 ;  /* 0x0000000807067825 */ /* 0x000fca00078e0002 */
[----:B------:R4:W-:Y:S02]  /*1d10*/  REDG.E.ADD.64.STRONG.GPU desc[UR20][R6.64], R8 ;  /* 0x000000080600798e */ /* 0x0009e4000c12e514 */
.L_x_167:
[----:B------:R-:W-:Y:S05]  /*1d20*/  BSYNC.RECONVERGENT B1 ;  /* 0x0000000000017941 */ /* 0x000fea0003800200 */
.L_x_166:
[----:B------:R-:W-:Y:S04]  /*1d30*/  BSSY.RECONVERGENT B1, `(.L_x_168) ;  /* 0x0000007000017945 */ /* 0x000fe80003800200 */
[----:B------:R-:W-:Y:S05]  /*1d40*/  @!P5 BRA `(.L_x_169) ;  /* 0x000000000014d947 */ /* 0x000fea0003800000 */
[----:B----4-:R-:W-:Y:S01]  /*1d50*/  LEA R7, R5, R4, 0x8 ;  /* 0x0000000405077211 */ /* 0x010fe200078e40ff */
[----:B------:R-:W-:-:S04]  /*1d60*/  IMAD.MOV.U32 R11, RZ, RZ, RZ ;  /* 0x000000ffff0b7224 */ /* 0x000fc800078e00ff */
[----:B------:R-:W-:-:S04]  /*1d70*/  VIADD R7, R7, 0x700 ;  /* 0x0000070007077836 */ /* 0x000fc80000000000 */
[----:B------:R-:W-:-:S05]  /*1d80*/  IMAD.WIDE.U32 R6, R7, 0x8, R2 ;  /* 0x0000000807067825 */ /* 0x000fca00078e0002 */
[----:B------:R4:W-:Y:S02]  /*1d90*/  REDG.E.ADD.64.STRONG.GPU desc[UR20][R6.64], R10 ;  /* 0x0000000a0600798e */ /* 0x0009e4000c12e514 */
.L_x_169:
[----:B------:R-:W-:Y:S05]  /*1da0*/  BSYNC.RECONVERGENT B1 ;  /* 0x0000000000017941 */ /* 0x000fea0003800200 */
.L_x_168:
[----:B------:R-:W-:-:S05]  /*1db0*/  VIADD R5, R5, 0x8 ;  /* 0x0000000805057836 */ /* 0x000fca0000000000 */
[----:B------:R-:W-:-:S13]  /*1dc0*/  ISETP.NE.AND P0, PT, R5, UR27, PT ;  /* 0x0000001b05007c0c */ /* 0x000fda000bf05270 */
[----:B------:R-:W-:Y:S05]  /*1dd0*/  @P0 BRA `(.L_x_170) ;  /* 0xfffffff800b00947 */ /* 0x000fea000383ffff */
[----:B------:R-:W-:-:S07]  /*1de0*/  IMAD.U32 R3, RZ, RZ, UR27 ;  /* 0x0000001bff037e24 */ /* 0x000fce000f8e00ff */
.L_x_153:
[----:B------:R-:W-:Y:S02]  /*1df0*/  UISETP.NE.AND UP0, UPT, UR24, URZ, UPT ;  /* 0x000000ff1800728c */ /* 0x000fe4000bf05270 */
[----:B----45:R-:W-:Y:S02]  /*1e00*/  IMAD.U32 R8, RZ, RZ, UR24 ;  /* 0x00000018ff087e24 */ /* 0x030fe4000f8e00ff */
[----:B-1----:R-:W-:-:S03]  /*1e10*/  IMAD.U32 R5, RZ, RZ, UR25 ;  /* 0x00000019ff057e24 */ /* 0x002fc6000f8e00ff */
[----:B------:R-:W-:Y:S01]  /*1e20*/  IADD3 R8, PT, PT, R8, -0x1, RZ ;  /* 0xffffffff08087810 */ /* 0x000fe20007ffe0ff */
[----:B------:R-:W-:Y:S01]  /*1e30*/  VIADD R5, R5, 0xffffffff ;  /* 0xffffffff05057836 */ /* 0x000fe20000000000 */
[----:B------:R-:W-:Y:S06]  /*1e40*/  BRA.U !UP0, `(.L_x_171) ;  /* 0x0000000508707547 */ /* 0x000fec000b800000 */
[----:B------:R-:W-:-:S13]  /*1e50*/  ISETP.GE.U32.AND P0, PT, R8, 0x3, PT ;  /* 0x000000030800780c */ /* 0x000fda0003f06070 */
[----:B------:R-:W-:Y:S05]  /*1e60*/  @!P0 BRA `(.L_x_172) ;  /* 0x0000000000bc8947 */ /* 0x000fea0003800000 */
[----:B------:R-:W-:Y:S01]  /*1e70*/  IMAD R7, R3, 0x400, R0 ;  /* 0x0000040003077824 */ /* 0x000fe200078e0200 */
[----:B------:R-:W-:Y:S04]  /*1e80*/  BSSY.RECONVERGENT B1, `(.L_x_173) ;  /* 0x000000f000017945 */ /* 0x000fe80003800200 */
[----:B------:R-:W1:Y:S04]  /*1e90*/  LDS R12, [R7] ;  /* 0x00000000070c7984 */ /* 0x000e680000000800 */
[----:B------:R-:W4:Y:S04]  /*1ea0*/  LDS R9, [R7+0x400] ;  /* 0x0004000007097984 */ /* 0x000f280000000800 */
[----:B------:R-:W5:Y:S04]  /*1eb0*/  LDS R6, [R7+0x800] ;  /* 0x0008000007067984 */ /* 0x000f680000000800 */
[----:B------:R-:W0:Y:S01]  /*1ec0*/  LDS R2, [R7+0xc00] ;  /* 0x000c000007027984 */ /* 0x000e220000000800 */
[----:B-1----:R-:W-:-:S02]  /*1ed0*/  ISETP.NE.AND P0, PT, R12, RZ, PT ;  /* 0x000000ff0c00720c */ /* 0x002fc40003f05270 */
[----:B----4-:R-:W-:Y:S02]  /*1ee0*/  ISETP.NE.AND P1, PT, R9, RZ, PT ;  /* 0x000000ff0900720c */ /* 0x010fe40003f25270 */
[----:B-----5:R-:W-:Y:S02]  /*1ef0*/  ISETP.NE.AND P2, PT, R6, RZ, PT ;  /* 0x000000ff0600720c */ /* 0x020fe40003f45270 */
[----:B0-----:R-:W-:-:S07]  /*1f00*/  ISETP.NE.AND P3, PT, R2, RZ, PT ;  /* 0x000000ff0200720c */ /* 0x001fce0003f65270 */
[----:B------:R-:W-:Y:S06]  /*1f10*/  @!P0 BRA `(.L_x_174) ;  /* 0x0000000000148947 */ /* 0x000fec0003800000 */
[----:B------:R-:W0:Y:S01]  /*1f20*/  LDC.64 R10, c[0x0][0x380] ;  /* 0x0000e000ff0a7b82 */ /* 0x000e220000000a00 */
[----:B------:R-:W-:Y:S02]  /*1f30*/  IMAD R7, R3, 0x100, R4 ;  /* 0x0000010003077824 */ /* 0x000fe400078e0204 */
[----:B------:R-:W-:Y:S02]  /*1f40*/  IMAD.MOV.U32 R13, RZ, RZ, RZ ;  /* 0x000000ffff0d7224 */ /* 0x000fe400078e00ff */
[----:B0-----:R-:W-:-:S05]  /*1f50*/  IMAD.WIDE.U32 R10, R7, 0x8, R10 ;  /* 0x00000008070a7825 */ /* 0x001fca00078e000a */
[----:B------:R0:W-:Y:S02]  /*1f60*/  REDG.E.ADD.64.STRONG.GPU desc[UR20][R10.64], R12 ;  /* 0x0000000c0a00798e */ /* 0x0001e4000c12e514 */
.L_x_174:
[----:B------:R-:W-:Y:S05]  /*1f70*/  BSYNC.RECONVERGENT B1 ;  /* 0x0000000000017941 */ /* 0x000fea0003800200 */
.L_x_173:
[----:B------:R-:W-:Y:S04]  /*1f80*/  BSSY.RECONVERGENT B1, `(.L_x_175) ;  /* 0x0000009000017945 */ /* 0x000fe80003800200 */
[----:B------:R-:W-:Y:S05]  /*1f90*/  @!P1 BRA `(.L_x_176) ;  /* 0x00000000001c9947 */ /* 0x000fea0003800000 */
[----:B0-----:R-:W0:Y:S01]  /*1fa0*/  LDC.64 R10, c[0x0][0x380] ;  /* 0x0000e000ff0a7b82 */ /* 0x001e220000000a00 */
[----:B------:R-:W-:Y:S01]  /*1fb0*/  IMAD R7, R3, 0x100, R4 ;  /* 0x0000010003077824 */ /* 0x000fe200078e0204 */
[----:B------:R-:W-:Y:S01]  /*1fc0*/  MOV R12, R9 ;  /* 0x00000009000c7202 */ /* 0x000fe20000000f00 */
[----:B------:R-:W-:Y:S02]  /*1fd0*/  IMAD.MOV.U32 R13, RZ, RZ, RZ ;  /* 0x000000ffff0d7224 */ /* 0x000fe400078e00ff */
[----:B------:R-:W-:-:S04]  /*1fe0*/  VIADD R7, R7, 0x100 ;  /* 0x0000010007077836 */ /* 0x000fc80000000000 */
[----:B0-----:R-:W-:-:S05]  /*1ff0*/  IMAD.WIDE.U32 R10, R7, 0x8, R10 ;  /* 0x00000008070a7825 */ /* 0x001fca00078e000a */
[----:B------:R1:W-:Y:S02]  /*2000*/  REDG.E.ADD.64.STRONG.GPU desc[UR20][R10.64], R12 ;  /* 0x0000000c0a00798e */ /* 0x0003e4000c12e514 */
.L_x_176:
[----:B------:R-:W-:Y:S05]  /*2010*/  BSYNC.RECONVERGENT B1 ;  /* 0x0000000000017941 */ /* 0x000fea0003800200 */
.L_x_175:
[----:B------:R-:W-:Y:S04]  /*2020*/  BSSY.RECONVERGENT B1, `(.L_x_177) ;  /* 0x0000008000017945 */ /* 0x000fe80003800200 */
[----:B------:R-:W-:Y:S05]  /*2030*/  @!P2 BRA `(.L_x_178) ;  /* 0x000000000018a947 */ /* 0x000fea0003800000 */
[----:B01----:R-:W0:Y:S01]  /*2040*/  LDC.64 R10, c[0x0][0x380] ;  /* 0x0000e000ff0a7b82 */ /* 0x003e220000000a00 */
[----:B------:R-:W-:-:S04]  /*2050*/  IMAD R7, R3, 0x100, R4 ;  /* 0x0000010003077824 */ /* 0x000fc800078e0204 */
[----:B------:R-:W-:-:S04]  /*2060*/  VIADD R7, R7, 0x200 ;  /* 0x0000020007077836 */ /* 0x000fc80000000000 */
[----:B0-----:R-:W-:-:S04]  /*2070*/  IMAD.WIDE.U32 R10, R7, 0x8, R10 ;  /* 0x00000008070a7825 */ /* 0x001fc800078e000a */
[----:B------:R-:W-:-:S05]  /*2080*/  IMAD.MOV.U32 R7, RZ, RZ, RZ ;  /* 0x000000ffff077224 */ /* 0x000fca00078e00ff */
[----:B------:R4:W-:Y:S02]  /*2090*/  REDG.E.ADD.64.STRONG.GPU desc[UR20][R10.64], R6 ;  /* 0x000000060a00798e */ /* 0x0009e4000c12e514 */
.L_x_178:
[----:B------:R-:W-:Y:S05]  /*20a0*/  BSYNC.RECONVERGENT B1 ;  /* 0x0000000000017941 */ /* 0x000fea0003800200 */
.L_x_177:
[----:B------:R-:W-:Y:S04]  /*20b0*/  BSSY.RECONVERGENT B1, `(.L_x_179) ;  /* 0x0000009000017945 */ /* 0x000fe80003800200 */
[----:B------:R-:W-:Y:S05]  /*20c0*/  @!P3 BRA `(.L_x_180) ;  /* 0x00000000001cb947 */ /* 0x000fea0003800000 */
[----:B----4-:R-:W4:Y:S01]  /*20d0*/  LDC.64 R6, c[0x0][0x380] ;  /* 0x0000e000ff067b82 */ /* 0x010f220000000a00 */
[----:B------:R-:W-:Y:S01]  /*20e0*/  IMAD R9, R3, 0x100, R4 ;  /* 0x0000010003097824 */ /* 0x000fe200078e0204 */
[----:B01----:R-:W-:Y:S01]  /*20f0*/  MOV R10, R2 ;  /* 0x00000002000a7202 */ /* 0x003fe20000000f00 */
[----:B------:R-:W-:Y:S02]  /*2100*/  IMAD.MOV.U32 R11, RZ, RZ, RZ ;  /* 0x000000ffff0b7224 */ /* 0x000fe400078e00ff */
[----:B------:R-:W-:-:S04]  /*2110*/  VIADD R9, R9, 0x300 ;  /* 0x0000030009097836 */ /* 0x000fc80000000000 */
[----:B----4-:R-:W-:-:S05]  /*2120*/  IMAD.WIDE.U32 R6, R9, 0x8, R6 ;  /* 0x0000000809067825 */ /* 0x010fca00078e0006 */
[----:B------:R0:W-:Y:S02]  /*2130*/  REDG.E.ADD.64.STRONG.GPU desc[UR20][R6.64], R10 ;  /* 0x0000000a0600798e */ /* 0x0001e4000c12e514 */
.L_x_180:
[----:B------:R-:W-:Y:S05]  /*2140*/  BSYNC.RECONVERGENT B1 ;  /* 0x0000000000017941 */ /* 0x000fea0003800200 */
.L_x_179:
[----:B------:R-:W-:-:S07]  /*2150*/  VIADD R3, R3, 0x4 ;  /* 0x0000000403037836 */ /* 0x000fce0000000000 */
.L_x_172:
[----:B------:R-:W-:Y:S01]  /*2160*/  UISETP.NE.AND UP0, UPT, UR25, URZ, UPT ;  /* 0x000000ff1900728c */ /* 0x000fe2000bf05270 */
[----:B------:R-:W-:Y:S08]  /*2170*/  BSSY.RECONVERGENT B1, `(.L_x_171) ;  /* 0x0000029000017945 */ /* 0x000ff00003800200 */
[----:B------:R-:W-:Y:S05]  /*2180*/  BRA.U !UP0, `(.L_x_181) ;  /* 0x00000001089c7547 */ /* 0x000fea000b800000 */
[----:B------:R-:W-:-:S13]  /*2190*/  ISETP.NE.AND P0, PT, R5, RZ, PT ;  /* 0x000000ff0500720c */ /* 0x000fda0003f05270 */
[----:B------:R-:W-:Y:S05]  /*21a0*/  @!P0 BRA `(.L_x_182) ;  /* 0x0000000000648947 */ /* 0x000fea0003800000 */
[----:B0---4-:R-:W-:Y:S01]  /*21b0*/  IMAD R6, R3, 0x400, R0 ;  /* 0x0000040003067824 */ /* 0x011fe200078e0200 */
[----:B------:R-:W-:Y:S04]  /*21c0*/  BSSY.RECONVERGENT B2, `(.L_x_183) ;  /* 0x000000c000027945 */ /* 0x000fe80003800200 */
[----:B------:R-:W0:Y:S04]  /*21d0*/  LDS R2, [R6] ;  /* 0x0000000006027984 */ /* 0x000e280000000800 */
[----:B------:R-:W4:Y:S01]  /*21e0*/  LDS R9, [R6+0x400] ;  /* 0x0004000006097984 */ /* 0x000f220000000800 */
[----:B0-----:R-:W-:-:S02]  /*21f0*/  ISETP.NE.AND P0, PT, R2, RZ, PT ;  /* 0x000000ff0200720c */ /* 0x001fc40003f05270 */
[----:B----4-:R-:W-:-:S11]  /*2200*/  ISETP.NE.AND P1, PT, R9, RZ, PT ;  /* 0x000000ff0900720c */ /* 0x010fd60003f25270 */
[----:B------:R-:W-:Y:S05]  /*2210*/  @!P0 BRA `(.L_x_184) ;  /* 0x0000000000188947 */ /* 0x000fea0003800000 */
[----:B------:R-:W0:Y:S01]  /*2220*/  LDC.64 R6, c[0x0][0x380] ;  /* 0x0000e000ff067b82 */ /* 0x000e220000000a00 */
[----:B-1----:R-:W-:-:S04]  /*2230*/  IMAD R11, R3, 0x100, R4 ;  /* 0x00000100030b7824 */ /* 0x002fc800078e0204 */
[----:B0-----:R-:W-:-:S04]  /*2240*/  IMAD.WIDE.U32 R10, R11, 0x8, R6 ;  /* 0x000000080b0a7825 */ /* 0x001fc800078e0006 */
[----:B------:R-:W-:Y:S02]  /*2250*/  IMAD.MOV.U32 R6, RZ, RZ, R2 ;  /* 0x000000ffff067224 */ /* 0x000fe400078e0002 */
[----:B------:R-:W-:-:S05]  /*2260*/  IMAD.MOV.U32 R7, RZ, RZ, RZ ;  /* 0x000000ffff077224 */ /* 0x000fca00078e00ff */
[----:B------:R0:W-:Y:S02]  /*2270*/  REDG.E.ADD.64.STRONG.GPU desc[UR20][R10.64], R6 ;  /* 0x000000060a00798e */ /* 0x0001e4000c12e514 */
.L_x_184:
[----:B------:R-:W-:Y:S05]  /*2280*/  BSYNC.RECONVERGENT B2 ;  /* 0x0000000000027941 */ /* 0x000fea0003800200 */
.L_x_183:
[----:B------:R-:W-:Y:S04]  /*2290*/  BSSY.RECONVERGENT B2, `(.L_x_185) ;  /* 0x0000009000027945 */ /* 0x000fe80003800200 */
[----:B------:R-:W-:Y:S05]  /*22a0*/  @!P1 BRA `(.L_x_186) ;  /* 0x00000000001c9947 */ /* 0x000fea0003800000 */
[----:B0-----:R-:W0:Y:S01]  /*22b0*/  LDC.64 R6, c[0x0][0x380] ;  /* 0x0000e000ff067b82 */ /* 0x001e220000000a00 */
[----:B------:R-:W-:-:S05]  /*22c0*/  LEA R2, R3, R4, 0x8 ;  /* 0x0000000403027211 */ /* 0x000fca00078e40ff */
[----:B-1----:R-:W-:-:S04]  /*22d0*/  VIADD R11, R2, 0x100 ;  /* 0x00000100020b7836 */ /* 0x002fc80000000000 */
[----:B0-----:R-:W-:-:S04]  /*22e0*/  IMAD.WIDE.U32 R10, R11, 0x8, R6 ;  /* 0x000000080b0a7825 */ /* 0x001fc800078e0006 */
[----:B------:R-:W-:Y:S02]  /*22f0*/  IMAD.MOV.U32 R6, RZ, RZ, R9 ;  /* 0x000000ffff067224 */ /* 0x000fe400078e0009 */
[----:B------:R-:W-:-:S05]  /*2300*/  IMAD.MOV.U32 R7, RZ, RZ, RZ ;  /* 0x000000ffff077224 */ /* 0x000fca00078e00ff */
[----:B------:R4:W-:Y:S02]  /*2310*/  REDG.E.ADD.64.STRONG.GPU desc[UR20][R10.64], R6 ;  /* 0x000000060a00798e */ /* 0x0009e4000c12e514 */
.L_x_186:
[----:B------:R-:W-:Y:S05]  /*2320*/  BSYNC.RECONVERGENT B2 ;  /* 0x0000000000027941 */ /* 0x000fea0003800200 */
.L_x_185:
[----:B------:R-:W-:-:S07]  /*2330*/  VIADD R3, R3, 0x2 ;  /* 0x0000000203037836 */ /* 0x000fce0000000000 */
.L_x_182:
[----:B------:R-:W-:-:S09]  /*2340*/  UISETP.NE.AND UP0, UPT, UR9, URZ, UPT ;  /* 0x000000ff0900728c */ /* 0x000fd2000bf05270 */
[----:B------:R-:W-:Y:S05]  /*2350*/  BRA.U !UP0, `(.L_x_181) ;  /* 0x0000000108287547 */ /* 0x000fea000b800000 */
[----:B------:R-:W-:-:S05]  /*2360*/  IMAD R2, R3, 0x400, R0 ;  /* 0x0000040003027824 */ /* 0x000fca00078e0200 */
[----:B------:R-:W5:Y:S02]  /*2370*/  LDS R9, [R2] ;  /* 0x0000000002097984 */ /* 0x000f640000000800 */
[----:B-----5:R-:W-:-:S13]  /*2380*/  ISETP.NE.AND P0, PT, R9, RZ, PT ;  /* 0x000000ff0900720c */ /* 0x020fda0003f05270 */
[----:B------:R-:W-:Y:S05]  /*2390*/  @!P0 BRA `(.L_x_181) ;  /* 0x0000000000188947 */ /* 0x000fea0003800000 */
[----:B0---4-:R-:W0:Y:S01]  /*23a0*/  LDC.64 R6, c[0x0][0x380] ;  /* 0x0000e000ff067b82 */ /* 0x011e220000000a00 */
[----:B------:R-:W-:-:S04]  /*23b0*/  IMAD R3, R3, 0x100, R4 ;  /* 0x0000010003037824 */ /* 0x000fc800078e0204 */
[----:B0-----:R-:W-:Y:S01]  /*23c0*/  IMAD.WIDE.U32 R2, R3, 0x8, R6 ;  /* 0x0000000803027825 */ /* 0x001fe200078e0006 */
[----:B------:R-:W-:-:S03]  /*23d0*/  MOV R6, R9 ;  /* 0x0000000900067202 */ /* 0x000fc60000000f00 */
[----:B------:R-:W-:-:S05]  /*23e0*/  IMAD.MOV.U32 R7, RZ, RZ, RZ ;  /* 0x000000ffff077224 */ /* 0x000fca00078e00ff */
[----:B------:R0:W-:Y:S02]  /*23f0*/  REDG.E.ADD.64.STRONG.GPU desc[UR20][R2.64], R6 ;  /* 0x000000060200798e */ /* 0x0001e4000c12e514 */
.L_x_181:
[----:B------:R-:W-:Y:S05]  /*2400*/  BSYNC.RECONVERGENT B1 ;  /* 0x0000000000017941 */ /* 0x000fea0003800200 */
.L_x_171:
[----:B------:R-:W-:-:S13]  /*2410*/  ISETP.GT.U32.AND P0, PT, R4, 0x7f, PT ;  /* 0x0000007f0400780c */ /* 0x000fda0003f04070 */
[----:B------:R-:W-:Y:S05]  /*2420*/  @P0 BRA `(.L_x_152) ;  /* 0x0000000800900947 */ /* 0x000fea0003800000 */
[----:B------:R-:W-:Y:S01]  /*2430*/  UISETP.GE.U32.AND UP0, UPT, UR22, 0x7, UPT ;  /* 0x000000071600788c */ /* 0x000fe2000bf06070 */
[----:B0-----:R-:W-:-:S08]  /*2440*/  IMAD.MOV.U32 R3, RZ, RZ, RZ ;  /* 0x000000ffff037224 */ /* 0x001fd000078e00ff */
[----:B------:R-:W-:Y:S05]  /*2450*/  BRA.U !UP0, `(.L_x_187) ;  /* 0x0000000508147547 */ /* 0x000fea000b800000 */
[----:B------:R-:W0:Y:S01]  /*2460*/  LDC.64 R2, c[0x0][0x380] ;  /* 0x0000e000ff027b82 */ /* 0x000e220000000a00 */
[----:B------:R-:W-:-:S07]  /*2470*/  IMAD.MOV.U32 R9, RZ, RZ, RZ ;  /* 0x000000ffff097224 */ /* 0x000fce00078e00ff */
.L_x_204:
[C---:B01--4-:R-:W-:Y:S01]  /*2480*/  IMAD R11, R9.reuse, 0x400, R0 ;  /* 0x00000400090b7824 */ /* 0x053fe200078e0200 */
[----:B------:R-:W-:Y:S01]  /*2490*/  BSSY.RECONVERGENT B1, `(.L_x_188) ;  /* 0x0000011000017945 */ /* 0x000fe20003800200 */
[C---:B--23--:R-:W-:Y:S02]  /*24a0*/  IMAD R7, R9.reuse, 0x100, R4 ;  /* 0x0000010009077824 */ /* 0x04cfe400078e0204 */
[----:B------:R-:W-:Y:S01]  /*24b0*/  VIADD R9, R9, 0x8 ;  /* 0x0000000809097836 */ /* 0x000fe20000000000 */
[----:B---3--:R-:W1:Y:S01]  /*24c0*/  LDS R14, [R11+0x200] ;  /* 0x000200000b0e7984 */ /* 0x008e620000000800 */
[----:B0-----:R-:W-:-:S03]  /*24d0*/  IMAD.WIDE.U32 R6, R7, 0x8, R2 ;  /* 0x0000000807067825 */ /* 0x001fc600078e0002 */
[----:B------:R-:W0:Y:S04]  /*24e0*/  LDS R13, [R11+0x600] ;  /* 0x000600000b0d7984 */ /* 0x000e280000000800 */
[----:B--2---:R2:W3:Y:S04]  /*24f0*/  LDS R17, [R11+0xa00] ;  /* 0x000a00000b117984 */ /* 0x0044e80000000800 */
[----:B------:R2:W4:Y:S04]  /*2500*/  LDS R18, [R11+0xe00] ;  /* 0x000e00000b127984 */ /* 0x0005280000000800 */
[----:B------:R2:W2:Y:S04]  /*2510*/  LDS R19, [R11+0x1200] ;  /* 0x001200000b137984 */ /* 0x0004a80000000800 */
[----:B------:R0:W2:Y:S04]  /*2520*/  LDS R16, [R11+0x1600] ;  /* 0x001600000b107984 */ /* 0x0000a80000000800 */
[----:B------:R0:W2:Y:S04]  /*2530*/  LDS R12, [R11+0x1a00] ;  /* 0x001a00000b0c7984 */ /* 0x0000a80000000800 */
[----:B------:R0:W2:Y:S01]  /*2540*/  LDS R10, [R11+0x1e00] ;  /* 0x001e00000b0a7984 */ /* 0x0000a20000000800 */
[----:B-1----:R-:W-:-:S02]  /*2550*/  ISETP.NE.AND P0, PT, R14, RZ, PT ;  /* 0x000000ff0e00720c */ /* 0x002fc40003f05270 */
[----:B0-----:R-:W-:-:S11]  /*2560*/  ISETP.NE.AND P1, PT, R13, RZ, PT ;  /* 0x000000ff0d00720c */ /* 0x001fd60003f25270 */
[----:B---34-:R-:W-:Y:S05]  /*2570*/  @!P0 BRA `(.L_x_189) ;  /* 0x0000000000088947 */ /* 0x018fea0003800000 */
[----:B------:R-:W-:-:S05]  /*2580*/  HFMA2 R15, -RZ, RZ, 0, 0 ;  /* 0x00000000ff0f7431 */ /* 0x000fca00000001ff */
[----:B------:R0:W-:Y:S02]  /*2590*/  REDG.E.ADD.64.STRONG.GPU desc[UR20][R6.64+0x400], R14 ;  /* 0x0004000e0600798e */ /* 0x0001e4000c12e514 */
.L_x_189:
[----:B------:R-:W-:Y:S05]  /*25a0*/  BSYNC.RECONVERGENT B1 ;  /* 0x0000000000017941 */ /* 0x000fea0003800200 */
.L_x_188:
[----:B------:R-:W-:Y:S04]  /*25b0*/  BSSY.RECONVERGENT B1, `(.L_x_190) ;  /* 0x0000005000017945 */ /* 0x000fe80003800200 */
[----:B------:R-:W-:Y:S05]  /*25c0*/  @!P1 BRA `(.L_x_191) ;  /* 0x00000000000c9947 */ /* 0x000fea0003800000 */
[----:B0-----:R-:W-:Y:S02]  /*25d0*/  IMAD.MOV.U32 R14, RZ, RZ, R13 ;  /* 0x000000ffff0e7224 */ /* 0x001fe400078e000d */
[----:B------:R-:W-:-:S05]  /*25e0*/  IMAD.MOV.U32 R15, RZ, RZ, RZ ;  /* 0x000000ffff0f7224 */ /* 0x000fca00078e00ff */
[----:B------:R1:W-:Y:S02]  /*25f0*/  REDG.E.ADD.64.STRONG.GPU desc[UR20][R6.64+0xc00], R14 ;  /* 0x000c000e0600798e */ /* 0x0003e4000c12e514 */
.L_x_191:
[----:B------:R-:W-:Y:S05]  /*2600*/  BSYNC.RECONVERGENT B1 ;  /* 0x0000000000017941 */ /* 0x000fea0003800200 */
.L_x_190:
[----:B------:R-:W-:Y:S01]  /*2610*/  ISETP.NE.AND P6, PT, R17, RZ, PT ;  /* 0x000000ff1100720c */ /* 0x000fe20003fc5270 */
[----:B------:R-:W-:Y:S01]  /*2620*/  BSSY.RECONVERGENT B1, `(.L_x_192) ;  /* 0x000000b000017945 */ /* 0x000fe20003800200 */
[----:B------:R-:W-:Y:S02]  /*2630*/  ISETP.NE.AND P0, PT, R9, UR27, PT ;  /* 0x0000001b09007c0c */ /* 0x000fe4000bf05270 */
[----:B------:R-:W-:Y:S02]  /*2640*/  ISETP.NE.AND P1, PT, R18, RZ, PT ;  /* 0x000000ff1200720c */ /* 0x000fe40003f25270 */
[----:B--2---:R-:W-:Y:S02]  /*2650*/  ISETP.NE.AND P2, PT, R19, RZ, PT ;  /* 0x000000ff1300720c */ /* 0x004fe40003f45270 */
[----:B------:R-:W-:Y:S02]  /*2660*/  ISETP.NE.AND P3, PT, R16, RZ, PT ;  /* 0x000000ff1000720c */ /* 0x000fe40003f65270 */
[----:B------:R-:W-:-:S02]  /*2670*/  ISETP.NE.AND P4, PT, R12, RZ, PT ;  /* 0x000000ff0c00720c */ /* 0x000fc40003f85270 */
[----:B------:R-:W-:Y:S01]  /*2680*/  ISETP.NE.AND P5, PT, R10, RZ, PT ;  /* 0x000000ff0a00720c */ /* 0x000fe20003fa5270 */
[----:B------:R-:W-:-:S12]  /*2690*/  @!P6 BRA `(.L_x_193) ;  /* 0x00000000000ce947 */ /* 0x000fd80003800000 */
[----:B01----:R-:W-:Y:S02]  /*26a0*/  IMAD.MOV.U32 R14, RZ, RZ, R17 ;  /* 0x000000ffff0e7224 */ /* 0x003fe400078e0011 */
[----:B------:R-:W-:-:S05]  /*26b0*/  IMAD.MOV.U32 R15, RZ, RZ, RZ ;  /* 0x000000ffff0f7224 */ /* 0x000fca00078e00ff */
[----:B------:R2:W-:Y:S02]  /*26c0*/  REDG.E.ADD.64.STRONG.GPU desc[UR20][R6.64+0x1400], R14 ;  /* 0x0014000e0600798e */ /* 0x0005e4000c12e514 */
.L_x_193:
[----:B------:R-:W-:Y:S05]  /*26d0*/  BSYNC.RECONVERGENT B1 ;  /* 0x0000000000017941 */ /* 0x000fea0003800200 */
.L_x_192:
[----:B------:R-:W-:Y:S04]  /*26e0*/  BSSY.RECONVERGENT B1, `(.L_x_194) ;  /* 0x0000005000017945 */ /* 0x000fe80003800200 */
[----:B------:R-:W-:Y:S05]  /*26f0*/  @!P1 BRA `(.L_x_195) ;  /* 0x00000000000c9947 */ /* 0x000fea0003800000 */
[----:B012---:R-:W-:Y:S02]  /*2700*/  IMAD.MOV.U32 R14, RZ, RZ, R18 ;  /* 0x000000ffff0e7224 */ /* 0x007fe400078e0012 */
[----:B------:R-:W-:-:S05]  /*2710*/  IMAD.MOV.U32 R15, RZ, RZ, RZ ;  /* 0x000000ffff0f7224 */ /* 0x000fca00078e00ff */
[----:B------:R3:W-:Y:S02]  /*2720*/  REDG.E.ADD.64.STRONG.GPU desc[UR20][R6.64+0x1c00], R14 ;  /* 0x001c000e0600798e */ /* 0x0007e4000c12e514 */
.L_x_195:
[----:B------:R-:W-:Y:S05]  /*2730*/  BSYNC.RECONVERGENT B1 ;  /* 0x0000000000017941 */ /* 0x000fea0003800200 */
.L_x_194:
[----:B------:R-:W-:Y:S04]  /*2740*/  BSSY.RECONVERGENT B1, `(.L_x_196) ;  /* 0x0000005000017945 */ /* 0x000fe80003800200 */
[----:B------:R-:W-:Y:S05]  /*2750*/  @!P2 BRA `(.L_x_197) ;  /* 0x00000000000ca947 */ /* 0x000fea0003800000 */
[----:B0123--:R-:W-:Y:S01]  /*2760*/  MOV R14, R19 ;  /* 0x00000013000e7202 */ /* 0x00ffe20000000f00 */
[----:B------:R-:W-:-:S05]  /*2770*/  IMAD.MOV.U32 R15, RZ, RZ, RZ ;  /* 0x000000ffff0f7224 */ /* 0x000fca00078e00ff */
[----:B------:R4:W-:Y:S02]  /*2780*/  REDG.E.ADD.64.STRONG.GPU desc[UR20][R6.64+0x2400], R14 ;  /* 0x0024000e0600798e */ /* 0x0009e4000c12e514 */
.L_x_197:
[----:B------:R-:W-:Y:S05]  /*2790*/  BSYNC.RECONVERGENT B1 ;  /* 0x0000000000017941 */ /* 0x000fea0003800200 */
.L_x_196:
[----:B------:R-:W-:Y:S04]  /*27a0*/  BSSY.RECONVERGENT B1, `(.L_x_198) ;  /* 0x0000004000017945 */ /* 0x000fe80003800200 */
[----:B------:R-:W-:Y:S05]  /*27b0*/  @!P3 BRA `(.L_x_199) ;  /* 0x000000000008b947 */ /* 0x000fea0003800000 */
[----:B------:R-:W-:-:S05]  /*27c0*/  IMAD.MOV.U32 R17, RZ, RZ, RZ ;  /* 0x000000ffff117224 */ /* 0x000fca00078e00ff */
[----:B------:R0:W-:Y:S02]  /*27d0*/  REDG.E.ADD.64.STRONG.GPU desc[UR20][R6.64+0x2c00], R16 ;  /* 0x002c00100600798e */ /* 0x0001e4000c12e514 */
.L_x_199:
[----:B------:R-:W-:Y:S05]  /*27e0*/  BSYNC.RECONVERGENT B1 ;  /* 0x0000000000017941 */ /* 0x000fea0003800200 */
.L_x_198:
[----:B------:R-:W-:Y:S04]  /*27f0*/  BSSY.RECONVERGENT B1, `(.L_x_200) ;  /* 0x0000004000017945 */ /* 0x000fe80003800200 */
[----:B------:R-:W-:Y:S05]  /*2800*/  @!P4 BRA `(.L_x_201) ;  /* 0x000000000008c947 */ /* 0x000fea0003800000 */
[----:B------:R-:W-:-:S05]  /*2810*/  IMAD.MOV.U32 R13, RZ, RZ, RZ ;  /* 0x000000ffff0d7224 */ /* 0x000fca00078e00ff */
[----:B------:R0:W-:Y:S02]  /*2820*/  REDG.E.ADD.64.STRONG.GPU desc[UR20][R6.64+0x3400], R12 ;  /* 0x0034000c0600798e */ /* 0x0001e4000c12e514 */
.L_x_201:
[----:B------:R-:W-:Y:S05]  /*2830*/  BSYNC.RECONVERGENT B1 ;  /* 0x0000000000017941 */ /* 0x000fea0003800200 */
.L_x_200:
[----:B------:R-:W-:Y:S04]  /*2840*/  BSSY.RECONVERGENT B1, `(.L_x_202) ;  /* 0x0000004000017945 */ /* 0x000fe80003800200 */
[----:B------:R-:W-:Y:S05]  /*2850*/  @!P5 BRA `(.L_x_203) ;  /* 0x000000000008d947 */ /* 0x000fea0003800000 */
[----:B------:R-:W-:-:S05]  /*2860*/  IMAD.MOV.U32 R11, RZ, RZ, RZ ;  /* 0x000000ffff0b7224 */ /* 0x000fca00078e00ff */
[----:B------:R0:W-:Y:S02]  /*2870*/  REDG.E.ADD.64.STRONG.GPU desc[UR20][R6.64+0x3c00], R10 ;  /* 0x003c000a0600798e */ /* 0x0001e4000c12e514 */
.L_x_203:
[----:B------:R-:W-:Y:S05]  /*2880*/  BSYNC.RECONVERGENT B1 ;  /* 0x0000000000017941 */ /* 0x000fea0003800200 */
.L_x_202:
[----:B------:R-:W-:Y:S05]  /*2890*/  @P0 BRA `(.L_x_204) ;  /* 0xfffffff800f80947 */ /* 0x000fea000383ffff */
[----:B------:R-:W-:-:S07]  /*28a0*/  IMAD.U32 R3, RZ, RZ, UR27 ;  /* 0x0000001bff037e24 */ /* 0x000fce000f8e00ff */
.L_x_187:
[----:B------:R-:W-:-:S09]  /*28b0*/  UISETP.NE.AND UP0, UPT, UR24, URZ, UPT ;  /* 0x000000ff1800728c */ /* 0x000fd2000bf05270 */
[----:B------:R-:W-:Y:S05]  /*28c0*/  BRA.U !UP0, `(.L_x_152) ;  /* 0x0000000508687547 */ /* 0x000fea000b800000 */
[----:B------:R-:W-:-:S13]  /*28d0*/  ISETP.GE.U32.AND P0, PT, R8, 0x3, PT ;  /* 0x000000030800780c */ /* 0x000fda0003f06070 */
[----:B------:R-:W-:Y:S05]  /*28e0*/  @!P0 BRA `(.L_x_205) ;  /* 0x0000000000bc8947 */ /* 0x000fea0003800000 */
[----:B01234-:R-:W-:Y:S01]  /*28f0*/  IMAD R7, R3, 0x400, R0 ;  /* 0x0000040003077824 */ /* 0x01ffe200078e0200 */
[----:B------:R-:W-:Y:S04]  /*2900*/  BSSY.RECONVERGENT B1, `(.L_x_206) ;  /* 0x000000f000017945 */ /* 0x000fe80003800200 */
[----:B------:R-:W0:Y:S04]  /*2910*/  LDS R10, [R7+0x200] ;  /* 0x00020000070a7984 */ /* 0x000e280000000800 */
[----:B------:R-:W1:Y:S04]  /*2920*/  LDS R12, [R7+0x600] ;  /* 0x00060000070c7984 */ /* 0x000e680000000800 */
[----:B------:R-:W2:Y:S04]  /*2930*/  LDS R6, [R7+0xa00] ;  /* 0x000a000007067984 */ /* 0x000ea80000000800 */
[----:B------:R-:W3:Y:S01]  /*2940*/  LDS R2, [R7+0xe00] ;  /* 0x000e000007027984 */ /* 0x000ee20000000800 */
[----:B0-----:R-:W-:-:S02]  /*2950*/  ISETP.NE.AND P0, PT, R10, RZ, PT ;  /* 0x000000ff0a00720c */ /* 0x001fc40003f05270 */
[----:B-1----:R-:W-:Y:S02]  /*2960*/  ISETP.NE.AND P1, PT, R12, RZ, PT ;  /* 0x000000ff0c00720c */ /* 0x002fe40003f25270 */
[----:B--2---:R-:W-:Y:S02]  /*2970*/  ISETP.NE.AND P2, PT, R6, RZ, PT ;  /* 0x000000ff0600720c */ /* 0x004fe40003f45270 */
[----:B---3--:R-:W-:-:S07]  /*2980*/  ISETP.NE.AND P3, PT, R2, RZ, PT ;  /* 0x000000ff0200720c */ /* 0x008fce0003f65270 */
[----:B------:R-:W-:Y:S06]  /*2990*/  @!P0 BRA `(.L_x_207) ;  /* 0x0000000000148947 */ /* 0x000fec0003800000 */
[----:B------:R-:W0:Y:S01]  /*29a0*/  LDC.64 R8, c[0x0][0x380] ;  /* 0x0000e000ff087b82 */ /* 0x000e220000000a00 */
[----:B------:R-:W-:Y:S01]  /*29b0*/  LEA R7, R3, R4, 0x8 ;  /* 0x0000000403077211 */ /* 0x000fe200078e40ff */
[----:B------:R-:W-:-:S04]  /*29c0*/  IMAD.MOV.U32 R11, RZ, RZ, RZ ;  /* 0x000000ffff0b7224 */ /* 0x000fc800078e00ff */
[----:B0-----:R-:W-:-:S05]  /*29d0*/  IMAD.WIDE.U32 R8, R7, 0x8, R8 ;  /* 0x0000000807087825 */ /* 0x001fca00078e0008 */
[----:B------:R0:W-:Y:S02]  /*29e0*/  REDG.E.ADD.64.STRONG.GPU desc[UR20][R8.64+0x400], R10 ;  /* 0x0004000a0800798e */ /* 0x0001e4000c12e514 */
.L_x_207:
[----:B------:R-:W-:Y:S05]  /*29f0*/  BSYNC.RECONVERGENT B1 ;  /* 0x0000000000017941 */ /* 0x000fea0003800200 */
.L_x_206:
[----:B------:R-:W-:Y:S04]  /*2a00*/  BSSY.RECONVERGENT B1, `(.L_x_208) ;  /* 0x0000009000017945 */ /* 0x000fe80003800200 */
[----:B------:R-:W-:Y:S05]  /*2a10*/  @!P1 BRA `(.L_x_209) ;  /* 0x00000000001c9947 */ /* 0x000fea0003800000 */
[----:B0-----:R-:W0:Y:S01]  /*2a20*/  LDC.64 R8, c[0x0][0x380] ;  /* 0x0000e000ff087b82 */ /* 0x001e220000000a00 */
[----:B------:R-:W-:Y:S02]  /*2a30*/  IMAD R7, R3, 0x100, R4 ;  /* 0x0000010003077824 */ /* 0x000fe400078e0204 */
[----:B------:R-:W-:Y:S02]  /*2a40*/  IMAD.MOV.U32 R10, RZ, RZ, R12 ;  /* 0x000000ffff0a7224 */ /* 0x000fe400078e000c */
[----:B------:R-:W-:Y:S02]  /*2a50*/  VIADD R7, R7, 0x100 ;  /* 0x0000010007077836 */ /* 0x000fe40000000000 */
[----:B------:R-:W-:Y:S02]  /*2a60*/  IMAD.MOV.U32 R11, RZ, RZ, RZ ;  /* 0x000000ffff0b7224 */ /* 0x000fe400078e00ff */
[----:B0-----:R-:W-:-:S05]  /*2a70*/  IMAD.WIDE.U32 R8, R7, 0x8, R8 ;  /* 0x0000000807087825 */ /* 0x001fca00078e0008 */
[----:B------:R1:W-:Y:S02]  /*2a80*/  REDG.E.ADD.64.STRONG.GPU desc[UR20][R8.64+0x400], R10 ;  /* 0x0004000a0800798e */ /* 0x0003e4000c12e514 */
.L_x_209:
[----:B------:R-:W-:Y:S05]  /*2a90*/  BSYNC.RECONVERGENT B1 ;  /* 0x0000000000017941 */ /* 0x000fea0003800200 */
.L_x_208:
[----:B------:R-:W-:Y:S04]  /*2aa0*/  BSSY.RECONVERGENT B1, `(.L_x_210) ;  /* 0x0000008000017945 */ /* 0x000fe80003800200 */
[----:B------:R-:W-:Y:S05]  /*2ab0*/  @!P2 BRA `(.L_x_211) ;  /* 0x000000000018a947 */ /* 0x000fea0003800000 */
[----:B01----:R-:W0:Y:S01]  /*2ac0*/  LDC.64 R8, c[0x0][0x380] ;  /* 0x0000e000ff087b82 */ /* 0x003e220000000a00 */
[----:B------:R-:W-:-:S05]  /*2ad0*/  IMAD R7, R3, 0x100, R4 ;  /* 0x0000010003077824 */ /* 0x000fca00078e0204 */
[----:B------:R-:W-:-:S05]  /*2ae0*/  IADD3 R7, PT, PT, R7, 0x200, RZ ;  /* 0x0000020007077810 */ /* 0x000fca0007ffe0ff */
[----:B0-----:R-:W-:-:S04]  /*2af0*/  IMAD.WIDE.U32 R8, R7, 0x8, R8 ;  /* 0x0000000807087825 */ /* 0x001fc800078e0008 */
[----:B------:R-:W-:-:S05]  /*2b00*/  IMAD.MOV.U32 R7, RZ, RZ, RZ ;  /* 0x000000ffff077224 */ /* 0x000fca00078e00ff */
[----:B------:R2:W-:Y:S02]  /*2b10*/  REDG.E.ADD.64.STRONG.GPU desc[UR20][R8.64+0x400], R6 ;  /* 0x000400060800798e */ /* 0x0005e4000c12e514 */
.L_x_211:
[----:B------:R-:W-:Y:S05]  /*2b20*/  BSYNC.RECONVERGENT B1 ;  /* 0x0000000000017941 */ /* 0x000fea0003800200 */
.L_x_210:
[----:B------:R-:W-:Y:S04]  /*2b30*/  BSSY.RECONVERGENT B1, `(.L_x_212) ;  /* 0x0000009000017945 */ /* 0x000fe80003800200 */
[----:B------:R-:W-:Y:S05]  /*2b40*/  @!P3 BRA `(.L_x_213) ;  /* 0x00000000001cb947 */ /* 0x000fea0003800000 */
[----:B--2---:R-:W2:Y:S01]  /*2b50*/  LDC.64 R6, c[0x0][0x380] ;  /* 0x0000e000ff067b82 */ /* 0x004ea20000000a00 */
[----:B01----:R-:W-:Y:S02]  /*2b60*/  IMAD R9, R3, 0x100, R4 ;  /* 0x0000010003097824 */ /* 0x003fe400078e0204 */
[----:B------:R-:W-:Y:S02]  /*2b70*/  IMAD.MOV.U32 R8, RZ, RZ, R2 ;  /* 0x000000ffff087224 */ /* 0x000fe400078e0002 */
[----:B------:R-:W-:-:S04]  /*2b80*/  VIADD R9, R9, 0x300 ;  /* 0x0000030009097836 */ /* 0x000fc80000000000 */
[----:B--2---:R-:W-:-:S04]  /*2b90*/  IMAD.WIDE.U32 R6, R9, 0x8, R6 ;  /* 0x0000000809067825 */ /* 0x004fc800078e0006 */
[----:B------:R-:W-:-:S05]  /*2ba0*/  IMAD.MOV.U32 R9, RZ, RZ, RZ ;  /* 0x000000ffff097224 */ /* 0x000fca00078e00ff */
[----:B------:R3:W-:Y:S02]  /*2bb0*/  REDG.E.ADD.64.STRONG.GPU desc[UR20][R6.64+0x400], R8 ;  /* 0x000400080600798e */ /* 0x0007e4000c12e514 */
.L_x_213:
[----:B------:R-:W-:Y:S05]  /*2bc0*/  BSYNC.RECONVERGENT B1 ;  /* 0x0000000000017941 */ /* 0x000fea0003800200 */
.L_x_212:
[----:B------:R-:W-:-:S07]  /*2bd0*/  VIADD R3, R3, 0x4 ;  /* 0x0000000403037836 */ /* 0x000fce0000000000 */
.L_x_205:
[----:B------:R-:W-:-:S09]  /*2be0*/  UISETP.NE.AND UP0, UPT, UR25, URZ, UPT ;  /* 0x000000ff1900728c */ /* 0x000fd2000bf05270 */
[----:B------:R-:W-:Y:S05]  /*2bf0*/  BRA.U !UP0, `(.L_x_152) ;  /* 0x00000001089c7547 */ /* 0x000fea000b800000 */
[----:B------:R-:W-:-:S13]  /*2c00*/  ISETP.NE.AND P0, PT, R5, RZ, PT ;  /* 0x000000ff0500720c */ /* 0x000fda0003f05270 */
[----:B------:R-:W-:Y:S05]  /*2c10*/  @!P0 BRA `(.L_x_214) ;  /* 0x0000000000648947 */ /* 0x000fea0003800000 */
[----:B01234-:R-:W-:Y:S01]  /*2c20*/  LEA R6, R3, R0, 0xa ;  /* 0x0000000003067211 */ /* 0x01ffe200078e50ff */
[----:B------:R-:W-:Y:S04]  /*2c30*/  BSSY.RECONVERGENT B1, `(.L_x_215) ;  /* 0x000000c000017945 */ /* 0x000fe80003800200 */
[----:B------:R-:W0:Y:S04]  /*2c40*/  LDS R2, [R6+0x200] ;  /* 0x0002000006027984 */ /* 0x000e280000000800 */
[----:B------:R-:W1:Y:S01]  /*2c50*/  LDS R5, [R6+0x600] ;  /* 0x0006000006057984 */ /* 0x000e620000000800 */
[----:B0-----:R-:W-:-:S02]  /*2c60*/  ISETP.NE.AND P0, PT, R2, RZ, PT ;  /* 0x000000ff0200720c */ /* 0x001fc40003f05270 */
[----:B-1----:R-:W-:-:S11]  /*2c70*/  ISETP.NE.AND P1, PT, R5, RZ, PT ;  /* 0x000000ff0500720c */ /* 0x002fd60003f25270 */
[----:B------:R-:W-:Y:S05]  /*2c80*/  @!P0 BRA `(.L_x_216) ;  /* 0x0000000000188947 */ /* 0x000fea0003800000 */
[----:B------:R-:W0:Y:S01]  /*2c90*/  LDC.64 R6, c[0x0][0x380] ;  /* 0x0000e000ff067b82 */ /* 0x000e220000000a00 */
[----:B------:R-:W-:-:S04]  /*2ca0*/  IMAD R9, R3, 0x100, R4 ;  /* 0x0000010003097824 */ /* 0x000fc800078e0204 */
[----:B0-----:R-:W-:-:S04]  /*2cb0*/  IMAD.WIDE.U32 R8, R9, 0x8, R6 ;  /* 0x0000000809087825 */ /* 0x001fc800078e0006 */
[----:B------:R-:W-:Y:S02]  /*2cc0*/  IMAD.MOV.U32 R6, RZ, RZ, R2 ;  /* 0x000000ffff067224 */ /* 0x000fe400078e0002 */
[----:B------:R-:W-:-:S05]  /*2cd0*/  IMAD.MOV.U32 R7, RZ, RZ, RZ ;  /* 0x000000ffff077224 */ /* 0x000fca00078e00ff */
[----:B------:R0:W-:Y:S02]  /*2ce0*/  REDG.E.ADD.64.STRONG.GPU desc[UR20][R8.64+0x400], R6 ;  /* 0x000400060800798e */ /* 0x0001e4000c12e514 */
.L_x_216:
[----:B------:R-:W-:Y:S05]  /*2cf0*/  BSYNC.RECONVERGENT B1 ;  /* 0x0000000000017941 */ /* 0x000fea0003800200 */
.L_x_215:
[----:B------:R-:W-:Y:S04]  /*2d00*/  BSSY.RECONVERGENT B1, `(.L_x_217) ;  /* 0x0000009000017945 */ /* 0x000fe80003800200 */
[----:B------:R-:W-:Y:S05]  /*2d10*/  @!P1 BRA `(.L_x_218) ;  /* 0x00000000001c9947 */ /* 0x000fea0003800000 */
[----:B0-----:R-:W0:Y:S01]  /*2d20*/  LDC.64 R6, c[0x0][0x380] ;  /* 0x0000e000ff067b82 */ /* 0x001e220000000a00 */
[----:B------:R-:W-:-:S04]  /*2d30*/  IMAD R2, R3, 0x100, R4 ;  /* 0x0000010003027824 */ /* 0x000fc800078e0204 */
[----:B------:R-:W-:-:S04]  /*2d40*/  VIADD R9, R2, 0x100 ;  /* 0x0000010002097836 */ /* 0x000fc80000000000 */
[----:B0-----:R-:W-:-:S04]  /*2d50*/  IMAD.WIDE.U32 R8, R9, 0x8, R6 ;  /* 0x0000000809087825 */ /* 0x001fc800078e0006 */
[----:B------:R-:W-:Y:S02]  /*2d60*/  HFMA2 R7, -RZ, RZ, 0, 0 ;  /* 0x00000000ff077431 */ /* 0x000fe400000001ff */
[----:B------:R-:W-:-:S05]  /*2d70*/  IMAD.MOV.U32 R6, RZ, RZ, R5 ;  /* 0x000000ffff067224 */ /* 0x000fca00078e0005 */
[----:B------:R1:W-:Y:S02]  /*2d80*/  REDG.E.ADD.64.STRONG.GPU desc[UR20][R8.64+0x400], R6 ;  /* 0x000400060800798e */ /* 0x0003e4000c12e514 */
.L_x_218:
[----:B------:R-:W-:Y:S05]  /*2d90*/  BSYNC.RECONVERGENT B1 ;  /* 0x0000000000017941 */ /* 0x000fea0003800200 */
.L_x_217:
[----:B------:R-:W-:-:S07]  /*2da0*/  VIADD R3, R3, 0x2 ;  /* 0x0000000203037836 */ /* 0x000fce0000000000 */
.L_x_214:
[----:B------:R-:W-:-:S09]  /*2db0*/  UISETP.NE.AND UP0, UPT, UR9, URZ, UPT ;  /* 0x000000ff0900728c */ /* 0x000fd2000bf05270 */
[----:B------:R-:W-:Y:S05]  /*2dc0*/  BRA.U !UP0, `(.L_x_152) ;  /* 0x0000000108287547 */ /* 0x000fea000b800000 */
[----:B------:R-:W-:-:S05]  /*2dd0*/  IMAD R2, R3, 0x400, R0 ;  /* 0x0000040003027824 */ /* 0x000fca00078e0200 */
[----:B------:R-:W5:Y:S02]  /*2de0*/  LDS R5, [R2+0x200] ;  /* 0x0002000002057984 */ /* 0x000f640000000800 */
[----:B-----5:R-:W-:-:S13]  /*2df0*/  ISETP.NE.AND P0, PT, R5, RZ, PT ;  /* 0x000000ff0500720c */ /* 0x020fda0003f05270 */
[----:B------:R-:W-:Y:S05]  /*2e00*/  @!P0 BRA `(.L_x_152) ;  /* 0x0000000000188947 */ /* 0x000fea0003800000 */
[----:B01234-:R-:W0:Y:S01]  /*2e10*/  LDC.64 R6, c[0x0][0x380] ;  /* 0x0000e000ff067b82 */ /* 0x01fe220000000a00 */
[----:B------:R-:W-:-:S04]  /*2e20*/  IMAD R3, R3, 0x100, R4 ;  /* 0x0000010003037824 */ /* 0x000fc800078e0204 */
[----:B0-----:R-:W-:-:S04]  /*2e30*/  IMAD.WIDE.U32 R2, R3, 0x8, R6 ;  /* 0x0000000803027825 */ /* 0x001fc800078e0006 */
[----:B------:R-:W-:Y:S02]  /*2e40*/  IMAD.MOV.U32 R6, RZ, RZ, R5 ;  /* 0x000000ffff067224 */ /* 0x000fe400078e0005 */
[----:B------:R-:W-:-:S05]  /*2e50*/  IMAD.MOV.U32 R7, RZ, RZ, RZ ;  /* 0x000000ffff077224 */ /* 0x000fca00078e00ff */
[----:B------:R0:W-:Y:S02]  /*2e60*/  REDG.E.ADD.64.STRONG.GPU desc[UR20][R2.64+0x400], R6 ;  /* 0x000400060200798e */ /* 0x0001e4000c12e514 */
.L_x_152:
[----:B------:R-:W-:Y:S05]  /*2e70*/  BSYNC.RECONVERGENT B0 ;  /* 0x0000000000007941 */ /* 0x000fea0003800200 */
.L_x_151:
[----:B------:R-:W-:Y:S01]  /*2e80*/  BAR.SYNC.DEFER_BLOCKING 0x0 ;  /* 0x0000000000007b1d */ /* 0x000fe20000010000 */
[----:B------:R-:W-:-:S04]  /*2e90*/  UIADD3 UR6, UP0, UPT, UR6, 0x1, URZ ;  /* 0x0000000106067890 */ /* 0x000fc8000ff1e0ff */
[----:B------:R-:W-:Y:S02]  /*2ea0*/  UIADD3.X UR7, UPT, UPT, URZ, UR7, URZ, UP0, !UPT ;  /* 0x00000007ff077290 */ /* 0x000fe400087fe4ff */
[----:B------:R-:W-:-:S04]  /*2eb0*/  UISETP.NE.U32.AND UP0, UPT, UR6, UR11, UPT ;  /* 0x0000000b0600728c */ /* 0x000fc8000bf05070 */
[----:B------:R-:W-:-:S09]  /*2ec0*/  UISETP.NE.AND.EX UP0, UPT, UR7, UR12, UPT, UP0 ;  /* 0x0000000c0700728c */ /* 0x000fd2000bf05300 */
[----:B------:R-:W-:Y:S05]  /*2ed0*/  BRA.U UP0, `(.L_x_219) ;  /* 0xffffffd100f07547 */ /* 0x000fea000b83ffff */
[----:B------:R-:W-:Y:S05]  /*2ee0*/  EXIT ;  /* 0x000000000000794d */ /* 0x000fea0003800000 */
.L_x_220:
        /* <DEDUP_REMOVED lines=9> */
.L_x_1746:


//--------------------- .text._ZN3cub18CUB_300001_SM_10006detail10radix_sort31DeviceRadixSortSingleTileKernelINS1_5radix10policy_hubIiiyE10Policy1000ELNS0_9SortOrderE0EiiyNS1_21identity_decomposer_tEEEvPKT1_PSA_PKT2_PSE_T3_iiT4_ --------------------------
	.section	.text._ZN3cub18CUB_300001_SM_10006detail10radix_sort31DeviceRadixSortSingleTileKernelINS1_5radix10policy_hubIiiyE10Policy1000ELNS0_9SortOrderE0EiiyNS1_21identity_decomposer_tEEEvPKT1_PSA_PKT2_PSE_T3_iiT4_,"ax",@progbits
	.align	128
        .global         _ZN3cub18CUB_300001_SM_10006detail10radix_sort31DeviceRadixSortSingleTileKernelINS1_5radix10policy_hubIiiyE10Policy1000ELNS0_9SortOrderE0EiiyNS1_21identity_decomposer_tEEEvPKT1_PSA_PKT2_PSE_T3_iiT4_
        .type           _ZN3cub18CUB_300001_SM_10006detail10radix_sort31DeviceRadixSortSingleTileKernelINS1_5radix10policy_hubIiiyE10Policy1000ELNS0_9SortOrderE0EiiyNS1_21identity_decomposer_tEEEvPKT1_PSA_PKT2_PSE_T3_iiT4_,@function
        .size           _ZN3cub18CUB_300001_SM_10006detail10radix_sort31DeviceRadixSortSingleTileKernelINS1_5radix10policy_hubIiiyE10Policy1000ELNS0_9SortOrderE0EiiyNS1_21identity_decomposer_tEEEvPKT1_PSA_PKT2_PSE_T3_iiT4_,(.L_x_1747 - _ZN3cub18CUB_300001_SM_10006detail10radix_sort31DeviceRadixSortSingleTileKernelINS1_5radix10policy_hubIiiyE10Policy1000ELNS0_9SortOrderE0EiiyNS1_21identity_decomposer_tEEEvPKT1_PSA_PKT2_PSE_T3_iiT4_)
        .other          _ZN3cub18CUB_300001_SM_10006detail10radix_sort31DeviceRadixSortSingleTileKernelINS1_5radix10policy_hubIiiyE10Policy1000ELNS0_9SortOrderE0EiiyNS1_21identity_decomposer_tEEEvPKT1_PSA_PKT2_PSE_T3_iiT4_,@"STO_CUDA_ENTRY STV_DEFAULT"
_ZN3cub18CUB_300001_SM_10006detail10radix_sort31DeviceRadixSortSingleTileKernelINS1_5radix10policy_hubIiiyE10Policy1000ELNS0_9SortOrderE0EiiyNS1_21identity_decomposer_tEEEvPKT1_PSA_PKT2_PSE_T3_iiT4_:
.text._ZN3cub18CUB_300001_SM_10006detail10radix_sort31DeviceRadixSortSingleTileKernelINS1_5radix10policy_hubIiiyE10Policy1000ELNS0_9SortOrderE0EiiyNS1_21identity_decomposer_tEEEvPKT1_PSA_PKT2_PSE_T3_iiT4_:
[----:B------:R-:W-:Y:S01]  /*0000*/  LDC R1, c[0x0][0x37c] ;  /* 0x0000df00ff017b82 */ /* 0x000fe20000000800 */
[----:B------:R-:W0:Y:S01]  /*0010*/  S2R R0, SR_TID.X ;  /* 0x0000000000007919 */ /* 0x000e220000002100 */
[----:B------:R-:W1:Y:S06]  /*0020*/  LDCU UR4, c[0x0][0x3a0] ;  /* 0x00007400ff0477ac */ /* 0x000e6c0008000800 */
[----:B------:R-:W2:Y:S01]  /*0030*/  LDC.64 R6, c[0x0][0x380] ;  /* 0x0000e000ff067b82 */ /* 0x000ea20000000a00 */
[----:B------:R-:W3:Y:S01]  /*0040*/  LDCU.64 UR8, c[0x0][0x358] ;  /* 0x00006b00ff0877ac */ /* 0x000ee20008000a00 */
[----:B------:R-:W4:Y:S01]  /*0050*/  LDCU UR10, c[0x0][0x3ac] ;  /* 0x00007580ff0a77ac */ /* 0x000f220008000800 */
[----:B0-----:R-:W-:-:S04]  /*0060*/  IMAD R9, R0, 0x13, RZ ;  /* 0x0000001300097824 */ /* 0x001fc800078e02ff */
[C---:B------:R-:W-:Y:S01]  /*0070*/  VIADD R4, R9.reuse, 0x1 ;  /* 0x0000000109047836 */ /* 0x040fe20000000000 */
[C---:B-1----:R-:W-:Y:S01]  /*0080*/  ISETP.GE.AND P6, PT, R9.reuse, UR4, PT ;  /* 0x0000000409007c0c */ /* 0x042fe2000bfc6270 */
[C---:B------:R-:W-:Y:S02]  /*0090*/  VIADD R8, R9.reuse, 0x5 ;  /* 0x0000000509087836 */ /* 0x040fe40000000000 */
[C---:B--2---:R-:W-:Y:S01]  /*00a0*/  IMAD.WIDE.U32 R6, R9.reuse, 0x4, R6 ;  /* 0x0000000409067825 */ /* 0x044fe200078e0006 */
[----:B------:R-:W-:Y:S02]  /*00b0*/  ISETP.GE.AND P5, PT, R4, UR4, PT ;  /* 0x0000000404007c0c */ /* 0x000fe4000bfa6270 */
[----:B------:R-:W-:Y:S01]  /*00c0*/  ISETP.GE.AND P1, PT, R8, UR4, PT ;  /* 0x0000000408007c0c */ /* 0x000fe2000bf26270 */
[C---:B------:R-:W-:Y:S01]  /*00d0*/  VIADD R5, R9.reuse, 0x2 ;  /* 0x0000000209057836 */ /* 0x040fe20000000000 */
[----:B------:R-:W-:Y:S01]  /*00e0*/  P2R R46, PR, RZ, 0x20 ;  /* 0x00000020ff2e7803 */ /* 0x000fe20000000000 */
[C---:B------:R-:W-:Y:S01]  /*00f0*/  VIADD R10, R9.reuse, 0x6 ;  /* 0x00000006090a7836 */ /* 0x040fe20000000000 */
[----:B------:R-:W-:Y:S01]  /*0100*/  P2R R49, PR, RZ, 0x2 ;  /* 0x00000002ff317803 */ /* 0x000fe20000000000 */
[----:B------:R-:W-:Y:S01]  /*0110*/  VIADD R4, R9, 0x3 ;  /* 0x0000000309047836 */ /* 0x000fe20000000000 */
[----:B------:R-:W-:Y:S01]  /*0120*/  ISETP.GE.AND P4, PT, R5, UR4, PT ;  /* 0x0000000405007c0c */ /* 0x000fe2000bf86270 */
[C---:B------:R-:W-:Y:S01]  /*0130*/  VIADD R5, R9.reuse, 0x4 ;  /* 0x0000000409057836 */ /* 0x040fe20000000000 */
[----:B------:R-:W-:Y:S01]  /*0140*/  ISETP.GE.AND P0, PT, R10, UR4, PT ;  /* 0x000000040a007c0c */ /* 0x000fe2000bf06270 */
[----:B------:R-:W-:Y:S01]  /*0150*/  VIADD R29, R9, 0x9 ;  /* 0x00000009091d7836 */ /* 0x000fe20000000000 */
[----:B------:R-:W-:Y:S01]  /*0160*/  ISETP.GE.AND P3, PT, R4, UR4, PT ;  /* 0x0000000404007c0c */ /* 0x000fe2000bf66270 */
[----:B---3--:R-:W2:Y:S01]  /*0170*/  @!P5 LDG.E R8, desc[UR8][R6.64+0x4] ;  /* 0x000004080608d981 */ /* 0x008ea2000c1e1900 */
[----:B------:R-:W-:Y:S01]  /*0180*/  ISETP.GE.AND P2, PT, R5, UR4, PT ;  /* 0x0000000405007c0c */ /* 0x000fe2000bf46270 */
[C---:B------:R-:W-:Y:S01]  /*0190*/  VIADD R4, R9.reuse, 0x7 ;  /* 0x0000000709047836 */ /* 0x040fe20000000000 */
[----:B------:R-:W-:Y:S01]  /*01a0*/  P2R R50, PR, RZ, 0x1 ;  /* 0x00000001ff327803 */ /* 0x000fe20000000000 */
[----:B------:R-:W3:Y:S01]  /*01b0*/  @!P1 LDG.E R35, desc[UR8][R6.64+0x14] ;  /* 0x0000140806239981 */ /* 0x000ee2000c1e1900 */
[C---:B------:R-:W-:Y:S01]  /*01c0*/  VIADD R5, R9.reuse, 0x8 ;  /* 0x0000000809057836 */ /* 0x040fe20000000000 */
[----:B------:R-:W-:Y:S01]  /*01d0*/  P2R R47, PR, RZ, 0x8 ;  /* 0x00000008ff2f7803 */ /* 0x000fe20000000000 */
[C---:B------:R-:W-:Y:S01]  /*01e0*/  VIADD R30, R9.reuse, 0xa ;  /* 0x0000000a091e7836 */ /* 0x040fe20000000000 */
[----:B------:R-:W4:Y:S01]  /*01f0*/  @!P4 LDG.E R10, desc[UR8][R6.64+0x8] ;  /* 0x00000808060ac981 */ /* 0x000f22000c1e1900 */
[C---:B------:R-:W-:Y:S01]  /*0200*/  VIADD R31, R9.reuse, 0xb ;  /* 0x0000000b091f7836 */ /* 0x040fe20000000000 */
[----:B------:R-:W-:Y:S01]  /*0210*/  P2R R48, PR, RZ, 0x4 ;  /* 0x00000004ff307803 */ /* 0x000fe20000000000 */
[C---:B------:R-:W-:Y:S01]  /*0220*/  VIADD R32, R9.reuse, 0xc ;  /* 0x0000000c09207836 */ /* 0x040fe20000000000 */
[----:B------:R-:W3:Y:S01]  /*0230*/  @!P3 LDG.E R11, desc[UR8][R6.64+0xc] ;  /* 0x00000c08060bb981 */ /* 0x000ee2000c1e1900 */
[----:B------:R-:W-:Y:S01]  /*0240*/  VIADD R33, R9, 0x10 ;  /* 0x0000001009217836 */ /* 0x000fe20000000000 */
[----:B------:R-:W-:-:S02]  /*0250*/  P2R R45, PR, RZ, 0x10 ;  /* 0x00000010ff2d7803 */ /* 0x000fc40000000000 */
[----:B------:R-:W3:Y:S04]  /*0260*/  @!P2 LDG.E R34, desc[UR8][R6.64+0x10] ;  /* 0x000010080622a981 */ /* 0x000ee8000c1e1900 */
[----:B------:R-:W3:Y:S01]  /*0270*/  @!P0 LDG.E R36, desc[UR8][R6.64+0x18] ;  /* 0x0000180806248981 */ /* 0x000ee2000c1e1900 */
[----:B------:R-:W-:-:S03]  /*0280*/  ISETP.GE.AND P0, PT, R4, UR4, PT ;  /* 0x0000000404007c0c */ /* 0x000fc6000bf06270 */
[----:B------:R-:W3:Y:S01]  /*0290*/  @!P6 LDG.E R61, desc[UR8][R6.64] ;  /* 0x00000008063de981 */ /* 0x000ee2000c1e1900 */
[----:B------:R-:W-:-:S09]  /*02a0*/  P2R R51, PR, RZ, 0x1 ;  /* 0x00000001ff337803 */ /* 0x000fd20000000000 */
[----:B------:R-:W3:Y:S01]  /*02b0*/  @!P0 LDG.E R37, desc[UR8][R6.64+0x1c] ;  /* 0x00001c0806258981 */ /* 0x000ee2000c1e1900 */
[----:B------:R-:W-:Y:S02]  /*02c0*/  ISETP.GE.AND P0, PT, R5, UR4, PT ;  /* 0x0000000405007c0c */ /* 0x000fe4000bf06270 */
[----:B------:R-:W0:Y:S02]  /*02d0*/  LDC.64 R4, c[0x0][0x390] ;  /* 0x0000e400ff047b82 */ /* 0x000e240000000a00 */
[----:B------:R-:W-:-:S09]  /*02e0*/  P2R R52, PR, RZ, 0x1 ;  /* 0x00000001ff347803 */ /* 0x000fd20000000000 */
[----:B------:R-:W3:Y:S01]  /*02f0*/  @!P0 LDG.E R38, desc[UR8][R6.64+0x20] ;  /* 0x0000200806268981 */ /* 0x000ee2000c1e1900 */
[----:B------:R-:W-:-:S04]  /*0300*/  ISETP.GE.AND P0, PT, R29, UR4, PT ;  /* 0x000000041d007c0c */ /* 0x000fc8000bf06270 */
[----:B------:R-:W-:-:S09]  /*0310*/  P2R R53, PR, RZ, 0x1 ;  /* 0x00000001ff357803 */ /* 0x000fd20000000000 */
[----:B------:R-:W3:Y:S01]  /*0320*/  @!P0 LDG.E R39, desc[UR8][R6.64+0x24] ;  /* 0x0000240806278981 */ /* 0x000ee2000c1e1900 */
[----:B------:R-:W-:Y:S01]  /*0330*/  ISETP.GE.AND P0, PT, R30, UR4, PT ;  /* 0x000000041e007c0c */ /* 0x000fe2000bf06270 */
[----:B------:R-:W-:-:S05]  /*0340*/  VIADD R30, R9, 0xd ;  /* 0x0000000d091e7836 */ /* 0x000fca0000000000 */
[----:B------:R-:W-:Y:S02]  /*0350*/  ISETP.GE.AND P1, PT, R30, UR4, PT ;  /* 0x000000041e007c0c */ /* 0x000fe4000bf26270 */
[----:B------:R-:W-:Y:S02]  /*0360*/  P2R R54, PR, RZ, 0x1 ;  /* 0x00000001ff367803 */ /* 0x000fe40000000000 */
[----:B------:R-:W-:-:S03]  /*0370*/  P2R R58, PR, RZ, 0x2 ;  /* 0x00000002ff3a7803 */ /* 0x000fc60000000000 */
[----:B------:R-:W3:Y:S01]  /*0380*/  @!P0 LDG.E R40, desc[UR8][R6.64+0x28] ;  /* 0x0000280806288981 */ /* 0x000ee2000c1e1900 */
[----:B------:R-:W-:-:S05]  /*0390*/  ISETP.GE.AND P0, PT, R31, UR4, PT ;  /* 0x000000041f007c0c */ /* 0x000fca000bf06270 */
[----:B------:R-:W3:Y:S01]  /*03a0*/  @!P1 LDG.E R62, desc[UR8][R6.64+0x34] ;  /* 0x00003408063e9981 */ /* 0x000ee2000c1e1900 */
[----:B------:R-:W-:-:S04]  /*03b0*/  ISETP.NE.AND P1, PT, R54, RZ, PT ;  /* 0x000000ff3600720c */ /* 0x000fc80003f25270 */
[----:B------:R-:W-:Y:S02]  /*03c0*/  P2R R57, PR, RZ, 0x2 ;  /* 0x00000002ff397803 */ /* 0x000fe40000000000 */
[----:B------:R-:W-:Y:S01]  /*03d0*/  ISETP.NE.AND P1, PT, R53, RZ, PT ;  /* 0x000000ff3500720c */ /* 0x000fe20003f25270 */
[----:B------:R-:W3:Y:S03]  /*03e0*/  @!P0 LDG.E R41, desc[UR8][R6.64+0x2c] ;  /* 0x00002c0806298981 */ /* 0x000ee6000c1e1900 */
[----:B------:R-:W-:Y:S02]  /*03f0*/  P2R R56, PR, RZ, 0x2 ;  /* 0x00000002ff387803 */ /* 0x000fe40000000000 */
[----:B------:R-:W-:Y:S02]  /*0400*/  ISETP.NE.AND P1, PT, R52, RZ, PT ;  /* 0x000000ff3400720c */ /* 0x000fe40003f25270 */
[----:B------:R-:W-:-:S02]  /*0410*/  P2R R60, PR, RZ, 0x1 ;  /* 0x00000001ff3c7803 */ /* 0x000fc40000000000 */
[----:B------:R-:W-:Y:S02]  /*0420*/  P2R R55, PR, RZ, 0x2 ;  /* 0x00000002ff377803 */ /* 0x000fe40000000000 */
[----:B------:R-:W-:Y:S02]  /*0430*/  ISETP.GE.AND P0, PT, R32, UR4, PT ;  /* 0x0000000420007c0c */ /* 0x000fe4000bf06270 */
[----:B------:R-:W-:Y:S01]  /*0440*/  ISETP.NE.AND P1, PT, R51, RZ, PT ;  /* 0x000000ff3300720c */ /* 0x000fe20003f25270 */
[----:B------:R-:W-:-:S03]  /*0450*/  VIADD R32, R9, 0xf ;  /* 0x0000000f09207836 */ /* 0x000fc60000000000 */
[----:B------:R-:W-:Y:S02]  /*0460*/  P2R R54, PR, RZ, 0x2 ;  /* 0x00000002ff367803 */ /* 0x000fe40000000000 */
[----:B------:R-:W-:Y:S02]  /*0470*/  ISETP.NE.AND P1, PT, R50, RZ, PT ;  /* 0x000000ff3200720c */ /* 0x000fe40003f25270 */
[----:B------:R-:W-:Y:S02]  /*0480*/  ISETP.GE.AND P3, PT, R32, UR4, PT ;  /* 0x0000000420007c0c */ /* 0x000fe4000bf66270 */
[----:B------:R-:W-:Y:S01]  /*0490*/  P2R R53, PR, RZ, 0x2 ;  /* 0x00000002ff357803 */ /* 0x000fe20000000000 */
[----:B------:R-:W3:Y:S01]  /*04a0*/  @!P0 LDG.E R42, desc[UR8][R6.64+0x30] ;  /* 0x00003008062a8981 */ /* 0x000ee2000c1e1900 */
[----:B------:R-:W-:Y:S01]  /*04b0*/  ISETP.NE.AND P1, PT, R49, RZ, PT ;  /* 0x000000ff3100720c */ /* 0x000fe20003f25270 */
[----:B------:R-:W-:-:S03]  /*04c0*/  VIADD R31, R9, 0xe ;  /* 0x0000000e091f7836 */ /* 0x000fc60000000000 */
[----:B------:R-:W-:Y:S01]  /*04d0*/  P2R R51, PR, RZ, 0x2 ;  /* 0x00000002ff337803 */ /* 0x000fe20000000000 */
[C---:B------:R-:W-:Y:S01]  /*04e0*/  VIADD R43, R9.reuse, 0x11 ;  /* 0x00000011092b7836 */ /* 0x040fe20000000000 */
[----:B------:R-:W-:Y:S01]  /*04f0*/  ISETP.NE.AND P1, PT, R48, RZ, PT ;  /* 0x000000ff3000720c */ /* 0x000fe20003f25270 */
[----:B------:R-:W-:Y:S01]  /*0500*/  VIADD R44, R9, 0x12 ;  /* 0x00000012092c7836 */ /* 0x000fe20000000000 */
[----:B------:R-:W-:Y:S02]  /*0510*/  ISETP.GE.AND P2, PT, R31, UR4, PT ;  /* 0x000000041f007c0c */ /* 0x000fe4000bf46270 */
[----:B------:R-:W-:Y:S02]  /*0520*/  P2R R49, PR, RZ, 0x2 ;  /* 0x00000002ff317803 */ /* 0x000fe40000000000 */
[----:B------:R-:W-:Y:S02]  /*0530*/  ISETP.NE.AND P1, PT, R47, RZ, PT ;  /* 0x000000ff2f00720c */ /* 0x000fe40003f25270 */
[----:B------:R-:W-:Y:S01]  /*0540*/  ISETP.GE.AND P4, PT, R33, UR4, PT ;  /* 0x0000000421007c0c */ /* 0x000fe2000bf86270 */
[----:B------:R-:W3:Y:S01]  /*0550*/  @!P3 LDG.E R47, desc[UR8][R6.64+0x3c] ;  /* 0x00003c08062fb981 */ /* 0x000ee2000c1e1900 */
[----:B------:R-:W-:-:S02]  /*0560*/  ISETP.GE.AND P5, PT, R43, UR4, PT ;  /* 0x000000042b007c0c */ /* 0x000fc4000bfa6270 */
[----:B------:R-:W-:Y:S02]  /*0570*/  ISETP.GE.AND P6, PT, R44, UR4, PT ;  /* 0x000000042c007c0c */ /* 0x000fe4000bfc6270 */
[----:B------:R-:W-:Y:S02]  /*0580*/  P2R R48, PR, RZ, 0x2 ;  /* 0x00000002ff307803 */ /* 0x000fe40000000000 */
[----:B------:R-:W-:-:S04]  /*0590*/  ISETP.NE.AND P1, PT, R45, RZ, PT ;  /* 0x000000ff2d00720c */ /* 0x000fc80003f25270 */
[----:B------:R-:W-:Y:S01]  /*05a0*/  P2R R45, PR, RZ, 0x2 ;  /* 0x00000002ff2d7803 */ /* 0x000fe20000000000 */
[----:B0-----:R-:W-:Y:S01]  /*05b0*/  IMAD.WIDE.U32 R4, R9, 0x4, R4 ;  /* 0x0000000409047825 */ /* 0x001fe200078e0004 */
[----:B------:R-:W-:Y:S01]  /*05c0*/  ISETP.NE.AND P1, PT, R46, RZ, PT ;  /* 0x000000ff2e00720c */ /* 0x000fe20003f25270 */
[----:B------:R-:W3:Y:S01]  /*05d0*/  @!P4 LDG.E R50, desc[UR8][R6.64+0x40] ;  /* 0x000040080632c981 */ /* 0x000ee2000c1e1900 */
[----:B------:R-:W-:-:S03]  /*05e0*/  P2R R59, PR, RZ, 0x1 ;  /* 0x00000001ff3b7803 */ /* 0x000fc60000000000 */
[----:B------:R-:W3:Y:S01]  /*05f0*/  @!P2 LDG.E R46, desc[UR8][R6.64+0x38] ;  /* 0x00003808062ea981 */ /* 0x000ee2000c1e1900 */
[----:B------:R-:W-:Y:S01]  /*0600*/  ISETP.GE.AND P0, PT, R9, UR4, PT ;  /* 0x0000000409007c0c */ /* 0x000fe2000bf06270 */
[----:B------:R-:W-:Y:S01]  /*0610*/  IMAD.MOV.U32 R30, RZ, RZ, -0x1 ;  /* 0xffffffffff1e7424 */ /* 0x000fe200078e00ff */
[----:B------:R-:W0:Y:S01]  /*0620*/  S2UR UR6, SR_CgaCtaId ;  /* 0x00000000000679c3 */ /* 0x000e220000008800 */
[----:B------:R-:W3:Y:S01]  /*0630*/  @!P5 LDG.E R9, desc[UR8][R6.64+0x44] ;  /* 0x000044080609d981 */ /* 0x000ee2000c1e1900 */
[----:B------:R-:W-:Y:S01]  /*0640*/  IMAD.MOV.U32 R31, RZ, RZ, -0x1 ;  /* 0xffffffffff1f7424 */ /* 0x000fe200078e00ff */
[----:B------:R-:W1:Y:S02]  /*0650*/  LDCU.64 UR4, c[0x0][0x3a8] ;  /* 0x00007500ff0477ac */ /* 0x000e640008000a00 */
[----:B------:R-:W3:Y:S03]  /*0660*/  @!P6 LDG.E R52, desc[UR8][R6.64+0x48] ;  /* 0x000048080634e981 */ /* 0x000ee6000c1e1900 */
[----:B------:R-:W-:Y:S06]  /*0670*/  BAR.SYNC.DEFER_BLOCKING 0x0 ;  /* 0x0000000000007b1d */ /* 0x000fec0000010000 */
[----:B------:R0:W5:Y:S01]  /*0680*/  @!P1 LDG.E R3, desc[UR8][R4.64+0x4] ;  /* 0x0000040804039981 */ /* 0x000162000c1e1900 */
[----:B------:R-:W-:-:S02]  /*0690*/  IMAD.MOV.U32 R32, RZ, RZ, -0x1 ;  /* 0xffffffffff207424 */ /* 0x000fc400078e00ff */
[----:B------:R-:W-:Y:S01]  /*06a0*/  IMAD.MOV.U32 R33, RZ, RZ, -0x1 ;  /* 0xffffffffff217424 */ /* 0x000fe200078e00ff */
[----:B------:R0:W5:Y:S01]  /*06b0*/  @!P0 LDG.E R2, desc[UR8][R4.64] ;  /* 0x0000000804028981 */ /* 0x000162000c1e1900 */
[----:B--2---:R-:W-:Y:S01]  /*06c0*/  @!P1 LOP3.LUT R30, R8, 0x80000000, RZ, 0x3c, !PT ;  /* 0x80000000081e9812 */ /* 0x004fe200078e3cff */
[----:B------:R-:W-:Y:S01]  /*06d0*/  IMAD.MOV.U32 R29, RZ, RZ, -0x1 ;  /* 0xffffffffff1d7424 */ /* 0x000fe200078e00ff */
[----:B------:R-:W-:Y:S01]  /*06e0*/  ISETP.NE.AND P1, PT, R45, RZ, PT ;  /* 0x000000ff2d00720c */ /* 0x000fe20003f25270 */
[----:B------:R2:W5:Y:S01]  /*06f0*/  @!P2 LDG.E R24, desc[UR8][R4.64+0x38] ;  /* 0x000038080418a981 */ /* 0x000562000c1e1900 */
[----:B-1----:R-:W-:-:S03]  /*0700*/  UIADD3 UR7, UPT, UPT, UR4, 0x6, URZ ;  /* 0x0000000604077890 */ /* 0x002fc6000fffe0ff */
[----:B------:R2:W5:Y:S01]  /*0710*/  @!P3 LDG.E R25, desc[UR8][R4.64+0x3c] ;  /* 0x00003c080419b981 */ /* 0x000562000c1e1900 */
[----:B------:R-:W-:-:S03]  /*0720*/  UIADD3 UR5, UPT, UPT, -UR4, UR5, URZ ;  /* 0x0000000504057290 */ /* 0x000fc6000fffe1ff */
[----:B------:R2:W5:Y:S04]  /*0730*/  @!P4 LDG.E R26, desc[UR8][R4.64+0x40] ;  /* 0x00004008041ac981 */ /* 0x000568000c1e1900 */
[----:B----4-:R-:W-:Y:S01]  /*0740*/  @!P1 LOP3.LUT R31, R10, 0x80000000, RZ, 0x3c, !PT ;  /* 0x800000000a1f9812 */ /* 0x010fe200078e3cff */
[----:B------:R2:W5:Y:S01]  /*0750*/  @!P1 LDG.E R12, desc[UR8][R4.64+0x8] ;  /* 0x00000808040c9981 */ /* 0x000562000c1e1900 */
[----:B------:R-:W-:-:S03]  /*0760*/  ISETP.NE.AND P1, PT, R48, RZ, PT ;  /* 0x000000ff3000720c */ /* 0x000fc60003f25270 */
[----:B------:R2:W5:Y:S04]  /*0770*/  @!P5 LDG.E R27, desc[UR8][R4.64+0x44] ;  /* 0x00004408041bd981 */ /* 0x000568000c1e1900 */
[----:B------:R2:W5:Y:S06]  /*0780*/  @!P6 LDG.E R28, desc[UR8][R4.64+0x48] ;  /* 0x00004808041ce981 */ /* 0x00056c000c1e1900 */
[----:B---3--:R-:W-:Y:S01]  /*0790*/  @!P1 LOP3.LUT R32, R11, 0x80000000, RZ, 0x3c, !PT ;  /* 0x800000000b209812 */ /* 0x008fe200078e3cff */
[----:B------:R2:W5:Y:S01]  /*07a0*/  @!P1 LDG.E R13, desc[UR8][R4.64+0xc] ;  /* 0x00000c08040d9981 */ /* 0x000562000c1e1900 */
[----:B------:R-:W-:-:S13]  /*07b0*/  ISETP.NE.AND P1, PT, R49, RZ, PT ;  /* 0x000000ff3100720c */ /* 0x000fda0003f25270 */
[----:B------:R-:W-:Y:S01]  /*07c0*/  @!P1 LOP3.LUT R33, R34, 0x80000000, RZ, 0x3c, !PT ;  /* 0x8000000022219812 */ /* 0x000fe200078e3cff */
[----:B------:R2:W5:Y:S01]  /*07d0*/  @!P1 LDG.E R14, desc[UR8][R4.64+0x10] ;  /* 0x00001008040e9981 */ /* 0x000562000c1e1900 */
[----:B------:R-:W-:Y:S01]  /*07e0*/  ISETP.NE.AND P1, PT, R51, RZ, PT ;  /* 0x000000ff3300720c */ /* 0x000fe20003f25270 */
[----:B------:R-:W-:-:S12]  /*07f0*/  IMAD.MOV.U32 R34, RZ, RZ, -0x1 ;  /* 0xffffffffff227424 */ /* 0x000fd800078e00ff */
        /* <DEDUP_REMOVED lines=15> */
[----:B------:R-:W-:Y:S01]  /*08f0*/  IMAD.MOV.U32 R38, RZ, RZ, -0x1 ;  /* 0xffffffffff267424 */ /* 0x000fe200078e00ff */
[----:B------:R-:W-:Y:S02]  /*0900*/  @!P0 LOP3.LUT R29, R61, 0x80000000, RZ, 0x3c, !PT ;  /* 0x800000003d1d8812 */ /* 0x000fe400078e3cff */
[----:B------:R-:W-:-:S09]  /*0910*/  ISETP.NE.AND P0, PT, R60, RZ, PT ;  /* 0x000000ff3c00720c */ /* 0x000fd20003f05270 */
[----:B------:R-:W-:Y:S01]  /*0920*/  @!P1 LOP3.LUT R38, R39, 0x80000000, RZ, 0x3c, !PT ;  /* 0x8000000027269812 */ /* 0x000fe200078e3cff */
[----:B------:R2:W5:Y:S01]  /*0930*/  @!P1 LDG.E R19, desc[UR8][R4.64+0x24] ;  /* 0x0000240804139981 */ /* 0x000562000c1e1900 */
[----:B------:R-:W-:Y:S01]  /*0940*/  ISETP.NE.AND P1, PT, R57, RZ, PT ;  /* 0x000000ff3900720c */ /* 0x000fe20003f25270 */
[----:B------:R-:W-:Y:S02]  /*0950*/  IMAD.MOV.U32 R39, RZ, RZ, -0x1 ;  /* 0xffffffffff277424 */ /* 0x000fe400078e00ff */
[----:B------:R2:W5:Y:S10]  /*0960*/  @!P0 LDG.E R21, desc[UR8][R4.64+0x2c] ;  /* 0x00002c0804158981 */ /* 0x000574000c1e1900 */
[----:B------:R-:W-:Y:S01]  /*0970*/  @!P1 LOP3.LUT R39, R40, 0x80000000, RZ, 0x3c, !PT ;  /* 0x8000000028279812 */ /* 0x000fe200078e3cff */
[----:B------:R-:W-:Y:S01]  /*0980*/  IMAD.MOV.U32 R40, RZ, RZ, -0x1 ;  /* 0xffffffffff287424 */ /* 0x000fe200078e00ff */
[----:B------:R2:W5:Y:S01]  /*0990*/  @!P1 LDG.E R20, desc[UR8][R4.64+0x28] ;  /* 0x0000280804149981 */ /* 0x000562000c1e1900 */
[----:B------:R-:W-:-:S02]  /*09a0*/  @!P0 LOP3.LUT R40, R41, 0x80000000, RZ, 0x3c, !PT ;  /* 0x8000000029288812 */ /* 0x000fc400078e3cff */
[----:B------:R-:W-:Y:S02]  /*09b0*/  ISETP.NE.AND P1, PT, R58, RZ, PT ;  /* 0x000000ff3a00720c */ /* 0x000fe40003f25270 */
[----:B------:R-:W-:Y:S01]  /*09c0*/  ISETP.NE.AND P0, PT, R59, RZ, PT ;  /* 0x000000ff3b00720c */ /* 0x000fe20003f05270 */
[----:B------:R-:W-:Y:S01]  /*09d0*/  IMAD.MOV.U32 R41, RZ, RZ, -0x1 ;  /* 0xffffffffff297424 */ /* 0x000fe200078e00ff */
[----:B------:R-:W-:Y:S02]  /*09e0*/  UMOV UR4, 0x400 ;  /* 0x0000040000047882 */ /* 0x000fe40000000000 */
[----:B0-----:R-:W-:-:S07]  /*09f0*/  ULEA UR4, UR6, UR4, 0x18 ;  /* 0x0000000406047291 */ /* 0x001fce000f8ec0ff */
[----:B------:R2:W5:Y:S02]  /*0a00*/  @!P1 LDG.E R23, desc[UR8][R4.64+0x34] ;  /* 0x0000340804179981 */ /* 0x000564000c1e1900 */
[----:B------:R-:W-:Y:S02]  /*0a10*/  @!P0 LOP3.LUT R41, R42, 0x80000000, RZ, 0x3c, !PT ;  /* 0x800000002a298812 */ /* 0x000fe400078e3cff */
[----:B------:R2:W5:Y:S01]  /*0a20*/  @!P0 LDG.E R22, desc[UR8][R4.64+0x30] ;  /* 0x0000300804168981 */ /* 0x000562000c1e1900 */
[----:B------:R-:W0:Y:S01]  /*0a30*/  S2R R42, SR_LANEID ;  /* 0x00000000002a7919 */ /* 0x000e220000000000 */
[----:B------:R-:W-:Y:S01]  /*0a40*/  IMAD.MOV.U32 R45, RZ, RZ, -0x1 ;  /* 0xffffffffff2d7424 */ /* 0x000fe200078e00ff */
[----:B------:R-:W-:Y:S02]  /*0a50*/  @!P3 LOP3.LUT R45, R47, 0x80000000, RZ, 0x3c, !PT ;  /* 0x800000002f2db812 */ /* 0x000fe400078e3cff */
[----:B------:R-:W-:Y:S01]  /*0a60*/  LEA R47, R0, UR4, 0x2 ;  /* 0x00000004002f7c11 */ /* 0x000fe2000f8e10ff */
[----:B------:R-:W-:Y:S01]  /*0a70*/  IMAD.MOV.U32 R44, RZ, RZ, -0x1 ;  /* 0xffffffffff2c7424 */ /* 0x000fe200078e00ff */
[----:B------:R-:W-:-:S02]  /*0a80*/  SHF.R.U32.HI R124, RZ, 0x5, R0 ;  /* 0x00000005ff7c7819 */ /* 0x000fc40000011600 */
[----:B------:R-:W-:Y:S01]  /*0a90*/  @!P2 LOP3.LUT R44, R46, 0x80000000, RZ, 0x3c, !PT ;  /* 0x800000002e2ca812 */ /* 0x000fe200078e3cff */
[----:B------:R-:W-:Y:S02]  /*0aa0*/  IMAD R51, R0, 0x80, R47 ;  /* 0x0000008000337824 */ /* 0x000fe400078e022f */
[----:B------:R-:W-:Y:S01]  /*0ab0*/  IMAD.MOV.U32 R46, RZ, RZ, -0x1 ;  /* 0xffffffffff2e7424 */ /* 0x000fe200078e00ff */
[----:B------:R-:W-:Y:S01]  /*0ac0*/  @!P4 LOP3.LUT R46, R50, 0x80000000, RZ, 0x3c, !PT ;  /* 0x80000000322ec812 */ /* 0x000fe200078e3cff */
[----:B------:R-:W-:Y:S01]  /*0ad0*/  IMAD.MOV.U32 R43, RZ, RZ, -0x1 ;  /* 0xffffffffff2b7424 */ /* 0x000fe200078e00ff */
[----:B------:R-:W-:Y:S01]  /*0ae0*/  @!P1 LOP3.LUT R43, R62, 0x80000000, RZ, 0x3c, !PT ;  /* 0x800000003e2b9812 */ /* 0x000fe200078e3cff */
[----:B------:R-:W-:Y:S01]  /*0af0*/  IMAD.MOV.U32 R48, RZ, RZ, -0x1 ;  /* 0xffffffffff307424 */ /* 0x000fe200078e00ff */
[----:B------:R-:W-:Y:S01]  /*0b00*/  @!P5 LOP3.LUT R48, R9, 0x80000000, RZ, 0x3c, !PT ;  /* 0x800000000930d812 */ /* 0x000fe200078e3cff */
[----:B------:R-:W-:Y:S01]  /*0b10*/  IMAD.MOV.U32 R49, RZ, RZ, -0x1 ;  /* 0xffffffffff317424 */ /* 0x000fe200078e00ff */
[----:B------:R-:W-:Y:S01]  /*0b20*/  @!P6 LOP3.LUT R49, R52, 0x80000000, RZ, 0x3c, !PT ;  /* 0x800000003431e812 */ /* 0x000fe200078e3cff */
[----:B------:R-:W-:Y:S01]  /*0b30*/  IMAD R53, R0, -0x38, R51 ;  /* 0xffffffc800357824 */ /* 0x000fe200078e0233 */
[----:B------:R-:W-:Y:S01]  /*0b40*/  LEA R50, R124, UR4, 0x2 ;  /* 0x000000047c327c11 */ /* 0x000fe2000f8e10ff */
[----:B--2---:R-:W-:Y:S06]  /*0b50*/  BAR.SYNC.DEFER_BLOCKING 0x0 ;  /* 0x0000000000007b1d */ /* 0x004fec0000010000 */
.L_x_222:
[----:B------:R-:W-:Y:S01]  /*0b60*/  UISETP.LT.AND UP0, UPT, UR5, 0x6, UPT ;  /* 0x000000060500788c */ /* 0x000fe2000bf01270 */
[----:B------:R-:W-:Y:S01]  /*0b70*/  STS [R47], RZ ;  /* 0x000000ff2f007388 */ /* 0x000fe20000000800 */
[----:B------:R-:W-:Y:S01]  /*0b80*/  UIADD3 UR6, UPT, UPT, UR7, -0x6, URZ ;  /* 0xfffffffa07067890 */ /* 0x000fe2000fffe0ff */
[----:B0-----:R-:W-:Y:S01]  /*0b90*/  ISETP.NE.AND P1, PT, R42, 0x1f, PT ;  /* 0x0000001f2a00780c */ /* 0x001fe20003f25270 */
[----:B------:R-:W-:Y:S01]  /*0ba0*/  USEL UR4, UR5, 0x6, UP0 ;  /* 0x0000000605047887 */ /* 0x000fe20008000000 */
[----:B------:R-:W-:Y:S01]  /*0bb0*/  STS [R47+0x400], RZ ;  /* 0x000400ff2f007388 */ /* 0x000fe20000000800 */
[C---:B------:R-:W-:Y:S01]  /*0bc0*/  ISETP.NE.AND P2, PT, R124.reuse, 0x6, PT ;  /* 0x000000067c00780c */ /* 0x040fe20003f45270 */
[----:B------:R-:W-:Y:S01]  /*0bd0*/  UISETP.GE.AND UP0, UPT, UR7, UR10, UPT ;  /* 0x0000000a0700728c */ /* 0x000fe2000bf06270 */
[----:B-1----:R-:W-:Y:S01]  /*0be0*/  SHF.R.U32.HI R4, RZ, UR6, R29 ;  /* 0x00000006ff047c19 */ /* 0x002fe2000801161d */
[----:B------:R-:W-:Y:S01]  /*0bf0*/  UBMSK UR4, URZ, UR4 ;  /* 0x00000004ff04729b */ /* 0x000fe20008000000 */
[----:B------:R-:W-:Y:S01]  /*0c00*/  STS [R47+0x800], RZ ;  /* 0x000800ff2f007388 */ /* 0x000fe20000000800 */
[----:B------:R-:W-:-:S03]  /*0c10*/  ISETP.NE.AND P3, PT, R124, 0x7, PT ;  /* 0x000000077c00780c */ /* 0x000fc60003f65270 */
[----:B------:R-:W-:Y:S01]  /*0c20*/  STS [R47+0xc00], RZ ;  /* 0x000c00ff2f007388 */ /* 0x000fe20000000800 */
[----:B------:R-:W-:-:S03]  /*0c30*/  LOP3.LUT R4, R4, UR4, RZ, 0xc0, !PT ;  /* 0x0000000404047c12 */ /* 0x000fc6000f8ec0ff */
[----:B------:R-:W-:Y:S02]  /*0c40*/  STS [R47+0x1000], RZ ;  /* 0x001000ff2f007388 */ /* 0x000fe40000000800 */
[----:B------:R-:W-:Y:S01]  /*0c50*/  IMAD.SHL.U32 R5, R4, 0x400, RZ ;  /* 0x0000040004057824 */ /* 0x000fe200078e00ff */
[----:B------:R-:W-:Y:S01]  /*0c60*/  SHF.R.U32.HI R4, RZ, 0x4, R4 ;  /* 0x00000004ff047819 */ /* 0x000fe20000011604 */
[----:B------:R-:W-:Y:S03]  /*0c70*/  STS [R47+0x1400], RZ ;  /* 0x001400ff2f007388 */ /* 0x000fe60000000800 */
[----:B------:R-:W-:Y:S01]  /*0c80*/  LOP3.LUT R54, R5, 0x7c00, RZ, 0xc0, !PT ;  /* 0x00007c0005367812 */ /* 0x000fe200078ec0ff */
[----:B------:R-:W-:Y:S01]  /*0c90*/  STS [R47+0x1800], RZ ;  /* 0x001800ff2f007388 */ /* 0x000fe20000000800 */
[----:B------:R-:W-:-:S03]  /*0ca0*/  LOP3.LUT R4, R4, 0xffffffe, RZ, 0xc0, !PT ;  /* 0x0ffffffe04047812 */ /* 0x000fc600078ec0ff */
[----:B------:R-:W-:Y:S01]  /*0cb0*/  STS [R47+0x1c00], RZ ;  /* 0x001c00ff2f007388 */ /* 0x000fe20000000800 */
[----:B------:R-:W-:Y:S02]  /*0cc0*/  IADD3 R54, PT, PT, R4, R47, R54 ;  /* 0x0000002f04367210 */ /* 0x000fe40007ffe036 */
[----:B------:R-:W-:Y:S01]  /*0cd0*/  SHF.R.U32.HI R4, RZ, UR6, R30 ;  /* 0x00000006ff047c19 */ /* 0x000fe2000801161e */
[----:B------:R-:W-:Y:S03]  /*0ce0*/  STS [R47+0x2000], RZ ;  /* 0x002000ff2f007388 */ /* 0x000fe60000000800 */
[----:B------:R-:W-:Y:S01]  /*0cf0*/  LOP3.LUT R4, R4, UR4, RZ, 0xc0, !PT ;  /* 0x0000000404047c12 */ /* 0x000fe2000f8ec0ff */
[----:B------:R-:W-:Y:S04]  /*0d00*/  STS [R47+0x2400], RZ ;  /* 0x002400ff2f007388 */ /* 0x000fe80000000800 */
[----:B------:R-:W-:Y:S01]  /*0d10*/  STS [R47+0x2800], RZ ;  /* 0x002800ff2f007388 */ /* 0x000fe20000000800 */
[----:B------:R-:W-:Y:S01]  /*0d20*/  IMAD.SHL.U32 R5, R4, 0x400, RZ ;  /* 0x0000040004057824 */ /* 0x000fe200078e00ff */
[----:B------:R-:W-:-:S02]  /*0d30*/  SHF.R.U32.HI R4, RZ, 0x4, R4 ;  /* 0x00000004ff047819 */ /* 0x000fc40000011604 */
[----:B------:R-:W-:Y:S02]  /*0d40*/  STS [R47+0x2c00], RZ ;  /* 0x002c00ff2f007388 */ /* 0x000fe40000000800 */
[----:B------:R-:W-:Y:S02]  /*0d50*/  LOP3.LUT R56, R5, 0x7c00, RZ, 0xc0, !PT ;  /* 0x00007c0005387812 */ /* 0x000fe400078ec0ff */
        /* <DEDUP_REMOVED lines=32> */
[----:B------:R-:W0:Y:S02]  /*0f60*/  LDS.U16 R52, [R54] ;  /* 0x0000000036347984 */ /* 0x000e240000000400 */
[----:B0-----:R-:W-:-:S05]  /*0f70*/  VIADD R5, R52, 0x1 ;  /* 0x0000000134057836 */ /* 0x001fca0000000000 */
[----:B------:R0:W-:Y:S04]  /*0f80*/  STS.U16 [R54], R5 ;  /* 0x0000000536007388 */ /* 0x0001e80000000400 */
[----:B------:R-:W1:Y:S01]  /*0f90*/  LDS.U16 R57, [R56] ;  /* 0x0000000038397984 */ /* 0x000e620000000400 */
[----:B0-----:R-:W-:Y:S01]  /*0fa0*/  IMAD.SHL.U32 R5, R4, 0x400, RZ ;  /* 0x0000040004057824 */ /* 0x001fe200078e00ff */
[----:B------:R-:W-:-:S04]  /*0fb0*/  SHF.R.U32.HI R4, RZ, 0x4, R4 ;  /* 0x00000004ff047819 */ /* 0x000fc80000011604 */
[----:B------:R-:W-:Y:S02]  /*0fc0*/  LOP3.LUT R60, R5, 0x7c00, RZ, 0xc0, !PT ;  /* 0x00007c00053c7812 */ /* 0x000fe400078ec0ff */
[----:B------:R-:W-:-:S04]  /*0fd0*/  LOP3.LUT R4, R4, 0xffffffe, RZ, 0xc0, !PT ;  /* 0x0ffffffe04047812 */ /* 0x000fc800078ec0ff */
[----:B------:R-:W-:Y:S02]  /*0fe0*/  IADD3 R60, PT, PT, R4, R47, R60 ;  /* 0x0000002f043c7210 */ /* 0x000fe40007ffe03c */
[----:B------:R-:W-:-:S04]  /*0ff0*/  SHF.R.U32.HI R4, RZ, UR6, R33 ;  /* 0x00000006ff047c19 */ /* 0x000fc80008011621 */
[----:B------:R-:W-:-:S05]  /*1000*/  LOP3.LUT R4, R4, UR4, RZ, 0xc0, !PT ;  /* 0x0000000404047c12 */ /* 0x000fca000f8ec0ff */
[----:B------:R-:W-:Y:S01]  /*1010*/  IMAD.SHL.U32 R6, R4, 0x400, RZ ;  /* 0x0000040004067824 */ /* 0x000fe200078e00ff */
[----:B------:R-:W-:-:S04]  /*1020*/  SHF.R.U32.HI R4, RZ, 0x4, R4 ;  /* 0x00000004ff047819 */ /* 0x000fc80000011604 */
[----:B------:R-:W-:Y:S02]  /*1030*/  LOP3.LUT R6, R6, 0x7c00, RZ, 0xc0, !PT ;  /* 0x00007c0006067812 */ /* 0x000fe400078ec0ff */
[----:B------:R-:W-:-:S04]  /*1040*/  LOP3.LUT R4, R4, 0xffffffe, RZ, 0xc0, !PT ;  /* 0x0ffffffe04047812 */ /* 0x000fc800078ec0ff */
[----:B------:R-:W-:Y:S01]  /*1050*/  IADD3 R62, PT, PT, R4, R47, R6 ;  /* 0x0000002f043e7210 */ /* 0x000fe20007ffe006 */
[----:B-1----:R-:W-:Y:S01]  /*1060*/  VIADD R7, R57, 0x1 ;  /* 0x0000000139077836 */ /* 0x002fe20000000000 */
[----:B------:R-:W-:-:S04]  /*1070*/  SHF.R.U32.HI R4, RZ, UR6, R34 ;  /* 0x00000006ff047c19 */ /* 0x000fc80008011622 */
[----:B------:R-:W-:Y:S01]  /*1080*/  STS.U16 [R56], R7 ;  /* 0x0000000738007388 */ /* 0x000fe20000000400 */
[----:B------:R-:W-:-:S03]  /*1090*/  LOP3.LUT R4, R4, UR4, RZ, 0xc0, !PT ;  /* 0x0000000404047c12 */ /* 0x000fc6000f8ec0ff */
        /* <DEDUP_REMOVED lines=129> */
[----:B------:R-:W-:Y:S01]  /*18b0*/  SHF.R.U32.HI R4, RZ, UR6, R49 ;  /* 0x00000006ff047c19 */ /* 0x000fe20008011631 */
[----:B------:R-:W0:Y:S03]  /*18c0*/  S2UR UR6, SR_CgaCtaId ;  /* 0x00000000000679c3 */ /* 0x000e260000008800 */
[----:B------:R-:W-:Y:S01]  /*18d0*/  LOP3.LUT R4, R4, UR4, RZ, 0xc0, !PT ;  /* 0x0000000404047c12 */ /* 0x000fe2000f8ec0ff */
[----:B------:R-:W-:-:S04]  /*18e0*/  UMOV UR4, 0x400 ;  /* 0x0000040000047882 */ /* 0x000fc80000000000 */
[----:B------:R-:W-:Y:S01]  /*18f0*/  IMAD.SHL.U32 R6, R4, 0x400, RZ ;  /* 0x0000040004067824 */ /* 0x000fe200078e00ff */
[----:B------:R-:W-:-:S04]  /*1900*/  SHF.R.U32.HI R4, RZ, 0x4, R4 ;  /* 0x00000004ff047819 */ /* 0x000fc80000011604 */
[----:B------:R-:W-:Y:S02]  /*1910*/  LOP3.LUT R6, R6, 0x7c00, RZ, 0xc0, !PT ;  /* 0x00007c0006067812 */ /* 0x000fe400078ec0ff */
[----:B------:R-:W-:-:S04]  /*1920*/  LOP3.LUT R4, R4, 0xffffffe, RZ, 0xc0, !PT ;  /* 0x0ffffffe04047812 */ /* 0x000fc800078ec0ff */
[----:B------:R-:W-:Y:S01]  /*1930*/  IADD3 R90, PT, PT, R4, R47, R6 ;  /* 0x0000002f045a7210 */ /* 0x000fe20007ffe006 */
[----:B-1----:R-:W-:Y:S01]  /*1940*/  VIADD R7, R85, 0x1 ;  /* 0x0000000155077836 */ /* 0x002fe20000000000 */
[----:B0-----:R-:W-:-:S04]  /*1950*/  ULEA UR4, UR6, UR4, 0x18 ;  /* 0x0000000406047291 */ /* 0x001fc8000f8ec0ff */
[----:B------:R-:W-:Y:S04]  /*1960*/  STS.U16 [R84], R7 ;  /* 0x0000000754007388 */ /* 0x000fe80000000400 */
[----:B------:R-:W0:Y:S02]  /*1970*/  LDS.U16 R87, [R86] ;  /* 0x0000000056577984 */ /* 0x000e240000000400 */
[----:B0-----:R-:W-:-:S05]  /*1980*/  VIADD R5, R87, 0x1 ;  /* 0x0000000157057836 */ /* 0x001fca0000000000 */
[----:B------:R-:W-:Y:S04]  /*1990*/  STS.U16 [R86], R5 ;  /* 0x0000000556007388 */ /* 0x000fe80000000400 */
[----:B------:R-:W0:Y:S02]  /*19a0*/  LDS.U16 R89, [R88] ;  /* 0x0000000058597984 */ /* 0x000e240000000400 */
[----:B0-----:R-:W-:-:S05]  /*19b0*/  VIADD R7, R89, 0x1 ;  /* 0x0000000159077836 */ /* 0x001fca0000000000 */
[----:B------:R-:W-:Y:S04]  /*19c0*/  STS.U16 [R88], R7 ;  /* 0x0000000758007388 */ /* 0x000fe80000000400 */
[----:B------:R-:W0:Y:S02]  /*19d0*/  LDS.U16 R91, [R90] ;  /* 0x000000005a5b7984 */ /* 0x000e240000000400 */
[----:B0-----:R-:W-:-:S05]  /*19e0*/  VIADD R5, R91, 0x1 ;  /* 0x000000015b057836 */ /* 0x001fca0000000000 */
[----:B------:R-:W-:Y:S01]  /*19f0*/  STS.U16 [R90], R5 ;  /* 0x000000055a007388 */ /* 0x000fe20000000400 */
[----:B------:R-:W-:Y:S06]  /*1a00*/  BAR.SYNC.DEFER_BLOCKING 0x0 ;  /* 0x0000000000007b1d */ /* 0x000fec0000010000 */
[----:B------:R-:W-:Y:S04]  /*1a10*/  LDS R92, [R51] ;  /* 0x00000000335c7984 */ /* 0x000fe80000000800 */
[----:B------:R-:W0:Y:S04]  /*1a20*/  LDS R93, [R51+0x4] ;  /* 0x00000400335d7984 */ /* 0x000e280000000800 */
[----:B------:R-:W1:Y:S04]  /*1a30*/  LDS R94, [R51+0x8] ;  /* 0x00000800335e7984 */ /* 0x000e680000000800 */
[----:B------:R-:W2:Y:S04]  /*1a40*/  LDS R95, [R51+0xc] ;  /* 0x00000c00335f7984 */ /* 0x000ea80000000800 */
[----:B------:R-:W3:Y:S04]  /*1a50*/  LDS R96, [R51+0x10] ;  /* 0x0000100033607984 */ /* 0x000ee80000000800 */
[----:B------:R-:W4:Y:S04]  /*1a60*/  LDS R97, [R51+0x14] ;  /* 0x0000140033617984 */ /* 0x000f280000000800 */
[----:B------:R-:W4:Y:S04]  /*1a70*/  LDS R98, [R51+0x18] ;  /* 0x0000180033627984 */ /* 0x000f280000000800 */
[----:B------:R-:W4:Y:S04]  /*1a80*/  LDS R99, [R51+0x1c] ;  /* 0x00001c0033637984 */ /* 0x000f280000000800 */
[----:B------:R-:W4:Y:S04]  /*1a90*/  LDS R100, [R51+0x20] ;  /* 0x0000200033647984 */ /* 0x000f280000000800 */
[----:B------:R-:W4:Y:S04]  /*1aa0*/  LDS R101, [R51+0x24] ;  /* 0x0000240033657984 */ /* 0x000f280000000800 */
[----:B------:R-:W4:Y:S04]  /*1ab0*/  LDS R102, [R51+0x28] ;  /* 0x0000280033667984 */ /* 0x000f280000000800 */
[----:B------:R-:W4:Y:S01]  /*1ac0*/  LDS R103, [R51+0x2c] ;  /* 0x00002c0033677984 */ /* 0x000f220000000800 */
[----:B0-----:R-:W-:-:S03]  /*1ad0*/  IMAD.IADD R93, R92, 0x1, R93 ;  /* 0x000000015c5d7824 */ /* 0x001fc600078e025d */
[----:B------:R-:W0:Y:S01]  /*1ae0*/  LDS R104, [R51+0x30] ;  /* 0x0000300033687984 */ /* 0x000e220000000800 */
[----:B-1----:R-:W-:-:S03]  /*1af0*/  IMAD.IADD R94, R94, 0x1, R93 ;  /* 0x000000015e5e7824 */ /* 0x002fc600078e025d */
[----:B------:R-:W1:Y:S01]  /*1b00*/  LDS R105, [R51+0x34] ;  /* 0x0000340033697984 */ /* 0x000e620000000800 */
[----:B--2---:R-:W-:-:S03]  /*1b10*/  IMAD.IADD R95, R95, 0x1, R94 ;  /* 0x000000015f5f7824 */ /* 0x004fc600078e025e */
[----:B------:R-:W2:Y:S01]  /*1b20*/  LDS R106, [R51+0x38] ;  /* 0x00003800336a7984 */ /* 0x000ea20000000800 */
[----:B---3--:R-:W-:-:S03]  /*1b30*/  IMAD.IADD R96, R96, 0x1, R95 ;  /* 0x0000000160607824 */ /* 0x008fc600078e025f */
[----:B------:R-:W3:Y:S01]  /*1b40*/  LDS R107, [R51+0x3c] ;  /* 0x00003c00336b7984 */ /* 0x000ee20000000800 */
[----:B----4-:R-:W-:-:S03]  /*1b50*/  IMAD.IADD R97, R97, 0x1, R96 ;  /* 0x0000000161617824 */ /* 0x010fc600078e0260 */
[----:B------:R-:W4:Y:S01]  /*1b60*/  LDS R108, [R51+0x40] ;  /* 0x00004000336c7984 */ /* 0x000f220000000800 */
[----:B------:R-:W-:-:S03]  /*1b70*/  IMAD.IADD R98, R98, 0x1, R97 ;  /* 0x0000000162627824 */ /* 0x000fc600078e0261 */
        /* <DEDUP_REMOVED lines=31> */
[----:B------:R-:W-:-:S04]  /*1d70*/  IMAD.IADD R114, R114, 0x1, R113 ;  /* 0x0000000172727824 */ /* 0x000fc800078e0271 */
[----:B0-----:R-:W-:-:S04]  /*1d80*/  IMAD.IADD R115, R115, 0x1, R114 ;  /* 0x0000000173737824 */ /* 0x001fc800078e0272 */
[----:B-1----:R-:W-:-:S04]  /*1d90*/  IMAD.IADD R116, R116, 0x1, R115 ;  /* 0x0000000174747824 */ /* 0x002fc800078e0273 */
[----:B--2---:R-:W-:-:S04]  /*1da0*/  IMAD.IADD R117, R117, 0x1, R116 ;  /* 0x0000000175757824 */ /* 0x004fc800078e0274 */
[----:B---3--:R-:W-:-:S04]  /*1db0*/  IMAD.IADD R118, R118, 0x1, R117 ;  /* 0x0000000176767824 */ /* 0x008fc800078e0275 */
[----:B----4-:R-:W-:-:S04]  /*1dc0*/  IMAD.IADD R119, R119, 0x1, R118 ;  /* 0x0000000177777824 */ /* 0x010fc800078e0276 */
[----:B------:R-:W-:-:S04]  /*1dd0*/  IMAD.IADD R120, R120, 0x1, R119 ;  /* 0x0000000178787824 */ /* 0x000fc800078e0277 */
[----:B------:R-:W-:-:S04]  /*1de0*/  IMAD.IADD R121, R121, 0x1, R120 ;  /* 0x0000000179797824 */ /* 0x000fc800078e0278 */
[----:B------:R-:W-:-:S04]  /*1df0*/  IMAD.IADD R122, R122, 0x1, R121 ;  /* 0x000000017a7a7824 */ /* 0x000fc800078e0279 */
[----:B------:R-:W-:-:S04]  /*1e00*/  IMAD.IADD R123, R123, 0x1, R122 ;  /* 0x000000017b7b7824 */ /* 0x000fc800078e027a */
[----:B------:R-:W-:-:S05]  /*1e10*/  IMAD.IADD R125, R4, 0x1, R123 ;  /* 0x00000001047d7824 */ /* 0x000fca00078e027b */
        /* <DEDUP_REMOVED lines=8> */
[----:B------:R-:W0:Y:S02]  /*1ea0*/  SHFL.UP P0, R126, R127, 0x10, RZ ;  /* 0x060000007f7e7989 */ /* 0x000e2400000000ff */
[----:B0-----:R-:W-:Y:S01]  /*1eb0*/  @P0 IMAD.IADD R126, R127, 0x1, R126 ;  /* 0x000000017f7e0824 */ /* 0x001fe200078e027e */
[----:B------:R-:W-:-:S03]  /*1ec0*/  ISETP.NE.AND P0, PT, R124, 0x1, PT ;  /* 0x000000017c00780c */ /* 0x000fc60003f05270 */
[----:B------:R-:W-:Y:S01]  /*1ed0*/  IMAD.IADD R125, R126, 0x1, -R125 ;  /* 0x000000017e7d7824 */ /* 0x000fe200078e0a7d */
[----:B------:R-:W-:Y:S01]  /*1ee0*/  @!P1 STS [R50+0x8400], R126 ;  /* 0x0084007e32009388 */ /* 0x000fe20000000800 */
[----:B------:R-:W-:Y:S01]  /*1ef0*/  BAR.SYNC.DEFER_BLOCKING 0x0 ;  /* 0x0000000000007b1d */ /* 0x000fe20000010000 */
[----:B------:R-:W-:-:S05]  /*1f00*/  ISETP.NE.AND P1, PT, R124, 0x4, PT ;  /* 0x000000047c00780c */ /* 0x000fca0003f25270 */
[----:B------:R-:W0:Y:S04]  /*1f10*/  LDS.128 R4, [UR4+0x8400] ;  /* 0x00840004ff047984 */ /* 0x000e280008000c00 */
[----:B------:R-:W1:Y:S01]  /*1f20*/  LDS.128 R8, [UR4+0x8410] ;  /* 0x00841004ff087984 */ /* 0x000e620008000c00 */
[C---:B0-----:R-:W-:Y:S01]  /*1f30*/  SEL R55, R4.reuse, R55, !P0 ;  /* 0x0000003704377207 */ /* 0x041fe20004000000 */
[----:B------:R-:W-:Y:S01]  /*1f40*/  IMAD.IADD R5, R4, 0x1, R5 ;  /* 0x0000000104057824 */ /* 0x000fe200078e0205 */
[----:B------:R-:W-:-:S03]  /*1f50*/  ISETP.NE.AND P0, PT, R124, 0x2, PT ;  /* 0x000000027c00780c */ /* 0x000fc60003f05270 */
[----:B------:R-:W-:Y:S01]  /*1f60*/  IMAD.IADD R6, R6, 0x1, R5 ;  /* 0x0000000106067824 */ /* 0x000fe200078e0205 */
[----:B------:R-:W-:Y:S02]  /*1f70*/  SEL R55, R5, R55, !P0 ;  /* 0x0000003705377207 */ /* 0x000fe40004000000 */
[----:B------:R-:W-:Y:S01]  /*1f80*/  ISETP.NE.AND P0, PT, R124, 0x3, PT ;  /* 0x000000037c00780c */ /* 0x000fe20003f05270 */
[----:B------:R-:W-:-:S03]  /*1f90*/  IMAD.IADD R7, R7, 0x1, R6 ;  /* 0x0000000107077824 */ /* 0x000fc600078e0206 */
[----:B------:R-:W-:Y:S01]  /*1fa0*/  SEL R55, R6, R55, !P0 ;  /* 0x0000003706377207 */ /* 0x000fe20004000000 */
[C---:B-1----:R-:W-:Y:S01]  /*1fb0*/  IMAD.IADD R8, R7.reuse, 0x1, R8 ;  /* 0x0000000107087824 */ /* 0x042fe200078e0208 */
[----:B------:R-:W-:Y:S02]  /*1fc0*/  ISETP.NE.AND P0, PT, R124, 0x5, PT ;  /* 0x000000057c00780c */ /* 0x000fe40003f05270 */
[----:B------:R-:W-:Y:S01]  /*1fd0*/  SEL R55, R7, R55, !P1 ;  /* 0x0000003707377207 */ /* 0x000fe20004800000 */
[----:B------:R-:W-:Y:S01]  /*1fe0*/  IMAD.IADD R9, R9, 0x1, R8 ;  /* 0x0000000109097824 */ /* 0x000fe200078e0208 */
[----:B------:R-:W-:Y:S02]  /*1ff0*/  ISETP.NE.AND P1, PT, R42, RZ, PT ;  /* 0x000000ff2a00720c */ /* 0x000fe40003f25270 */
[----:B------:R-:W-:Y:S01]  /*2000*/  SEL R55, R8, R55, !P0 ;  /* 0x0000003708377207 */ /* 0x000fe20004000000 */
[----:B------:R-:W-:Y:S01]  /*2010*/  IMAD.IADD R10, R10, 0x1, R9 ;  /* 0x000000010a0a7824 */ /* 0x000fe200078e0209 */
[----:B------:R-:W-:-:S02]  /*2020*/  ISETP.GT.U32.AND P0, PT, R0, 0x1f, PT ;  /* 0x0000001f0000780c */ /* 0x000fc40003f04070 */
[----:B------:R-:W-:Y:S01]  /*2030*/  SEL R55, R9, R55, !P2 ;  /* 0x0000003709377207 */ /* 0x000fe20005000000 */
[----:B------:R-:W-:Y:S01]  /*2040*/  IMAD.IADD R11, R11, 0x1, R10 ;  /* 0x000000010b0b7824 */ /* 0x000fe200078e020a */
[----:B------:R-:W-:Y:S02]  /*2050*/  ISETP.GT.U32.OR P2, PT, R0, 0x1f, P1 ;  /* 0x0000001f0000780c */ /* 0x000fe40000f44470 */
[----:B------:R-:W-:Y:S02]  /*2060*/  SEL R4, R125, RZ, P1 ;  /* 0x000000ff7d047207 */ /* 0x000fe40000800000 */
[----:B------:R-:W-:-:S05]  /*2070*/  SEL R55, R10, R55, !P3 ;  /* 0x000000370a377207 */ /* 0x000fca0005800000 */
[----:B------:R-:W-:Y:S01]  /*2080*/  @P0 IMAD.IADD R125, R55, 0x1, R4 ;  /* 0x00000001377d0824 */ /* 0x000fe200078e0204 */
[----:B------:R-:W-:-:S03]  /*2090*/  ISETP.NE.AND P0, PT, R0, RZ, PT ;  /* 0x000000ff0000720c */ /* 0x000fc60003f05270 */
[----:B------:R-:W-:-:S05]  /*20a0*/  @!P2 IMAD.U32 R125, R11, 0x10000, RZ ;  /* 0x000100000b7da824 */ /* 0x000fca00078e00ff */
[----:B------:R-:W-:Y:S01]  /*20b0*/  @!P2 STS [UR4+0x8428], R125 ;  /* 0x0084287dff00a988 */ /* 0x000fe20008000804 */
[----:B------:R-:W-:Y:S06]  /*20c0*/  BAR.SYNC.DEFER_BLOCKING 0x0 ;  /* 0x0000000000007b1d */ /* 0x000fec0000010000 */
[----:B------:R-:W0:Y:S02]  /*20d0*/  LDS R4, [UR4+0x8428] ;  /* 0x00842804ff047984 */ /* 0x000e240008000800 */
[----:B0-----:R-:W-:-:S05]  /*20e0*/  SEL R4, R4, RZ, P0 ;  /* 0x000000ff04047207 */ /* 0x001fca0000000000 */
[----:B------:R-:W-:-:S04]  /*20f0*/  IMAD.IADD R4, R4, 0x1, R125 ;  /* 0x0000000104047824 */ /* 0x000fc800078e027d */
[--C-:B------:R-:W-:Y:S01]  /*2100*/  IMAD.IADD R92, R92, 0x1, R4.reuse ;  /* 0x000000015c5c7824 */ /* 0x100fe200078e0204 */
[----:B------:R-:W-:Y:S01]  /*2110*/  STS [R51], R4 ;  /* 0x0000000433007388 */ /* 0x000fe20000000800 */
[--C-:B------:R-:W-:Y:S02]  /*2120*/  IMAD.IADD R6, R93, 0x1, R4.reuse ;  /* 0x000000015d067824 */ /* 0x100fe400078e0204 */
[--C-:B------:R-:W-:Y:S01]  /*2130*/  IMAD.IADD R94, R94, 0x1, R4.reuse ;  /* 0x000000015e5e7824 */ /* 0x100fe200078e0204 */
[----:B------:R-:W-:Y:S01]  /*2140*/  STS [R51+0x4], R92 ;  /* 0x0000045c33007388 */ /* 0x000fe20000000800 */
[--C-:B------:R-:W-:Y:S02]  /*2150*/  IMAD.IADD R8, R95, 0x1, R4.reuse ;  /* 0x000000015f087824 */ /* 0x100fe400078e0204 */
[--C-:B------:R-:W-:Y:S01]  /*2160*/  IMAD.IADD R96, R96, 0x1, R4.reuse ;  /* 0x0000000160607824 */ /* 0x100fe200078e0204 */
[----:B------:R-:W-:Y:S01]  /*2170*/  STS [R51+0x8], R6 ;  /* 0x0000080633007388 */ /* 0x000fe20000000800 */
[----:B------:R-:W-:-:S02]  /*2180*/  IMAD.IADD R10, R97, 0x1, R4 ;  /* 0x00000001610a7824 */ /* 0x000fc400078e0204 */
[--C-:B------:R-:W-:Y:S01]  /*2190*/  IMAD.IADD R98, R98, 0x1, R4.reuse ;  /* 0x0000000162627824 */ /* 0x100fe200078e0204 */
[----:B------:R-:W-:Y:S01]  /*21a0*/  STS [R51+0xc], R94 ;  /* 0x00000c5e33007388 */ /* 0x000fe20000000800 */
        /* <DEDUP_REMOVED lines=36> */
[----:B------:R-:W-:-:S03]  /*23f0*/  IMAD.IADD R150, R123, 0x1, R4 ;  /* 0x000000017b967824 */ /* 0x000fc600078e0204 */
[----:B------:R-:W-:Y:S04]  /*2400*/  STS [R51+0x40], R134 ;  /* 0x0000408633007388 */ /* 0x000fe80000000800 */
        /* <DEDUP_REMOVED lines=15> */
[----:B------:R-:W-:Y:S01]  /*2500*/  STS [R51+0x80], R150 ;  /* 0x0000809633007388 */ /* 0x000fe20000000800 */
[----:B------:R-:W-:Y:S06]  /*2510*/  BAR.SYNC.DEFER_BLOCKING 0x0 ;  /* 0x0000000000007b1d */ /* 0x000fec0000010000 */
[----:B------:R-:W0:Y:S04]  /*2520*/  LDS.U16 R5, [R54] ;  /* 0x0000000036057984 */ /* 0x000e280000000400 */
[----:B------:R-:W1:Y:S04]  /*2530*/  LDS.U16 R56, [R56] ;  /* 0x0000000038387984 */ /* 0x000e680000000400 */
[----:B------:R-:W2:Y:S04]  /*2540*/  LDS.U16 R58, [R58] ;  /* 0x000000003a3a7984 */ /* 0x000ea80000000400 */
[----:B------:R-:W3:Y:S04]  /*2550*/  LDS.U16 R60, [R60] ;  /* 0x000000003c3c7984 */ /* 0x000ee80000000400 */
[----:B------:R-:W4:Y:S04]  /*2560*/  LDS.U16 R62, [R62] ;  /* 0x000000003e3e7984 */ /* 0x000f280000000400 */
[----:B------:R-:W4:Y:S04]  /*2570*/  LDS.U16 R64, [R64] ;  /* 0x0000000040407984 */ /* 0x000f280000000400 */
[----:B------:R-:W4:Y:S04]  /*2580*/  LDS.U16 R66, [R66] ;  /* 0x0000000042427984 */ /* 0x000f280000000400 */
[----:B------:R-:W4:Y:S04]  /*2590*/  LDS.U16 R68, [R68] ;  /* 0x0000000044447984 */ /* 0x000f280000000400 */
[----:B------:R-:W4:Y:S04]  /*25a0*/  LDS.U16 R70, [R70] ;  /* 0x0000000046467984 */ /* 0x000f280000000400 */
[----:B------:R-:W4:Y:S04]  /*25b0*/  LDS.U16 R72, [R72] ;  /* 0x0000000048487984 */ /* 0x000f280000000400 */
[----:B------:R-:W4:Y:S01]  /*25c0*/  LDS.U16 R74, [R74] ;  /* 0x000000004a4a7984 */ /* 0x000f220000000400 */
[----:B0-----:R-:W-:-:S03]  /*25d0*/  IMAD.IADD R5, R52, 0x1, R5 ;  /* 0x0000000134057824 */ /* 0x001fc600078e0205 */
[----:B------:R-:W0:Y:S01]  /*25e0*/  LDS.U16 R76, [R76] ;  /* 0x000000004c4c7984 */ /* 0x000e220000000400 */
[----:B-1----:R-:W-:-:S03]  /*25f0*/  IMAD.IADD R56, R57, 0x1, R56 ;  /* 0x0000000139387824 */ /* 0x002fc600078e0238 */
[----:B------:R-:W1:Y:S01]  /*2600*/  LDS.U16 R78, [R78] ;  /* 0x000000004e4e7984 */ /* 0x000e620000000400 */
[----:B--2---:R-:W-:-:S03]  /*2610*/  IMAD.IADD R58, R59, 0x1, R58 ;  /* 0x000000013b3a7824 */ /* 0x004fc600078e023a */
[----:B------:R-:W2:Y:S01]  /*2620*/  LDS.U16 R80, [R80] ;  /* 0x0000000050507984 */ /* 0x000ea20000000400 */
[----:B---3--:R-:W-:-:S03]  /*2630*/  IMAD.IADD R60, R61, 0x1, R60 ;  /* 0x000000013d3c7824 */ /* 0x008fc600078e023c */
[----:B------:R-:W3:Y:S01]  /*2640*/  LDS.U16 R82, [R82] ;  /* 0x0000000052527984 */ /* 0x000ee20000000400 */
[----:B----4-:R-:W-:-:S03]  /*2650*/  IMAD.IADD R62, R63, 0x1, R62 ;  /* 0x000000013f3e7824 */ /* 0x010fc600078e023e */
[----:B------:R-:W4:Y:S01]  /*2660*/  LDS.U16 R84, [R84] ;  /* 0x0000000054547984 */ /* 0x000f220000000400 */
[----:B------:R-:W-:-:S03]  /*2670*/  IMAD.IADD R64, R65, 0x1, R64 ;  /* 0x0000000141407824 */ /* 0x000fc600078e0240 */
[----:B------:R-:W4:Y:S01]  /*2680*/  LDS.U16 R86, [R86] ;  /* 0x0000000056567984 */ /* 0x000f220000000400 */
[----:B------:R-:W-:-:S03]  /*2690*/  IMAD.IADD R66, R67, 0x1, R66 ;  /* 0x0000000143427824 */ /* 0x000fc600078e0242 */
[----:B------:R-:W4:Y:S01]  /*26a0*/  LDS.U16 R88, [R88] ;  /* 0x0000000058587984 */ /* 0x000f220000000400 */
[----:B------:R-:W-:-:S03]  /*26b0*/  IMAD.IADD R68, R69, 0x1, R68 ;  /* 0x0000000145447824 */ /* 0x000fc600078e0244 */
[----:B------:R-:W4:Y:S01]  /*26c0*/  LDS.U16 R90, [R90] ;  /* 0x000000005a5a7984 */ /* 0x000f220000000400 */
[----:B------:R-:W-:Y:S02]  /*26d0*/  IMAD.IADD R70, R71, 0x1, R70 ;  /* 0x0000000147467824 */ /* 0x000fe400078e0246 */
[----:B------:R-:W-:Y:S02]  /*26e0*/  IMAD.IADD R72, R73, 0x1, R72 ;  /* 0x0000000149487824 */ /* 0x000fe400078e0248 */
[----:B------:R-:W-:Y:S02]  /*26f0*/  IMAD.IADD R74, R75, 0x1, R74 ;  /* 0x000000014b4a7824 */ /* 0x000fe400078e024a */
[----:B0-----:R-:W-:Y:S02]  /*2700*/  IMAD.IADD R76, R77, 0x1, R76 ;  /* 0x000000014d4c7824 */ /* 0x001fe400078e024c */
[----:B-1----:R-:W-:Y:S02]  /*2710*/  IMAD.IADD R78, R79, 0x1, R78 ;  /* 0x000000014f4e7824 */ /* 0x002fe400078e024e */
[----:B--2---:R-:W-:-:S02]  /*2720*/  IMAD.IADD R80, R81, 0x1, R80 ;  /* 0x0000000151507824 */ /* 0x004fc400078e0250 */
[----:B---3--:R-:W-:Y:S02]  /*2730*/  IMAD.IADD R82, R83, 0x1, R82 ;  /* 0x0000000153527824 */ /* 0x008fe400078e0252 */
[----:B----4-:R-:W-:Y:S02]  /*2740*/  IMAD.IADD R84, R85, 0x1, R84 ;  /* 0x0000000155547824 */ /* 0x010fe400078e0254 */
[----:B------:R-:W-:Y:S02]  /*2750*/  IMAD.IADD R86, R87, 0x1, R86 ;  /* 0x0000000157567824 */ /* 0x000fe400078e0256 */
[----:B------:R-:W-:Y:S02]  /*2760*/  IMAD.IADD R88, R89, 0x1, R88 ;  /* 0x0000000159587824 */ /* 0x000fe400078e0258 */
[----:B------:R-:W-:Y:S01]  /*2770*/  IMAD.IADD R90, R91, 0x1, R90 ;  /* 0x000000015b5a7824 */ /* 0x000fe200078e025a */
[----:B------:R-:W-:Y:S06]  /*2780*/  BAR.SYNC.DEFER_BLOCKING 0x0 ;  /* 0x0000000000007b1d */ /* 0x000fec0000010000 */
[----:B------:R-:W-:Y:S05]  /*2790*/  BRA.U UP0, `(.L_x_221) ;  /* 0x0000000500987547 */ /* 0x000fea000b800000 */
[----:B------:R-:W-:Y:S01]  /*27a0*/  LEA R4, R5, UR4, 0x2 ;  /* 0x0000000405047c11 */ /* 0x000fe2000f8e10ff */
[----:B------:R-:W-:Y:S01]  /*27b0*/  UIADD3 UR7, UPT, UPT, UR7, 0x6, URZ ;  /* 0x0000000607077890 */ /* 0x000fe2000fffe0ff */
[----:B------:R-:W-:Y:S01]  /*27c0*/  LEA R5, R56, UR4, 0x2 ;  /* 0x0000000438057c11 */ /* 0x000fe2000f8e10ff */
[----:B------:R-:W-:Y:S01]  /*27d0*/  UIADD3 UR5, UPT, UPT, UR5, -0x6, URZ ;  /* 0xfffffffa05057890 */ /* 0x000fe2000fffe0ff */
[----:B------:R-:W-:Y:S01]  /*27e0*/  LEA R6, R58, UR4, 0x2 ;  /* 0x000000043a067c11 */ /* 0x000fe2000f8e10ff */
[----:B------:R1:W-:Y:S01]  /*27f0*/  STS [R4], R29 ;  /* 0x0000001d04007388 */ /* 0x0003e20000000800 */
[----:B------:R-:W-:Y:S02]  /*2800*/  LEA R7, R60, UR4, 0x2 ;  /* 0x000000043c077c11 */ /* 0x000fe4000f8e10ff */
[----:B------:R-:W-:Y:S01]  /*2810*/  LEA R8, R62, UR4, 0x2 ;  /* 0x000000043e087c11 */ /* 0x000fe2000f8e10ff */
[----:B------:R1:W-:Y:S01]  /*2820*/  STS [R5], R30 ;  /* 0x0000001e05007388 */ /* 0x0003e20000000800 */
[----:B------:R-:W-:-:S02]  /*2830*/  LEA R9, R64, UR4, 0x2 ;  /* 0x0000000440097c11 */ /* 0x000fc4000f8e10ff */
[----:B------:R-:W-:Y:S01]  /*2840*/  LEA R10, R66, UR4, 0x2 ;  /* 0x00000004420a7c11 */ /* 0x000fe2000f8e10ff */
[----:B------:R1:W-:Y:S01]  /*2850*/  STS [R6], R31 ;  /* 0x0000001f06007388 */ /* 0x0003e20000000800 */
[----:B------:R-:W-:Y:S02]  /*2860*/  LEA R11, R68, UR4, 0x2 ;  /* 0x00000004440b7c11 */ /* 0x000fe4000f8e10ff */
        /* <DEDUP_REMOVED lines=16> */
[----:B------:R1:W-:Y:S04]  /*2970*/  STS [R52], R37 ;  /* 0x0000002534007388 */ /* 0x0003e80000000800 */
        /* <DEDUP_REMOVED lines=9> */
[----:B------:R1:W-:Y:S01]  /*2a10*/  STS [R64], R49 ;  /* 0x0000003140007388 */ /* 0x0003e20000000800 */
[----:B------:R-:W-:Y:S06]  /*2a20*/  BAR.SYNC.DEFER_BLOCKING 0x0 ;  /* 0x0000000000007b1d */ /* 0x000fec0000010000 */
[----:B------:R1:W2:Y:S04]  /*2a30*/  LDS R29, [R53] ;  /* 0x00000000351d7984 */ /* 0x0002a80000000800 */
[----:B------:R1:W3:Y:S04]  /*2a40*/  LDS R30, [R53+0x4] ;  /* 0x00000400351e7984 */ /* 0x0002e80000000800 */
[----:B------:R1:W4:Y:S04]  /*2a50*/  LDS R31, [R53+0x8] ;  /* 0x00000800351f7984 */ /* 0x0003280000000800 */
[----:B------:R1:W0:Y:S04]  /*2a60*/  LDS R32, [R53+0xc] ;  /* 0x00000c0035207984 */ /* 0x0002280000000800 */
        /* <DEDUP_REMOVED lines=14> */
[----:B------:R1:W0:Y:S01]  /*2b50*/  LDS R49, [R53+0x48] ;  /* 0x0000480035317984 */ /* 0x0002220000000800 */
[----:B------:R-:W-:Y:S06]  /*2b60*/  BAR.SYNC.DEFER_BLOCKING 0x0 ;  /* 0x0000000000007b1d */ /* 0x000fec0000010000 */
[----:B-----5:R1:W-:Y:S04]  /*2b70*/  STS [R4], R2 ;  /* 0x0000000204007388 */ /* 0x0203e80000000800 */
        /* <DEDUP_REMOVED lines=19> */
[----:B------:R1:W0:Y:S04]  /*2cb0*/  LDS R2, [R53] ;  /* 0x0000000035027984 */ /* 0x0002280000000800 */
        /* <DEDUP_REMOVED lines=19> */
[----:B--234-:R-:W-:Y:S05]  /*2df0*/  BRA `(.L_x_222) ;  /* 0xffffffdc00587947 */ /* 0x01cfea000383ffff */
.L_x_221:
[----:B------:R-:W-:Y:S01]  /*2e00*/  LEA R5, R5, UR4, 0x2 ;  /* 0x0000000405057c11 */ /* 0x000fe2000f8e10ff */
[----:B------:R-:W-:Y:S01]  /*2e10*/  IMAD R53, R0, -0x48, R53 ;  /* 0xffffffb800357824 */ /* 0x000fe200078e0235 */
[----:B------:R-:W-:Y:S01]  /*2e20*/  LEA R56, R56, UR4, 0x2 ;  /* 0x0000000438387c11 */ /* 0x000fe2000f8e10ff */
[----:B------:R-:W0:Y:S01]  /*2e30*/  LDCU.64 UR6, c[0x0][0x3a0] ;  /* 0x00007400ff0677ac */ /* 0x000e220008000a00 */
[----:B------:R-:W-:Y:S01]  /*2e40*/  LEA R58, R58, UR4, 0x2 ;  /* 0x000000043a3a7c11 */ /* 0x000fe2000f8e10ff */
[----:B------:R-:W-:Y:S01]  /*2e50*/  STS [R5], R29 ;  /* 0x0000001d05007388 */ /* 0x000fe20000000800 */
[----:B------:R-:W-:Y:S02]  /*2e60*/  LEA R60, R60, UR4, 0x2 ;  /* 0x000000043c3c7c11 */ /* 0x000fe4000f8e10ff */
[----:B------:R-:W-:Y:S01]  /*2e70*/  LEA R62, R62, UR4, 0x2 ;  /* 0x000000043e3e7c11 */ /* 0x000fe2000f8e10ff */
[----:B------:R-:W-:Y:S01]  /*2e80*/  STS [R56], R30 ;  /* 0x0000001e38007388 */ /* 0x000fe20000000800 */
[----:B------:R-:W-:-:S02]  /*2e90*/  LEA R64, R64, UR4, 0x2 ;  /* 0x0000000440407c11 */ /* 0x000fc4000f8e10ff */
[----:B------:R-:W-:Y:S01]  /*2ea0*/  LEA R66, R66, UR4, 0x2 ;  /* 0x0000000442427c11 */ /* 0x000fe2000f8e10ff */
[----:B------:R-:W-:Y:S01]  /*2eb0*/  STS [R58], R31 ;  /* 0x0000001f3a007388 */ /* 0x000fe20000000800 */
[----:B------:R-:W-:Y:S02]  /*2ec0*/  LEA R68, R68, UR4, 0x2 ;  /* 0x0000000444447c11 */ /* 0x000fe4000f8e10ff */
[----:B------:R-:W-:Y:S01]  /*2ed0*/  LEA R70, R70, UR4, 0x2 ;  /* 0x0000000446467c11 */ /* 0x000fe2000f8e10ff */
[----:B------:R-:W-:Y:S01]  /*2ee0*/  STS [R60], R32 ;  /* 0x000000203c007388 */ /* 0x000fe20000000800 */
[----:B------:R-:W-:Y:S02]  /*2ef0*/  LEA R72, R72, UR4, 0x2 ;  /* 0x0000000448487c11 */ /* 0x000fe4000f8e10ff */
[----:B------:R-:W-:Y:S01]  /*2f00*/  LEA R74, R74, UR4, 0x2 ;  /* 0x000000044a4a7c11 */ /* 0x000fe2000f8e10ff */
[----:B------:R-:W-:Y:S01]  /*2f10*/  STS [R62], R33 ;  /* 0x000000213e007388 */ /* 0x000fe20000000800 */
[----:B------:R-:W-:Y:S01]  /*2f20*/  LEA R76, R76, UR4, 0x2 ;  /* 0x000000044c4c7c11 */ /* 0x000fe2000f8e10ff */
[----:B0-----:R-:W-:Y:S01]  /*2f30*/  IMAD.U32 R4, RZ, RZ, UR7 ;  /* 0x00000007ff047e24 */ /* 0x001fe2000f8e00ff */
        /* <DEDUP_REMOVED lines=11> */
[----:B------:R-:W-:-:S03]  /*2ff0*/  ISETP.LT.U32.AND P2, PT, R0, UR6, PT ;  /* 0x0000000600007c0c */ /* 0x000fc6000bf41070 */
[----:B------:R-:W-:Y:S01]  /*3000*/  STS [R72], R38 ;  /* 0x0000002648007388 */ /* 0x000fe20000000800 */
[----:B------:R-:W-:-:S03]  /*3010*/  ISETP.GT.U32.AND.EX P2, PT, R4, RZ, PT, P2 ;  /* 0x000000ff0400720c */ /* 0x000fc60003f44120 */
[----:B------:R-:W-:Y:S04]  /*3020*/  STS [R74], R39 ;  /* 0x000000274a007388 */ /* 0x000fe80000000800 */
[----:B------:R-:W-:Y:S04]  /*3030*/  STS [R76], R40 ;  /* 0x000000284c007388 */ /* 0x000fe80000000800 */
[----:B------:R-:W-:Y:S04]  /*3040*/  STS [R78], R41 ;  /* 0x000000294e007388 */ /* 0x000fe80000000800 */
[----:B------:R-:W-:Y:S04]  /*3050*/  STS [R80], R43 ;  /* 0x0000002b50007388 */ /* 0x000fe80000000800 */
[----:B------:R-:W-:Y:S04]  /*3060*/  STS [R47], R44 ;  /* 0x0000002c2f007388 */ /* 0x000fe80000000800 */
[----:B------:R-:W-:Y:S04]  /*3070*/  STS [R84], R45 ;  /* 0x0000002d54007388 */ /* 0x000fe80000000800 */
[----:B------:R-:W-:Y:S04]  /*3080*/  STS [R51], R46 ;  /* 0x0000002e33007388 */ /* 0x000fe80000000800 */
[----:B------:R-:W-:Y:S04]  /*3090*/  STS [R88], R48 ;  /* 0x0000003058007388 */ /* 0x000fe80000000800 */
[----:B------:R-:W-:Y:S01]  /*30a0*/  STS [R90], R49 ;  /* 0x000000315a007388 */ /* 0x000fe20000000800 */
[----:B------:R-:W-:Y:S06]  /*30b0*/  BAR.SYNC.DEFER_BLOCKING 0x0 ;  /* 0x0000000000007b1d */ /* 0x000fec0000010000 */
[----:B------:R-:W0:Y:S04]  /*30c0*/  LDS R6, [R53] ;  /* 0x0000000035067984 */ /* 0x000e280000000800 */
[----:B------:R-:W1:Y:S04]  /*30d0*/  LDS R7, [R53+0x400] ;  /* 0x0004000035077984 */ /* 0x000e680000000800 */
[----:B------:R-:W2:Y:S04]  /*30e0*/  LDS R8, [R53+0x800] ;  /* 0x0008000035087984 */ /* 0x000ea80000000800 */
[----:B------:R-:W-:Y:S04]  /*30f0*/  LDS R9, [R53+0xc00] ;  /* 0x000c000035097984 */ /* 0x000fe80000000800 */
[----:B------:R-:W-:Y:S04]  /*3100*/  LDS R10, [R53+0x1000] ;  /* 0x00100000350a7984 */ /* 0x000fe80000000800 */
[----:B------:R-:W-:Y:S04]  /*3110*/  LDS R11, [R53+0x1400] ;  /* 0x00140000350b7984 */ /* 0x000fe80000000800 */
[----:B------:R-:W3:Y:S04]  /*3120*/  LDS R29, [R53+0x1800] ;  /* 0x00180000351d7984 */ /* 0x000ee80000000800 */
[----:B------:R-:W-:Y:S04]  /*3130*/  LDS R30, [R53+0x1c00] ;  /* 0x001c0000351e7984 */ /* 0x000fe80000000800 */
        /* <DEDUP_REMOVED lines=10> */
[----:B------:R-:W-:Y:S01]  /*31e0*/  LDS R41, [R53+0x4800] ;  /* 0x0048000035297984 */ /* 0x000fe20000000800 */
[----:B------:R-:W-:Y:S06]  /*31f0*/  BAR.SYNC.DEFER_BLOCKING 0x0 ;  /* 0x0000000000007b1d */ /* 0x000fec0000010000 */
[----:B-----5:R4:W-:Y:S04]  /*3200*/  STS [R5], R2 ;  /* 0x0000000205007388 */ /* 0x0209e80000000800 */
[----:B------:R0:W-:Y:S04]  /*3210*/  STS [R56], R3 ;  /* 0x0000000338007388 */ /* 0x0001e80000000800 */
[----:B------:R1:W-:Y:S01]  /*3220*/  STS [R58], R12 ;  /* 0x0000000c3a007388 */ /* 0x0003e20000000800 */
[----:B----4-:R-:W4:Y:S03]  /*3230*/  LDC.64 R4, c[0x0][0x398] ;  /* 0x0000e600ff047b82 */ /* 0x010f260000000a00 */
[----:B------:R-:W-:Y:S04]  /*3240*/  STS [R60], R13 ;  /* 0x0000000d3c007388 */ /* 0x000fe80000000800 */
[----:B------:R2:W-:Y:S01]  /*3250*/  STS [R62], R14 ;  /* 0x0000000e3e007388 */ /* 0x0005e20000000800 */
[----:B0-----:R-:W0:Y:S01]  /*3260*/  LDC.64 R2, c[0x0][0x388] ;  /* 0x0000e200ff027b82 */ /* 0x001e220000000a00 */
[----:B-1----:R-:W-:-:S02]  /*3270*/  VIADD R12, R0, 0x100 ;  /* 0x00000100000c7836 */ /* 0x002fc40000000000 */
[----:B------:R-:W-:Y:S04]  /*3280*/  STS [R64], R15 ;  /* 0x0000000f40007388 */ /* 0x000fe80000000800 */
[----:B------:R1:W-:Y:S01]  /*3290*/  STS [R66], R16 ;  /* 0x0000001042007388 */ /* 0x0003e20000000800 */
[----:B------:R-:W-:Y:S01]  /*32a0*/  ISETP.LT.U32.AND P4, PT, R12, UR6, PT ;  /* 0x000000060c007c0c */ /* 0x000fe2000bf81070 */
[C---:B--2---:R-:W-:Y:S01]  /*32b0*/  VIADD R14, R0.reuse, 0x200 ;  /* 0x00000200000e7836 */ /* 0x044fe20000000000 */
[----:B------:R-:W-:Y:S01]  /*32c0*/  LOP3.LUT R12, R0, 0x400, RZ, 0xfc, !PT ;  /* 0x00000400000c7812 */ /* 0x000fe200078efcff */
[----:B------:R-:W-:Y:S03]  /*32d0*/  STS [R68], R17 ;  /* 0x0000001144007388 */ /* 0x000fe60000000800 */
[----:B------:R-:W-:Y:S01]  /*32e0*/  ISETP.LT.U32.AND P3, PT, R14, UR6, PT ;  /* 0x000000060e007c0c */ /* 0x000fe2000bf61070 */
[----:B------:R-:W-:Y:S01]  /*32f0*/  STS [R70], R18 ;  /* 0x0000001246007388 */ /* 0x000fe20000000800 */
[----:B------:R-:W-:Y:S01]  /*3300*/  VIADD R14, R0, 0x500 ;  /* 0x00000500000e7836 */ /* 0x000fe20000000000 */
[----:B------:R-:W-:Y:S01]  /*3310*/  ISETP.LT.U32.AND P0, PT, R12, UR6, PT ;  /* 0x000000060c007c0c */ /* 0x000fe2000bf01070 */
[C---:B-1----:R-:W-:Y:S01]  /*3320*/  VIADD R16, R0.reuse, 0x300 ;  /* 0x0000030000107836 */ /* 0x042fe20000000000 */
[----:B------:R-:W-:Y:S01]  /*3330*/  STS [R72], R19 ;  /* 0x0000001348007388 */ /* 0x000fe20000000800 */
[----:B------:R-:W-:Y:S01]  /*3340*/  VIADD R12, R0, 0x600 ;  /* 0x00000600000c7836 */ /* 0x000fe20000000000 */
[----:B------:R-:W-:Y:S01]  /*3350*/  ISETP.LT.U32.AND P1, PT, R14, UR6, PT ;  /* 0x000000060e007c0c */ /* 0x000fe2000bf21070 */
[----:B------:R-:W-:Y:S01]  /*3360*/  IMAD.U32 R14, RZ, RZ, UR7 ;  /* 0x00000007ff0e7e24 */ /* 0x000fe2000f8e00ff */
[----:B------:R-:W-:Y:S01]  /*3370*/  STS [R74], R20 ;  /* 0x000000144a007388 */ /* 0x000fe20000000800 */
[----:B------:R-:W-:Y:S01]  /*3380*/  ISETP.LT.U32.AND P5, PT, R16, UR6, PT ;  /* 0x0000000610007c0c */ /* 0x000fe2000bfa1070 */
[----:B------:R-:W-:Y:S01]  /*3390*/  IMAD.U32 R16, RZ, RZ, UR7 ;  /* 0x00000007ff107e24 */ /* 0x000fe2000f8e00ff */
[----:B------:R-:W-:Y:S01]  /*33a0*/  ISETP.LT.U32.AND P6, PT, R12, UR6, PT ;  /* 0x000000060c007c0c */ /* 0x000fe2000bfc1070 */
[----:B------:R-:W-:Y:S01]  /*33b0*/  STS [R76], R21 ;  /* 0x000000154c007388 */ /* 0x000fe20000000800 */
[----:B0-----:R-:W-:Y:S01]  /*33c0*/  IMAD.WIDE.U32 R2, R0, 0x4, R2 ;  /* 0x0000000400027825 */ /* 0x001fe200078e0002 */
[----:B------:R-:W-:-:S02]  /*33d0*/  ISETP.GT.U32.AND.EX P3, PT, R14, RZ, PT, P3 ;  /* 0x000000ff0e00720c */ /* 0x000fc40003f64130 */
[----:B------:R-:W-:Y:S01]  /*33e0*/  STS [R78], R22 ;  /* 0x000000164e007388 */ /* 0x000fe20000000800 */
[----:B------:R-:W-:Y:S01]  /*33f0*/  ISETP.GT.U32.AND.EX P4, PT, R16, RZ, PT, P4 ;  /* 0x000000ff1000720c */ /* 0x000fe20003f84140 */
[----:B----4-:R-:W-:Y:S02]  /*3400*/  IMAD.WIDE.U32 R4, R0, 0x4, R4 ;  /* 0x0000000400047825 */ /* 0x010fe400078e0004 */
[----:B------:R0:W-:Y:S02]  /*3410*/  STS [R80], R23 ;  /* 0x0000001750007388 */ /* 0x0001e40000000800 */
[----:B------:R-:W-:Y:S02]  /*3420*/  IMAD.U32 R12, RZ, RZ, UR7 ;  /* 0x00000007ff0c7e24 */ /* 0x000fe4000f8e00ff */
[----:B------:R-:W-:Y:S03]  /*3430*/  STS [R47], R24 ;  /* 0x000000182f007388 */ /* 0x000fe60000000800 */
[----:B------:R-:W-:Y:S01]  /*3440*/  ISETP.GT.U32.AND.EX P5, PT, R12, RZ, PT, P5 ;  /* 0x000000ff0c00720c */ /* 0x000fe20003fa4150 */
[----:B------:R1:W-:Y:S01]  /*3450*/  STS [R84], R25 ;  /* 0x0000001954007388 */ /* 0x0003e20000000800 */
[----:B0-----:R-:W-:Y:S01]  /*3460*/  @P2 LOP3.LUT R23, R6, 0x80000000, RZ, 0x3c, !PT ;  /* 0x8000000006172812 */ /* 0x001fe200078e3cff */
[----:B------:R-:W-:-:S02]  /*3470*/  VIADD R6, R0, 0x700 ;  /* 0x0000070000067836 */ /* 0x000fc40000000000 */
[----:B------:R-:W-:Y:S04]  /*3480*/  STS [R51], R26 ;  /* 0x0000001a33007388 */ /* 0x000fe80000000800 */
[----:B------:R0:W-:Y:S01]  /*3490*/  STS [R88], R27 ;  /* 0x0000001b58007388 */ /* 0x0001e20000000800 */
[----:B-1----:R-:W-:-:S03]  /*34a0*/  @P4 LOP3.LUT R25, R7, 0x80000000, RZ, 0x3c, !PT ;  /* 0x8000000007194812 */ /* 0x002fc600078e3cff */
[----:B------:R-:W-:Y:S01]  /*34b0*/  STS [R90], R28 ;  /* 0x0000001c5a007388 */ /* 0x000fe20000000800 */
[----:B------:R-:W-:Y:S01]  /*34c0*/  BAR.SYNC.DEFER_BLOCKING 0x0 ;  /* 0x0000000000007b1d */ /* 0x000fe20000010000 */
[----:B0-----:R-:W-:Y:S01]  /*34d0*/  @P3 LOP3.LUT R27, R8, 0x80000000, RZ, 0x3c, !PT ;  /* 0x80000000081b3812 */ /* 0x001fe200078e3cff */
[----:B------:R-:W-:-:S05]  /*34e0*/  IMAD.U32 R8, RZ, RZ, UR7 ;  /* 0x00000007ff087e24 */ /* 0x000fca000f8e00ff */
[C---:B------:R-:W-:Y:S02]  /*34f0*/  ISETP.GT.U32.AND.EX P1, PT, R8.reuse, RZ, PT, P1 ;  /* 0x000000ff0800720c */ /* 0x040fe40003f24110 */
[----:B------:R-:W-:-:S13]  /*3500*/  ISETP.GT.U32.AND.EX P6, PT, R8, RZ, PT, P6 ;  /* 0x000000ff0800720c */ /* 0x000fda0003fc4160 */
[----:B---3--:R-:W-:Y:S01]  /*3510*/  @P6 LOP3.LUT R29, R29, 0x80000000, RZ, 0x3c, !PT ;  /* 0x800000001d1d6812 */ /* 0x008fe200078e3cff */
[----:B------:R-:W0:Y:S04]  /*3520*/  @P2 LDS R43, [R53] ;  /* 0x00000000352b2984 */ /* 0x000e280000000800 */
[----:B------:R-:W1:Y:S04]  /*3530*/  LDS R13, [R53+0x400] ;  /* 0x00040000350d7984 */ /* 0x000e680000000800 */
[----:B------:R-:W2:Y:S04]  /*3540*/  LDS R15, [R53+0x800] ;  /* 0x00080000350f7984 */ /* 0x000ea80000000800 */
[----:B------:R-:W3:Y:S04]  /*3550*/  LDS R17, [R53+0xc00] ;  /* 0x000c000035117984 */ /* 0x000ee80000000800 */
[----:B------:R-:W4:Y:S04]  /*3560*/  LDS R19, [R53+0x1000] ;  /* 0x0010000035137984 */ /* 0x000f280000000800 */
[----:B------:R-:W-:Y:S04]  /*3570*/  @P2 STG.E desc[UR8][R2.64], R23 ;  /* 0x0000001702002986 */ /* 0x000fe8000c101908 */
[----:B------:R-:W4:Y:S04]  /*3580*/  LDS R21, [R53+0x1400] ;  /* 0x0014000035157984 */ /* 0x000f280000000800 */
[----:B------:R-:W4:Y:S04]  /*3590*/  LDS R7, [R53+0x1800] ;  /* 0x0018000035077984 */ /* 0x000f280000000800 */
[----:B------:R-:W4:Y:S04]  /*35a0*/  LDS R23, [R53+0x1c00] ;  /* 0x001c000035177984 */ /* 0x000f280000000800 */
[----:B0-----:R0:W-:Y:S01]  /*35b0*/  @P2 STG.E desc[UR8][R4.64], R43 ;  /* 0x0000002b04002986 */ /* 0x0011e2000c101908 */
[----:B------:R-:W-:Y:S01]  /*35c0*/  ISETP.LT.U32.AND P2, PT, R6, UR6, PT ;  /* 0x0000000606007c0c */ /* 0x000fe2000bf41070 */
[----:B------:R-:W-:-:S02]  /*35d0*/  IMAD.U32 R6, RZ, RZ, UR7 ;  /* 0x00000007ff067e24 */ /* 0x000fc4000f8e00ff */
[----:B------:R2:W-:Y:S01]  /*35e0*/  @P4 STG.E desc[UR8][R2.64+0x400], R25 ;  /* 0x0004001902004986 */ /* 0x0005e2000c101908 */
[----:B------:R-:W-:Y:S02]  /*35f0*/  ISETP.GT.U32.AND.EX P2, PT, R8, RZ, PT, P2 ;  /* 0x000000ff0800720c */ /* 0x000fe40003f44120 */
[----:B------:R-:W-:Y:S01]  /*3600*/  ISETP.GT.U32.AND.EX P0, PT, R6, RZ, PT, P0 ;  /* 0x000000ff0600720c */ /* 0x000fe20003f04100 */
[----:B-1----:R-:W-:Y:S01]  /*3610*/  @P4 STG.E desc[UR8][R4.64+0x400], R13 ;  /* 0x0004000d04004986 */ /* 0x002fe2000c101908 */
[----:B------:R-:W-:Y:S02]  /*3620*/  LOP3.LUT R6, R0, 0x800, RZ, 0xfc, !PT ;  /* 0x0000080000067812 */ /* 0x000fe400078efcff */
[----:B0-----:R-:W-:Y:S01]  /*3630*/  @P5 LOP3.LUT R43, R9, 0x80000000, RZ, 0x3c, !PT ;  /* 0x80000000092b5812 */ /* 0x001fe200078e3cff */
[----:B------:R-:W-:Y:S01]  /*3640*/  @P3 STG.E desc[UR8][R2.64+0x800], R27 ;  /* 0x0008001b02003986 */ /* 0x000fe2000c101908 */
[----:B------:R-:W-:Y:S01]  /*3650*/  ISETP.LT.U32.AND P4, PT, R6, UR6, PT ;  /* 0x0000000606007c0c */ /* 0x000fe2000bf81070 */
[----:B------:R-:W-:-:S02]  /*3660*/  VIADD R6, R0, 0x900 ;  /* 0x0000090000067836 */ /* 0x000fc40000000000 */
[----:B------:R-:W0:Y:S04]  /*3670*/  LDS R9, [R53+0x2000] ;  /* 0x0020000035097984 */ /* 0x000e280000000800 */
[----:B--2---:R-:W-:Y:S01]  /*3680*/  @P0 LOP3.LUT R25, R10, 0x80000000, RZ, 0x3c, !PT ;  /* 0x800000000a190812 */ /* 0x004fe200078e3cff */
[----:B------:R-:W-:Y:S01]  /*3690*/  @P3 STG.E desc[UR8][R4.64+0x800], R15 ;  /* 0x0008000f04003986 */ /* 0x000fe2000c101908 */
[----:B------:R-:W-:Y:S01]  /*36a0*/  ISETP.LT.U32.AND P3, PT, R6, UR6, PT ;  /* 0x0000000606007c0c */ /* 0x000fe2000bf61070 */
[----:B------:R-:W-:Y:S02]  /*36b0*/  VIADD R6, R0, 0xa00 ;  /* 0x00000a0000067836 */ /* 0x000fe40000000000 */
[----:B------:R-:W-:Y:S01]  /*36c0*/  @P5 STG.E desc[UR8][R2.64+0xc00], R43 ;  /* 0x000c002b02005986 */ /* 0x000fe2000c101908 */
[----:B------:R-:W-:Y:S01]  /*36d0*/  ISETP.GT.U32.AND.EX P3, PT, R8, RZ, PT, P3 ;  /* 0x000000ff0800720c */ /* 0x000fe20003f64130 */
[----:B------:R-:W-:-:S02]  /*36e0*/  IMAD.U32 R10, RZ, RZ, UR7 ;  /* 0x00000007ff0a7e24 */ /* 0x000fc4000f8e00ff */
[----:B---3--:R1:W-:Y:S01]  /*36f0*/  @P5 STG.E desc[UR8][R4.64+0xc00], R17 ;  /* 0x000c001104005986 */ /* 0x0083e2000c101908 */
[----:B------:R-:W-:Y:S01]  /*3700*/  ISETP.LT.U32.AND P5, PT, R6, UR6, PT ;  /* 0x0000000606007c0c */ /* 0x000fe2000bfa1070 */
[----:B------:R-:W-:Y:S02]  /*3710*/  VIADD R6, R0, 0xb00 ;  /* 0x00000b0000067836 */ /* 0x000fe40000000000 */
[----:B------:R-:W2:Y:S01]  /*3720*/  LDS R13, [R53+0x2400] ;  /* 0x00240000350d7984 */ /* 0x000ea20000000800 */
[----:B------:R-:W-:-:S03]  /*3730*/  ISETP.GT.U32.AND.EX P5, PT, R8, RZ, PT, P5 ;  /* 0x000000ff0800720c */ /* 0x000fc60003fa4150 */
[----:B------:R-:W-:Y:S04]  /*3740*/  @P0 STG.E desc[UR8][R2.64+0x1000], R25 ;  /* 0x0010001902000986 */ /* 0x000fe8000c101908 */
[----:B----4-:R3:W-:Y:S01]  /*3750*/  @P0 STG.E desc[UR8][R4.64+0x1000], R19 ;  /* 0x0010001304000986 */ /* 0x0107e2000c101908 */
[----:B-1----:R-:W-:Y:S02]  /*3760*/  @P1 LOP3.LUT R17, R11, 0x80000000, RZ, 0x3c, !PT ;  /* 0x800000000b111812 */ /* 0x002fe400078e3cff */
[----:B------:R-:W-:Y:S01]  /*3770*/  ISETP.LT.U32.AND P0, PT, R6, UR6, PT ;  /* 0x0000000606007c0c */ /* 0x000fe2000bf01070 */
[----:B------:R-:W1:Y:S01]  /*3780*/  LDS R11, [R53+0x2800] ;  /* 0x00280000350b7984 */ /* 0x000e620000000800 */
[----:B------:R-:W-:Y:S01]  /*3790*/  IMAD.U32 R6, RZ, RZ, UR7 ;  /* 0x00000007ff067e24 */ /* 0x000fe2000f8e00ff */
[----:B------:R-:W-:-:S02]  /*37a0*/  @P5 LOP3.LUT R33, R33, 0x80000000, RZ, 0x3c, !PT ;  /* 0x8000000021215812 */ /* 0x000fc400078e3cff */
[----:B------:R-:W4:Y:S01]  /*37b0*/  LDS R15, [R53+0x2c00] ;  /* 0x002c0000350f7984 */ /* 0x000f220000000800 */
[----:B------:R-:W-:Y:S02]  /*37c0*/  ISETP.GT.U32.AND.EX P0, PT, R8, RZ, PT, P0 ;  /* 0x000000ff0800720c */ /* 0x000fe40003f04100 */
[----:B------:R-:W-:Y:S01]  /*37d0*/  ISETP.GT.U32.AND.EX P4, PT, R6, RZ, PT, P4 ;  /* 0x000000ff0600720c */ /* 0x000fe20003f84140 */
[----:B------:R-:W-:Y:S01]  /*37e0*/  @P1 STG.E desc[UR8][R2.64+0x1400], R17 ;  /* 0x0014001102001986 */ /* 0x000fe2000c101908 */
[----:B------:R-:W-:Y:S02]  /*37f0*/  LOP3.LUT R6, R0, 0xc00, RZ, 0xfc, !PT ;  /* 0x00000c0000067812 */ /* 0x000fe400078efcff */
[----:B---3--:R-:W-:Y:S01]  /*3800*/  @P2 LOP3.LUT R19, R30, 0x80000000, RZ, 0x3c, !PT ;  /* 0x800000001e132812 */ /* 0x008fe200078e3cff */
[----:B------:R-:W-:Y:S01]  /*3810*/  @P1 STG.E desc[UR8][R4.64+0x1400], R21 ;  /* 0x0014001504001986 */ /* 0x000fe2000c101908 */
[----:B------:R-:W-:Y:S01]  /*3820*/  ISETP.LT.U32.AND P1, PT, R6, UR6, PT ;  /* 0x0000000606007c0c */ /* 0x000fe2000bf21070 */
[----:B------:R-:W-:Y:S01]  /*3830*/  VIADD R6, R0, 0xd00 ;  /* 0x00000d0000067836 */ /* 0x000fe20000000000 */
[----:B------:R-:W-:Y:S01]  /*3840*/  @P3 LOP3.LUT R25, R32, 0x80000000, RZ, 0x3c, !PT ;  /* 0x8000000020193812 */ /* 0x000fe200078e3cff */
[----:B------:R-:W-:Y:S01]  /*3850*/  @P6 STG.E desc[UR8][R2.64+0x1800], R29 ;  /* 0x0018001d02006986 */ /* 0x000fe2000c101908 */
[----:B------:R-:W-:-:S03]  /*3860*/  ISETP.GT.U32.AND.EX P1, PT, R8, RZ, PT, P1 ;  /* 0x000000ff0800720c */ /* 0x000fc60003f24110 */
[----:B------:R-:W-:Y:S01]  /*3870*/  @P6 STG.E desc[UR8][R4.64+0x1800], R7 ;  /* 0x0018000704006986 */ /* 0x000fe2000c101908 */
[----:B------:R-:W-:Y:S01]  /*3880*/  ISETP.LT.U32.AND P6, PT, R6, UR6, PT ;  /* 0x0000000606007c0c */ /* 0x000fe2000bfc1070 */
[----:B------:R-:W-:Y:S01]  /*3890*/  VIADD R6, R0, 0xe00 ;  /* 0x00000e0000067836 */ /* 0x000fe20000000000 */
[----:B------:R-:W-:Y:S01]  /*38a0*/  @P4 LOP3.LUT R31, R31, 0x80000000, RZ, 0x3c, !PT ;  /* 0x800000001f1f4812 */ /* 0x000fe200078e3cff */
[----:B------:R-:W3:Y:S01]  /*38b0*/  LDS R7, [R53+0x3000] ;  /* 0x0030000035077984 */ /* 0x000ee20000000800 */
[----:B------:R-:W-:-:S03]  /*38c0*/  ISETP.GT.U32.AND.EX P6, PT, R10, RZ, PT, P6 ;  /* 0x000000ff0a00720c */ /* 0x000fc60003fc4160 */
[----:B------:R-:W-:Y:S02]  /*38d0*/  @P2 STG.E desc[UR8][R2.64+0x1c00], R19 ;  /* 0x001c001302002986 */ /* 0x000fe4000c101908 */
[----:B------:R-:W-:Y:S02]  /*38e0*/  @P1 LOP3.LUT R35, R35, 0x80000000, RZ, 0x3c, !PT ;  /* 0x8000000023231812 */ /* 0x000fe400078e3cff */
[----:B------:R-:W3:Y:S04]  /*38f0*/  LDS R17, [R53+0x3400] ;  /* 0x0034000035117984 */ /* 0x000ee80000000800 */
[----:B------:R-:W-:Y:S01]  /*3900*/  @P2 STG.E desc[UR8][R4.64+0x1c00], R23 ;  /* 0x001c001704002986 */ /* 0x000fe2000c101908 */
[----:B------:R-:W-:Y:S01]  /*3910*/  ISETP.LT.U32.AND P2, PT, R6, UR6, PT ;  /* 0x0000000606007c0c */ /* 0x000fe2000bf41070 */
[----:B------:R-:W-:-:S02]  /*3920*/  VIADD R6, R0, 0xf00 ;  /* 0x00000f0000067836 */ /* 0x000fc40000000000 */
[----:B------:R-:W-:Y:S01]  /*3930*/  @P4 STG.E desc[UR8][R2.64+0x2000], R31 ;  /* 0x0020001f02004986 */ /* 0x000fe2000c101908 */
[----:B------:R-:W-:-:S03]  /*3940*/  ISETP.GT.U32.AND.EX P2, PT, R12, RZ, PT, P2 ;  /* 0x000000ff0c00720c */ /* 0x000fc60003f44120 */
[----:B------:R-:W3:Y:S04]  /*3950*/  LDS R19, [R53+0x3800] ;  /* 0x0038000035137984 */ /* 0x000ee80000000800 */
[----:B0-----:R-:W-:Y:S01]  /*3960*/  @P4 STG.E desc[UR8][R4.64+0x2000], R9 ;  /* 0x0020000904004986 */ /* 0x001fe2000c101908 */
[----:B------:R-:W-:Y:S02]  /*3970*/  ISETP.LT.U32.AND P4, PT, R6, UR6, PT ;  /* 0x0000000606007c0c */ /* 0x000fe4000bf81070 */
[----:B------:R-:W-:Y:S01]  /*3980*/  LOP3.LUT R6, R0, 0x1000, RZ, 0xfc, !PT ;  /* 0x0000100000067812 */ /* 0x000fe200078efcff */
[----:B------:R-:W0:Y:S02]  /*3990*/  LDS R9, [R53+0x3c00] ;  /* 0x003c000035097984 */ /* 0x000e240000000800 */
[----:B------:R-:W-:-:S02]  /*39a0*/  @P2 LOP3.LUT R37, R37, 0x80000000, RZ, 0x3c, !PT ;  /* 0x8000000025252812 */ /* 0x000fc400078e3cff */
[----:B------:R-:W0:Y:S04]  /*39b0*/  LDS R21, [R53+0x4000] ;  /* 0x0040000035157984 */ /* 0x000e280000000800 */
[----:B------:R-:W0:Y:S04]  /*39c0*/  LDS R23, [R53+0x4400] ;  /* 0x0044000035177984 */ /* 0x000e280000000800 */
[----:B------:R-:W-:Y:S04]  /*39d0*/  @P3 STG.E desc[UR8][R2.64+0x2400], R25 ;  /* 0x0024001902003986 */ /* 0x000fe8000c101908 */
[----:B--2---:R2:W-:Y:S01]  /*39e0*/  @P3 STG.E desc[UR8][R4.64+0x2400], R13 ;  /* 0x0024000d04003986 */ /* 0x0045e2000c101908 */
[----:B------:R-:W-:Y:S01]  /*39f0*/  ISETP.LT.U32.AND P3, PT, R6, UR6, PT ;  /* 0x0000000606007c0c */ /* 0x000fe2000bf61070 */
[----:B------:R-:W-:-:S02]  /*3a00*/  VIADD R6, R0, 0x1100 ;  /* 0x0000110000067836 */ /* 0x000fc40000000000 */
[----:B------:R-:W-:Y:S01]  /*3a10*/  @P5 STG.E desc[UR8][R2.64+0x2800], R33 ;  /* 0x0028002102005986 */ /* 0x000fe2000c101908 */
[----:B------:R-:W-:Y:S01]  /*3a20*/  VIADD R0, R0, 0x1200 ;  /* 0x0000120000007836 */ /* 0x000fe20000000000 */
[----:B------:R-:W-:Y:S02]  /*3a30*/  ISETP.GT.U32.AND.EX P3, PT, R8, RZ, PT, P3 ;  /* 0x000000ff0800720c */ /* 0x000fe40003f64130 */
[----:B-1----:R1:W-:Y:S01]  /*3a40*/  @P5 STG.E desc[UR8][R4.64+0x2800], R11 ;  /* 0x0028000b04005986 */ /* 0x0023e2000c101908 */
[----:B------:R-:W-:Y:S01]  /*3a50*/  ISETP.LT.U32.AND P5, PT, R6, UR6, PT ;  /* 0x0000000606007c0c */ /* 0x000fe2000bfa1070 */
[----:B------:R-:W-:Y:S01]  /*3a60*/  IMAD.U32 R6, RZ, RZ, UR7 ;  /* 0x00000007ff067e24 */ /* 0x000fe2000f8e00ff */
[----:B--2---:R-:W-:-:S04]  /*3a70*/  @P0 LOP3.LUT R13, R34, 0x80000000, RZ, 0x3c, !PT ;  /* 0x80000000220d0812 */ /* 0x004fc800078e3cff */
[----:B------:R-:W-:Y:S01]  /*3a80*/  ISETP.GT.U32.AND.EX P4, PT, R6, RZ, PT, P4 ;  /* 0x000000ff0600720c */ /* 0x000fe20003f84140 */
[----:B------:R2:W-:Y:S03]  /*3a90*/  @P0 STG.E desc[UR8][R2.64+0x2c00], R13 ;  /* 0x002c000d02000986 */ /* 0x0005e6000c101908 */
[----:B------:R-:W-:Y:S01]  /*3aa0*/  @P3 LOP3.LUT R39, R39, 0x80000000, RZ, 0x3c, !PT ;  /* 0x8000000027273812 */ /* 0x000fe200078e3cff */
[----:B----4-:R4:W-:Y:S01]  /*3ab0*/  @P0 STG.E desc[UR8][R4.64+0x2c00], R15 ;  /* 0x002c000f04000986 */ /* 0x0109e2000c101908 */
[----:B------:R-:W-:Y:S01]  /*3ac0*/  ISETP.LT.U32.AND P0, PT, R0, UR6, PT ;  /* 0x0000000600007c0c */ /* 0x000fe2000bf01070 */
[----:B------:R-:W-:Y:S01]  /*3ad0*/  IMAD.U32 R0, RZ, RZ, UR7 ;  /* 0x00000007ff007e24 */ /* 0x000fe2000f8e00ff */
[----:B-1----:R-:W-:Y:S01]  /*3ae0*/  @P6 LOP3.LUT R11, R36, 0x80000000, RZ, 0x3c, !PT ;  /* 0x80000000240b6812 */ /* 0x002fe200078e3cff */
[----:B------:R1:W-:Y:S01]  /*3af0*/  @P1 STG.E desc[UR8][R2.64+0x3000], R35 ;  /* 0x0030002302001986 */ /* 0x0003e2000c101908 */
[----:B------:R-:W-:-:S02]  /*3b00*/  ISETP.GT.U32.AND.EX P0, PT, R6, RZ, PT, P0 ;  /* 0x000000ff0600720c */ /* 0x000fc40003f04100 */
[----:B------:R-:W-:Y:S01]  /*3b10*/  ISETP.GT.U32.AND.EX P5, PT, R0, RZ, PT, P5 ;  /* 0x000000ff0000720c */ /* 0x000fe20003fa4150 */
[----:B---3--:R1:W-:Y:S01]  /*3b20*/  @P1 STG.E desc[UR8][R4.64+0x3000], R7 ;  /* 0x0030000704001986 */ /* 0x0083e2000c101908 */
[----:B--2---:R-:W-:-:S03]  /*3b30*/  @P4 LOP3.LUT R13, R38, 0x80000000, RZ, 0x3c, !PT ;  /* 0x80000000260d4812 */ /* 0x004fc600078e3cff */
[----:B------:R1:W-:Y:S04]  /*3b40*/  @P6 STG.E desc[UR8][R2.64+0x3400], R11 ;  /* 0x0034000b02006986 */ /* 0x0003e8000c101908 */
[----:B------:R1:W-:Y:S04]  /*3b50*/  @P6 STG.E desc[UR8][R4.64+0x3400], R17 ;  /* 0x0034001104006986 */ /* 0x0003e8000c101908 */
[----:B------:R1:W-:Y:S01]  /*3b60*/  @P2 STG.E desc[UR8][R2.64+0x3800], R37 ;  /* 0x0038002502002986 */ /* 0x0003e2000c101908 */
[----:B----4-:R-:W-:-:S03]  /*3b70*/  @P5 LOP3.LUT R15, R40, 0x80000000, RZ, 0x3c, !PT ;  /* 0x80000000280f5812 */ /* 0x010fc600078e3cff */
[----:B------:R1:W-:Y:S04]  /*3b80*/  @P2 STG.E desc[UR8][R4.64+0x3800], R19 ;  /* 0x0038001304002986 */ /* 0x0003e8000c101908 */
[----:B------:R1:W-:Y:S04]  /*3b90*/  @P4 STG.E desc[UR8][R2.64+0x3c00], R13 ;  /* 0x003c000d02004986 */ /* 0x0003e8000c101908 */
[----:B0-----:R1:W-:Y:S04]  /*3ba0*/  @P4 STG.E desc[UR8][R4.64+0x3c00], R9 ;  /* 0x003c000904004986 */ /* 0x0013e8000c101908 */
[----:B------:R1:W-:Y:S04]  /*3bb0*/  @P3 STG.E desc[UR8][R2.64+0x4000], R39 ;  /* 0x0040002702003986 */ /* 0x0003e8000c101908 */
[----:B------:R1:W-:Y:S04]  /*3bc0*/  @P3 STG.E desc[UR8][R4.64+0x4000], R21 ;  /* 0x0040001504003986 */ /* 0x0003e8000c101908 */
[----:B------:R1:W-:Y:S04]  /*3bd0*/  @P5 STG.E desc[UR8][R2.64+0x4400], R15 ;  /* 0x0044000f02005986 */ /* 0x0003e8000c101908 */
[----:B------:R1:W-:Y:S01]  /*3be0*/  @P5 STG.E desc[UR8][R4.64+0x4400], R23 ;  /* 0x0044001704005986 */ /* 0x0003e2000c101908 */
[----:B------:R-:W-:Y:S05]  /*3bf0*/  @!P0 EXIT ;  /* 0x000000000000894d */ /* 0x000fea0003800000 */
[----:B------:R-:W0:Y:S01]  /*3c00*/  LDS R53, [R53+0x4800] ;  /* 0x0048000035357984 */ /* 0x000e220000000800 */
[----:B------:R-:W-:-:S05]  /*3c10*/  LOP3.LUT R41, R41, 0x80000000, RZ, 0x3c, !PT ;  /* 0x8000000029297812 */ /* 0x000fca00078e3cff */
[----:B------:R-:W-:Y:S04]  /*3c20*/  STG.E desc[UR8][R2.64+0x4800], R41 ;  /* 0x0048002902007986 */ /* 0x000fe8000c101908 */
[----:B0-----:R-:W-:Y:S01]  /*3c30*/  STG.E desc[UR8][R4.64+0x4800], R53 ;  /* 0x0048003504007986 */ /* 0x001fe2000c101908 */
[----:B------:R-:W-:Y:S05]  /*3c40*/  EXIT ;  /* 0x000000000000794d */ /* 0x000fea0003800000 */
.L_x_223:
        /* <DEDUP_REMOVED lines=11> */
.L_x_1747:


//--------------------- .text._ZN3cub18CUB_300001_SM_10006detail10radix_sort29DeviceRadixSortOnesweepKernelINS1_5radix10policy_hubIifyE10Policy1000ELNS0_9SortOrderE0EifyiiNS1_21identity_decomposer_tEEEvPT5_SB_PT3_PKSC_PT1_PKSG_PT2_PKSK_T4_iiT6_ --------------------------
	.section	.text._ZN3cub18CUB_300001_SM_10006detail10radix_sort29DeviceRadixSortOnesweepKernelINS1_5radix10policy_hubIifyE10Policy1000ELNS0_9SortOrderE0EifyiiNS1_21identity_decomposer_tEEEvPT5_SB_PT3_PKSC_PT1_PKSG_PT2_PKSK_T4_iiT6_,"ax",@progbits
	.align	128
        .global         _ZN3cub18CUB_300001_SM_10006detail10radix_sort29DeviceRadixSortOnesweepKernelINS1_5radix10policy_hubIifyE10Policy1000ELNS0_9SortOrderE0EifyiiNS1_21identity_decomposer_tEEEvPT5_SB_PT3_PKSC_PT1_PKSG_PT2_PKSK_T4_iiT6_
        .type           _ZN3cub18CUB_300001_SM_10006detail10radix_sort29DeviceRadixSortOnesweepKernelINS1_5radix10policy_hubIifyE10Policy1000ELNS0_9SortOrderE0EifyiiNS1_21identity_decomposer_tEEEvPT5_SB_PT3_PKSC_PT1_PKSG_PT2_PKSK_T4_iiT6_,@function
        .size           _ZN3cub18CUB_300001_SM_10006detail10radix_sort29DeviceRadixSortOnesweepKernelINS1_5radix10policy_hubIifyE10Policy1000ELNS0_9SortOrderE0EifyiiNS1_21identity_decomposer_tEEEvPT5_SB_PT3_PKSC_PT1_PKSG_PT2_PKSK_T4_iiT6_,(.L_x_1748 - _ZN3cub18CUB_300001_SM_10006detail10radix_sort29DeviceRadixSortOnesweepKernelINS1_5radix10policy_hubIifyE10Policy1000ELNS0_9SortOrderE0EifyiiNS1_21identity_decomposer_tEEEvPT5_SB_PT3_PKSC_PT1_PKSG_PT2_PKSK_T4_iiT6_)
        .other          _ZN3cub18CUB_300001_SM_10006detail10radix_sort29DeviceRadixSortOnesweepKernelINS1_5radix10policy_hubIifyE10Policy1000ELNS0_9SortOrderE0EifyiiNS1_21identity_decomposer_tEEEvPT5_SB_PT3_PKSC_PT1_PKSG_PT2_PKSK_T4_iiT6_,@"STO_CUDA_ENTRY STV_DEFAULT"
_ZN3cub18CUB_300001_SM_10006detail10radix_sort29DeviceRadixSortOnesweepKernelINS1_5radix10policy_hubIifyE10Policy1000ELNS0_9SortOrderE0EifyiiNS1_21identity_decomposer_tEEEvPT5_SB_PT3_PKSC_PT1_PKSG_PT2_PKSK_T4_iiT6_:
.text._ZN3cub18CUB_300001_SM_10006detail10radix_sort29DeviceRadixSortOnesweepKernelINS1_5radix10policy_hubIifyE10Policy1000ELNS0_9SortOrderE0EifyiiNS1_21identity_decomposer_tEEEvPT5_SB_PT3_PKSC_PT1_PKSG_PT2_PKSK_T4_iiT6_:
        /* <DEDUP_REMOVED lines=16> */
.L_x_225:
[----:B------:R-:W-:Y:S05]  /*0100*/  BSYNC.RECONVERGENT B0 ;  /* 0x0000000000007941 */ /* 0x000fea0003800200 */
.L_x_224:
        /* <DEDUP_REMOVED lines=35> */
.L_x_226:
        /* <DEDUP_REMOVED lines=76> */
.L_x_227:
        /* <DEDUP_REMOVED lines=19> */
.L_x_230:
        /* <DEDUP_REMOVED lines=21> */
.L_x_229:
[----:B------:R-:W-:Y:S05]  /*0a80*/  BSYNC.RECONVERGENT B0 ;  /* 0x0000000000007941 */ /* 0x000fea0003800200 */
.L_x_228:
        /* <DEDUP_REMOVED lines=18> */
.L_x_234:
[----:B------:R-:W-:Y:S05]  /*0bb0*/  BSYNC.RECONVERGENT B1 ;  /* 0x0000000000017941 */ /* 0x000fea0003800200 */
.L_x_233:
        /* <DEDUP_REMOVED lines=14> */
.L_x_235:
[----:B------:R-:W-:Y:S01]  /*0ca0*/  VIADD R6, R6, 0x1 ;  /* 0x0000000106067836 */ /* 0x000fe20000000000 */
[----:B------:R0:W-:Y:S04]  /*0cb0*/  STS [R0], RZ ;  /* 0x000000ff00007388 */ /* 0x0001e80000000800 */
[----:B------:R-:W-:Y:S01]  /*0cc0*/  ISETP.NE.AND P0, PT, R6, RZ, PT ;  /* 0x000000ff0600720c */ /* 0x000fe20003f05270 */
[----:B0-----:R-:W-:-:S12]  /*0cd0*/  VIADD R0, R0, 0x80 ;  /* 0x0000008000007836 */ /* 0x001fd80000000000 */
[----:B------:R-:W-:Y:S05]  /*0ce0*/  @P0 BRA `(.L_x_235) ;  /* 0xfffffffc00ec0947 */ /* 0x000fea000383ffff */
.L_x_232:
[----:B------:R-:W-:Y:S05]  /*0cf0*/  BSYNC.RECONVERGENT B0 ;  /* 0x0000000000007941 */ /* 0x000fea0003800200 */
.L_x_231:
        /* <DEDUP_REMOVED lines=130> */
.L_x_237:
[----:B------:R-:W-:Y:S05]  /*1520*/  BSYNC.RECONVERGENT B0 ;  /* 0x0000000000007941 */ /* 0x000fea0003800200 */
.L_x_236:
        /* <DEDUP_REMOVED lines=38> */
.L_x_246:
[----:B0-----:R-:W0:Y:S01]  /*1790*/  LDC.64 R4, c[0x0][0x380] ;  /* 0x0000e000ff047b82 */ /* 0x001e220000000a00 */
[----:B------:R-:W-:Y:S01]  /*17a0*/  VIADD R19, R10, 0xffffffff ;  /* 0xffffffff0a137836 */ /* 0x000fe20000000000 */
[----:B------:R-:W-:Y:S03]  /*17b0*/  BSSY B2, `(.L_x_243) ;  /* 0x0000008000027945 */ /* 0x000fe60003800000 */
[----:B------:R-:W-:-:S04]  /*17c0*/  IMAD R11, R19, 0x100, R3 ;  /* 0x00000100130b7824 */ /* 0x000fc800078e0203 */
[----:B0-----:R-:W-:-:S07]  /*17d0*/  IMAD.WIDE R4, R11, 0x4, R4 ;  /* 0x000000040b047825 */ /* 0x001fce00078e0204 */
.L_x_244:
[----:B------:R-:W-:Y:S05]  /*17e0*/  YIELD ;  /* 0x0000000000007946 */ /* 0x000fea0003800000 */
[----:B------:R0:W-:Y:S06]  /*17f0*/  MEMBAR.SC.CTA ;  /* 0x0000000000007992 */ /* 0x0001ec0000000000 */
[----:B0-----:R-:W2:Y:S02]  /*1800*/  LDG.E.STRONG.SYS R11, desc[UR6][R4.64] ;  /* 0x00000006040b7981 */ /* 0x001ea4000c1f5900 */
[----:B--2---:R-:W-:-:S13]  /*1810*/  ISETP.NE.AND P0, PT, R11, RZ, PT ;  /* 0x000000ff0b00720c */ /* 0x004fda0003f05270 */
[----:B------:R-:W-:Y:S05]  /*1820*/  @!P0 BRA `(.L_x_244) ;  /* 0xfffffffc00ec8947 */ /* 0x000fea000383ffff */
[----:B------:R-:W-:Y:S05]  /*1830*/  BSYNC B2 ;  /* 0x0000000000027941 */ /* 0x000fea0003800000 */
.L_x_243:
[----:B------:R-:W-:Y:S01]  /*1840*/  BSSY.RECONVERGENT B2, `(.L_x_245) ;  /* 0x0000006000027945 */ /* 0x000fe20003800200 */
[C---:B------:R-:W-:Y:S02]  /*1850*/  ISETP.GT.AND P0, PT, R11.reuse, -0x1, PT ;  /* 0xffffffff0b00780c */ /* 0x040fe40003f04270 */
[----:B------:R-:W-:Y:S01]  /*1860*/  LOP3.LUT R4, R11, 0x3fffffff, RZ, 0xc0, !PT ;  /* 0x3fffffff0b047812 */ /* 0x000fe200078ec0ff */
[----:B------:R-:W-:Y:S05]  /*1870*/  WARPSYNC.EXCLUSIVE R6 ;  /* 0x0000000006007348 */ /* 0x000fea0003a00000 */
[----:B------:R-:W-:-:S05]  /*1880*/  IMAD.IADD R17, R4, 0x1, R17 ;  /* 0x0000000104117824 */ /* 0x000fca00078e0211 */
[----:B------:R-:W-:-:S07]  /*1890*/  VOTE.ANY R6, PT, P0 ;  /* 0x0000000000067806 */ /* 0x000fce00000e0100 */
[----:B------:R-:W-:Y:S05]  /*18a0*/  BSYNC.RECONVERGENT B2 ;  /* 0x0000000000027941 */ /* 0x000fea0003800200 */
.L_x_245:
[----:B------:R-:W-:Y:S01]  /*18b0*/  ISETP.GT.U32.AND P1, PT, R10, 0x1, PT ;  /* 0x000000010a00780c */ /* 0x000fe20003f24070 */
[----:B------:R-:W-:-:S12]  /*18c0*/  IMAD.MOV.U32 R10, RZ, RZ, R19 ;  /* 0x000000ffff0a7224 */ /* 0x000fd800078e0013 */
[----:B------:R-:W-:Y:S05]  /*18d0*/  @P0 BRA P1, `(.L_x_246) ;  /* 0xfffffffc00ac0947 */ /* 0x000fea000083ffff */
[----:B------:R-:W-:Y:S05]  /*18e0*/  BSYNC B0 ;  /* 0x0000000000007941 */ /* 0x000fea0003800000 */
.L_x_242:
[----:B------:R1:W2:Y:S02]  /*18f0*/  LDS.64 R4, [R13+0x6600] ;  /* 0x006600000d047984 */ /* 0x0002a40000000a00 */
.L_x_241:
[C---:B------:R-:W-:Y:S01]  /*1900*/  IMAD.IADD R19, R17.reuse, 0x1, -R0 ;  /* 0x0000000111137824 */ /* 0x040fe200078e0a00 */
[----:B------:R-:W-:-:S04]  /*1910*/  LOP3.LUT R11, R17, 0x80000000, RZ, 0xfc, !PT ;  /* 0x80000000110b7812 */ /* 0x000fc800078efcff */
[C---:B0-2---:R-:W-:Y:S01]  /*1920*/  IADD3 R4, P0, PT, R19.reuse, R4, RZ ;  /* 0x0000000413047210 */ /* 0x045fe20007f1e0ff */
[----:B------:R0:W-:Y:S03]  /*1930*/  STG.E.STRONG.SYS desc[UR6][R14.64], R11 ;  /* 0x0000000b0e007986 */ /* 0x0001e6000c115906 */
[----:B------:R-:W-:-:S05]  /*1940*/  LEA.HI.X.SX32 R5, R19, R5, 0x1, P0 ;  /* 0x0000000513057211 */ /* 0x000fca00000f0eff */
[----:B------:R0:W-:Y:S04]  /*1950*/  STS.64 [R13+0x6600], R4 ;  /* 0x006600040d007388 */ /* 0x0001e80000000a00 */
.L_x_240:
[----:B------:R-:W-:Y:S05]  /*1960*/  BSYNC B1 ;  /* 0x0000000000017941 */ /* 0x000fea0003800000 */
.L_x_239:
        /* <DEDUP_REMOVED lines=17> */
.L_x_247:
        /* <DEDUP_REMOVED lines=28> */
.L_x_248:
        /* <DEDUP_REMOVED lines=56> */
.L_x_249:
        /* <DEDUP_REMOVED lines=19> */
.L_x_250:
        /* <DEDUP_REMOVED lines=51> */
.L_x_251:
        /* <DEDUP_REMOVED lines=22> */
.L_x_252:
        /* <DEDUP_REMOVED lines=56> */
.L_x_238:
        /* <DEDUP_REMOVED lines=38> */
.L_x_344:
        /* <DEDUP_REMOVED lines=25> */
.L_x_253:
        /* <DEDUP_REMOVED lines=44> */
.L_x_256:
[----:B------:R-:W-:Y:S05]  /*2fb0*/  BSYNC.RECONVERGENT B0 ;  /* 0x0000000000007941 */ /* 0x000fea0003800200 */
.L_x_255:
        /* <DEDUP_REMOVED lines=39> */
.L_x_258:
[----:B------:R-:W-:Y:S05]  /*3230*/  BSYNC.RECONVERGENT B0 ;  /* 0x0000000000007941 */ /* 0x000fea0003800200 */
.L_x_257:
        /* <DEDUP_REMOVED lines=35> */
.L_x_260:
[----:B------:R-:W-:Y:S05]  /*3470*/  BSYNC.RECONVERGENT B0 ;  /* 0x0000000000007941 */ /* 0x000fea0003800200 */
.L_x_259:
        /* <DEDUP_REMOVED lines=35> */
.L_x_262:
[----:B------:R-:W-:Y:S05]  /*36b0*/  BSYNC.RECONVERGENT B0 ;  /* 0x0000000000007941 */ /* 0x000fea0003800200 */
.L_x_261:
        /* <DEDUP_REMOVED lines=37> */
.L_x_264:
[----:B------:R-:W-:Y:S05]  /*3910*/  BSYNC.RECONVERGENT B0 ;  /* 0x0000000000007941 */ /* 0x000fea0003800200 */
.L_x_263:
        /* <DEDUP_REMOVED lines=37> */
.L_x_266:
[----:B------:R-:W-:Y:S05]  /*3b70*/  BSYNC.RECONVERGENT B0 ;  /* 0x0000000000007941 */ /* 0x000fea0003800200 */
.L_x_265:
        /* <DEDUP_REMOVED lines=37> */
.L_x_268:
[----:B------:R-:W-:Y:S05]  /*3dd0*/  BSYNC.RECONVERGENT B0 ;  /* 0x0000000000007941 */ /* 0x000fea0003800200 */
.L_x_267:
        /* <DEDUP_REMOVED lines=37> */
.L_x_270:
[----:B------:R-:W-:Y:S05]  /*4030*/  BSYNC.RECONVERGENT B0 ;  /* 0x0000000000007941 */ /* 0x000fea0003800200 */
.L_x_269:
        /* <DEDUP_REMOVED lines=37> */
.L_x_272:
[----:B------:R-:W-:Y:S05]  /*4290*/  BSYNC.RECONVERGENT B0 ;  /* 0x0000000000007941 */ /* 0x000fea0003800200 */
.L_x_271:
        /* <DEDUP_REMOVED lines=37> */
.L_x_274:
[----:B------:R-:W-:Y:S05]  /*44f0*/  BSYNC.RECONVERGENT B0 ;  /* 0x0000000000007941 */ /* 0x000fea0003800200 */
.L_x_273:
        /* <DEDUP_REMOVED lines=37> */
.L_x_276:
[----:B------:R-:W-:Y:S05]  /*4750*/  BSYNC.RECONVERGENT B0 ;  /* 0x0000000000007941 */ /* 0x000fea0003800200 */
.L_x_275:
        /* <DEDUP_REMOVED lines=37> */
.L_x_278:
[----:B------:R-:W-:Y:S05]  /*49b0*/  BSYNC.RECONVERGENT B0 ;  /* 0x0000000000007941 */ /* 0x000fea0003800200 */
.L_x_277:
        /* <DEDUP_REMOVED lines=37> */
.L_x_280:
[----:B------:R-:W-:Y:S05]  /*4c10*/  BSYNC.RECONVERGENT B0 ;  /* 0x0000000000007941 */ /* 0x000fea0003800200 */
.L_x_279:
        /* <DEDUP_REMOVED lines=39> */
.L_x_282:
[----:B------:R-:W-:Y:S05]  /*4e90*/  BSYNC.RECONVERGENT B0 ;  /* 0x0000000000007941 */ /* 0x000fea0003800200 */
.L_x_281:
        /* <DEDUP_REMOVED lines=39> */
.L_x_284:
[----:B------:R-:W-:Y:S05]  /*5110*/  BSYNC.RECONVERGENT B0 ;  /* 0x0000000000007941 */ /* 0x000fea0003800200 */
.L_x_283:
        /* <DEDUP_REMOVED lines=39> */
.L_x_286:
[----:B------:R-:W-:Y:S05]  /*5390*/  BSYNC.RECONVERGENT B0 ;  /* 0x0000000000007941 */ /* 0x000fea0003800200 */
.L_x_285:
        /* <DEDUP_REMOVED lines=36> */
.L_x_288:
[----:B------:R-:W-:Y:S05]  /*55e0*/  BSYNC.RECONVERGENT B0 ;  /* 0x0000000000007941 */ /* 0x000fea0003800200 */
.L_x_287:
        /* <DEDUP_REMOVED lines=35> */
.L_x_290:
[----:B------:R-:W-:Y:S05]  /*5820*/  BSYNC.RECONVERGENT B0 ;  /* 0x0000000000007941 */ /* 0x000fea0003800200 */
.L_x_289:
        /* <DEDUP_REMOVED lines=65> */
.L_x_298:
[----:B-1----:R-:W1:Y:S01]  /*5c40*/  LDC.64 R8, c[0x0][0x380] ;  /* 0x0000e000ff087b82 */ /* 0x002e620000000a00 */
[----:B------:R-:W-:Y:S01]  /*5c50*/  VIADD R17, R10, 0xffffffff ;  /* 0xffffffff0a117836 */ /* 0x000fe20000000000 */
[----:B------:R-:W-:Y:S03]  /*5c60*/  BSSY B2, `(.L_x_295) ;  /* 0x0000008000027945 */ /* 0x000fe60003800000 */
[----:B------:R-:W-:-:S04]  /*5c70*/  IMAD R11, R17, 0x100, R3 ;  /* 0x00000100110b7824 */ /* 0x000fc800078e0203 */
[----:B-1----:R-:W-:-:S07]  /*5c80*/  IMAD.WIDE R8, R11, 0x4, R8 ;  /* 0x000000040b087825 */ /* 0x002fce00078e0208 */
.L_x_296:
[----:B------:R-:W-:Y:S05]  /*5c90*/  YIELD ;  /* 0x0000000000007946 */ /* 0x000fea0003800000 */
[----:B------:R1:W-:Y:S06]  /*5ca0*/  MEMBAR.SC.CTA ;  /* 0x0000000000007992 */ /* 0x0003ec0000000000 */
[----:B-1----:R-:W2:Y:S02]  /*5cb0*/  LDG.E.STRONG.SYS R11, desc[UR6][R8.64] ;  /* 0x00000006080b7981 */ /* 0x002ea4000c1f5900 */
[----:B--2---:R-:W-:-:S13]  /*5cc0*/  ISETP.NE.AND P0, PT, R11, RZ, PT ;  /* 0x000000ff0b00720c */ /* 0x004fda0003f05270 */
[----:B------:R-:W-:Y:S05]  /*5cd0*/  @!P0 BRA `(.L_x_296) ;  /* 0xfffffffc00ec8947 */ /* 0x000fea000383ffff */
[----:B------:R-:W-:Y:S05]  /*5ce0*/  BSYNC B2 ;  /* 0x0000000000027941 */ /* 0x000fea0003800000 */
.L_x_295:
[----:B------:R-:W-:Y:S01]  /*5cf0*/  BSSY.RECONVERGENT B2, `(.L_x_297) ;  /* 0x0000006000027945 */ /* 0x000fe20003800200 */
[C---:B------:R-:W-:Y:S02]  /*5d00*/  ISETP.GT.AND P0, PT, R11.reuse, -0x1, PT ;  /* 0xffffffff0b00780c */ /* 0x040fe40003f04270 */
[----:B------:R-:W-:Y:S01]  /*5d10*/  LOP3.LUT R8, R11, 0x3fffffff, RZ, 0xc0, !PT ;  /* 0x3fffffff0b087812 */ /* 0x000fe200078ec0ff */
[----:B------:R-:W-:Y:S05]  /*5d20*/  WARPSYNC.EXCLUSIVE R6 ;  /* 0x0000000006007348 */ /* 0x000fea0003a00000 */
[----:B------:R-:W-:-:S05]  /*5d30*/  IMAD.IADD R13, R8, 0x1, R13 ;  /* 0x00000001080d7824 */ /* 0x000fca00078e020d */
[----:B------:R-:W-:-:S07]  /*5d40*/  VOTE.ANY R6, PT, P0 ;  /* 0x0000000000067806 */ /* 0x000fce00000e0100 */
[----:B------:R-:W-:Y:S05]  /*5d50*/  BSYNC.RECONVERGENT B2 ;  /* 0x0000000000027941 */ /* 0x000fea0003800200 */
.L_x_297:
[----:B------:R-:W-:Y:S01]  /*5d60*/  ISETP.GT.U32.AND P1, PT, R10, 0x1, PT ;  /* 0x000000010a00780c */ /* 0x000fe20003f24070 */
[----:B------:R-:W-:-:S12]  /*5d70*/  IMAD.MOV.U32 R10, RZ, RZ, R17 ;  /* 0x000000ffff0a7224 */ /* 0x000fd800078e0011 */
[----:B------:R-:W-:Y:S05]  /*5d80*/  @P0 BRA P1, `(.L_x_298) ;  /* 0xfffffffc00ac0947 */ /* 0x000fea000083ffff */
[----:B------:R-:W-:Y:S05]  /*5d90*/  BSYNC B0 ;  /* 0x0000000000007941 */ /* 0x000fea0003800000 */
.L_x_294:
[----:B------:R2:W3:Y:S02]  /*5da0*/  LDS.64 R8, [R19+0x6600] ;  /* 0x0066000013087984 */ /* 0x0004e40000000a00 */
.L_x_293:
        /* <DEDUP_REMOVED lines=9> */
.L_x_292:
[----:B------:R-:W-:Y:S05]  /*5e40*/  BSYNC B1 ;  /* 0x0000000000017941 */ /* 0x000fea0003800000 */
.L_x_291:
        /* <DEDUP_REMOVED lines=16> */
.L_x_299:
        /* <DEDUP_REMOVED lines=212> */
.L_x_300:
        /* <DEDUP_REMOVED lines=28> */
.L_x_303:
[----:B------:R-:W-:Y:S05]  /*6e50*/  BSYNC.RECONVERGENT B0 ;  /* 0x0000000000007941 */ /* 0x000fea0003800200 */
.L_x_302:
        /* <DEDUP_REMOVED lines=18> */
.L_x_305:
[----:B------:R-:W-:Y:S05]  /*6f80*/  BSYNC.RECONVERGENT B0 ;  /* 0x0000000000007941 */ /* 0x000fea0003800200 */
.L_x_304:
        /* <DEDUP_REMOVED lines=18> */
.L_x_307:
[----:B------:R-:W-:Y:S05]  /*70b0*/  BSYNC.RECONVERGENT B0 ;  /* 0x0000000000007941 */ /* 0x000fea0003800200 */
.L_x_306:
        /* <DEDUP_REMOVED lines=18> */
.L_x_309:
[----:B------:R-:W-:Y:S05]  /*71e0*/  BSYNC.RECONVERGENT B0 ;  /* 0x0000000000007941 */ /* 0x000fea0003800200 */
.L_x_308:
        /* <DEDUP_REMOVED lines=18> */
.L_x_311:
[----:B------:R-:W-:Y:S05]  /*7310*/  BSYNC.RECONVERGENT B0 ;  /* 0x0000000000007941 */ /* 0x000fea0003800200 */
.L_x_310:
        /* <DEDUP_REMOVED lines=18> */
.L_x_313:
[----:B------:R-:W-:Y:S05]  /*7440*/  BSYNC.RECONVERGENT B0 ;  /* 0x0000000000007941 */ /* 0x000fea0003800200 */
.L_x_312:
        /* <DEDUP_REMOVED lines=18> */
.L_x_315:
[----:B------:R-:W-:Y:S05]  /*7570*/  BSYNC.RECONVERGENT B0 ;  /* 0x0000000000007941 */ /* 0x000fea0003800200 */
.L_x_314:
        /* <DEDUP_REMOVED lines=18> */
.L_x_317:
[----:B------:R-:W-:Y:S05]  /*76a0*/  BSYNC.RECONVERGENT B0 ;  /* 0x0000000000007941 */ /* 0x000fea0003800200 */
.L_x_316:
        /* <DEDUP_REMOVED lines=18> */
.L_x_319:
[----:B------:R-:W-:Y:S05]  /*77d0*/  BSYNC.RECONVERGENT B0 ;  /* 0x0000000000007941 */ /* 0x000fea0003800200 */
.L_x_318:
        /* <DEDUP_REMOVED lines=18> */
.L_x_321:
[----:B------:R-:W-:Y:S05]  /*7900*/  BSYNC.RECONVERGENT B0 ;  /* 0x0000000000007941 */ /* 0x000fea0003800200 */
.L_x_320:
        /* <DEDUP_REMOVED lines=18> */
.L_x_323:
[----:B------:R-:W-:Y:S05]  /*7a30*/  BSYNC.RECONVERGENT B0 ;  /* 0x0000000000007941 */ /* 0x000fea0003800200 */
.L_x_322:
        /* <DEDUP_REMOVED lines=17> */
.L_x_325:
[----:B------:R-:W-:Y:S05]  /*7b50*/  BSYNC.RECONVERGENT B0 ;  /* 0x0000000000007941 */ /* 0x000fea0003800200 */
.L_x_324:
        /* <DEDUP_REMOVED lines=16> */
.L_x_327:
[----:B------:R-:W-:Y:S05]  /*7c60*/  BSYNC.RECONVERGENT B0 ;  /* 0x0000000000007941 */ /* 0x000fea0003800200 */
.L_x_326:
        /* <DEDUP_REMOVED lines=16> */
.L_x_329:
[----:B------:R-:W-:Y:S05]  /*7d70*/  BSYNC.RECONVERGENT B0 ;  /* 0x0000000000007941 */ /* 0x000fea0003800200 */
.L_x_328:
        /* <DEDUP_REMOVED lines=16> */
.L_x_331:
[----:B------:R-:W-:Y:S05]  /*7e80*/  BSYNC.RECONVERGENT B0 ;  /* 0x0000000000007941 */ /* 0x000fea0003800200 */
.L_x_330:
        /* <DEDUP_REMOVED lines=16> */
.L_x_333:
[----:B------:R-:W-:Y:S05]  /*7f90*/  BSYNC.RECONVERGENT B0 ;  /* 0x0000000000007941 */ /* 0x000fea0003800200 */
.L_x_332:
        /* <DEDUP_REMOVED lines=16> */
.L_x_335:
[----:B------:R-:W-:Y:S05]  /*80a0*/  BSYNC.RECONVERGENT B0 ;  /* 0x0000000000007941 */ /* 0x000fea0003800200 */
.L_x_334:
[----:B------:R-:W-:Y:S01]  /*80b0*/  NOP ;  /* 0x0000000000007918 */ /* 0x000fe20000000000 */
.L_x_301:
        /* <DEDUP_REMOVED lines=78> */
.L_x_336:
        /* <DEDUP_REMOVED lines=104> */
.L_x_337:
        /* <DEDUP_REMOVED lines=179> */
.L_x_338:
        /* <DEDUP_REMOVED lines=205> */
.L_x_254:
[----:B------:R-:W-:Y:S02]  /*a420*/  IMAD.MOV.U32 R58, RZ, RZ, R39 ;  /* 0x000000ffff3a7224 */ /* 0x000fe400078e0027 */
[----:B------:R-:W-:Y:S02]  /*a430*/  IMAD.MOV.U32 R49, RZ, RZ, 0x1 ;  /* 0x00000001ff317424 */ /* 0x000fe400078e00ff */
[----:B------:R-:W-:Y:S02]  /*a440*/  IMAD.MOV.U32 R60, RZ, RZ, RZ ;  /* 0x000000ffff3c7224 */ /* 0x000fe400078e00ff */
[----:B------:R-:W-:-:S07]  /*a450*/  IMAD.MOV.U32 R47, RZ, RZ, -0x1 ;  /* 0xffffffffff2f7424 */ /* 0x000fce00078e00ff */
[----:B------:R-:W-:Y:S05]  /*a460*/  WARPSYNC.COLLECTIVE R47, `(.L_x_339) ;  /* 0x000000002f087348 */ /* 0x000fea0003c00000 */
[----:B------:R0:W1:Y:S02]  /*a470*/  SHFL.UP P0, R46, R58, R49, R60 ;  /* 0x040000313a2e7389 */ /* 0x000064000000003c */
[----:B01----:R-:W-:Y:S05]  /*a480*/  ENDCOLLECTIVE ;  /* 0x000000000000791b */ /* 0x003fea0003800000 */
.L_x_339:
[----:B------:R-:W-:Y:S02]  /*a490*/  IMAD.MOV.U32 R49, RZ, RZ, 0x2 ;  /* 0x00000002ff317424 */ /* 0x000fe400078e00ff */
[----:B------:R-:W-:-:S04]  /*a4a0*/  IMAD.MOV.U32 R40, RZ, RZ, R46 ;  /* 0x000000ffff287224 */ /* 0x000fc800078e002e */
[----:B------:R-:W-:-:S04]  /*a4b0*/  @P0 IMAD.IADD R40, R39, 0x1, R40 ;  /* 0x0000000127280824 */ /* 0x000fc800078e0228 */
[----:B------:R-:W-:-:S07]  /*a4c0*/  IMAD.MOV.U32 R58, RZ, RZ, R40 ;  /* 0x000000ffff3a7224 */ /* 0x000fce00078e0028 */
[----:B------:R-:W-:Y:S05]  /*a4d0*/  WARPSYNC.COLLECTIVE R47, `(.L_x_340) ;  /* 0x000000002f087348 */ /* 0x000fea0003c00000 */
[----:B------:R0:W1:Y:S02]  /*a4e0*/  SHFL.UP P0, R46, R58, R49, R60 ;  /* 0x040000313a2e7389 */ /* 0x000064000000003c */
[----:B01----:R-:W-:Y:S05]  /*a4f0*/  ENDCOLLECTIVE ;  /* 0x000000000000791b */ /* 0x003fea0003800000 */
.L_x_340:
[----:B------:R-:W-:Y:S02]  /*a500*/  IMAD.MOV.U32 R49, RZ, RZ, 0x4 ;  /* 0x00000004ff317424 */ /* 0x000fe400078e00ff */
[----:B------:R-:W-:-:S04]  /*a510*/  IMAD.MOV.U32 R43, RZ, RZ, R46 ;  /* 0x000000ffff2b7224 */ /* 0x000fc800078e002e */
[----:B------:R-:W-:-:S04]  /*a520*/  @P0 IMAD.IADD R43, R40, 0x1, R43 ;  /* 0x00000001282b0824 */ /* 0x000fc800078e022b */
[----:B------:R-:W-:-:S07]  /*a530*/  IMAD.MOV.U32 R58, RZ, RZ, R43 ;  /* 0x000000ffff3a7224 */ /* 0x000fce00078e002b */
[----:B------:R-:W-:Y:S05]  /*a540*/  WARPSYNC.COLLECTIVE R47, `(.L_x_341) ;  /* 0x000000002f087348 */ /* 0x000fea0003c00000 */
[----:B------:R0:W1:Y:S02]  /*a550*/  SHFL.UP P0, R46, R58, R49, R60 ;  /* 0x040000313a2e7389 */ /* 0x000064000000003c */
[----:B01----:R-:W-:Y:S05]  /*a560*/  ENDCOLLECTIVE ;  /* 0x000000000000791b */ /* 0x003fea0003800000 */
.L_x_341:
[----:B------:R-:W-:Y:S02]  /*a570*/  IMAD.MOV.U32 R49, RZ, RZ, 0x8 ;  /* 0x00000008ff317424 */ /* 0x000fe400078e00ff */
[----:B------:R-:W-:-:S04]  /*a580*/  IMAD.MOV.U32 R44, RZ, RZ, R46 ;  /* 0x000000ffff2c7224 */ /* 0x000fc800078e002e */
[----:B------:R-:W-:-:S04]  /*a590*/  @P0 IMAD.IADD R44, R43, 0x1, R44 ;  /* 0x000000012b2c0824 */ /* 0x000fc800078e022c */
[----:B------:R-:W-:-:S07]  /*a5a0*/  IMAD.MOV.U32 R58, RZ, RZ, R44 ;  /* 0x000000ffff3a7224 */ /* 0x000fce00078e002c */
[----:B------:R-:W-:Y:S05]  /*a5b0*/  WARPSYNC.COLLECTIVE R47, `(.L_x_342) ;  /* 0x000000002f087348 */ /* 0x000fea0003c00000 */
[----:B------:R0:W1:Y:S02]  /*a5c0*/  SHFL.UP P0, R46, R58, R49, R60 ;  /* 0x040000313a2e7389 */ /* 0x000064000000003c */
[----:B01----:R-:W-:Y:S05]  /*a5d0*/  ENDCOLLECTIVE ;  /* 0x000000000000791b */ /* 0x003fea0003800000 */
.L_x_342:
[----:B------:R-:W-:Y:S02]  /*a5e0*/  IMAD.MOV.U32 R49, RZ, RZ, 0x10 ;  /* 0x00000010ff317424 */ /* 0x000fe400078e00ff */
[----:B------:R-:W-:-:S04]  /*a5f0*/  IMAD.MOV.U32 R45, RZ, RZ, R46 ;  /* 0x000000ffff2d7224 */ /* 0x000fc800078e002e */
[----:B------:R-:W-:-:S04]  /*a600*/  @P0 IMAD.IADD R45, R44, 0x1, R45 ;  /* 0x000000012c2d0824 */ /* 0x000fc800078e022d */
[----:B------:R-:W-:-:S07]  /*a610*/  IMAD.MOV.U32 R58, RZ, RZ, R45 ;  /* 0x000000ffff3a7224 */ /* 0x000fce00078e002d */
[----:B------:R-:W-:Y:S05]  /*a620*/  WARPSYNC.COLLECTIVE R47, `(.L_x_343) ;  /* 0x000000002f087348 */ /* 0x000fea0003c00000 */
[----:B------:R0:W1:Y:S02]  /*a630*/  SHFL.UP P0, R46, R58, R49, R60 ;  /* 0x040000313a2e7389 */ /* 0x000064000000003c */
[----:B01----:R-:W-:Y:S05]  /*a640*/  ENDCOLLECTIVE ;  /* 0x000000000000791b */ /* 0x003fea0003800000 */
.L_x_343:
[----:B------:R-:W-:Y:S05]  /*a650*/  BRA `(.L_x_344) ;  /* 0xffffff8400407947 */ /* 0x000fea000383ffff */
.L_x_345:
        /* <DEDUP_REMOVED lines=10> */
.L_x_1748:


//--------------------- .text._ZN3cub18CUB_300001_SM_10006detail10radix_sort33DeviceRadixSortExclusiveSumKernelINS1_5radix10policy_hubIifyE10Policy1000EyEEvPT0_ --------------------------
	.section	.text._ZN3cub18CUB_300001_SM_10006detail10radix_sort33DeviceRadixSortExclusiveSumKernelINS1_5radix10policy_hubIifyE10Policy1000EyEEvPT0_,"ax",@progbits
	.align	128
        .global         _ZN3cub18CUB_300001_SM_10006detail10radix_sort33DeviceRadixSortExclusiveSumKernelINS1_5radix10policy_hubIifyE10Policy1000EyEEvPT0_
        .type           _ZN3cub18CUB_300001_SM_10006detail10radix_sort33DeviceRadixSortExclusiveSumKernelINS1_5radix10policy_hubIifyE10Policy1000EyEEvPT0_,@function
        .size           _ZN3cub18CUB_300001_SM_10006detail10radix_sort33DeviceRadixSortExclusiveSumKernelINS1_5radix10policy_hubIifyE10Policy1000EyEEvPT0_,(.L_x_1749 - _ZN3cub18CUB_300001_SM_10006detail10radix_sort33DeviceRadixSortExclusiveSumKernelINS1_5radix10policy_hubIifyE10Policy1000EyEEvPT0_)
        .other          _ZN3cub18CUB_300001_SM_10006detail10radix_sort33DeviceRadixSortExclusiveSumKernelINS1_5radix10policy_hubIifyE10Policy1000EyEEvPT0_,@"STO_CUDA_ENTRY STV_DEFAULT"
_ZN3cub18CUB_300001_SM_10006detail10radix_sort33DeviceRadixSortExclusiveSumKernelINS1_5radix10policy_hubIifyE10Policy1000EyEEvPT0_:
.text._ZN3cub18CUB_300001_SM_10006detail10radix_sort33DeviceRadixSortExclusiveSumKernelINS1_5radix10policy_hubIifyE10Policy1000EyEEvPT0_:
        /* <DEDUP_REMOVED lines=63> */
.L_x_358:
        /* <DEDUP_REMOVED lines=28> */
.L_x_346:
[----:B------:R-:W-:Y:S05]  /*05b0*/  WARPSYNC.ALL ;  /* 0x0000000000007948 */ /* 0x000fea0003800000 */
[----:B------:R-:W-:Y:S06]  /*05c0*/  BAR.SYNC.DEFER_BLOCKING 0x0 ;  /* 0x0000000000007b1d */ /* 0x000fec0000010000 */
[----:B------:R-:W-:Y:S05]  /*05d0*/  @P1 EXIT ;  /* 0x000000000000194d */ /* 0x000fea0003800000 */
[----:B01----:R-:W0:Y:S04]  /*05e0*/  LDS.64 R2, [R0+0x10] ;  /* 0x0000100000027984 */ /* 0x003e280000000a00 */
[----:B0-----:R-:W-:Y:S01]  /*05f0*/  STG.E.64 desc[UR4][R16.64], R2 ;  /* 0x0000000210007986 */ /* 0x001fe2000c101b04 */
[----:B------:R-:W-:Y:S05]  /*0600*/  EXIT ;  /* 0x000000000000794d */ /* 0x000fea0003800000 */
.L_x_347:
[----:B------:R-:W-:Y:S02]  /*0610*/  IMAD.MOV.U32 R24, RZ, RZ, R20 ;  /* 0x000000ffff187224 */ /* 0x000fe400078e0014 */
[----:B------:R-:W-:Y:S02]  /*0620*/  IMAD.MOV.U32 R23, RZ, RZ, 0x1 ;  /* 0x00000001ff177424 */ /* 0x000fe400078e00ff */
[----:B------:R-:W-:Y:S02]  /*0630*/  IMAD.MOV.U32 R22, RZ, RZ, RZ ;  /* 0x000000ffff167224 */ /* 0x000fe400078e00ff */
[----:B------:R-:W-:-:S07]  /*0640*/  IMAD.MOV.U32 R21, RZ, RZ, -0x1 ;  /* 0xffffffffff157424 */ /* 0x000fce00078e00ff */
[----:B------:R-:W-:Y:S05]  /*0650*/  WARPSYNC.COLLECTIVE R21, `(.L_x_348) ;  /* 0x0000000015087348 */ /* 0x000fea0003c00000 */
[----:B------:R0:W1:Y:S02]  /*0660*/  SHFL.UP P0, R25, R24, R23, R22 ;  /* 0x0400001718197389 */ /* 0x0000640000000016 */
[----:B01----:R-:W-:Y:S05]  /*0670*/  ENDCOLLECTIVE ;  /* 0x000000000000791b */ /* 0x003fea0003800000 */
.L_x_348:
[----:B------:R-:W-:Y:S02]  /*0680*/  IMAD.MOV.U32 R24, RZ, RZ, R19 ;  /* 0x000000ffff187224 */ /* 0x000fe400078e0013 */
[----:B------:R-:W-:-:S07]  /*0690*/  IMAD.MOV.U32 R27, RZ, RZ, R25 ;  /* 0x000000ffff1b7224 */ /* 0x000fce00078e0019 */
[----:B------:R-:W-:Y:S05]  /*06a0*/  WARPSYNC.COLLECTIVE R21, `(.L_x_349) ;  /* 0x0000000015087348 */ /* 0x000fea0003c00000 */
[----:B------:R0:W1:Y:S02]  /*06b0*/  SHFL.UP P0, R25, R24, R23, R22 ;  /* 0x0400001718197389 */ /* 0x0000640000000016 */
[----:B01----:R-:W-:Y:S05]  /*06c0*/  ENDCOLLECTIVE ;  /* 0x000000000000791b */ /* 0x003fea0003800000 */
.L_x_349:
        /* <DEDUP_REMOVED lines=9> */
.L_x_350:
[----:B------:R-:W-:Y:S02]  /*0760*/  IMAD.MOV.U32 R24, RZ, RZ, R26 ;  /* 0x000000ffff187224 */ /* 0x000fe400078e001a */
[----:B------:R-:W-:-:S07]  /*0770*/  IMAD.MOV.U32 R28, RZ, RZ, R25 ;  /* 0x000000ffff1c7224 */ /* 0x000fce00078e0019 */
[----:B------:R-:W-:Y:S05]  /*0780*/  WARPSYNC.COLLECTIVE R21, `(.L_x_351) ;  /* 0x0000000015087348 */ /* 0x000fea0003c00000 */
[----:B------:R0:W1:Y:S02]  /*0790*/  SHFL.UP P0, R25, R24, R23, R22 ;  /* 0x0400001718197389 */ /* 0x0000640000000016 */
[----:B01----:R-:W-:Y:S05]  /*07a0*/  ENDCOLLECTIVE ;  /* 0x000000000000791b */ /* 0x003fea0003800000 */
.L_x_351:
        /* <DEDUP_REMOVED lines=9> */
.L_x_352:
[----:B------:R-:W-:Y:S02]  /*0840*/  IMAD.MOV.U32 R24, RZ, RZ, R29 ;  /* 0x000000ffff187224 */ /* 0x000fe400078e001d */
[----:B------:R-:W-:-:S07]  /*0850*/  IMAD.MOV.U32 R27, RZ, RZ, R25 ;  /* 0x000000ffff1b7224 */ /* 0x000fce00078e0019 */
[----:B------:R-:W-:Y:S05]  /*0860*/  WARPSYNC.COLLECTIVE R21, `(.L_x_353) ;  /* 0x0000000015087348 */ /* 0x000fea0003c00000 */
[----:B------:R0:W1:Y:S02]  /*0870*/  SHFL.UP P0, R25, R24, R23, R22 ;  /* 0x0400001718197389 */ /* 0x0000640000000016 */
[----:B01----:R-:W-:Y:S05]  /*0880*/  ENDCOLLECTIVE ;  /* 0x000000000000791b */ /* 0x003fea0003800000 */
.L_x_353:
        /* <DEDUP_REMOVED lines=9> */
.L_x_354:
[----:B------:R-:W-:Y:S02]  /*0920*/  IMAD.MOV.U32 R24, RZ, RZ, R29 ;  /* 0x000000ffff187224 */ /* 0x000fe400078e001d */
[----:B------:R-:W-:-:S07]  /*0930*/  IMAD.MOV.U32 R27, RZ, RZ, R25 ;  /* 0x000000ffff1b7224 */ /* 0x000fce00078e0019 */
[----:B------:R-:W-:Y:S05]  /*0940*/  WARPSYNC.COLLECTIVE R21, `(.L_x_355) ;  /* 0x0000000015087348 */ /* 0x000fea0003c00000 */
[----:B------:R0:W1:Y:S02]  /*0950*/  SHFL.UP P0, R25, R24, R23, R22 ;  /* 0x0400001718197389 */ /* 0x0000640000000016 */
[----:B01----:R-:W-:Y:S05]  /*0960*/  ENDCOLLECTIVE ;  /* 0x000000000000791b */ /* 0x003fea0003800000 */
.L_x_355:
        /* <DEDUP_REMOVED lines=9> */
.L_x_356:
[----:B------:R-:W-:Y:S02]  /*0a00*/  IMAD.MOV.U32 R24, RZ, RZ, R26 ;  /* 0x000000ffff187224 */ /* 0x000fe400078e001a */
[----:B------:R-:W-:-:S07]  /*0a10*/  IMAD.MOV.U32 R28, RZ, RZ, R25 ;  /* 0x000000ffff1c7224 */ /* 0x000fce00078e0019 */
[----:B------:R-:W-:Y:S05]  /*0a20*/  WARPSYNC.COLLECTIVE R21, `(.L_x_357) ;  /* 0x0000000015087348 */ /* 0x000fea0003c00000 */
[----:B------:R0:W1:Y:S02]  /*0a30*/  SHFL.UP P0, R25, R24, R23, R22 ;  /* 0x0400001718197389 */ /* 0x0000640000000016 */
[----:B01----:R-:W-:Y:S05]  /*0a40*/  ENDCOLLECTIVE ;  /* 0x000000000000791b */ /* 0x003fea0003800000 */
.L_x_357:
[----:B------:R-:W-:Y:S05]  /*0a50*/  BRA `(.L_x_358) ;  /* 0xfffffff800647947 */ /* 0x000fea000383ffff */
.L_x_359:
        /* <DEDUP_REMOVED lines=10> */
.L_x_1749:


//--------------------- .text._ZN3cub18CUB_300001_SM_10006detail10radix_sort30DeviceRadixSortHistogramKernelINS1_5radix10policy_hubIifyE10Policy1000ELNS0_9SortOrderE0EiyNS1_21identity_decomposer_tEEEvPT2_PKT1_SA_iiT3_ --------------------------
	.section	.text._ZN3cub18CUB_300001_SM_10006detail10radix_sort30DeviceRadixSortHistogramKernelINS1_5radix10policy_hubIifyE10Policy1000ELNS0_9SortOrderE0EiyNS1_21identity_decomposer_tEEEvPT2_PKT1_SA_iiT3_,"ax",@progbits
	.align	128
        .global         _ZN3cub18CUB_300001_SM_10006detail10radix_sort30DeviceRadixSortHistogramKernelINS1_5radix10policy_hubIifyE10Policy1000ELNS0_9SortOrderE0EiyNS1_21identity_decomposer_tEEEvPT2_PKT1_SA_iiT3_
        .type           _ZN3cub18CUB_300001_SM_10006detail10radix_sort30DeviceRadixSortHistogramKernelINS1_5radix10policy_hubIifyE10Policy1000ELNS0_9SortOrderE0EiyNS1_21identity_decomposer_tEEEvPT2_PKT1_SA_iiT3_,@function
        .size           _ZN3cub18CUB_300001_SM_10006detail10radix_sort30DeviceRadixSortHistogramKernelINS1_5radix10policy_hubIifyE10Policy1000ELNS0_9SortOrderE0EiyNS1_21identity_decomposer_tEEEvPT2_PKT1_SA_iiT3_,(.L_x_1750 - _ZN3cub18CUB_300001_SM_10006detail10radix_sort30DeviceRadixSortHistogramKernelINS1_5radix10policy_hubIifyE10Policy1000ELNS0_9SortOrderE0EiyNS1_21identity_decomposer_tEEEvPT2_PKT1_SA_iiT3_)
        .other          _ZN3cub18CUB_300001_SM_10006detail10radix_sort30DeviceRadixSortHistogramKernelINS1_5radix10policy_hubIifyE10Policy1000ELNS0_9SortOrderE0EiyNS1_21identity_decomposer_tEEEvPT2_PKT1_SA_iiT3_,@"STO_CUDA_ENTRY STV_DEFAULT"
_ZN3cub18CUB_300001_SM_10006detail10radix_sort30DeviceRadixSortHistogramKernelINS1_5radix10policy_hubIifyE10Policy1000ELNS0_9SortOrderE0EiyNS1_21identity_decomposer_tEEEvPT2_PKT1_SA_iiT3_:
.text._ZN3cub18CUB_300001_SM_10006detail10radix_sort30DeviceRadixSortHistogramKernelINS1_5radix10policy_hubIifyE10Policy1000ELNS0_9SortOrderE0EiyNS1_21identity_decomposer_tEEEvPT2_PKT1_SA_iiT3_:
        /* <DEDUP_REMOVED lines=42> */
.L_x_443:
        /* <DEDUP_REMOVED lines=9> */
.L_x_363:
        /* <DEDUP_REMOVED lines=21> */
.L_x_362:
        /* <DEDUP_REMOVED lines=19> */
.L_x_365:
        /* <DEDUP_REMOVED lines=18> */
.L_x_364:
[----:B------:R-:W-:-:S13]  /*06d0*/  ISETP.GT.U32.AND P2, PT, R4, 0x7f, PT ;  /* 0x0000007f0400780c */ /* 0x000fda0003f44070 */
[----:B------:R-:W-:Y:S05]  /*06e0*/  @P2 BRA `(.L_x_361) ;  /* 0x0000000000e02947 */ /* 0x000fea0003800000 */
[----:B--23--:R-:W-:Y:S01]  /*06f0*/  HFMA2 R3, -RZ, RZ, 0, 0 ;  /* 0x00000000ff037431 */ /* 0x00cfe200000001ff */
[----:B------:R-:W-:Y:S06]  /*0700*/  @!P1 BRA `(.L_x_366) ;  /* 0x0000000000589947 */ /* 0x000fec0003800000 */
[----:B------:R-:W-:-:S07]  /*0710*/  IMAD.MOV.U32 R3, RZ, RZ, RZ ;  /* 0x000000ffff037224 */ /* 0x000fce00078e00ff */
.L_x_367:
        /* <DEDUP_REMOVED lines=21> */
.L_x_366:
        /* <DEDUP_REMOVED lines=14> */
.L_x_368:
        /* <DEDUP_REMOVED lines=18> */
.L_x_361:
[----:B------:R-:W-:Y:S05]  /*0a70*/  BSYNC.RECONVERGENT B0 ;  /* 0x0000000000007941 */ /* 0x000fea0003800200 */
.L_x_360:
        /* <DEDUP_REMOVED lines=16> */
.L_x_374:
        /* <DEDUP_REMOVED lines=36> */
.L_x_370:
        /* <DEDUP_REMOVED lines=67> */
.L_x_371:
        /* <DEDUP_REMOVED lines=24> */
.L_x_373:
        /* <DEDUP_REMOVED lines=73> */
.L_x_372:
[----:B------:R-:W-:Y:S05]  /*1800*/  BRA.U !UP0, `(.L_x_374) ;  /* 0xfffffff108dc7547 */ /* 0x000fea000b83ffff */
.L_x_369:
        /* <DEDUP_REMOVED lines=9> */
.L_x_394:
        /* <DEDUP_REMOVED lines=16> */
.L_x_379:
[----:B------:R-:W-:Y:S05]  /*19a0*/  BSYNC.RECONVERGENT B1 ;  /* 0x0000000000017941 */ /* 0x000fea0003800200 */
.L_x_378:
        /* <DEDUP_REMOVED lines=15> */
.L_x_381:
[----:B------:R-:W-:Y:S05]  /*1aa0*/  BSYNC.RECONVERGENT B1 ;  /* 0x0000000000017941 */ /* 0x000fea0003800200 */
.L_x_380:
[----:B------:R-:W-:Y:S04]  /*1ab0*/  BSSY.RECONVERGENT B1, `(.L_x_382) ;  /* 0x0000007000017945 */ /* 0x000fe80003800200 */
[----:B------:R-:W-:Y:S05]  /*1ac0*/  @!P0 BRA `(.L_x_383) ;  /* 0x0000000000148947 */ /* 0x000fea0003800000 */
[----:B01----:R-:W-:Y:S02]  /*1ad0*/  IMAD R17, R5, 0x100, R4 ;  /* 0x0000010005117824 */ /* 0x003fe400078e0204 */
[----:B------:R-:W-:-:S03]  /*1ae0*/  IMAD.MOV.U32 R23, RZ, RZ, RZ ;  /* 0x000000ffff177224 */ /* 0x000fc600078e00ff */
[----:B------:R-:W-:-:S05]  /*1af0*/  IADD3 R17, PT, PT, R17, 0x200, RZ ;  /* 0x0000020011117810 */ /* 0x000fca0007ffe0ff */
[----:B------:R-:W-:-:S05]  /*1b00*/  IMAD.WIDE.U32 R16, R17, 0x8, R2 ;  /* 0x0000000811107825 */ /* 0x000fca00078e0002 */
[----:B------:R2:W-:Y:S02]  /*1b10*/  REDG.E.ADD.64.STRONG.GPU desc[UR20][R16.64], R22 ;  /* 0x000000161000798e */ /* 0x0005e4000c12e514 */
.L_x_383:
[----:B------:R-:W-:Y:S05]  /*1b20*/  BSYNC.RECONVERGENT B1 ;  /* 0x0000000000017941 */ /* 0x000fea0003800200 */
.L_x_382:
[----:B------:R-:W-:Y:S04]  /*1b30*/  BSSY.RECONVERGENT B1, `(.L_x_384) ;  /* 0x0000007000017945 */ /* 0x000fe80003800200 */
[----:B------:R-:W-:Y:S05]  /*1b40*/  @!P1 BRA `(.L_x_385) ;  /* 0x0000000000149947 */ /* 0x000fea0003800000 */
[----:B012---:R-:W-:Y:S02]  /*1b50*/  IMAD R17, R5, 0x100, R4 ;  /* 0x0000010005117824 */ /* 0x007fe400078e0204 */
[----:B------:R-:W-:Y:S02]  /*1b60*/  IMAD.MOV.U32 R15, RZ, RZ, RZ ;  /* 0x000000ffff0f7224 */ /* 0x000fe400078e00ff */
[----:B------:R-:W-:-:S04]  /*1b70*/  VIADD R17, R17, 0x300 ;  /* 0x0000030011117836 */ /* 0x000fc80000000000 */
[----:B------:R-:W-:-:S05]  /*1b80*/  IMAD.WIDE.U32 R16, R17, 0x8, R2 ;  /* 0x0000000811107825 */ /* 0x000fca00078e0002 */
[----:B------:R3:W-:Y:S02]  /*1b90*/  REDG.E.ADD.64.STRONG.GPU desc[UR20][R16.64], R14 ;  /* 0x0000000e1000798e */ /* 0x0007e4000c12e514 */
.L_x_385:
[----:B------:R-:W-:Y:S05]  /*1ba0*/  BSYNC.RECONVERGENT B1 ;  /* 0x0000000000017941 */ /* 0x000fea0003800200 */
.L_x_384:
[----:B------:R-:W-:Y:S04]  /*1bb0*/  BSSY.RECONVERGENT B1, `(.L_x_386) ;  /* 0x0000007000017945 */ /* 0x000fe80003800200 */
[----:B------:R-:W-:Y:S05]  /*1bc0*/  @!P2 BRA `(.L_x_387) ;  /* 0x000000000014a947 */ /* 0x000fea0003800000 */
[----:B---3--:R-:W-:Y:S02]  /*1bd0*/  IMAD R15, R5, 0x100, R4 ;  /* 0x00000100050f7824 */ /* 0x008fe400078e0204 */
[----:B------:R-:W-:Y:S02]  /*1be0*/  HFMA2 R13, -RZ, RZ, 0, 0 ;  /* 0x00000000ff0d7431 */ /* 0x000fe400000001ff */
[----:B------:R-:W-:-:S04]  /*1bf0*/  VIADD R15, R15, 0x400 ;  /* 0x000004000f0f7836 */ /* 0x000fc80000000000 */
[----:B------:R-:W-:-:S05]  /*1c00*/  IMAD.WIDE.U32 R14, R15, 0x8, R2 ;  /* 0x000000080f0e7825 */ /* 0x000fca00078e0002 */
[----:B------:R4:W-:Y:S02]  /*1c10*/  REDG.E.ADD.64.STRONG.GPU desc[UR20][R14.64], R12 ;  /* 0x0000000c0e00798e */ /* 0x0009e4000c12e514 */
.L_x_387:
[----:B------:R-:W-:Y:S05]  /*1c20*/  BSYNC.RECONVERGENT B1 ;  /* 0x0000000000017941 */ /* 0x000fea0003800200 */
.L_x_386:
[----:B------:R-:W-:Y:S04]  /*1c30*/  BSSY.RECONVERGENT B1, `(.L_x_388) ;  /* 0x0000007000017945 */ /* 0x000fe80003800200 */
[----:B------:R-:W-:Y:S05]  /*1c40*/  @!P3 BRA `(.L_x_389) ;  /* 0x000000000014b947 */ /* 0x000fea0003800000 */
[----:B----4-:R-:W-:Y:S02]  /*1c50*/  IMAD R13, R5, 0x100, R4 ;  /* 0x00000100050d7824 */ /* 0x010fe400078e0204 */
[----:B------:R-:W-:Y:S02]  /*1c60*/  IMAD.MOV.U32 R7, RZ, RZ, RZ ;  /* 0x000000ffff077224 */ /* 0x000fe400078e00ff */
[----:B------:R-:W-:-:S04]  /*1c70*/  VIADD R13, R13, 0x500 ;  /* 0x000005000d0d7836 */ /* 0x000fc80000000000 */
[----:B------:R-:W-:-:S05]  /*1c80*/  IMAD.WIDE.U32 R12, R13, 0x8, R2 ;  /* 0x000000080d0c7825 */ /* 0x000fca00078e0002 */
[----:B------:R4:W-:Y:S02]  /*1c90*/  REDG.E.ADD.64.STRONG.GPU desc[UR20][R12.64], R6 ;  /* 0x000000060c00798e */ /* 0x0009e4000c12e514 */
.L_x_389:
[----:B------:R-:W-:Y:S05]  /*1ca0*/  BSYNC.RECONVERGENT B1 ;  /* 0x0000000000017941 */ /* 0x000fea0003800200 */
.L_x_388:
[----:B------:R-:W-:Y:S04]  /*1cb0*/  BSSY.RECONVERGENT B1, `(.L_x_390) ;  /* 0x0000007000017945 */ /* 0x000fe80003800200 */
[----:B------:R-:W-:Y:S05]  /*1cc0*/  @!P4 BRA `(.L_x_391) ;  /* 0x000000000014c947 */ /* 0x000fea0003800000 */
[----:B----4-:R-:W-:Y:S02]  /*1cd0*/  IMAD R7, R5, 0x100, R4 ;  /* 0x0000010005077824 */ /* 0x010fe400078e0204 */
[----:B------:R-:W-:Y:S02]  /*1ce0*/  IMAD.MOV.U32 R9, RZ, RZ, RZ ;  /* 0x000000ffff097224 */ /* 0x000fe400078e00ff */
[----:B------:R-:W-:-:S04]  /*1cf0*/  VIADD R7, R7, 0x600 ;  /* 0x0000060007077836 */ /* 0x000fc80000000000 */
[----:B------:R-:W-:-:S05]  /*1d00*/  IMAD.WIDE.U32 R6, R7, 0x8, R2 ;  /* 0x0000000807067825 */ /* 0x000fca00078e0002 */
[----:B------:R4:W-:Y:S02]  /*1d10*/  REDG.E.ADD.64.STRONG.GPU desc[UR20][R6.64], R8 ;  /* 0x000000080600798e */ /* 0x0009e4000c12e514 */
.L_x_391:
[----:B------:R-:W-:Y:S05]  /*1d20*/  BSYNC.RECONVERGENT B1 ;  /* 0x0000000000017941 */ /* 0x000fea0003800200 */
.L_x_390:
[----:B------:R-:W-:Y:S04]  /*1d30*/  BSSY.RECONVERGENT B1, `(.L_x_392) ;  /* 0x0000007000017945 */ /* 0x000fe80003800200 */
[----:B------:R-:W-:Y:S05]  /*1d40*/  @!P5 BRA `(.L_x_393) ;  /* 0x000000000014d947 */ /* 0x000fea0003800000 */
[----:B----4-:R-:W-:Y:S01]  /*1d50*/  LEA R7, R5, R4, 0x8 ;  /* 0x0000000405077211 */ /* 0x010fe200078e40ff */
[----:B------:R-:W-:-:S04]  /*1d60*/  IMAD.MOV.U32 R11, RZ, RZ, RZ ;  /* 0x000000ffff0b7224 */ /* 0x000fc800078e00ff */
[----:B------:R-:W-:-:S04]  /*1d70*/  VIADD R7, R7, 0x700 ;  /* 0x0000070007077836 */ /* 0x000fc80000000000 */
[----:B------:R-:W-:-:S05]  /*1d80*/  IMAD.WIDE.U32 R6, R7, 0x8, R2 ;  /* 0x0000000807067825 */ /* 0x000fca00078e0002 */
[----:B------:R4:W-:Y:S02]  /*1d90*/  REDG.E.ADD.64.STRONG.GPU desc[UR20][R6.64], R10 ;  /* 0x0000000a0600798e */ /* 0x0009e4000c12e514 */
.L_x_393:
[----:B------:R-:W-:Y:S05]  /*1da0*/  BSYNC.RECONVERGENT B1 ;  /* 0x0000000000017941 */ /* 0x000fea0003800200 */
.L_x_392:
[----:B------:R-:W-:-:S05]  /*1db0*/  VIADD R5, R5, 0x8 ;  /* 0x0000000805057836 */ /* 0x000fca0000000000 */
[----:B------:R-:W-:-:S13]  /*1dc0*/  ISETP.NE.AND P0, PT, R5, UR27, PT ;  /* 0x0000001b05007c0c */ /* 0x000fda000bf05270 */
[----:B------:R-:W-:Y:S05]  /*1dd0*/  @P0 BRA `(.L_x_394) ;  /* 0xfffffff800b00947 */ /* 0x000fea000383ffff */
[----:B------:R-:W-:-:S07]  /*1de0*/  IMAD.U32 R3, RZ, RZ, UR27 ;  /* 0x0000001bff037e24 */ /* 0x000fce000f8e00ff */
.L_x_377:
        /* <DEDUP_REMOVED lines=24> */
.L_x_398:
[----:B------:R-:W-:Y:S05]  /*1f70*/  BSYNC.RECONVERGENT B1 ;  /* 0x0000000000017941 */ /* 0x000fea0003800200 */
.L_x_397:
        /* <DEDUP_REMOVED lines=9> */
.L_x_400:
[----:B------:R-:W-:Y:S05]  /*2010*/  BSYNC.RECONVERGENT B1 ;  /* 0x0000000000017941 */ /* 0x000fea0003800200 */
.L_x_399:
        /* <DEDUP_REMOVED lines=8> */
.L_x_402:
[----:B------:R-:W-:Y:S05]  /*20a0*/  BSYNC.RECONVERGENT B1 ;  /* 0x0000000000017941 */ /* 0x000fea0003800200 */
.L_x_401:
        /* <DEDUP_REMOVED lines=9> */
.L_x_404:
[----:B------:R-:W-:Y:S05]  /*2140*/  BSYNC.RECONVERGENT B1 ;  /* 0x0000000000017941 */ /* 0x000fea0003800200 */
.L_x_403:
[----:B------:R-:W-:-:S07]  /*2150*/  VIADD R3, R3, 0x4 ;  /* 0x0000000403037836 */ /* 0x000fce0000000000 */
.L_x_396:
        /* <DEDUP_REMOVED lines=18> */
.L_x_408:
[----:B------:R-:W-:Y:S05]  /*2280*/  BSYNC.RECONVERGENT B2 ;  /* 0x0000000000027941 */ /* 0x000fea0003800200 */
.L_x_407:
        /* <DEDUP_REMOVED lines=9> */
.L_x_410:
[----:B------:R-:W-:Y:S05]  /*2320*/  BSYNC.RECONVERGENT B2 ;  /* 0x0000000000027941 */ /* 0x000fea0003800200 */
.L_x_409:
[----:B------:R-:W-:-:S07]  /*2330*/  VIADD R3, R3, 0x2 ;  /* 0x0000000203037836 */ /* 0x000fce0000000000 */
.L_x_406:
        /* <DEDUP_REMOVED lines=12> */
.L_x_405:
[----:B------:R-:W-:Y:S05]  /*2400*/  BSYNC.RECONVERGENT B1 ;  /* 0x0000000000017941 */ /* 0x000fea0003800200 */
.L_x_395:
[----:B------:R-:W-:-:S13]  /*2410*/  ISETP.GT.U32.AND P0, PT, R4, 0x7f, PT ;  /* 0x0000007f0400780c */ /* 0x000fda0003f04070 */
[----:B------:R-:W-:Y:S05]  /*2420*/  @P0 BRA `(.L_x_376) ;  /* 0x0000000800900947 */ /* 0x000fea0003800000 */
[----:B------:R-:W-:Y:S01]  /*2430*/  UISETP.GE.U32.AND UP0, UPT, UR22, 0x7, UPT ;  /* 0x000000071600788c */ /* 0x000fe2000bf06070 */
[----:B0-----:R-:W-:-:S08]  /*2440*/  IMAD.MOV.U32 R3, RZ, RZ, RZ ;  /* 0x000000ffff037224 */ /* 0x001fd000078e00ff */
[----:B------:R-:W-:Y:S05]  /*2450*/  BRA.U !UP0, `(.L_x_411) ;  /* 0x0000000508147547 */ /* 0x000fea000b800000 */
[----:B------:R-:W0:Y:S01]  /*2460*/  LDC.64 R2, c[0x0][0x380] ;  /* 0x0000e000ff027b82 */ /* 0x000e220000000a00 */
[----:B------:R-:W-:-:S07]  /*2470*/  IMAD.MOV.U32 R9, RZ, RZ, RZ ;  /* 0x000000ffff097224 */ /* 0x000fce00078e00ff */
.L_x_428:
        /* <DEDUP_REMOVED lines=18> */
.L_x_413:
[----:B------:R-:W-:Y:S05]  /*25a0*/  BSYNC.RECONVERGENT B1 ;  /* 0x0000000000017941 */ /* 0x000fea0003800200 */
.L_x_412:
[----:B------:R-:W-:Y:S04]  /*25b0*/  BSSY.RECONVERGENT B1, `(.L_x_414) ;  /* 0x0000005000017945 */ /* 0x000fe80003800200 */
[----:B------:R-:W-:Y:S05]  /*25c0*/  @!P1 BRA `(.L_x_415) ;  /* 0x00000000000c9947 */ /* 0x000fea0003800000 */
[----:B0-----:R-:W-:Y:S02]  /*25d0*/  IMAD.MOV.U32 R14, RZ, RZ, R13 ;  /* 0x000000ffff0e7224 */ /* 0x001fe400078e000d */
[----:B------:R-:W-:-:S05]  /*25e0*/  IMAD.MOV.U32 R15, RZ, RZ, RZ ;  /* 0x000000ffff0f7224 */ /* 0x000fca00078e00ff */
[----:B------:R1:W-:Y:S02]  /*25f0*/  REDG.E.ADD.64.STRONG.GPU desc[UR20][R6.64+0xc00], R14 ;  /* 0x000c000e0600798e */ /* 0x0003e4000c12e514 */
.L_x_415:
[----:B------:R-:W-:Y:S05]  /*2600*/  BSYNC.RECONVERGENT B1 ;  /* 0x0000000000017941 */ /* 0x000fea0003800200 */
.L_x_414:
        /* <DEDUP_REMOVED lines=12> */
.L_x_417:
[----:B------:R-:W-:Y:S05]  /*26d0*/  BSYNC.RECONVERGENT B1 ;  /* 0x0000000000017941 */ /* 0x000fea0003800200 */
.L_x_416:
[----:B------:R-:W-:Y:S04]  /*26e0*/  BSSY.RECONVERGENT B1, `(.L_x_418) ;  /* 0x0000005000017945 */ /* 0x000fe80003800200 */
[----:B------:R-:W-:Y:S05]  /*26f0*/  @!P1 BRA `(.L_x_419) ;  /* 0x00000000000c9947 */ /* 0x000fea0003800000 */
[----:B012---:R-:W-:Y:S02]  /*2700*/  IMAD.MOV.U32 R14, RZ, RZ, R18 ;  /* 0x000000ffff0e7224 */ /* 0x007fe400078e0012 */
[----:B------:R-:W-:-:S05]  /*2710*/  IMAD.MOV.U32 R15, RZ, RZ, RZ ;  /* 0x000000ffff0f7224 */ /* 0x000fca00078e00ff */
[----:B------:R3:W-:Y:S02]  /*2720*/  REDG.E.ADD.64.STRONG.GPU desc[UR20][R6.64+0x1c00], R14 ;  /* 0x001c000e0600798e */ /* 0x0007e4000c12e514 */
.L_x_419:
[----:B------:R-:W-:Y:S05]  /*2730*/  BSYNC.RECONVERGENT B1 ;  /* 0x0000000000017941 */ /* 0x000fea0003800200 */
.L_x_418:
[----:B------:R-:W-:Y:S04]  /*2740*/  BSSY.RECONVERGENT B1, `(.L_x_420) ;  /* 0x0000005000017945 */ /* 0x000fe80003800200 */
[----:B------:R-:W-:Y:S05]  /*2750*/  @!P2 BRA `(.L_x_421) ;  /* 0x00000000000ca947 */ /* 0x000fea0003800000 */
[----:B0123--:R-:W-:Y:S01]  /*2760*/  MOV R14, R19 ;  /* 0x00000013000e7202 */ /* 0x00ffe20000000f00 */
[----:B------:R-:W-:-:S05]  /*2770*/  IMAD.MOV.U32 R15, RZ, RZ, RZ ;  /* 0x000000ffff0f7224 */ /* 0x000fca00078e00ff */
[----:B------:R4:W-:Y:S02]  /*2780*/  REDG.E.ADD.64.STRONG.GPU desc[UR20][R6.64+0x2400], R14 ;  /* 0x0024000e0600798e */ /* 0x0009e4000c12e514 */
.L_x_421:
[----:B------:R-:W-:Y:S05]  /*2790*/  BSYNC.RECONVERGENT B1 ;  /* 0x0000000000017941 */ /* 0x000fea0003800200 */
.L_x_420:
[----:B------:R-:W-:Y:S04]  /*27a0*/  BSSY.RECONVERGENT B1, `(.L_x_422) ;  /* 0x0000004000017945 */ /* 0x000fe80003800200 */
[----:B------:R-:W-:Y:S05]  /*27b0*/  @!P3 BRA `(.L_x_423) ;  /* 0x000000000008b947 */ /* 0x000fea0003800000 */
[----:B------:R-:W-:-:S05]  /*27c0*/  IMAD.MOV.U32 R17, RZ, RZ, RZ ;  /* 0x000000ffff117224 */ /* 0x000fca00078e00ff */
[----:B------:R0:W-:Y:S02]  /*27d0*/  REDG.E.ADD.64.STRONG.GPU desc[UR20][R6.64+0x2c00], R16 ;  /* 0x002c00100600798e */ /* 0x0001e4000c12e514 */
.L_x_423:
[----:B------:R-:W-:Y:S05]  /*27e0*/  BSYNC.RECONVERGENT B1 ;  /* 0x0000000000017941 */ /* 0x000fea0003800200 */
.L_x_422:
[----:B------:R-:W-:Y:S04]  /*27f0*/  BSSY.RECONVERGENT B1, `(.L_x_424) ;  /* 0x0000004000017945 */ /* 0x000fe80003800200 */
[----:B------:R-:W-:Y:S05]  /*2800*/  @!P4 BRA `(.L_x_425) ;  /* 0x000000000008c947 */ /* 0x000fea0003800000 */
[----:B------:R-:W-:-:S05]  /*2810*/  IMAD.MOV.U32 R13, RZ, RZ, RZ ;  /* 0x000000ffff0d7224 */ /* 0x000fca00078e00ff */
[----:B------:R0:W-:Y:S02]  /*2820*/  REDG.E.ADD.64.STRONG.GPU desc[UR20][R6.64+0x3400], R12 ;  /* 0x0034000c0600798e */ /* 0x0001e4000c12e514 */
.L_x_425:
[----:B------:R-:W-:Y:S05]  /*2830*/  BSYNC.RECONVERGENT B1 ;  /* 0x0000000000017941 */ /* 0x000fea0003800200 */
.L_x_424:
[----:B------:R-:W-:Y:S04]  /*2840*/  BSSY.RECONVERGENT B1, `(.L_x_426) ;  /* 0x0000004000017945 */ /* 0x000fe80003800200 */
[----:B------:R-:W-:Y:S05]  /*2850*/  @!P5 BRA `(.L_x_427) ;  /* 0x000000000008d947 */ /* 0x000fea0003800000 */
[----:B------:R-:W-:-:S05]  /*2860*/  IMAD.MOV.U32 R11, RZ, RZ, RZ ;  /* 0x000000ffff0b7224 */ /* 0x000fca00078e00ff */
[----:B------:R0:W-:Y:S02]  /*2870*/  REDG.E.ADD.64.STRONG.GPU desc[UR20][R6.64+0x3c00], R10 ;  /* 0x003c000a0600798e */ /* 0x0001e4000c12e514 */
.L_x_427:
[----:B------:R-:W-:Y:S05]  /*2880*/  BSYNC.RECONVERGENT B1 ;  /* 0x0000000000017941 */ /* 0x000fea0003800200 */
.L_x_426:
[----:B------:R-:W-:Y:S05]  /*2890*/  @P0 BRA `(.L_x_428) ;  /* 0xfffffff800f80947 */ /* 0x000fea000383ffff */
[----:B------:R-:W-:-:S07]  /*28a0*/  IMAD.U32 R3, RZ, RZ, UR27 ;  /* 0x0000001bff037e24 */ /* 0x000fce000f8e00ff */
.L_x_411:
        /* <DEDUP_REMOVED lines=20> */
.L_x_431:
[----:B------:R-:W-:Y:S05]  /*29f0*/  BSYNC.RECONVERGENT B1 ;  /* 0x0000000000017941 */ /* 0x000fea0003800200 */
.L_x_430:
        /* <DEDUP_REMOVED lines=9> */
.L_x_433:
[----:B------:R-:W-:Y:S05]  /*2a90*/  BSYNC.RECONVERGENT B1 ;  /* 0x0000000000017941 */ /* 0x000fea0003800200 */
.L_x_432:
        /* <DEDUP_REMOVED lines=8> */
.L_x_435:
[----:B------:R-:W-:Y:S05]  /*2b20*/  BSYNC.RECONVERGENT B1 ;  /* 0x0000000000017941 */ /* 0x000fea0003800200 */
.L_x_434:
        /* <DEDUP_REMOVED lines=9> */
.L_x_437:
[----:B------:R-:W-:Y:S05]  /*2bc0*/  BSYNC.RECONVERGENT B1 ;  /* 0x0000000000017941 */ /* 0x000fea0003800200 */
.L_x_436:
[----:B------:R-:W-:-:S07]  /*2bd0*/  VIADD R3, R3, 0x4 ;  /* 0x0000000403037836 */ /* 0x000fce0000000000 */
.L_x_429:
        /* <DEDUP_REMOVED lines=17> */
.L_x_440:
[----:B------:R-:W-:Y:S05]  /*2cf0*/  BSYNC.RECONVERGENT B1 ;  /* 0x0000000000017941 */ /* 0x000fea0003800200 */
.L_x_439:
        /* <DEDUP_REMOVED lines=9> */
.L_x_442:
[----:B------:R-:W-:Y:S05]  /*2d90*/  BSYNC.RECONVERGENT B1 ;  /* 0x0000000000017941 */ /* 0x000fea0003800200 */
.L_x_441:
[----:B------:R-:W-:-:S07]  /*2da0*/  VIADD R3, R3, 0x2 ;  /* 0x0000000203037836 */ /* 0x000fce0000000000 */
.L_x_438:
        /* <DEDUP_REMOVED lines=12> */
.L_x_376:
[----:B------:R-:W-:Y:S05]  /*2e70*/  BSYNC.RECONVERGENT B0 ;  /* 0x0000000000007941 */ /* 0x000fea0003800200 */
.L_x_375:
[----:B------:R-:W-:Y:S01]  /*2e80*/  BAR.SYNC.DEFER_BLOCKING 0x0 ;  /* 0x0000000000007b1d */ /* 0x000fe20000010000 */
[----:B------:R-:W-:-:S04]  /*2e90*/  UIADD3 UR6, UP0, UPT, UR6, 0x1, URZ ;  /* 0x0000000106067890 */ /* 0x000fc8000ff1e0ff */
[----:B------:R-:W-:Y:S02]  /*2ea0*/  UIADD3.X UR7, UPT, UPT, URZ, UR7, URZ, UP0, !UPT ;  /* 0x00000007ff077290 */ /* 0x000fe400087fe4ff */
[----:B------:R-:W-:-:S04]  /*2eb0*/  UISETP.NE.U32.AND UP0, UPT, UR6, UR11, UPT ;  /* 0x0000000b0600728c */ /* 0x000fc8000bf05070 */
[----:B------:R-:W-:-:S09]  /*2ec0*/  UISETP.NE.AND.EX UP0, UPT, UR7, UR12, UPT, UP0 ;  /* 0x0000000c0700728c */ /* 0x000fd2000bf05300 */
[----:B------:R-:W-:Y:S05]  /*2ed0*/  BRA.U UP0, `(.L_x_443) ;  /* 0xffffffd100f07547 */ /* 0x000fea000b83ffff */
[----:B------:R-:W-:Y:S05]  /*2ee0*/  EXIT ;  /* 0x000000000000794d */ /* 0x000fea0003800000 */
.L_x_444:
        /* <DEDUP_REMOVED lines=9> */
.L_x_1750:


//--------------------- .text._ZN3cub18CUB_300001_SM_10006detail10radix_sort31DeviceRadixSortSingleTileKernelINS1_5radix10policy_hubIifyE10Policy1000ELNS0_9SortOrderE0EifyNS1_21identity_decomposer_tEEEvPKT1_PSA_PKT2_PSE_T3_iiT4_ --------------------------
	.section	.text._ZN3cub18CUB_300001_SM_10006detail10radix_sort31DeviceRadixSortSingleTileKernelINS1_5radix10policy_hubIifyE10Policy1000ELNS0_9SortOrderE0EifyNS1_21identity_decomposer_tEEEvPKT1_PSA_PKT2_PSE_T3_iiT4_,"ax",@progbits
	.align	128
        .global         _ZN3cub18CUB_300001_SM_10006detail10radix_sort31DeviceRadixSortSingleTileKernelINS1_5radix10policy_hubIifyE10Policy1000ELNS0_9SortOrderE0EifyNS1_21identity_decomposer_tEEEvPKT1_PSA_PKT2_PSE_T3_iiT4_
        .type           _ZN3cub18CUB_300001_SM_10006detail10radix_sort31DeviceRadixSortSingleTileKernelINS1_5radix10policy_hubIifyE10Policy1000ELNS0_9SortOrderE0EifyNS1_21identity_decomposer_tEEEvPKT1_PSA_PKT2_PSE_T3_iiT4_,@function
        .size           _ZN3cub18CUB_300001_SM_10006detail10radix_sort31DeviceRadixSortSingleTileKernelINS1_5radix10policy_hubIifyE10Policy1000ELNS0_9SortOrderE0EifyNS1_21identity_decomposer_tEEEvPKT1_PSA_PKT2_PSE_T3_iiT4_,(.L_x_1751 - _ZN3cub18CUB_300001_SM_10006detail10radix_sort31DeviceRadixSortSingleTileKernelINS1_5radix10policy_hubIifyE10Policy1000ELNS0_9SortOrderE0EifyNS1_21identity_decomposer_tEEEvPKT1_PSA_PKT2_PSE_T3_iiT4_)
        .other          _ZN3cub18CUB_300001_SM_10006detail10radix_sort31DeviceRadixSortSingleTileKernelINS1_5radix10policy_hubIifyE10Policy1000ELNS0_9SortOrderE0EifyNS1_21identity_decomposer_tEEEvPKT1_PSA_PKT2_PSE_T3_iiT4_,@"STO_CUDA_ENTRY STV_DEFAULT"
_ZN3cub18CUB_300001_SM_10006detail10radix_sort31DeviceRadixSortSingleTileKernelINS1_5radix10policy_hubIifyE10Policy1000ELNS0_9SortOrderE0EifyNS1_21identity_decomposer_tEEEvPKT1_PSA_PKT2_PSE_T3_iiT4_:
.text._ZN3cub18CUB_300001_SM_10006detail10radix_sort31DeviceRadixSortSingleTileKernelINS1_5radix10policy_hubIifyE10Policy1000ELNS0_9SortOrderE0EifyNS1_21identity_decomposer_tEEEvPKT1_PSA_PKT2_PSE_T3_iiT4_:
        /* <DEDUP_REMOVED lines=182> */
.L_x_446:
        /* <DEDUP_REMOVED lines=554> */
.L_x_445:
        /* <DEDUP_REMOVED lines=229> */
.L_x_447:
        /* <DEDUP_REMOVED lines=11> */
.L_x_1751:


//--------------------- .text._ZN3cub18CUB_300001_SM_10006detail10radix_sort29DeviceRadixSortOnesweepKernelINS1_5radix10policy_hubIffyE10Policy1000ELNS0_9SortOrderE0EffyiiNS1_21identity_decomposer_tEEEvPT5_SB_PT3_PKSC_PT1_PKSG_PT2_PKSK_T4_iiT6_ --------------------------
	.section	.text._ZN3cub18CUB_300001_SM_10006detail10radix_sort29DeviceRadixSortOnesweepKernelINS1_5radix10policy_hubIffyE10Policy1000ELNS0_9SortOrderE0EffyiiNS1_21identity_decomposer_tEEEvPT5_SB_PT3_PKSC_PT1_PKSG_PT2_PKSK_T4_iiT6_,"ax",@progbits
	.align	128
        .global         _ZN3cub18CUB_300001_SM_10006detail10radix_sort29DeviceRadixSortOnesweepKernelINS1_5radix10policy_hubIffyE10Policy1000ELNS0_9SortOrderE0EffyiiNS1_21identity_decomposer_tEEEvPT5_SB_PT3_PKSC_PT1_PKSG_PT2_PKSK_T4_iiT6_
        .type           _ZN3cub18CUB_300001_SM_10006detail10radix_sort29DeviceRadixSortOnesweepKernelINS1_5radix10policy_hubIffyE10Policy1000ELNS0_9SortOrderE0EffyiiNS1_21identity_decomposer_tEEEvPT5_SB_PT3_PKSC_PT1_PKSG_PT2_PKSK_T4_iiT6_,@function
        .size           _ZN3cub18CUB_300001_SM_10006detail10radix_sort29DeviceRadixSortOnesweepKernelINS1_5radix10policy_hubIffyE10Policy1000ELNS0_9SortOrderE0EffyiiNS1_21identity_decomposer_tEEEvPT5_SB_PT3_PKSC_PT1_PKSG_PT2_PKSK_T4_iiT6_,(.L_x_1752 - _ZN3cub18CUB_300001_SM_10006detail10radix_sort29DeviceRadixSortOnesweepKernelINS1_5radix10policy_hubIffyE10Policy1000ELNS0_9SortOrderE0EffyiiNS1_21identity_decomposer_tEEEvPT5_SB_PT3_PKSC_PT1_PKSG_PT2_PKSK_T4_iiT6_)
        .other          _ZN3cub18CUB_300001_SM_10006detail10radix_sort29DeviceRadixSortOnesweepKernelINS1_5radix10policy_hubIffyE10Policy1000ELNS0_9SortOrderE0EffyiiNS1_21identity_decomposer_tEEEvPT5_SB_PT3_PKSC_PT1_PKSG_PT2_PKSK_T4_iiT6_,@"STO_CUDA_ENTRY STV_DEFAULT"
_ZN3cub18CUB_300001_SM_10006detail10radix_sort29DeviceRadixSortOnesweepKernelINS1_5radix10policy_hubIffyE10Policy1000ELNS0_9SortOrderE0EffyiiNS1_21identity_decomposer_tEEEvPT5_SB_PT3_PKSC_PT1_PKSG_PT2_PKSK_T4_iiT6_:
.text._ZN3cub18CUB_300001_SM_10006detail10radix_sort29DeviceRadixSortOnesweepKernelINS1_5radix10policy_hubIffyE10Policy1000ELNS0_9SortOrderE0EffyiiNS1_21identity_decomposer_tEEEvPT5_SB_PT3_PKSC_PT1_PKSG_PT2_PKSK_T4_iiT6_:
        /* <DEDUP_REMOVED lines=16> */
.L_x_449:
[----:B------:R-:W-:Y:S05]  /*0100*/  BSYNC.RECONVERGENT B0 ;  /* 0x0000000000007941 */ /* 0x000fea0003800200 */
.L_x_448:
[----:B------:R-:W-:Y:S01]  /*0110*/  BAR.SYNC.DEFER_BLOCKING 0x0 ;  /* 0x0000000000007b1d */ /* 0x000fe20000010000 */
[----:B0-----:R-:W-:-:S05]  /*0120*/  SHF.R.U32.HI R4, RZ, 0x5, R3 ;  /* 0x00000005ff047819 */ /* 0x001fca0000011603 */
[----:B------:R-:W0:Y:S01]  /*0130*/  LDCU UR4, c[0x0][0x3c0] ;  /* 0x00007800ff0477ac */ /* 0x000e220008000800 */
[----:B------:R-:W1:Y:S01]  /*0140*/  S2R R0, SR_LANEID ;  /* 0x0000000000007919 */ /* 0x000e620000000000 */
[----:B------:R-:W2:Y:S02]  /*0150*/  LDS R5, [R23+0x6600] ;  /* 0x0066000017057984 */ /* 0x000ea40000000800 */
[----:B--2---:R-:W-:-:S04]  /*0160*/  IMAD R18, R5, 0x1980, RZ ;  /* 0x0000198005127824 */ /* 0x004fc800078e02ff */
[----:B------:R-:W-:Y:S01]  /*0170*/  VIADD R35, R18, 0x1980 ;  /* 0x0000198012237836 */ /* 0x000fe20000000000 */
[----:B------:R-:W-:-:S04]  /*0180*/  SHF.R.S32.HI R47, RZ, 0x1f, R18 ;  /* 0x0000001fff2f7819 */ /* 0x000fc80000011412 */
[----:B0-----:R-:W-:-:S13]  /*0190*/  ISETP.GT.AND P0, PT, R35, UR4, PT ;  /* 0x0000000423007c0c */ /* 0x001fda000bf04270 */
[----:B-1----:R-:W-:Y:S05]  /*01a0*/  @P0 BRA `(.L_x_450) ;  /* 0x0000000000680947 */ /* 0x002fea0003800000 */
[----:B------:R-:W0:Y:S01]  /*01b0*/  LDCU.64 UR4, c[0x0][0x3a8] ;  /* 0x00007500ff0477ac */ /* 0x000e220008000a00 */
[C---:B------:R-:W-:Y:S02]  /*01c0*/  LOP3.LUT R50, R3.reuse, 0x1f, RZ, 0xc0, !PT ;  /* 0x0000001f03327812 */ /* 0x040fe400078ec0ff */
[----:B------:R-:W-:-:S05]  /*01d0*/  LOP3.LUT R21, R3, 0x3e0, RZ, 0xc0, !PT ;  /* 0x000003e003157812 */ /* 0x000fca00078ec0ff */
[----:B------:R-:W-:-:S05]  /*01e0*/  IMAD R7, R21, 0x11, R50 ;  /* 0x0000001115077824 */ /* 0x000fca00078e0232 */
[----:B------:R-:W-:-:S05]  /*01f0*/  IADD3 R7, P0, PT, R18, R7, RZ ;  /* 0x0000000712077210 */ /* 0x000fca0007f1e0ff */
[----:B------:R-:W-:Y:S01]  /*0200*/  IMAD.X R8, RZ, RZ, R47, P0 ;  /* 0x000000ffff087224 */ /* 0x000fe200000e062f */
        /* <DEDUP_REMOVED lines=20> */
.L_x_450:
[C---:B------:R-:W-:Y:S01]  /*0350*/  LOP3.LUT R50, R3.reuse, 0x1f, RZ, 0xc0, !PT ;  /* 0x0000001f03327812 */ /* 0x040fe200078ec0ff */
[----:B------:R-:W0:Y:S01]  /*0360*/  LDCU.64 UR8, c[0x0][0x3a8] ;  /* 0x00007500ff0877ac */ /* 0x000e220008000a00 */
[----:B------:R-:W-:Y:S01]  /*0370*/  LOP3.LUT R21, R3, 0x3e0, RZ, 0xc0, !PT ;  /* 0x000003e003157812 */ /* 0x000fe200078ec0ff */
[----:B------:R-:W-:Y:S01]  /*0380*/  IMAD.MOV.U32 R13, RZ, RZ, 0x7fffffff ;  /* 0x7fffffffff0d7424 */ /* 0x000fe200078e00ff */
[----:B------:R-:W-:-:S03]  /*0390*/  IADD3 R8, PT, PT, -R18, UR4, RZ ;  /* 0x0000000412087c10 */ /* 0x000fc6000fffe1ff */
[----:B------:R-:W-:-:S04]  /*03a0*/  IMAD R15, R21, 0x11, R50 ;  /* 0x00000011150f7824 */ /* 0x000fc800078e0232 */
[C---:B------:R-:W-:Y:S01]  /*03b0*/  VIADD R9, R15.reuse, 0x40 ;  /* 0x000000400f097836 */ /* 0x040fe20000000000 */
[----:B------:R-:W-:Y:S01]  /*03c0*/  IADD3 R10, P0, PT, R18, R15, RZ ;  /* 0x0000000f120a7210 */ /* 0x000fe20007f1e0ff */
[C---:B------:R-:W-:Y:S01]  /*03d0*/  VIADD R7, R15.reuse, 0x20 ;  /* 0x000000200f077836 */ /* 0x040fe20000000000 */
[-C--:B------:R-:W-:Y:S02]  /*03e0*/  ISETP.GE.AND P2, PT, R15, R8.reuse, PT ;  /* 0x000000080f00720c */ /* 0x080fe40003f46270 */
[-C--:B------:R-:W-:Y:S01]  /*03f0*/  ISETP.GE.AND P4, PT, R9, R8.reuse, PT ;  /* 0x000000080900720c */ /* 0x080fe20003f86270 */
[----:B------:R-:W-:Y:S01]  /*0400*/  VIADD R9, R15, 0x80 ;  /* 0x000000800f097836 */ /* 0x000fe20000000000 */
[-C--:B------:R-:W-:Y:S01]  /*0410*/  ISETP.GE.AND P3, PT, R7, R8.reuse, PT ;  /* 0x000000080700720c */ /* 0x080fe20003f66270 */
[----:B------:R-:W-:Y:S02]  /*0420*/  VIADD R7, R15, 0x60 ;  /* 0x000000600f077836 */ /* 0x000fe40000000000 */
[----:B------:R-:W-:Y:S01]  /*0430*/  IMAD.X R11, RZ, RZ, R47, P0 ;  /* 0x000000ffff0b7224 */ /* 0x000fe200000e062f */
[----:B------:R-:W-:Y:S01]  /*0440*/  ISETP.GE.AND P6, PT, R9, R8, PT ;  /* 0x000000080900720c */ /* 0x000fe20003fc6270 */
[----:B------:R-:W-:Y:S01]  /*0450*/  VIADD R9, R15, 0xa0 ;  /* 0x000000a00f097836 */ /* 0x000fe20000000000 */
[----:B0-----:R-:W-:-:S02]  /*0460*/  LEA R6, P0, R10, UR8, 0x2 ;  /* 0x000000080a067c11 */ /* 0x001fc4000f8010ff */
[-C--:B------:R-:W-:Y:S02]  /*0470*/  ISETP.GE.AND P5, PT, R7, R8.reuse, PT ;  /* 0x000000080700720c */ /* 0x080fe40003fa6270 */
[----:B------:R-:W-:Y:S01]  /*0480*/  LEA.HI.X R7, R10, UR9, R11, 0x2, P0 ;  /* 0x000000090a077c11 */ /* 0x000fe200080f140b */
[----:B------:R-:W-:Y:S01]  /*0490*/  IMAD.MOV.U32 R12, RZ, RZ, 0x7fffffff ;  /* 0x7fffffffff0c7424 */ /* 0x000fe200078e00ff */
[-C--:B------:R-:W-:Y:S01]  /*04a0*/  ISETP.GE.AND P0, PT, R9, R8.reuse, PT ;  /* 0x000000080900720c */ /* 0x080fe20003f06270 */
[C---:B------:R-:W-:Y:S02]  /*04b0*/  VIADD R9, R15.reuse, 0xe0 ;  /* 0x000000e00f097836 */ /* 0x040fe40000000000 */
[----:B------:R1:W5:Y:S01]  /*04c0*/  @!P2 LDG.E R13, desc[UR6][R6.64] ;  /* 0x00000006060da981 */ /* 0x000362000c1e1900 */
[----:B------:R-:W-:Y:S02]  /*04d0*/  VIADD R11, R15, 0xc0 ;  /* 0x000000c00f0b7836 */ /* 0x000fe40000000000 */
[-C--:B------:R-:W-:Y:S01]  /*04e0*/  ISETP.GE.AND P2, PT, R9, R8.reuse, PT ;  /* 0x000000080900720c */ /* 0x080fe20003f46270 */
[----:B------:R-:W-:Y:S01]  /*04f0*/  VIADD R9, R15, 0x100 ;  /* 0x000001000f097836 */ /* 0x000fe20000000000 */
[----:B------:R1:W5:Y:S01]  /*0500*/  @!P3 LDG.E R12, desc[UR6][R6.64+0x80] ;  /* 0x00008006060cb981 */ /* 0x000362000c1e1900 */
[----:B------:R-:W-:Y:S01]  /*0510*/  IMAD.MOV.U32 R24, RZ, RZ, 0x7fffffff ;  /* 0x7fffffffff187424 */ /* 0x000fe200078e00ff */
[----:B------:R-:W-:-:S02]  /*0520*/  ISETP.GE.AND P1, PT, R11, R8, PT ;  /* 0x000000080b00720c */ /* 0x000fc40003f26270 */
[-C--:B------:R-:W-:Y:S01]  /*0530*/  ISETP.GE.AND P3, PT, R9, R8.reuse, PT ;  /* 0x000000080900720c */ /* 0x080fe20003f66270 */
[----:B------:R-:W-:Y:S02]  /*0540*/  VIADD R9, R15, 0x140 ;  /* 0x000001400f097836 */ /* 0x000fe40000000000 */
[----:B------:R1:W5:Y:S01]  /*0550*/  @!P5 LDG.E R24, desc[UR6][R6.64+0x180] ;  /* 0x000180060618d981 */ /* 0x000362000c1e1900 */
[----:B------:R-:W-:Y:S02]  /*0560*/  IMAD.MOV.U32 R27, RZ, RZ, 0x7fffffff ;  /* 0x7fffffffff1b7424 */ /* 0x000fe400078e00ff */
[-C--:B------:R-:W-:Y:S01]  /*0570*/  ISETP.GE.AND P5, PT, R9, R8.reuse, PT ;  /* 0x000000080900720c */ /* 0x080fe20003fa6270 */
[C---:B------:R-:W-:Y:S02]  /*0580*/  VIADD R9, R15.reuse, 0x160 ;  /* 0x000001600f097836 */ /* 0x040fe40000000000 */
[----:B------:R-:W-:Y:S01]  /*0590*/  IMAD.MOV.U32 R43, RZ, RZ, 0x7fffffff ;  /* 0x7fffffffff2b7424 */ /* 0x000fe200078e00ff */
[----:B------:R1:W5:Y:S01]  /*05a0*/  @!P6 LDG.E R27, desc[UR6][R6.64+0x200] ;  /* 0x00020006061be981 */ /* 0x000362000c1e1900 */
[----:B------:R-:W-:Y:S01]  /*05b0*/  VIADD R11, R15, 0x120 ;  /* 0x000001200f0b7836 */ /* 0x000fe20000000000 */
[----:B------:R-:W-:Y:S01]  /*05c0*/  ISETP.GE.AND P6, PT, R9, R8, PT ;  /* 0x000000080900720c */ /* 0x000fe20003fc6270 */
[----:B------:R-:W-:-:S02]  /*05d0*/  IMAD.MOV.U32 R17, RZ, RZ, 0x7fffffff ;  /* 0x7fffffffff117424 */ /* 0x000fc400078e00ff */
[----:B------:R-:W-:Y:S01]  /*05e0*/  VIADD R9, R15, 0x1a0 ;  /* 0x000001a00f097836 */ /* 0x000fe20000000000 */
[----:B------:R1:W5:Y:S01]  /*05f0*/  @!P4 LDG.E R43, desc[UR6][R6.64+0x100] ;  /* 0x00010006062bc981 */ /* 0x000362000c1e1900 */
[-C--:B------:R-:W-:Y:S01]  /*0600*/  ISETP.GE.AND P4, PT, R11, R8.reuse, PT ;  /* 0x000000080b00720c */ /* 0x080fe20003f86270 */
[----:B------:R-:W-:Y:S02]  /*0610*/  IMAD.MOV.U32 R25, RZ, RZ, 0x7fffffff ;  /* 0x7fffffffff197424 */ /* 0x000fe400078e00ff */
[----:B------:R1:W5:Y:S01]  /*0620*/  @!P1 LDG.E R17, desc[UR6][R6.64+0x300] ;  /* 0x0003000606119981 */ /* 0x000362000c1e1900 */
[----:B------:R-:W-:Y:S01]  /*0630*/  IMAD.MOV.U32 R41, RZ, RZ, 0x7fffffff ;  /* 0x7fffffffff297424 */ /* 0x000fe200078e00ff */
[----:B------:R-:W-:Y:S01]  /*0640*/  ISETP.GE.AND P1, PT, R9, R8, PT ;  /* 0x000000080900720c */ /* 0x000fe20003f26270 */
[C---:B------:R-:W-:Y:S01]  /*0650*/  VIADD R11, R15.reuse, 0x180 ;  /* 0x000001800f0b7836 */ /* 0x040fe20000000000 */
[----:B------:R1:W5:Y:S01]  /*0660*/  @!P0 LDG.E R25, desc[UR6][R6.64+0x280] ;  /* 0x0002800606198981 */ /* 0x000362000c1e1900 */
[----:B------:R-:W-:-:S02]  /*0670*/  VIADD R9, R15, 0x1c0 ;  /* 0x000001c00f097836 */ /* 0x000fc40000000000 */
        /* <DEDUP_REMOVED lines=8> */
[-C--:B------:R-:W-:Y:S02]  /*0700*/  ISETP.GE.AND P3, PT, R11, R8.reuse, PT ;  /* 0x000000080b00720c */ /* 0x080fe40003f66270 */
[----:B------:R1:W5:Y:S01]  /*0710*/  @!P4 LDG.E R39, desc[UR6][R6.64+0x480] ;  /* 0x000480060627c981 */ /* 0x000362000c1e1900 */
[----:B------:R-:W-:Y:S01]  /*0720*/  ISETP.GE.AND P4, PT, R9, R8, PT ;  /* 0x000000080900720c */ /* 0x000fe20003f86270 */
[----:B------:R-:W-:-:S02]  /*0730*/  IMAD.MOV.U32 R34, RZ, RZ, 0x7fffffff ;  /* 0x7fffffffff227424 */ /* 0x000fc400078e00ff */
[----:B------:R-:W-:Y:S02]  /*0740*/  IMAD.MOV.U32 R37, RZ, RZ, 0x7fffffff ;  /* 0x7fffffffff257424 */ /* 0x000fe400078e00ff */
[----:B------:R-:W-:Y:S02]  /*0750*/  IMAD.MOV.U32 R32, RZ, RZ, 0x7fffffff ;  /* 0x7fffffffff207424 */ /* 0x000fe400078e00ff */
[----:B------:R-:W-:Y:S01]  /*0760*/  IMAD.MOV.U32 R33, RZ, RZ, 0x7fffffff ;  /* 0x7fffffffff217424 */ /* 0x000fe200078e00ff */
[----:B------:R1:W5:Y:S01]  /*0770*/  @!P5 LDG.E R34, desc[UR6][R6.64+0x500] ;  /* 0x000500060622d981 */ /* 0x000362000c1e1900 */
        /* <DEDUP_REMOVED lines=9> */
.L_x_451:
[----:B------:R-:W-:Y:S01]  /*0810*/  IMAD.MOV.U32 R19, RZ, RZ, -0x1 ;  /* 0xffffffffff137424 */ /* 0x000fe200078e00ff */
[----:B-----5:R-:W-:Y:S01]  /*0820*/  ISETP.GT.AND P0, PT, R13, -0x1, PT ;  /* 0xffffffff0d00780c */ /* 0x020fe20003f04270 */
[----:B------:R-:W2:Y:S01]  /*0830*/  LDC R14, c[0x0][0x3c8] ;  /* 0x0000f200ff0e7b82 */ /* 0x000ea20000000800 */
[----:B------:R-:W-:Y:S01]  /*0840*/  ISETP.GT.AND P1, PT, R12, -0x1, PT ;  /* 0xffffffff0c00780c */ /* 0x000fe20003f24270 */
[----:B------:R-:W-:Y:S01]  /*0850*/  BSSY.RECONVERGENT B0, `(.L_x_452) ;  /* 0x0000055000007945 */ /* 0x000fe20003800200 */
[----:B01----:R-:W-:Y:S01]  /*0860*/  SEL R6, R19, 0x80000000, !P0 ;  /* 0x8000000013067807 */ /* 0x003fe20004000000 */
[----:B------:R-:W-:Y:S01]  /*0870*/  IMAD.SHL.U32 R4, R4, 0x400, RZ ;  /* 0x0000040004047824 */ /* 0x000fe200078e00ff */
[----:B------:R-:W-:Y:S02]  /*0880*/  ISETP.GT.AND P0, PT, R43, -0x1, PT ;  /* 0xffffffff2b00780c */ /* 0x000fe40003f04270 */
[----:B------:R-:W-:Y:S02]  /*0890*/  LOP3.LUT R13, R6, R13, RZ, 0x3c, !PT ;  /* 0x0000000d060d7212 */ /* 0x000fe400078e3cff */
[----:B------:R-:W-:-:S02]  /*08a0*/  SEL R6, R19, 0x80000000, !P0 ;  /* 0x8000000013067807 */ /* 0x000fc40004000000 */
[----:B------:R-:W-:Y:S02]  /*08b0*/  ISETP.GT.AND P0, PT, R25, -0x1, PT ;  /* 0xffffffff1900780c */ /* 0x000fe40003f04270 */
[----:B------:R-:W-:Y:S02]  /*08c0*/  LOP3.LUT R43, R6, R43, RZ, 0x3c, !PT ;  /* 0x0000002b062b7212 */ /* 0x000fe400078e3cff */
[C---:B------:R-:W-:Y:S02]  /*08d0*/  SEL R7, R19.reuse, 0x80000000, !P1 ;  /* 0x8000000013077807 */ /* 0x040fe40004800000 */
[----:B------:R-:W-:Y:S02]  /*08e0*/  SEL R6, R19, 0x80000000, !P0 ;  /* 0x8000000013067807 */ /* 0x000fe40004000000 */
[----:B------:R-:W-:Y:S02]  /*08f0*/  ISETP.GT.AND P1, PT, R24, -0x1, PT ;  /* 0xffffffff1800780c */ /* 0x000fe40003f24270 */
[----:B------:R-:W-:-:S02]  /*0900*/  ISETP.GT.AND P2, PT, R27, -0x1, PT ;  /* 0xffffffff1b00780c */ /* 0x000fc40003f44270 */
[----:B------:R-:W-:Y:S02]  /*0910*/  ISETP.GT.AND P0, PT, R17, -0x1, PT ;  /* 0xffffffff1100780c */ /* 0x000fe40003f04270 */
[----:B------:R-:W-:Y:S02]  /*0920*/  VIMNMX R11, PT, PT, R0, 0xe0, !PT ;  /* 0x000000e0000b7848 */ /* 0x000fe40007fe0100 */
[----:B------:R-:W-:Y:S02]  /*0930*/  LOP3.LUT R12, R7, R12, RZ, 0x3c, !PT ;  /* 0x0000000c070c7212 */ /* 0x000fe400078e3cff */
[----:B------:R-:W-:Y:S02]  /*0940*/  LOP3.LUT R25, R6, R25, RZ, 0x3c, !PT ;  /* 0x0000001906197212 */ /* 0x000fe400078e3cff */
[C---:B------:R-:W-:Y:S02]  /*0950*/  SEL R7, R19.reuse, 0x80000000, !P1 ;  /* 0x8000000013077807 */ /* 0x040fe40004800000 */
[----:B------:R-:W-:-:S02]  /*0960*/  SEL R8, R19, 0x80000000, !P2 ;  /* 0x8000000013087807 */ /* 0x000fc40005000000 */
[----:B------:R-:W-:Y:S02]  /*0970*/  SEL R6, R19, 0x80000000, !P0 ;  /* 0x8000000013067807 */ /* 0x000fe40004000000 */
[----:B------:R-:W-:Y:S02]  /*0980*/  ISETP.GT.AND P1, PT, R41, -0x1, PT ;  /* 0xffffffff2900780c */ /* 0x000fe40003f24270 */
[----:B------:R-:W-:Y:S02]  /*0990*/  ISETP.GT.AND P2, PT, R36, -0x1, PT ;  /* 0xffffffff2400780c */ /* 0x000fe40003f44270 */
[----:B------:R-:W-:Y:S02]  /*09a0*/  ISETP.GT.AND P0, PT, R39, -0x1, PT ;  /* 0xffffffff2700780c */ /* 0x000fe40003f04270 */
[----:B------:R-:W-:Y:S02]  /*09b0*/  IADD3 R11, PT, PT, R11, 0x1f, -R0 ;  /* 0x0000001f0b0b7810 */ /* 0x000fe40007ffe800 */
[----:B------:R-:W-:-:S02]  /*09c0*/  LOP3.LUT R24, R7, R24, RZ, 0x3c, !PT ;  /* 0x0000001807187212 */ /* 0x000fc400078e3cff */
[----:B------:R-:W-:Y:S02]  /*09d0*/  LOP3.LUT R27, R8, R27, RZ, 0x3c, !PT ;  /* 0x0000001b081b7212 */ /* 0x000fe400078e3cff */
[----:B------:R-:W-:Y:S02]  /*09e0*/  LOP3.LUT R17, R6, R17, RZ, 0x3c, !PT ;  /* 0x0000001106117212 */ /* 0x000fe400078e3cff */
[C---:B------:R-:W-:Y:S02]  /*09f0*/  SEL R8, R19.reuse, 0x80000000, !P1 ;  /* 0x8000000013087807 */ /* 0x040fe40004800000 */
[C---:B------:R-:W-:Y:S02]  /*0a00*/  SEL R7, R19.reuse, 0x80000000, !P2 ;  /* 0x8000000013077807 */ /* 0x040fe40005000000 */
[----:B------:R-:W-:Y:S02]  /*0a10*/  SEL R6, R19, 0x80000000, !P0 ;  /* 0x8000000013067807 */ /* 0x000fe40004000000 */
[----:B------:R-:W-:-:S02]  /*0a20*/  ISETP.GE.U32.AND P4, PT, R11, 0x1e0, PT ;  /* 0x000001e00b00780c */ /* 0x000fc40003f86070 */
[----:B------:R-:W-:Y:S02]  /*0a30*/  ISETP.GT.AND P0, PT, R34, -0x1, PT ;  /* 0xffffffff2200780c */ /* 0x000fe40003f04270 */
[----:B------:R-:W-:Y:S02]  /*0a40*/  ISETP.GT.AND P1, PT, R37, -0x1, PT ;  /* 0xffffffff2500780c */ /* 0x000fe40003f24270 */
[----:B------:R-:W-:Y:S02]  /*0a50*/  ISETP.GT.AND P2, PT, R32, -0x1, PT ;  /* 0xffffffff2000780c */ /* 0x000fe40003f44270 */
[----:B------:R-:W-:Y:S02]  /*0a60*/  LOP3.LUT R36, R7, R36, RZ, 0x3c, !PT ;  /* 0x0000002407247212 */ /* 0x000fe400078e3cff */
[----:B------:R-:W-:Y:S02]  /*0a70*/  LOP3.LUT R39, R6, R39, RZ, 0x3c, !PT ;  /* 0x0000002706277212 */ /* 0x000fe400078e3cff */
[----:B------:R-:W-:-:S02]  /*0a80*/  SEL R7, R19, 0x80000000, !P0 ;  /* 0x8000000013077807 */ /* 0x000fc40004000000 */
[C---:B------:R-:W-:Y:S02]  /*0a90*/  SEL R6, R19.reuse, 0x80000000, !P1 ;  /* 0x8000000013067807 */ /* 0x040fe40004800000 */
[----:B------:R-:W-:Y:S02]  /*0aa0*/  SEL R9, R19, 0x80000000, !P2 ;  /* 0x8000000013097807 */ /* 0x000fe40005000000 */
[----:B------:R-:W-:Y:S02]  /*0ab0*/  ISETP.GT.AND P0, PT, R33, -0x1, PT ;  /* 0xffffffff2100780c */ /* 0x000fe40003f04270 */
[----:B------:R-:W-:Y:S02]  /*0ac0*/  LEA.HI R10, R11, 0x1, RZ, 0x1b ;  /* 0x000000010b0a7811 */ /* 0x000fe400078fd8ff */
[----:B------:R-:W-:Y:S02]  /*0ad0*/  ISETP.GT.AND P1, PT, R30, -0x1, PT ;  /* 0xffffffff1e00780c */ /* 0x000fe40003f24270 */
[----:B------:R-:W-:-:S02]  /*0ae0*/  ISETP.GT.AND P2, PT, R31, -0x1, PT ;  /* 0xffffffff1f00780c */ /* 0x000fc40003f44270 */
[----:B------:R-:W-:Y:S02]  /*0af0*/  ISETP.GT.AND P3, PT, R28, -0x1, PT ;  /* 0xffffffff1c00780c */ /* 0x000fe40003f64270 */
[----:B------:R-:W-:Y:S02]  /*0b00*/  LOP3.LUT R37, R6, R37, RZ, 0x3c, !PT ;  /* 0x0000002506257212 */ /* 0x000fe400078e3cff */
[----:B------:R-:W-:Y:S02]  /*0b10*/  LOP3.LUT R41, R8, R41, RZ, 0x3c, !PT ;  /* 0x0000002908297212 */ /* 0x000fe400078e3cff */
[----:B------:R-:W-:Y:S02]  /*0b20*/  LOP3.LUT R34, R7, R34, RZ, 0x3c, !PT ;  /* 0x0000002207227212 */ /* 0x000fe400078e3cff */
[----:B------:R-:W-:Y:S02]  /*0b30*/  LOP3.LUT R32, R9, R32, RZ, 0x3c, !PT ;  /* 0x0000002009207212 */ /* 0x000fe400078e3cff */
[----:B------:R-:W-:-:S02]  /*0b40*/  SEL R6, R19, 0x80000000, !P0 ;  /* 0x8000000013067807 */ /* 0x000fc40004000000 */
[----:B------:R-:W-:Y:S02]  /*0b50*/  LOP3.LUT R15, R10, 0xf, RZ, 0xc0, !PT ;  /* 0x0000000f0a0f7812 */ /* 0x000fe400078ec0ff */
[C---:B------:R-:W-:Y:S02]  /*0b60*/  SEL R7, R19.reuse, 0x80000000, !P1 ;  /* 0x8000000013077807 */ /* 0x040fe40004800000 */
[C---:B------:R-:W-:Y:S02]  /*0b70*/  SEL R8, R19.reuse, 0x80000000, !P2 ;  /* 0x8000000013087807 */ /* 0x040fe40005000000 */
[----:B------:R-:W-:Y:S02]  /*0b80*/  SEL R9, R19, 0x80000000, !P3 ;  /* 0x8000000013097807 */ /* 0x000fe40005800000 */
[----:B------:R-:W-:Y:S01]  /*0b90*/  LOP3.LUT R33, R6, R33, RZ, 0x3c, !PT ;  /* 0x0000002106217212 */ /* 0x000fe200078e3cff */
[----:B------:R-:W-:Y:S01]  /*0ba0*/  IMAD.MOV.U32 R6, RZ, RZ, R0 ;  /* 0x000000ffff067224 */ /* 0x000fe200078e0000 */
[----:B------:R-:W-:-:S02]  /*0bb0*/  ISETP.NE.AND P1, PT, R15, RZ, PT ;  /* 0x000000ff0f00720c */ /* 0x000fc40003f25270 */
[----:B------:R-:W-:Y:S02]  /*0bc0*/  LOP3.LUT R30, R7, R30, RZ, 0x3c, !PT ;  /* 0x0000001e071e7212 */ /* 0x000fe400078e3cff */
[----:B------:R-:W-:Y:S02]  /*0bd0*/  LOP3.LUT R31, R8, R31, RZ, 0x3c, !PT ;  /* 0x0000001f081f7212 */ /* 0x000fe400078e3cff */
[----:B------:R-:W-:Y:S01]  /*0be0*/  LOP3.LUT R28, R9, R28, RZ, 0x3c, !PT ;  /* 0x0000001c091c7212 */ /* 0x000fe200078e3cff */
[----:B--2---:R-:W-:Y:S06]  /*0bf0*/  @!P4 BRA `(.L_x_453) ;  /* 0x000000000068c947 */ /* 0x004fec0003800000 */
[----:B------:R-:W-:Y:S01]  /*0c00*/  IMAD R8, R0, 0x4, R4 ;  /* 0x0000000400087824 */ /* 0x000fe200078e0204 */
[----:B------:R-:W-:Y:S01]  /*0c10*/  LOP3.LUT R7, R10, 0xffffff0, RZ, 0xc0, !PT ;  /* 0x0ffffff00a077812 */ /* 0x000fe200078ec0ff */
[----:B------:R-:W-:-:S03]  /*0c20*/  IMAD.MOV.U32 R6, RZ, RZ, R0 ;  /* 0x000000ffff067224 */ /* 0x000fc600078e0000 */
[----:B------:R-:W-:Y:S01]  /*0c30*/  IADD3 R8, PT, PT, R8, 0x400, R23 ;  /* 0x0000040008087810 */ /* 0x000fe20007ffe017 */
[----:B------:R-:W-:-:S07]  /*0c40*/  IMAD.MOV R7, RZ, RZ, -R7 ;  /* 0x000000ffff077224 */ /* 0x000fce00078e0a07 */
.L_x_454:
        /* <DEDUP_REMOVED lines=21> */
.L_x_453:
[----:B------:R-:W-:Y:S05]  /*0da0*/  BSYNC.RECONVERGENT B0 ;  /* 0x0000000000007941 */ /* 0x000fea0003800200 */
.L_x_452:
[----:B------:R-:W-:Y:S01]  /*0db0*/  BSSY.RECONVERGENT B0, `(.L_x_455) ;  /* 0x0000027000007945 */ /* 0x000fe20003800200 */
[----:B------:R-:W-:Y:S01]  /*0dc0*/  SHF.L.U32 R19, R19, R14, RZ ;  /* 0x0000000e13137219 */ /* 0x000fe200000006ff */
[----:B------:R-:W-:Y:S02]  /*0dd0*/  IMAD.IADD R11, R23, 0x1, R4 ;  /* 0x00000001170b7824 */ /* 0x000fe400078e0204 */
        /* <DEDUP_REMOVED lines=16> */
.L_x_458:
[----:B------:R-:W-:Y:S05]  /*0ee0*/  BSYNC.RECONVERGENT B1 ;  /* 0x0000000000017941 */ /* 0x000fea0003800200 */
.L_x_457:
        /* <DEDUP_REMOVED lines=14> */
.L_x_459:
[----:B------:R-:W-:Y:S01]  /*0fd0*/  VIADD R10, R10, 0x1 ;  /* 0x000000010a0a7836 */ /* 0x000fe20000000000 */
[----:B------:R0:W-:Y:S04]  /*0fe0*/  STS [R4], RZ ;  /* 0x000000ff04007388 */ /* 0x0001e80000000800 */
[----:B------:R-:W-:Y:S01]  /*0ff0*/  ISETP.NE.AND P0, PT, R10, RZ, PT ;  /* 0x000000ff0a00720c */ /* 0x000fe20003f05270 */
[----:B0-----:R-:W-:-:S12]  /*1000*/  VIADD R4, R4, 0x80 ;  /* 0x0000008004047836 */ /* 0x001fd80000000000 */
[----:B------:R-:W-:Y:S05]  /*1010*/  @P0 BRA `(.L_x_459) ;  /* 0xfffffffc00ec0947 */ /* 0x000fea000383ffff */
.L_x_456:
[----:B------:R-:W-:Y:S05]  /*1020*/  BSYNC.RECONVERGENT B0 ;  /* 0x0000000000007941 */ /* 0x000fea0003800200 */
.L_x_455:
[----:B------:R-:W2:Y:S01]  /*1030*/  LDCU UR4, c[0x0][0x3c4] ;  /* 0x00007880ff0477ac */ /* 0x000ea20008000800 */
[----:B------:R-:W-:Y:S01]  /*1040*/  ISETP.NE.AND P0, PT, R13, 0x7fffffff, PT ;  /* 0x7fffffff0d00780c */ /* 0x000fe20003f05270 */
[----:B------:R-:W-:Y:S01]  /*1050*/  BSSY.RECONVERGENT B0, `(.L_x_460) ;  /* 0x0000091000007945 */ /* 0x000fe20003800200 */
[C---:B------:R-:W-:Y:S01]  /*1060*/  ISETP.NE.AND P1, PT, R12.reuse, 0x7fffffff, PT ;  /* 0x7fffffff0c00780c */ /* 0x040fe20003f25270 */
[----:B------:R-:W-:Y:S01]  /*1070*/  IMAD R22, R3, 0x4, R23 ;  /* 0x0000000403167824 */ /* 0x000fe200078e0217 */
[----:B------:R-:W-:Y:S02]  /*1080*/  SEL R4, R13, 0x80000000, P0 ;  /* 0x800000000d047807 */ /* 0x000fe40000000000 */
[----:B------:R-:W-:Y:S02]  /*1090*/  SEL R6, R12, 0x80000000, P1 ;  /* 0x800000000c067807 */ /* 0x000fe40000800000 */
[----:B------:R-:W-:Y:S02]  /*10a0*/  ISETP.NE.AND P0, PT, R43, 0x7fffffff, PT ;  /* 0x7fffffff2b00780c */ /* 0x000fe40003f05270 */
[----:B------:R-:W-:-:S02]  /*10b0*/  ISETP.NE.AND P1, PT, R24, 0x7fffffff, PT ;  /* 0x7fffffff1800780c */ /* 0x000fc40003f25270 */
[----:B------:R-:W-:Y:S02]  /*10c0*/  ISETP.NE.AND P2, PT, R27, 0x7fffffff, PT ;  /* 0x7fffffff1b00780c */ /* 0x000fe40003f45270 */
[----:B01----:R-:W-:Y:S02]  /*10d0*/  SEL R7, R43, 0x80000000, P0 ;  /* 0x800000002b077807 */ /* 0x003fe40000000000 */
[----:B------:R-:W-:Y:S02]  /*10e0*/  SEL R8, R24, 0x80000000, P1 ;  /* 0x8000000018087807 */ /* 0x000fe40000800000 */
[----:B--2---:R-:W-:Y:S02]  /*10f0*/  SHF.R.U32.HI R4, RZ, UR4, R4 ;  /* 0x00000004ff047c19 */ /* 0x004fe40008011604 */
[----:B------:R-:W-:Y:S02]  /*1100*/  SHF.R.U32.HI R6, RZ, UR4, R6 ;  /* 0x00000004ff067c19 */ /* 0x000fe40008011606 */
[----:B------:R-:W-:-:S02]  /*1110*/  LOP3.LUT R45, R4, R19, RZ, 0x30, !PT ;  /* 0x00000013042d7212 */ /* 0x000fc400078e30ff */
[----:B------:R-:W-:Y:S02]  /*1120*/  LOP3.LUT R52, R6, R19, RZ, 0x30, !PT ;  /* 0x0000001306347212 */ /* 0x000fe400078e30ff */
[----:B------:R-:W-:Y:S01]  /*1130*/  SEL R9, R27, 0x80000000, P2 ;  /* 0x800000001b097807 */ /* 0x000fe20001000000 */
[----:B------:R-:W-:Y:S01]  /*1140*/  IMAD R4, R45, 0x4, R11 ;  /* 0x000000042d047824 */ /* 0x000fe200078e020b */
[----:B------:R-:W-:Y:S01]  /*1150*/  SHF.R.U32.HI R54, RZ, UR4, R7 ;  /* 0x00000004ff367c19 */ /* 0x000fe20008011607 */
[----:B------:R-:W-:Y:S01]  /*1160*/  IMAD R6, R52, 0x4, R11 ;  /* 0x0000000434067824 */ /* 0x000fe200078e020b */
[----:B------:R-:W-:Y:S01]  /*1170*/  SHF.R.U32.HI R8, RZ, UR4, R8 ;  /* 0x00000004ff087c19 */ /* 0x000fe20008011608 */
[----:B------:R-:W-:Y:S01]  /*1180*/  NOP ;  /* 0x0000000000007918 */ /* 0x000fe20000000000 */
[----:B------:R-:W-:Y:S01]  /*1190*/  ISETP.NE.AND P3, PT, R25, 0x7fffffff, PT ;  /* 0x7fffffff1900780c */ /* 0x000fe20003f65270 */
[----:B------:R0:W-:Y:S01]  /*11a0*/  ATOMS.POPC.INC.32 RZ, [R4+URZ] ;  /* 0x0000000004ff7f8c */ /* 0x0001e2000d8000ff */
[----:B------:R-:W-:-:S02]  /*11b0*/  SHF.R.U32.HI R46, RZ, UR4, R9 ;  /* 0x00000004ff2e7c19 */ /* 0x000fc40008011609 */
[-C--:B------:R-:W-:Y:S01]  /*11c0*/  LOP3.LUT R54, R54, R19.reuse, RZ, 0x30, !PT ;  /* 0x0000001336367212 */ /* 0x080fe200078e30ff */
[----:B------:R1:W-:Y:S01]  /*11d0*/  ATOMS.POPC.INC.32 RZ, [R6+URZ] ;  /* 0x0000000006ff7f8c */ /* 0x0003e2000d8000ff */
[-C--:B------:R-:W-:Y:S02]  /*11e0*/  LOP3.LUT R48, R8, R19.reuse, RZ, 0x30, !PT ;  /* 0x0000001308307212 */ /* 0x080fe400078e30ff */
[----:B------:R-:W-:Y:S01]  /*11f0*/  SEL R10, R25, 0x80000000, P3 ;  /* 0x80000000190a7807 */ /* 0x000fe20001800000 */
[--C-:B0-----:R-:W-:Y:S01]  /*1200*/  IMAD R4, R54, 0x4, R11.reuse ;  /* 0x0000000436047824 */ /* 0x101fe200078e020b */
[----:B------:R-:W-:Y:S02]  /*1210*/  LOP3.LUT R46, R46, R19, RZ, 0x30, !PT ;  /* 0x000000132e2e7212 */ /* 0x000fe400078e30ff */
[----:B------:R-:W-:Y:S01]  /*1220*/  ISETP.NE.AND P4, PT, R17, 0x7fffffff, PT ;  /* 0x7fffffff1100780c */ /* 0x000fe20003f85270 */
[--C-:B-1----:R-:W-:Y:S01]  /*1230*/  IMAD R6, R48, 0x4, R11.reuse ;  /* 0x0000000430067824 */ /* 0x102fe200078e020b */
[----:B------:R-:W-:Y:S01]  /*1240*/  ISETP.NE.AND P0, PT, R41, 0x7fffffff, PT ;  /* 0x7fffffff2900780c */ /* 0x000fe20003f05270 */
[----:B------:R-:W-:Y:S01]  /*1250*/  IMAD R7, R46, 0x4, R11 ;  /* 0x000000042e077824 */ /* 0x000fe200078e020b */
[----:B------:R-:W-:Y:S01]  /*1260*/  SHF.R.U32.HI R10, RZ, UR4, R10 ;  /* 0x00000004ff0a7c19 */ /* 0x000fe2000801160a */
[----:B------:R0:W-:Y:S01]  /*1270*/  ATOMS.POPC.INC.32 RZ, [R4+URZ] ;  /* 0x0000000004ff7f8c */ /* 0x0001e2000d8000ff */
[----:B------:R-:W-:-:S02]  /*1280*/  ISETP.NE.AND P1, PT, R36, 0x7fffffff, PT ;  /* 0x7fffffff2400780c */ /* 0x000fc40003f25270 */
[----:B------:R-:W-:Y:S01]  /*1290*/  SEL R14, R17, 0x80000000, P4 ;  /* 0x80000000110e7807 */ /* 0x000fe20002000000 */
[----:B------:R1:W-:Y:S01]  /*12a0*/  ATOMS.POPC.INC.32 RZ, [R6+URZ] ;  /* 0x0000000006ff7f8c */ /* 0x0003e2000d8000ff */
[----:B------:R-:W-:Y:S02]  /*12b0*/  ISETP.NE.AND P2, PT, R39, 0x7fffffff, PT ;  /* 0x7fffffff2700780c */ /* 0x000fe40003f45270 */
[----:B------:R-:W-:Y:S01]  /*12c0*/  ISETP.NE.AND P3, PT, R34, 0x7fffffff, PT ;  /* 0x7fffffff2200780c */ /* 0x000fe20003f65270 */
[----:B------:R2:W-:Y:S01]  /*12d0*/  ATOMS.POPC.INC.32 RZ, [R7+URZ] ;  /* 0x0000000007ff7f8c */ /* 0x0005e2000d8000ff */
[----:B0-----:R-:W-:Y:S02]  /*12e0*/  SEL R4, R41, 0x80000000, P0 ;  /* 0x8000000029047807 */ /* 0x001fe40000000000 */
[----:B------:R-:W-:Y:S02]  /*12f0*/  LOP3.LUT R44, R10, R19, RZ, 0x30, !PT ;  /* 0x000000130a2c7212 */ /* 0x000fe400078e30ff */
[----:B-1----:R-:W-:-:S02]  /*1300*/  SEL R6, R36, 0x80000000, P1 ;  /* 0x8000000024067807 */ /* 0x002fc40000800000 */
[----:B------:R-:W-:Y:S01]  /*1310*/  SHF.R.U32.HI R14, RZ, UR4, R14 ;  /* 0x00000004ff0e7c19 */ /* 0x000fe2000801160e */
[----:B------:R-:W-:Y:S01]  /*1320*/  IMAD R8, R44, 0x4, R11 ;  /* 0x000000042c087824 */ /* 0x000fe200078e020b */
[----:B------:R-:W-:Y:S02]  /*1330*/  SEL R10, R39, 0x80000000, P2 ;  /* 0x80000000270a7807 */ /* 0x000fe40001000000 */
[----:B------:R-:W-:Y:S02]  /*1340*/  ISETP.NE.AND P4, PT, R37, 0x7fffffff, PT ;  /* 0x7fffffff2500780c */ /* 0x000fe40003f85270 */
[----:B--2---:R-:W-:Y:S01]  /*1350*/  SEL R7, R34, 0x80000000, P3 ;  /* 0x8000000022077807 */ /* 0x004fe20001800000 */
[----:B------:R0:W-:Y:S01]  /*1360*/  ATOMS.POPC.INC.32 RZ, [R8+URZ] ;  /* 0x0000000008ff7f8c */ /* 0x0001e2000d8000ff */
[----:B------:R-:W-:Y:S02]  /*1370*/  SHF.R.U32.HI R4, RZ, UR4, R4 ;  /* 0x00000004ff047c19 */ /* 0x000fe40008011604 */
[----:B------:R-:W-:-:S02]  /*1380*/  SHF.R.U32.HI R6, RZ, UR4, R6 ;  /* 0x00000004ff067c19 */ /* 0x000fc40008011606 */
[-C--:B------:R-:W-:Y:S02]  /*1390*/  LOP3.LUT R42, R14, R19.reuse, RZ, 0x30, !PT ;  /* 0x000000130e2a7212 */ /* 0x080fe400078e30ff */
[----:B------:R-:W-:Y:S02]  /*13a0*/  SHF.R.U32.HI R10, RZ, UR4, R10 ;  /* 0x00000004ff0a7c19 */ /* 0x000fe4000801160a */
[----:B------:R-:W-:Y:S01]  /*13b0*/  SEL R14, R37, 0x80000000, P4 ;  /* 0x80000000250e7807 */ /* 0x000fe20002000000 */
[----:B------:R-:W-:Y:S01]  /*13c0*/  IMAD R9, R42, 0x4, R11 ;  /* 0x000000042a097824 */ /* 0x000fe200078e020b */
[----:B------:R-:W-:Y:S02]  /*13d0*/  SHF.R.U32.HI R16, RZ, UR4, R7 ;  /* 0x00000004ff107c19 */ /* 0x000fe40008011607 */
[-C--:B------:R-:W-:Y:S02]  /*13e0*/  LOP3.LUT R40, R4, R19.reuse, RZ, 0x30, !PT ;  /* 0x0000001304287212 */ /* 0x080fe400078e30ff */
[-C--:B------:R-:W-:Y:S01]  /*13f0*/  LOP3.LUT R38, R6, R19.reuse, RZ, 0x30, !PT ;  /* 0x0000001306267212 */ /* 0x080fe200078e30ff */
[----:B------:R1:W-:Y:S01]  /*1400*/  ATOMS.POPC.INC.32 RZ, [R9+URZ] ;  /* 0x0000000009ff7f8c */ /* 0x0003e2000d8000ff */
[-C--:B------:R-:W-:Y:S01]  /*1410*/  LOP3.LUT R26, R10, R19.reuse, RZ, 0x30, !PT ;  /* 0x000000130a1a7212 */ /* 0x080fe200078e30ff */
[--C-:B------:R-:W-:Y:S01]  /*1420*/  IMAD R4, R40, 0x4, R11.reuse ;  /* 0x0000000428047824 */ /* 0x100fe200078e020b */
[----:B------:R-:W-:Y:S01]  /*1430*/  SHF.R.U32.HI R14, RZ, UR4, R14 ;  /* 0x00000004ff0e7c19 */ /* 0x000fe2000801160e */
[--C-:B------:R-:W-:Y:S01]  /*1440*/  IMAD R6, R38, 0x4, R11.reuse ;  /* 0x0000000426067824 */ /* 0x100fe200078e020b */
[-C--:B------:R-:W-:Y:S01]  /*1450*/  LOP3.LUT R16, R16, R19.reuse, RZ, 0x30, !PT ;  /* 0x0000001310107212 */ /* 0x080fe200078e30ff */
[--C-:B0-----:R-:W-:Y:S01]  /*1460*/  IMAD R8, R26, 0x4, R11.reuse ;  /* 0x000000041a087824 */ /* 0x101fe200078e020b */
[----:B------:R-:W-:Y:S01]  /*1470*/  LOP3.LUT R15, R14, R19, RZ, 0x30, !PT ;  /* 0x000000130e0f7212 */ /* 0x000fe200078e30ff */
[----:B------:R0:W-:Y:S01]  /*1480*/  ATOMS.POPC.INC.32 RZ, [R4+URZ] ;  /* 0x0000000004ff7f8c */ /* 0x0001e2000d8000ff */
[----:B------:R-:W-:Y:S01]  /*1490*/  ISETP.NE.AND P0, PT, R32, 0x7fffffff, PT ;  /* 0x7fffffff2000780c */ /* 0x000fe20003f05270 */
[--C-:B-1----:R-:W-:Y:S01]  /*14a0*/  IMAD R9, R16, 0x4, R11.reuse ;  /* 0x0000000410097824 */ /* 0x102fe200078e020b */
[----:B------:R-:W-:Y:S01]  /*14b0*/  ISETP.NE.AND P1, PT, R33, 0x7fffffff, PT ;  /* 0x7fffffff2100780c */ /* 0x000fe20003f25270 */
[----:B------:R1:W-:Y:S01]  /*14c0*/  ATOMS.POPC.INC.32 RZ, [R6+URZ] ;  /* 0x0000000006ff7f8c */ /* 0x0003e2000d8000ff */
[----:B------:R-:W-:Y:S01]  /*14d0*/  ISETP.NE.AND P2, PT, R30, 0x7fffffff, PT ;  /* 0x7fffffff1e00780c */ /* 0x000fe20003f45270 */
[----:B------:R-:W-:Y:S01]  /*14e0*/  IMAD R10, R15, 0x4, R11 ;  /* 0x000000040f0a7824 */ /* 0x000fe200078e020b */
[----:B------:R-:W-:Y:S01]  /*14f0*/  ISETP.NE.AND P3, PT, R31, 0x7fffffff, PT ;  /* 0x7fffffff1f00780c */ /* 0x000fe20003f65270 */
[----:B------:R2:W-:Y:S01]  /*1500*/  ATOMS.POPC.INC.32 RZ, [R8+URZ] ;  /* 0x0000000008ff7f8c */ /* 0x0005e2000d8000ff */
[----:B------:R-:W-:-:S02]  /*1510*/  ISETP.NE.AND P4, PT, R28, 0x7fffffff, PT ;  /* 0x7fffffff1c00780c */ /* 0x000fc40003f85270 */
[----:B0-----:R-:W-:Y:S01]  /*1520*/  SEL R4, R32, 0x80000000, P0 ;  /* 0x8000000020047807 */ /* 0x001fe20000000000 */
[----:B------:R0:W-:Y:S01]  /*1530*/  ATOMS.POPC.INC.32 RZ, [R9+URZ] ;  /* 0x0000000009ff7f8c */ /* 0x0001e2000d8000ff */
[----:B------:R-:W-:Y:S01]  /*1540*/  SEL R14, R30, 0x80000000, P2 ;  /* 0x800000001e0e7807 */ /* 0x000fe20001000000 */
[----:B-1----:R-:W1:Y:S01]  /*1550*/  LDC.64 R6, c[0x0][0x380] ;  /* 0x0000e000ff067b82 */ /* 0x002e620000000a00 */
[----:B------:R-:W-:Y:S01]  /*1560*/  SEL R20, R28, 0x80000000, P4 ;  /* 0x800000001c147807 */ /* 0x000fe20002000000 */
[----:B------:R3:W-:Y:S01]  /*1570*/  ATOMS.POPC.INC.32 RZ, [R10+URZ] ;  /* 0x000000000aff7f8c */ /* 0x0007e2000d8000ff */
[----:B--2---:R-:W-:Y:S02]  /*1580*/  SEL R8, R33, 0x80000000, P1 ;  /* 0x8000000021087807 */ /* 0x004fe40000800000 */
[----:B------:R-:W-:Y:S02]  /*1590*/  SHF.R.U32.HI R4, RZ, UR4, R4 ;  /* 0x00000004ff047c19 */ /* 0x000fe40008011604 */
[----:B0-----:R-:W-:-:S02]  /*15a0*/  SEL R9, R31, 0x80000000, P3 ;  /* 0x800000001f097807 */ /* 0x001fc40001800000 */
[----:B------:R-:W-:Y:S02]  /*15b0*/  SHF.R.U32.HI R8, RZ, UR4, R8 ;  /* 0x00000004ff087c19 */ /* 0x000fe40008011608 */
[----:B------:R-:W-:Y:S02]  /*15c0*/  SHF.R.U32.HI R14, RZ, UR4, R14 ;  /* 0x00000004ff0e7c19 */ /* 0x000fe4000801160e */
[----:B---3--:R-:W-:Y:S02]  /*15d0*/  SHF.R.U32.HI R10, RZ, UR4, R9 ;  /* 0x00000004ff0a7c19 */ /* 0x008fe40008011609 */
[----:B------:R-:W-:Y:S02]  /*15e0*/  SHF.R.U32.HI R20, RZ, UR4, R20 ;  /* 0x00000004ff147c19 */ /* 0x000fe40008011614 */
[-C--:B------:R-:W-:Y:S02]  /*15f0*/  LOP3.LUT R4, R4, R19.reuse, RZ, 0x30, !PT ;  /* 0x0000001304047212 */ /* 0x080fe400078e30ff */
[----:B------:R-:W-:-:S02]  /*1600*/  LOP3.LUT R8, R8, R19, RZ, 0x30, !PT ;  /* 0x0000001308087212 */ /* 0x000fc400078e30ff */
[-C--:B------:R-:W-:Y:S01]  /*1610*/  LOP3.LUT R9, R14, R19.reuse, RZ, 0x30, !PT ;  /* 0x000000130e097212 */ /* 0x080fe200078e30ff */
[--C-:B------:R-:W-:Y:S01]  /*1620*/  IMAD R29, R4, 0x4, R11.reuse ;  /* 0x00000004041d7824 */ /* 0x100fe200078e020b */
[----:B------:R-:W-:Y:S01]  /*1630*/  ISETP.GT.U32.AND P5, PT, R3, 0xff, PT ;  /* 0x000000ff0300780c */ /* 0x000fe20003fa4070 */
[--C-:B------:R-:W-:Y:S01]  /*1640*/  IMAD R49, R8, 0x4, R11.reuse ;  /* 0x0000000408317824 */ /* 0x100fe200078e020b */
[-C--:B------:R-:W-:Y:S01]  /*1650*/  LOP3.LUT R10, R10, R19.reuse, RZ, 0x30, !PT ;  /* 0x000000130a0a7212 */ /* 0x080fe200078e30ff */
[--C-:B------:R-:W-:Y:S01]  /*1660*/  IMAD R51, R9, 0x4, R11.reuse ;  /* 0x0000000409337824 */ /* 0x100fe200078e020b */
[----:B------:R-:W-:Y:S01]  /*1670*/  LOP3.LUT R14, R20, R19, RZ, 0x30, !PT ;  /* 0x00000013140e7212 */ /* 0x000fe200078e30ff */
[----:B------:R0:W-:Y:S01]  /*1680*/  ATOMS.POPC.INC.32 RZ, [R29+URZ] ;  /* 0x000000001dff7f8c */ /* 0x0001e2000d8000ff */
[----:B------:R-:W-:Y:S01]  /*1690*/  P2R R58, PR, RZ, 0x20 ;  /* 0x00000020ff3a7803 */ /* 0x000fe20000000000 */
[--C-:B------:R-:W-:Y:S02]  /*16a0*/  IMAD R53, R10, 0x4, R11.reuse ;  /* 0x000000040a357824 */ /* 0x100fe400078e020b */
[----:B------:R-:W-:Y:S01]  /*16b0*/  IMAD R11, R14, 0x4, R11 ;  /* 0x000000040e0b7824 */ /* 0x000fe200078e020b */
[----:B------:R0:W-:Y:S01]  /*16c0*/  ATOMS.POPC.INC.32 RZ, [R49+URZ] ;  /* 0x0000000031ff7f8c */ /* 0x0001e2000d8000ff */
[----:B------:R-:W-:-:S03]  /*16d0*/  IMAD.MOV.U32 R20, RZ, RZ, RZ ;  /* 0x000000ffff147224 */ /* 0x000fc600078e00ff */
[----:B------:R0:W-:Y:S04]  /*16e0*/  ATOMS.POPC.INC.32 RZ, [R51+URZ] ;  /* 0x0000000033ff7f8c */ /* 0x0001e8000d8000ff */
[----:B------:R0:W-:Y:S04]  /*16f0*/  ATOMS.POPC.INC.32 RZ, [R53+URZ] ;  /* 0x0000000035ff7f8c */ /* 0x0001e8000d8000ff */
[----:B------:R0:W-:Y:S01]  /*1700*/  ATOMS.POPC.INC.32 RZ, [R11+URZ] ;  /* 0x000000000bff7f8c */ /* 0x0001e2000d8000ff */
[----:B------:R-:W-:Y:S06]  /*1710*/  BAR.SYNC.DEFER_BLOCKING 0x0 ;  /* 0x0000000000007b1d */ /* 0x000fec0000010000 */
[----:B-1----:R-:W-:Y:S05]  /*1720*/  @P5 BRA `(.L_x_461) ;  /* 0x00000000008c5947 */ /* 0x002fea0003800000 */
[----:B0-----:R-:W-:Y:S04]  /*1730*/  LDS R11, [R22] ;  /* 0x00000000160b7984 */ /* 0x001fe80000000800 */
[----:B------:R-:W0:Y:S04]  /*1740*/  LDS R20, [R22+0x400] ;  /* 0x0004000016147984 */ /* 0x000e280000000800 */
        /* <DEDUP_REMOVED lines=8> */
[----:B------:R-:W5:Y:S01]  /*17d0*/  LDS R74, [R22+0x2800] ;  /* 0x00280000164a7984 */ /* 0x000f620000000800 */
[----:B0-----:R-:W-:-:S03]  /*17e0*/  IMAD.IADD R29, R11, 0x1, R20 ;  /* 0x000000010b1d7824 */ /* 0x001fc600078e0214 */
[----:B------:R0:W-:Y:S01]  /*17f0*/  STS [R22+0x400], R11 ;  /* 0x0004000b16007388 */ /* 0x0001e20000000800 */
[----:B-1----:R-:W-:-:S03]  /*1800*/  IMAD.IADD R49, R29, 0x1, R56 ;  /* 0x000000011d317824 */ /* 0x002fc600078e0238 */
[----:B------:R-:W1:Y:S01]  /*1810*/  LDS R20, [R22+0x2c00] ;  /* 0x002c000016147984 */ /* 0x000e620000000800 */
[----:B--2---:R-:W-:-:S03]  /*1820*/  IMAD.IADD R51, R49, 0x1, R60 ;  /* 0x0000000131337824 */ /* 0x004fc600078e023c */
[----:B------:R2:W-:Y:S01]  /*1830*/  STS [R22+0x800], R29 ;  /* 0x0008001d16007388 */ /* 0x0005e20000000800 */
        /* <DEDUP_REMOVED lines=10> */
[----:B0-----:R-:W-:-:S03]  /*18e0*/  IMAD.IADD R11, R61, 0x1, R72 ;  /* 0x000000013d0b7824 */ /* 0x001fc600078e0248 */
[----:B------:R3:W-:Y:S01]  /*18f0*/  STS [R22+0x2000], R59 ;  /* 0x0020003b16007388 */ /* 0x0007e20000000800 */
[----:B--2---:R-:W-:-:S03]  /*1900*/  IMAD.IADD R29, R11, 0x1, R74 ;  /* 0x000000010b1d7824 */ /* 0x004fc600078e024a */
[----:B------:R3:W-:Y:S04]  /*1910*/  STS [R22+0x2400], R61 ;  /* 0x0024003d16007388 */ /* 0x0007e80000000800 */
[----:B------:R3:W-:Y:S04]  /*1920*/  STS [R22+0x2800], R11 ;  /* 0x0028000b16007388 */ /* 0x0007e80000000800 */
[----:B------:R3:W-:Y:S01]  /*1930*/  STS [R22], RZ ;  /* 0x000000ff16007388 */ /* 0x0007e20000000800 */
[----:B-1----:R-:W-:-:S03]  /*1940*/  IMAD.IADD R20, R29, 0x1, R20 ;  /* 0x000000011d147824 */ /* 0x002fc600078e0214 */
[----:B------:R3:W-:Y:S04]  /*1950*/  STS [R22+0x2c00], R29 ;  /* 0x002c001d16007388 */ /* 0x0007e80000000800 */
.L_x_461:
[----:B------:R-:W-:Y:S05]  /*1960*/  BSYNC.RECONVERGENT B0 ;  /* 0x0000000000007941 */ /* 0x000fea0003800200 */
.L_x_460:
[C---:B------:R-:W-:Y:S01]  /*1970*/  ISETP.NE.AND P0, PT, R20.reuse, 0x1980, PT ;  /* 0x000019801400780c */ /* 0x040fe20003f05270 */
[----:B0--3--:R-:W-:Y:S01]  /*1980*/  IMAD R29, R5, 0x100, R3 ;  /* 0x00000100051d7824 */ /* 0x009fe200078e0203 */
[----:B------:R-:W-:Y:S01]  /*1990*/  @!P5 LOP3.LUT R49, R20, 0x40000000, RZ, 0xfc, !PT ;  /* 0x400000001431d812 */ /* 0x000fe200078efcff */
[----:B------:R-:W-:Y:S01]  /*19a0*/  IMAD R21, R21, 0x11, RZ ;  /* 0x0000001115157824 */ /* 0x000fe200078e02ff */
[----:B------:R-:W-:Y:S01]  /*19b0*/  ISETP.LT.U32.AND P0, PT, R3, 0x100, !P0 ;  /* 0x000001000300780c */ /* 0x000fe20004701070 */
[----:B------:R-:W-:-:S03]  /*19c0*/  IMAD.WIDE R6, R29, 0x4, R6 ;  /* 0x000000041d067825 */ /* 0x000fc600078e0206 */
[----:B------:R-:W-:Y:S02]  /*19d0*/  LOP3.LUT R11, R21, R50, RZ, 0xfc, !PT ;  /* 0x00000032150b7212 */ /* 0x000fe400078efcff */
[----:B------:R0:W-:Y:S07]  /*19e0*/  @!P5 STG.E.STRONG.SYS desc[UR6][R6.64], R49 ;  /* 0x000000310600d986 */ /* 0x0001ee000c115906 */
[----:B------:R-:W-:Y:S06]  /*19f0*/  BAR.RED.OR.DEFER_BLOCKING 0x0, P0 ;  /* 0x0000000000007b1d */ /* 0x000fec0000014800 */
[----:B------:R-:W1:Y:S02]  /*1a00*/  B2R.RESULT RZ, P0 ;  /* 0x0000000000ff731c */ /* 0x000e640000004000 */
[----:B01----:R-:W-:Y:S05]  /*1a10*/  @!P0 BRA `(.L_x_462) ;  /* 0x00000014008c8947 */ /* 0x003fea0003800000 */
[----:B------:R-:W0:Y:S01]  /*1a20*/  LDCU.64 UR4, c[0x0][0x3b8] ;  /* 0x00007700ff0477ac */ /* 0x000e220008000a00 */
[----:B------:R-:W-:Y:S01]  /*1a30*/  IADD3 R0, P0, PT, R18, R11, RZ ;  /* 0x0000000b12007210 */ /* 0x000fe20007f1e0ff */
[----:B------:R-:W-:Y:S01]  /*1a40*/  BSSY B1, `(.L_x_463) ;  /* 0x0000033000017945 */ /* 0x000fe20003800000 */
[----:B------:R-:W-:-:S03]  /*1a50*/  IMAD R19, R3, 0x8, R23 ;  /* 0x0000000803137824 */ /* 0x000fc600078e0217 */
[----:B------:R-:W-:Y:S01]  /*1a60*/  IMAD.X R47, RZ, RZ, R47, P0 ;  /* 0x000000ffff2f7224 */ /* 0x000fe200000e062f */
[----:B0-----:R-:W-:-:S04]  /*1a70*/  LEA R8, P0, R0, UR4, 0x2 ;  /* 0x0000000400087c11 */ /* 0x001fc8000f8010ff */
[----:B------:R-:W-:Y:S01]  /*1a80*/  LEA.HI.X R9, R0, UR5, R47, 0x2, P0 ;  /* 0x0000000500097c11 */ /* 0x000fe200080f142f */
        /* <DEDUP_REMOVED lines=17> */
.L_x_470:
[----:B0-----:R-:W0:Y:S01]  /*1ba0*/  LDC.64 R14, c[0x0][0x380] ;  /* 0x0000e000ff0e7b82 */ /* 0x001e220000000a00 */
[----:B------:R-:W-:Y:S01]  /*1bb0*/  VIADD R47, R4, 0xffffffff ;  /* 0xffffffff042f7836 */ /* 0x000fe20000000000 */
[----:B------:R-:W-:Y:S03]  /*1bc0*/  BSSY B2, `(.L_x_467) ;  /* 0x0000008000027945 */ /* 0x000fe60003800000 */
[----:B------:R-:W-:-:S04]  /*1bd0*/  IMAD R29, R47, 0x100, R3 ;  /* 0x000001002f1d7824 */ /* 0x000fc800078e0203 */
[----:B0-----:R-:W-:-:S07]  /*1be0*/  IMAD.WIDE R14, R29, 0x4, R14 ;  /* 0x000000041d0e7825 */ /* 0x001fce00078e020e */
.L_x_468:
[----:B------:R-:W-:Y:S05]  /*1bf0*/  YIELD ;  /* 0x0000000000007946 */ /* 0x000fea0003800000 */
[----:B------:R0:W-:Y:S06]  /*1c00*/  MEMBAR.SC.CTA ;  /* 0x0000000000007992 */ /* 0x0001ec0000000000 */
[----:B0-----:R-:W2:Y:S02]  /*1c10*/  LDG.E.STRONG.SYS R10, desc[UR6][R14.64] ;  /* 0x000000060e0a7981 */ /* 0x001ea4000c1f5900 */
[----:B--2---:R-:W-:-:S13]  /*1c20*/  ISETP.NE.AND P0, PT, R10, RZ, PT ;  /* 0x000000ff0a00720c */ /* 0x004fda0003f05270 */
[----:B------:R-:W-:Y:S05]  /*1c30*/  @!P0 BRA `(.L_x_468) ;  /* 0xfffffffc00ec8947 */ /* 0x000fea000383ffff */
[----:B------:R-:W-:Y:S05]  /*1c40*/  BSYNC B2 ;  /* 0x0000000000027941 */ /* 0x000fea0003800000 */
.L_x_467:
[----:B------:R-:W-:Y:S01]  /*1c50*/  BSSY.RECONVERGENT B2, `(.L_x_469) ;  /* 0x0000006000027945 */ /* 0x000fe20003800200 */
[C---:B------:R-:W-:Y:S02]  /*1c60*/  ISETP.GT.AND P0, PT, R10.reuse, -0x1, PT ;  /* 0xffffffff0a00780c */ /* 0x040fe40003f04270 */
[----:B------:R-:W-:Y:S01]  /*1c70*/  LOP3.LUT R10, R10, 0x3fffffff, RZ, 0xc0, !PT ;  /* 0x3fffffff0a0a7812 */ /* 0x000fe200078ec0ff */
[----:B------:R-:W-:Y:S05]  /*1c80*/  WARPSYNC.EXCLUSIVE R0 ;  /* 0x0000000000007348 */ /* 0x000fea0003a00000 */
[----:B------:R-:W-:-:S05]  /*1c90*/  IMAD.IADD R21, R10, 0x1, R21 ;  /* 0x000000010a157824 */ /* 0x000fca00078e0215 */
[----:B------:R-:W-:-:S07]  /*1ca0*/  VOTE.ANY R0, PT, P0 ;  /* 0x0000000000007806 */ /* 0x000fce00000e0100 */
[----:B------:R-:W-:Y:S05]  /*1cb0*/  BSYNC.RECONVERGENT B2 ;  /* 0x0000000000027941 */ /* 0x000fea0003800200 */
.L_x_469:
[----:B------:R-:W-:Y:S01]  /*1cc0*/  ISETP.GT.U32.AND P1, PT, R4, 0x1, PT ;  /* 0x000000010400780c */ /* 0x000fe20003f24070 */
[----:B------:R-:W-:-:S12]  /*1cd0*/  IMAD.MOV.U32 R4, RZ, RZ, R47 ;  /* 0x000000ffff047224 */ /* 0x000fd800078e002f */
[----:B------:R-:W-:Y:S05]  /*1ce0*/  @P0 BRA P1, `(.L_x_470) ;  /* 0xfffffffc00ac0947 */ /* 0x000fea000083ffff */
[----:B------:R-:W-:Y:S05]  /*1cf0*/  BSYNC B0 ;  /* 0x0000000000007941 */ /* 0x000fea0003800000 */
.L_x_466:
[----:B------:R1:W2:Y:S02]  /*1d00*/  LDS.64 R14, [R19+0x6600] ;  /* 0x00660000130e7984 */ /* 0x0002a40000000a00 */
.L_x_465:
[C---:B------:R-:W-:Y:S01]  /*1d10*/  IMAD.IADD R29, R21.reuse, 0x1, -R20 ;  /* 0x00000001151d7824 */ /* 0x040fe200078e0a14 */
[----:B------:R-:W-:-:S04]  /*1d20*/  LOP3.LUT R21, R21, 0x80000000, RZ, 0xfc, !PT ;  /* 0x8000000015157812 */ /* 0x000fc800078efcff */
[C---:B0-2---:R-:W-:Y:S01]  /*1d30*/  IADD3 R14, P0, PT, R29.reuse, R14, RZ ;  /* 0x0000000e1d0e7210 */ /* 0x045fe20007f1e0ff */
[----:B------:R0:W-:Y:S03]  /*1d40*/  STG.E.STRONG.SYS desc[UR6][R6.64], R21 ;  /* 0x0000001506007986 */ /* 0x0001e6000c115906 */
[----:B------:R-:W-:-:S05]  /*1d50*/  LEA.HI.X.SX32 R15, R29, R15, 0x1, P0 ;  /* 0x0000000f1d0f7211 */ /* 0x000fca00000f0eff */
[----:B------:R0:W-:Y:S04]  /*1d60*/  STS.64 [R19+0x6600], R14 ;  /* 0x0066000e13007388 */ /* 0x0001e80000000a00 */
.L_x_464:
[----:B------:R-:W-:Y:S05]  /*1d70*/  BSYNC B1 ;  /* 0x0000000000017941 */ /* 0x000fea0003800000 */
.L_x_463:
[----:B------:R-:W2:Y:S01]  /*1d80*/  LDC R0, c[0x0][0x3c0] ;  /* 0x0000f000ff007b82 */ /* 0x000ea20000000800 */
[----:B------:R-:W-:Y:S01]  /*1d90*/  IMAD.MOV.U32 R16, RZ, RZ, -0x1 ;  /* 0xffffffffff107424 */ /* 0x000fe200078e00ff */
[----:B------:R-:W-:Y:S01]  /*1da0*/  ISETP.GT.AND P0, PT, R13, -0x1, PT ;  /* 0xffffffff0d00780c */ /* 0x000fe20003f04270 */
[----:B------:R-:W-:Y:S01]  /*1db0*/  IMAD R23, R45, 0x8, R23 ;  /* 0x000000082d177824 */ /* 0x000fe200078e0217 */
[----:B------:R-:W-:Y:S02]  /*1dc0*/  ISETP.GT.AND P3, PT, R12, -0x1, PT ;  /* 0xffffffff0c00780c */ /* 0x000fe40003f64270 */
[----:B------:R-:W-:Y:S02]  /*1dd0*/  SEL R4, R16, 0x80000000, P0 ;  /* 0x8000000010047807 */ /* 0x000fe40000000000 */
[----:B0-----:R-:W0:Y:S01]  /*1de0*/  LDC.64 R6, c[0x0][0x390] ;  /* 0x0000e400ff067b82 */ /* 0x001e220000000a00 */
[----:B------:R-:W-:Y:S02]  /*1df0*/  ISETP.GT.AND P4, PT, R43, -0x1, PT ;  /* 0xffffffff2b00780c */ /* 0x000fe40003f84270 */
[----:B------:R-:W-:-:S02]  /*1e00*/  ISETP.GT.AND P2, PT, R24, -0x1, PT ;  /* 0xffffffff1800780c */ /* 0x000fc40003f44270 */
[----:B------:R-:W-:Y:S02]  /*1e10*/  LOP3.LUT R13, R4, R13, RZ, 0x3c, !PT ;  /* 0x0000000d040d7212 */ /* 0x000fe400078e3cff */
[C---:B------:R-:W-:Y:S02]  /*1e20*/  SEL R15, R16.reuse, 0x80000000, P3 ;  /* 0x80000000100f7807 */ /* 0x040fe40001800000 */
[C---:B------:R-:W-:Y:S02]  /*1e30*/  SEL R4, R16.reuse, 0x80000000, P4 ;  /* 0x8000000010047807 */ /* 0x040fe40002000000 */
[----:B------:R-:W-:Y:S02]  /*1e40*/  SEL R21, R16, 0x80000000, P2 ;  /* 0x8000000010157807 */ /* 0x000fe40001000000 */
[----:B------:R-:W-:Y:S02]  /*1e50*/  LOP3.LUT R12, R15, R12, RZ, 0x3c, !PT ;  /* 0x0000000c0f0c7212 */ /* 0x000fe400078e3cff */
[----:B------:R-:W-:-:S02]  /*1e60*/  LOP3.LUT R43, R4, R43, RZ, 0x3c, !PT ;  /* 0x0000002b042b7212 */ /* 0x000fc400078e3cff */
[----:B--2---:R-:W-:Y:S02]  /*1e70*/  ISETP.GE.AND P0, PT, R35, R0, PT ;  /* 0x000000002300720c */ /* 0x004fe40003f06270 */
[----:B------:R-:W-:Y:S02]  /*1e80*/  LOP3.LUT R24, R21, R24, RZ, 0x3c, !PT ;  /* 0x0000001815187212 */ /* 0x000fe400078e3cff */
[----:B0-----:R-:W-:-:S04]  /*1e90*/  ISETP.EQ.U32.AND P1, PT, R6, RZ, PT ;  /* 0x000000ff0600720c */ /* 0x001fc80003f22070 */
[----:B------:R-:W-:Y:S02]  /*1ea0*/  ISETP.EQ.OR.EX P0, PT, R7, RZ, !P0, P1 ;  /* 0x000000ff0700720c */ /* 0x000fe40004702710 */
[----:B------:R-:W-:Y:S02]  /*1eb0*/  ISETP.GT.AND P1, PT, R27, -0x1, PT ;  /* 0xffffffff1b00780c */ /* 0x000fe40003f24270 */
[----:B------:R-:W-:Y:S02]  /*1ec0*/  ISETP.GT.U32.OR P0, PT, R3, 0xff, P0 ;  /* 0x000000ff0300780c */ /* 0x000fe40000704470 */
[----:B------:R-:W-:-:S04]  /*1ed0*/  SEL R10, R16, 0x80000000, P1 ;  /* 0x80000000100a7807 */ /* 0x000fc80000800000 */
[----:B------:R-:W-:-:S07]  /*1ee0*/  LOP3.LUT R27, R10, R27, RZ, 0x3c, !PT ;  /* 0x0000001b0a1b7212 */ /* 0x000fce00078e3cff */
[----:B------:R-:W-:Y:S05]  /*1ef0*/  @P0 BRA `(.L_x_471) ;  /* 0x0000000000240947 */ /* 0x000fea0003800000 */
[----:B------:R-:W0:Y:S01]  /*1f00*/  LDS.64 R14, [R19+0x6600] ;  /* 0x00660000130e7984 */ /* 0x000e220000000a00 */
[C---:B------:R-:W-:Y:S02]  /*1f10*/  ISETP.GT.U32.AND P0, PT, R3.reuse, R45, PT ;  /* 0x0000002d0300720c */ /* 0x040fe40003f04070 */
[----:B------:R-:W-:Y:S02]  /*1f20*/  SHF.R.S32.HI R21, RZ, 0x1f, R20 ;  /* 0x0000001fff157819 */ /* 0x000fe40000011414 */
[----:B------:R-:W-:Y:S02]  /*1f30*/  SEL R29, RZ, 0x1980, !P0 ;  /* 0x00001980ff1d7807 */ /* 0x000fe40004000000 */
[----:B------:R-:W-:-:S04]  /*1f40*/  LEA R6, P2, R3, R6, 0x3 ;  /* 0x0000000603067211 */ /* 0x000fc800078418ff */
[----:B------:R-:W-:Y:S02]  /*1f50*/  LEA.HI.X R7, R3, R7, RZ, 0x3, P2 ;  /* 0x0000000703077211 */ /* 0x000fe400010f1cff */
[----:B0-----:R-:W-:-:S04]  /*1f60*/  IADD3 R20, P0, P1, R14, R29, R20 ;  /* 0x0000001d0e147210 */ /* 0x001fc8000791e014 */
[----:B------:R-:W-:-:S05]  /*1f70*/  IADD3.X R21, PT, PT, R15, RZ, R21, P0, P1 ;  /* 0x000000ff0f157210 */ /* 0x000fca00007e2415 */
[----:B------:R0:W-:Y:S04]  /*1f80*/  STG.E.64 desc[UR6][R6.64], R20 ;  /* 0x0000001406007986 */ /* 0x0001e8000c101b06 */
.L_x_471:
[----:B------:R-:W-:Y:S05]  /*1f90*/  WARPSYNC.ALL ;  /* 0x0000000000007948 */ /* 0x000fea0003800000 */
[----:B------:R-:W-:Y:S01]  /*1fa0*/  BAR.SYNC.DEFER_BLOCKING 0x0 ;  /* 0x0000000000007b1d */ /* 0x000fe20000010000 */
[----:B------:R-:W-:Y:S02]  /*1fb0*/  ISETP.GT.AND P0, PT, R25, -0x1, PT ;  /* 0xffffffff1900780c */ /* 0x000fe40003f04270 */
[----:B------:R-:W-:Y:S02]  /*1fc0*/  ISETP.GT.AND P1, PT, R17, -0x1, PT ;  /* 0xffffffff1100780c */ /* 0x000fe40003f24270 */
[----:B------:R-:W-:-:S02]  /*1fd0*/  SEL R4, R16, 0x80000000, P0 ;  /* 0x8000000010047807 */ /* 0x000fc40000000000 */
[----:B------:R-:W-:Y:S02]  /*1fe0*/  ISETP.GT.AND P0, PT, R39, -0x1, PT ;  /* 0xffffffff2700780c */ /* 0x000fe40003f04270 */
[----:B------:R-:W-:Y:S02]  /*1ff0*/  ISETP.GT.AND P2, PT, R41, -0x1, PT ;  /* 0xffffffff2900780c */ /* 0x000fe40003f44270 */
[----:B------:R-:W-:Y:S02]  /*2000*/  ISETP.GT.AND P3, PT, R36, -0x1, PT ;  /* 0xffffffff2400780c */ /* 0x000fe40003f64270 */
[----:B------:R-:W-:Y:S02]  /*2010*/  LOP3.LUT R25, R4, R25, RZ, 0x3c, !PT ;  /* 0x0000001904197212 */ /* 0x000fe400078e3cff */
[----:B------:R-:W-:Y:S02]  /*2020*/  SEL R4, R16, 0x80000000, P0 ;  /* 0x8000000010047807 */ /* 0x000fe40000000000 */
[----:B------:R-:W-:-:S02]  /*2030*/  ISETP.GT.AND P0, PT, R35, R0, PT ;  /* 0x000000002300720c */ /* 0x000fc40003f04270 */
[C---:B0-----:R-:W-:Y:S02]  /*2040*/  SEL R6, R16.reuse, 0x80000000, P1 ;  /* 0x8000000010067807 */ /* 0x041fe40000800000 */
[C---:B------:R-:W-:Y:S02]  /*2050*/  SEL R10, R16.reuse, 0x80000000, P2 ;  /* 0x80000000100a7807 */ /* 0x040fe40001000000 */
[----:B------:R-:W-:Y:S01]  /*2060*/  SEL R7, R16, 0x80000000, P3 ;  /* 0x8000000010077807 */ /* 0x000fe20001800000 */
[----:B------:R0:W2:Y:S01]  /*2070*/  LDS.64 R2, [R23+0x6600] ;  /* 0x0066000017027984 */ /* 0x0000a20000000a00 */
[----:B------:R-:W-:Y:S02]  /*2080*/  ISETP.GT.AND P1, PT, R34, -0x1, PT ;  /* 0xffffffff2200780c */ /* 0x000fe40003f24270 */
[----:B------:R-:W-:Y:S02]  /*2090*/  ISETP.GT.AND P2, PT, R37, -0x1, PT ;  /* 0xffffffff2500780c */ /* 0x000fe40003f44270 */
[----:B------:R-:W-:-:S02]  /*20a0*/  ISETP.GT.AND P3, PT, R32, -0x1, PT ;  /* 0xffffffff2000780c */ /* 0x000fc40003f64270 */
[----:B------:R-:W-:Y:S02]  /*20b0*/  LOP3.LUT R21, R6, R17, RZ, 0x3c, !PT ;  /* 0x0000001106157212 */ /* 0x000fe400078e3cff */
[----:B------:R-:W-:Y:S02]  /*20c0*/  LOP3.LUT R29, R7, R36, RZ, 0x3c, !PT ;  /* 0x00000024071d7212 */ /* 0x000fe400078e3cff */
[C---:B------:R-:W-:Y:S02]  /*20d0*/  SEL R7, R16.reuse, 0x80000000, P1 ;  /* 0x8000000010077807 */ /* 0x040fe40000800000 */
[C---:B------:R-:W-:Y:S02]  /*20e0*/  SEL R6, R16.reuse, 0x80000000, P2 ;  /* 0x8000000010067807 */ /* 0x040fe40001000000 */
[----:B------:R-:W-:Y:S02]  /*20f0*/  SEL R15, R16, 0x80000000, P3 ;  /* 0x80000000100f7807 */ /* 0x000fe40001800000 */
[----:B------:R-:W-:-:S02]  /*2100*/  ISETP.GT.AND P1, PT, R33, -0x1, PT ;  /* 0xffffffff2100780c */ /* 0x000fc40003f24270 */
[----:B------:R-:W-:Y:S02]  /*2110*/  ISETP.GT.AND P2, PT, R30, -0x1, PT ;  /* 0xffffffff1e00780c */ /* 0x000fe40003f44270 */
[----:B------:R-:W-:Y:S02]  /*2120*/  ISETP.GT.AND P3, PT, R31, -0x1, PT ;  /* 0xffffffff1f00780c */ /* 0x000fe40003f64270 */
[----:B------:R-:W-:Y:S02]  /*2130*/  ISETP.GT.AND P4, PT, R28, -0x1, PT ;  /* 0xffffffff1c00780c */ /* 0x000fe40003f84270 */
[----:B------:R-:W-:Y:S02]  /*2140*/  LOP3.LUT R39, R4, R39, RZ, 0x3c, !PT ;  /* 0x0000002704277212 */ /* 0x000fe400078e3cff */
[----:B0-----:R-:W-:Y:S02]  /*2150*/  LOP3.LUT R23, R7, R34, RZ, 0x3c, !PT ;  /* 0x0000002207177212 */ /* 0x001fe400078e3cff */
[----:B------:R-:W-:-:S02]  /*2160*/  LOP3.LUT R37, R6, R37, RZ, 0x3c, !PT ;  /* 0x0000002506257212 */ /* 0x000fc400078e3cff */
[----:B------:R-:W-:Y:S02]  /*2170*/  LOP3.LUT R45, R15, R32, RZ, 0x3c, !PT ;  /* 0x000000200f2d7212 */ /* 0x000fe400078e3cff */
[C---:B------:R-:W-:Y:S02]  /*2180*/  SEL R4, R16.reuse, 0x80000000, P1 ;  /* 0x8000000010047807 */ /* 0x040fe40000800000 */
[C---:B------:R-:W-:Y:S02]  /*2190*/  SEL R7, R16.reuse, 0x80000000, P2 ;  /* 0x8000000010077807 */ /* 0x040fe40001000000 */
[C---:B------:R-:W-:Y:S02]  /*21a0*/  SEL R6, R16.reuse, 0x80000000, P3 ;  /* 0x8000000010067807 */ /* 0x040fe40001800000 */
[----:B------:R-:W-:Y:S02]  /*21b0*/  SEL R15, R16, 0x80000000, P4 ;  /* 0x80000000100f7807 */ /* 0x000fe40002000000 */
[----:B------:R-:W-:-:S02]  /*21c0*/  LOP3.LUT R41, R10, R41, RZ, 0x3c, !PT ;  /* 0x000000290a297212 */ /* 0x000fc400078e3cff */
[----:B------:R-:W-:Y:S02]  /*21d0*/  LOP3.LUT R33, R4, R33, RZ, 0x3c, !PT ;  /* 0x0000002104217212 */ /* 0x000fe400078e3cff */
[----:B------:R-:W-:Y:S02]  /*21e0*/  LOP3.LUT R35, R7, R30, RZ, 0x3c, !PT ;  /* 0x0000001e07237212 */ /* 0x000fe400078e3cff */
[----:B------:R-:W-:Y:S02]  /*21f0*/  LOP3.LUT R31, R6, R31, RZ, 0x3c, !PT ;  /* 0x0000001f061f7212 */ /* 0x000fe400078e3cff */
[----:B------:R-:W-:Y:S01]  /*2200*/  LOP3.LUT R47, R15, R28, RZ, 0x3c, !PT ;  /* 0x0000001c0f2f7212 */ /* 0x000fe200078e3cff */
[----:B--2---:R-:W-:Y:S06]  /*2210*/  @P0 BRA `(.L_x_472) ;  /* 0x00000000005c0947 */ /* 0x004fec0003800000 */
[----:B------:R-:W0:Y:S01]  /*2220*/  LDCU.64 UR4, c[0x0][0x3a0] ;  /* 0x00007400ff0477ac */ /* 0x000e220008000a00 */
[----:B------:R-:W-:-:S05]  /*2230*/  IADD3 R4, P1, PT, R11, R2, RZ ;  /* 0x000000020b047210 */ /* 0x000fca0007f3e0ff */
        /* <DEDUP_REMOVED lines=21> */
.L_x_472:
[----:B------:R-:W0:Y:S01]  /*2390*/  LDCU.64 UR4, c[0x0][0x3a0] ;  /* 0x00007400ff0477ac */ /* 0x000e220008000a00 */
[----:B------:R-:W-:Y:S01]  /*23a0*/  IMAD R6, R5, -0x1980, R0 ;  /* 0xffffe68005067824 */ /* 0x000fe200078e0200 */
[C---:B------:R-:W-:Y:S01]  /*23b0*/  IADD3 R4, P1, PT, R11.reuse, R2, RZ ;  /* 0x000000020b047210 */ /* 0x040fe20007f3e0ff */
[C---:B------:R-:W-:Y:S02]  /*23c0*/  VIADD R15, R11.reuse, 0x20 ;  /* 0x000000200b0f7836 */ /* 0x040fe40000000000 */
[C---:B------:R-:W-:Y:S01]  /*23d0*/  VIADD R17, R11.reuse, 0x40 ;  /* 0x000000400b117836 */ /* 0x040fe20000000000 */
[-C--:B------:R-:W-:Y:S01]  /*23e0*/  ISETP.GE.AND P5, PT, R11, R6.reuse, PT ;  /* 0x000000060b00720c */ /* 0x080fe20003fa6270 */
[----:B------:R-:W-:Y:S01]  /*23f0*/  IMAD.X R7, RZ, RZ, R3, P1 ;  /* 0x000000ffff077224 */ /* 0x000fe200008e0603 */
[-C--:B------:R-:W-:Y:S01]  /*2400*/  ISETP.GE.AND P4, PT, R15, R6.reuse, PT ;  /* 0x000000060f00720c */ /* 0x080fe20003f86270 */
[----:B------:R-:W-:Y:S01]  /*2410*/  VIADD R15, R11, 0x60 ;  /* 0x000000600b0f7836 */ /* 0x000fe20000000000 */
[----:B------:R-:W-:Y:S01]  /*2420*/  ISETP.GE.AND P3, PT, R17, R6, PT ;  /* 0x000000061100720c */ /* 0x000fe20003f66270 */
[----:B------:R-:W-:-:S02]  /*2430*/  VIADD R17, R11, 0x80 ;  /* 0x000000800b117836 */ /* 0x000fc40000000000 */
[----:B-1----:R-:W-:Y:S01]  /*2440*/  VIADD R19, R11, 0xa0 ;  /* 0x000000a00b137836 */ /* 0x002fe20000000000 */
        /* <DEDUP_REMOVED lines=10> */
[----:B------:R1:W-:Y:S03]  /*24f0*/  @!P3 STG.E desc[UR6][R2.64+0x100], R43 ;  /* 0x0001002b0200b986 */ /* 0x0003e6000c101906 */
[-C--:B------:R-:W-:Y:S01]  /*2500*/  ISETP.GE.AND P3, PT, R15, R6.reuse, PT ;  /* 0x000000060f00720c */ /* 0x080fe20003f66270 */
[----:B------:R-:W-:Y:S01]  /*2510*/  VIADD R15, R11, 0x140 ;  /* 0x000001400b0f7836 */ /* 0x000fe20000000000 */
[----:B------:R1:W-:Y:S01]  /*2520*/  @!P4 STG.E desc[UR6][R2.64+0x80], R12 ;  /* 0x0000800c0200c986 */ /* 0x0003e2000c101906 */
[----:B------:R-:W-:Y:S01]  /*2530*/  ISETP.GE.AND P4, PT, R17, R6, PT ;  /* 0x000000061100720c */ /* 0x000fe20003f86270 */
[----:B------:R-:W-:-:S02]  /*2540*/  VIADD R17, R11, 0x120 ;  /* 0x000001200b117836 */ /* 0x000fc40000000000 */
[----:B------:R1:W-:Y:S01]  /*2550*/  @!P1 STG.E desc[UR6][R2.64+0x200], R27 ;  /* 0x0002001b02009986 */ /* 0x0003e2000c101906 */
[-C--:B------:R-:W-:Y:S01]  /*2560*/  ISETP.GE.AND P1, PT, R15, R6.reuse, PT ;  /* 0x000000060f00720c */ /* 0x080fe20003f26270 */
[C---:B0-----:R-:W-:Y:S02]  /*2570*/  VIADD R13, R11.reuse, 0x160 ;  /* 0x000001600b0d7836 */ /* 0x041fe40000000000 */
[----:B------:R-:W-:Y:S01]  /*2580*/  VIADD R15, R11, 0x180 ;  /* 0x000001800b0f7836 */ /* 0x000fe20000000000 */
[----:B------:R1:W-:Y:S01]  /*2590*/  @!P2 STG.E desc[UR6][R2.64+0x180], R24 ;  /* 0x000180180200a986 */ /* 0x0003e2000c101906 */
[----:B------:R-:W-:-:S03]  /*25a0*/  ISETP.GE.AND P2, PT, R17, R6, PT ;  /* 0x000000061100720c */ /* 0x000fc60003f46270 */
        /* <DEDUP_REMOVED lines=22> */
.L_x_473:
[----:B------:R-:W-:Y:S05]  /*2710*/  @P0 BRA `(.L_x_474) ;  /* 0x0000000000480947 */ /* 0x000fea0003800000 */
[----:B0-----:R0:W5:Y:S04]  /*2720*/  LDG.E R13, desc[UR6][R8.64] ;  /* 0x00000006080d7981 */ /* 0x001168000c1e1900 */
        /* <DEDUP_REMOVED lines=17> */
.L_x_474:
[----:B------:R-:W-:Y:S02]  /*2840*/  IMAD.IADD R18, R0, 0x1, -R18 ;  /* 0x0000000100127824 */ /* 0x000fe400078e0a12 */
[C---:B01----:R-:W-:Y:S02]  /*2850*/  VIADD R3, R11.reuse, 0x20 ;  /* 0x000000200b037836 */ /* 0x043fe40000000000 */
        /* <DEDUP_REMOVED lines=49> */
.L_x_475:
[----:B------:R-:W-:Y:S05]  /*2b70*/  @P0 BRA `(.L_x_476) ;  /* 0x0000000000540947 */ /* 0x000fea0003800000 */
[----:B------:R-:W2:Y:S02]  /*2b80*/  LDCU.64 UR4, c[0x0][0x3b0] ;  /* 0x00007600ff0477ac */ /* 0x000ea40008000a00 */
[----:B--2---:R-:W-:-:S04]  /*2b90*/  LEA R2, P0, R4, UR4, 0x2 ;  /* 0x0000000404027c11 */ /* 0x004fc8000f8010ff */
        /* <DEDUP_REMOVED lines=19> */
.L_x_476:
[----:B------:R-:W2:Y:S01]  /*2cd0*/  LDCU.64 UR4, c[0x0][0x3b0] ;  /* 0x00007600ff0477ac */ /* 0x000ea20008000a00 */
[----:B------:R-:W-:Y:S02]  /*2ce0*/  IMAD R0, R5, -0x1980, R0 ;  /* 0xffffe68005007824 */ /* 0x000fe400078e0200 */
[C---:B------:R-:W-:Y:S02]  /*2cf0*/  VIADD R5, R11.reuse, 0x40 ;  /* 0x000000400b057836 */ /* 0x040fe40000000000 */
[C---:B------:R-:W-:Y:S01]  /*2d00*/  VIADD R3, R11.reuse, 0x20 ;  /* 0x000000200b037836 */ /* 0x040fe20000000000 */
[CC--:B------:R-:W-:Y:S01]  /*2d10*/  ISETP.GE.AND P3, PT, R11.reuse, R0.reuse, PT ;  /* 0x000000000b00720c */ /* 0x0c0fe20003f66270 */
[----:B01----:R-:W-:Y:S01]  /*2d20*/  VIADD R9, R11, 0x60 ;  /* 0x000000600b097836 */ /* 0x003fe20000000000 */
        /* <DEDUP_REMOVED lines=8> */
[----:B--2---:R-:W-:-:S02]  /*2db0*/  LEA R2, P4, R4, UR4, 0x2 ;  /* 0x0000000404027c11 */ /* 0x004fc4000f8810ff */
        /* <DEDUP_REMOVED lines=41> */
.L_x_462:
        /* <DEDUP_REMOVED lines=38> */
.L_x_568:
        /* <DEDUP_REMOVED lines=25> */
.L_x_477:
[----:B------:R-:W-:Y:S05]  /*3440*/  WARPSYNC.ALL ;  /* 0x0000000000007948 */ /* 0x000fea0003800000 */
[----:B------:R-:W-:Y:S01]  /*3450*/  BAR.SYNC.DEFER_BLOCKING 0x0 ;  /* 0x0000000000007b1d */ /* 0x000fe20000010000 */
[----:B------:R-:W-:-:S05]  /*3460*/  ISETP.NE.AND P0, PT, R58, RZ, PT ;  /* 0x000000ff3a00720c */ /* 0x000fca0003f05270 */
[----:B------:R-:W-:Y:S01]  /*3470*/  BSSY.RECONVERGENT B0, `(.L_x_479) ;  /* 0x0000027000007945 */ /* 0x000fe20003800200 */
[----:B0-----:R-:W0:Y:S07]  /*3480*/  LDS R35, [R35+0x3410] ;  /* 0x0034100023237984 */ /* 0x001e2e0000000800 */
[----:B------:R-:W-:Y:S05]  /*3490*/  @P0 BRA `(.L_x_480) ;  /* 0x0000000000900947 */ /* 0x000fea0003800000 */
[----:B-1----:R-:W0:Y:S04]  /*34a0*/  LDS R6, [R22] ;  /* 0x0000000016067984 */ /* 0x002e280000000800 */
        /* <DEDUP_REMOVED lines=23> */
[----:B-1----:R-:W-:-:S03]  /*3620*/  IMAD.IADD R7, R35, 0x1, R68 ;  /* 0x0000000123077824 */ /* 0x002fc600078e0244 */
[----:B------:R4:W-:Y:S01]  /*3630*/  STS [R22+0x1400], R55 ;  /* 0x0014003716007388 */ /* 0x0009e20000000800 */
[----:B--2---:R-:W-:-:S03]  /*3640*/  IMAD.IADD R47, R35, 0x1, R70 ;  /* 0x00000001232f7824 */ /* 0x004fc600078e0246 */
[----:B------:R4:W-:Y:S01]  /*3650*/  STS [R22+0x1800], R57 ;  /* 0x0018003916007388 */ /* 0x0009e20000000800 */
[----:B---3--:R-:W-:-:S03]  /*3660*/  IMAD.IADD R49, R35, 0x1, R72 ;  /* 0x0000000123317824 */ /* 0x008fc600078e0248 */
[----:B------:R4:W-:Y:S01]  /*3670*/  STS [R22+0x1c00], R7 ;  /* 0x001c000716007388 */ /* 0x0009e20000000800 */
[----:B------:R-:W-:-:S03]  /*3680*/  IMAD.IADD R59, R35, 0x1, R74 ;  /* 0x00000001233b7824 */ /* 0x000fc600078e024a */
[----:B------:R4:W-:Y:S01]  /*3690*/  STS [R22+0x2000], R47 ;  /* 0x0020002f16007388 */ /* 0x0009e20000000800 */
[----:B0-----:R-:W-:-:S03]  /*36a0*/  IMAD.IADD R61, R35, 0x1, R76 ;  /* 0x00000001233d7824 */ /* 0x001fc600078e024c */
[----:B------:R4:W-:Y:S04]  /*36b0*/  STS [R22+0x2400], R49 ;  /* 0x0024003116007388 */ /* 0x0009e80000000800 */
[----:B------:R4:W-:Y:S04]  /*36c0*/  STS [R22+0x2800], R59 ;  /* 0x0028003b16007388 */ /* 0x0009e80000000800 */
[----:B------:R4:W-:Y:S02]  /*36d0*/  STS [R22+0x2c00], R61 ;  /* 0x002c003d16007388 */ /* 0x0009e40000000800 */
.L_x_480:
[----:B------:R-:W-:Y:S05]  /*36e0*/  BSYNC.RECONVERGENT B0 ;  /* 0x0000000000007941 */ /* 0x000fea0003800200 */
.L_x_479:
[----:B------:R-:W-:Y:S01]  /*36f0*/  BAR.SYNC.DEFER_BLOCKING 0x0 ;  /* 0x0000000000007b1d */ /* 0x000fe20000010000 */
[----:B------:R-:W-:Y:S01]  /*3700*/  R2P PR, R45, 0x7f ;  /* 0x0000007f2d007804 */ /* 0x000fe20000000000 */
[----:B-1----:R-:W-:-:S04]  /*3710*/  IMAD.MOV.U32 R60, RZ, RZ, RZ ;  /* 0x000000ffff3c7224 */ /* 0x002fc800078e00ff */
[----:B------:R-:W-:Y:S08]  /*3720*/  BSSY.RECONVERGENT B0, `(.L_x_481) ;  /* 0x0000024000007945 */ /* 0x000ff00003800200 */
[----:B------:R-:W-:Y:S02]  /*3730*/  VOTE.ANY R6, PT, P0 ;  /* 0x0000000000067806 */ /* 0x000fe400000e0100 */
[----:B----4-:R-:W-:-:S02]  /*3740*/  VOTE.ANY R7, PT, P1 ;  /* 0x0000000000077806 */ /* 0x010fc400008e0100 */
        /* <DEDUP_REMOVED lines=33> */
.L_x_482:
[----:B------:R-:W-:Y:S05]  /*3960*/  BSYNC.RECONVERGENT B0 ;  /* 0x0000000000007941 */ /* 0x000fea0003800200 */
.L_x_481:
[----:B------:R-:W-:Y:S01]  /*3970*/  R2P PR, R52, 0x7f ;  /* 0x0000007f34007804 */ /* 0x000fe20000000000 */
[----:B---3--:R3:W4:Y:S01]  /*3980*/  SHFL.IDX PT, R60, R60, R49, 0x1f ;  /* 0x00001f313c3c7589 */ /* 0x00872200000e0000 */
[----:B------:R-:W-:Y:S11]  /*3990*/  BSSY.RECONVERGENT B0, `(.L_x_483) ;  /* 0x0000021000007945 */ /* 0x000ff60003800200 */
[----:B------:R-:W-:-:S02]  /*39a0*/  VOTE.ANY R45, PT, P0 ;  /* 0x00000000002d7806 */ /* 0x000fc400000e0100 */
[----:B------:R-:W-:Y:S02]  /*39b0*/  VOTE.ANY R50, PT, P1 ;  /* 0x0000000000327806 */ /* 0x000fe400008e0100 */
[----:B------:R-:W-:Y:S02]  /*39c0*/  @!P0 LOP3.LUT R45, RZ, R45, RZ, 0x33, !PT ;  /* 0x0000002dff2d8212 */ /* 0x000fe400078e33ff */
[----:B------:R-:W-:Y:S02]  /*39d0*/  VOTE.ANY R56, PT, P2 ;  /* 0x0000000000387806 */ /* 0x000fe400010e0100 */
[----:B------:R-:W-:Y:S02]  /*39e0*/  @!P1 LOP3.LUT R50, RZ, R50, RZ, 0x33, !PT ;  /* 0x00000032ff329212 */ /* 0x000fe400078e33ff */
[----:B------:R-:W-:Y:S02]  /*39f0*/  @!P2 LOP3.LUT R56, RZ, R56, RZ, 0x33, !PT ;  /* 0x00000038ff38a212 */ /* 0x000fe400078e33ff */
[----:B------:R-:W-:-:S02]  /*3a00*/  LOP3.LUT R45, R50, R45, RZ, 0xc0, !PT ;  /* 0x0000002d322d7212 */ /* 0x000fc400078ec0ff */
[----:B------:R-:W-:Y:S02]  /*3a10*/  VOTE.ANY R50, PT, P3 ;  /* 0x0000000000327806 */ /* 0x000fe400018e0100 */
[----:B------:R-:W-:Y:S02]  /*3a20*/  LOP3.LUT R45, R56, R45, RZ, 0xc0, !PT ;  /* 0x0000002d382d7212 */ /* 0x000fe400078ec0ff */
[----:B------:R-:W-:Y:S02]  /*3a30*/  LOP3.LUT P0, RZ, R52, 0x80, RZ, 0xc0, !PT ;  /* 0x0000008034ff7812 */ /* 0x000fe4000780c0ff */
[----:B------:R-:W-:Y:S02]  /*3a40*/  VOTE.ANY R56, PT, P4 ;  /* 0x0000000000387806 */ /* 0x000fe400020e0100 */
[----:B------:R-:W-:Y:S02]  /*3a50*/  @!P3 LOP3.LUT R50, RZ, R50, RZ, 0x33, !PT ;  /* 0x00000032ff32b212 */ /* 0x000fe400078e33ff */
[----:B------:R-:W-:-:S02]  /*3a60*/  @!P4 LOP3.LUT R56, RZ, R56, RZ, 0x33, !PT ;  /* 0x00000038ff38c212 */ /* 0x000fc400078e33ff */
[----:B------:R-:W-:Y:S02]  /*3a70*/  LOP3.LUT R45, R50, R45, RZ, 0xc0, !PT ;  /* 0x0000002d322d7212 */ /* 0x000fe400078ec0ff */
[----:B------:R-:W-:Y:S02]  /*3a80*/  VOTE.ANY R50, PT, P5 ;  /* 0x0000000000327806 */ /* 0x000fe400028e0100 */
[----:B------:R-:W-:Y:S02]  /*3a90*/  LOP3.LUT R45, R56, R45, RZ, 0xc0, !PT ;  /* 0x0000002d382d7212 */ /* 0x000fe400078ec0ff */
[----:B------:R-:W-:Y:S02]  /*3aa0*/  VOTE.ANY R56, PT, P6 ;  /* 0x0000000000387806 */ /* 0x000fe400030e0100 */
[----:B------:R-:W-:Y:S02]  /*3ab0*/  @!P5 LOP3.LUT R50, RZ, R50, RZ, 0x33, !PT ;  /* 0x00000032ff32d212 */ /* 0x000fe400078e33ff */
[----:B------:R-:W-:-:S02]  /*3ac0*/  VOTE.ANY R62, PT, P0 ;  /* 0x00000000003e7806 */ /* 0x000fc400000e0100 */
[----:B------:R-:W-:Y:S02]  /*3ad0*/  @!P6 LOP3.LUT R56, RZ, R56, RZ, 0x33, !PT ;  /* 0x00000038ff38e212 */ /* 0x000fe400078e33ff */
[----:B------:R-:W-:Y:S02]  /*3ae0*/  LOP3.LUT R45, R50, R45, RZ, 0xc0, !PT ;  /* 0x0000002d322d7212 */ /* 0x000fe400078ec0ff */
[----:B------:R-:W-:Y:S02]  /*3af0*/  @!P0 LOP3.LUT R62, RZ, R62, RZ, 0x33, !PT ;  /* 0x0000003eff3e8212 */ /* 0x000fe400078e33ff */
[----:B------:R-:W-:-:S04]  /*3b00*/  LOP3.LUT R45, R56, R45, RZ, 0xc0, !PT ;  /* 0x0000002d382d7212 */ /* 0x000fc800078ec0ff */
[----:B------:R-:W-:Y:S01]  /*3b10*/  LOP3.LUT R45, R62, R45, RZ, 0xc0, !PT ;  /* 0x0000002d3e2d7212 */ /* 0x000fe200078ec0ff */
[----:B------:R-:W-:-:S03]  /*3b20*/  IMAD.MOV.U32 R62, RZ, RZ, RZ ;  /* 0x000000ffff3e7224 */ /* 0x000fc600078e00ff */
[----:B------:R-:W5:Y:S01]  /*3b30*/  FLO.U32 R47, R45 ;  /* 0x0000002d002f7300 */ /* 0x000f6200000e0000 */
[----:B------:R-:W-:-:S07]  /*3b40*/  LOP3.LUT R57, R6, R45, RZ, 0xc0, !PT ;  /* 0x0000002d06397212 */ /* 0x000fce00078ec0ff */
[----:B------:R-:W0:Y:S01]  /*3b50*/  POPC R57, R57 ;  /* 0x0000003900397309 */ /* 0x000e220000000000 */
[----:B-----5:R-:W-:-:S13]  /*3b60*/  ISETP.NE.AND P0, PT, R0, R47, PT ;  /* 0x0000002f0000720c */ /* 0x020fda0003f05270 */
[----:B0--34-:R-:W-:Y:S05]  /*3b70*/  @P0 BRA `(.L_x_484) ;  /* 0x0000000000080947 */ /* 0x019fea0003800000 */
[----:B------:R-:W-:-:S05]  /*3b80*/  IMAD R52, R52, 0x4, R7 ;  /* 0x0000000434347824 */ /* 0x000fca00078e0207 */
[----:B------:R0:W3:Y:S02]  /*3b90*/  ATOMS.ADD R62, [R52], R57 ;  /* 0x00000039343e738c */ /* 0x0000e40000000000 */
.L_x_484:
[----:B------:R-:W-:Y:S05]  /*3ba0*/  BSYNC.RECONVERGENT B0 ;  /* 0x0000000000007941 */ /* 0x000fea0003800200 */
.L_x_483:
[----:B------:R-:W-:Y:S01]  /*3bb0*/  R2P PR, R54, 0x7f ;  /* 0x0000007f36007804 */ /* 0x000fe20000000000 */
[----:B---3--:R3:W4:Y:S01]  /*3bc0*/  SHFL.IDX PT, R62, R62, R47, 0x1f ;  /* 0x00001f2f3e3e7589 */ /* 0x00872200000e0000 */
[----:B------:R-:W-:Y:S01]  /*3bd0*/  BSSY.RECONVERGENT B0, `(.L_x_485) ;  /* 0x0000021000007945 */ /* 0x000fe20003800200 */
[----:B------:R-:W-:-:S10]  /*3be0*/  IMAD.MOV.U32 R56, RZ, RZ, RZ ;  /* 0x000000ffff387224 */ /* 0x000fd400078e00ff */
[----:B------:R-:W-:Y:S02]  /*3bf0*/  VOTE.ANY R45, PT, P0 ;  /* 0x00000000002d7806 */ /* 0x000fe400000e0100 */
[----:B------:R-:W-:Y:S02]  /*3c00*/  VOTE.ANY R50, PT, P1 ;  /* 0x0000000000327806 */ /* 0x000fe400008e0100 */
[----:B------:R-:W-:Y:S02]  /*3c10*/  @!P0 LOP3.LUT R45, RZ, R45, RZ, 0x33, !PT ;  /* 0x0000002dff2d8212 */ /* 0x000fe400078e33ff */
[----:B------:R-:W-:Y:S02]  /*3c20*/  @!P1 LOP3.LUT R50, RZ, R50, RZ, 0x33, !PT ;  /* 0x00000032ff329212 */ /* 0x000fe400078e33ff */
[----:B0-----:R-:W-:Y:S02]  /*3c30*/  VOTE.ANY R52, PT, P2 ;  /* 0x0000000000347806 */ /* 0x001fe400010e0100 */
        /* <DEDUP_REMOVED lines=26> */
.L_x_486:
[----:B------:R-:W-:Y:S05]  /*3de0*/  BSYNC.RECONVERGENT B0 ;  /* 0x0000000000007941 */ /* 0x000fea0003800200 */
.L_x_485:
[----:B------:R-:W-:Y:S01]  /*3df0*/  R2P PR, R48, 0x7f ;  /* 0x0000007f30007804 */ /* 0x000fe20000000000 */
[----:B-1----:R1:W3:Y:S01]  /*3e00*/  SHFL.IDX PT, R56, R56, R49, 0x1f ;  /* 0x00001f3138387589 */ /* 0x0022e200000e0000 */
[----:B------:R-:W-:Y:S11]  /*3e10*/  BSSY.RECONVERGENT B0, `(.L_x_487) ;  /* 0x0000021000007945 */ /* 0x000ff60003800200 */
[----:B------:R-:W-:-:S02]  /*3e20*/  VOTE.ANY R45, PT, P0 ;  /* 0x00000000002d7806 */ /* 0x000fc400000e0100 */
[----:B------:R-:W-:Y:S02]  /*3e30*/  VOTE.ANY R50, PT, P1 ;  /* 0x0000000000327806 */ /* 0x000fe400008e0100 */
[----:B------:R-:W-:Y:S02]  /*3e40*/  @!P0 LOP3.LUT R45, RZ, R45, RZ, 0x33, !PT ;  /* 0x0000002dff2d8212 */ /* 0x000fe400078e33ff */
[----:B------:R-:W-:Y:S02]  /*3e50*/  @!P1 LOP3.LUT R50, RZ, R50, RZ, 0x33, !PT ;  /* 0x00000032ff329212 */ /* 0x000fe400078e33ff */
[----:B------:R-:W-:Y:S02]  /*3e60*/  VOTE.ANY R52, PT, P2 ;  /* 0x0000000000347806 */ /* 0x000fe400010e0100 */
[----:B------:R-:W-:Y:S02]  /*3e70*/  LOP3.LUT R45, R50, R45, RZ, 0xc0, !PT ;  /* 0x0000002d322d7212 */ /* 0x000fe400078ec0ff */
[----:B------:R-:W-:-:S02]  /*3e80*/  @!P2 LOP3.LUT R52, RZ, R52, RZ, 0x33, !PT ;  /* 0x00000034ff34a212 */ /* 0x000fc400078e33ff */
[----:B------:R-:W-:Y:S02]  /*3e90*/  VOTE.ANY R50, PT, P3 ;  /* 0x0000000000327806 */ /* 0x000fe400018e0100 */
[----:B------:R-:W-:Y:S02]  /*3ea0*/  LOP3.LUT R45, R52, R45, RZ, 0xc0, !PT ;  /* 0x0000002d342d7212 */ /* 0x000fe400078ec0ff */
[----:B------:R-:W-:Y:S02]  /*3eb0*/  @!P3 LOP3.LUT R50, RZ, R50, RZ, 0x33, !PT ;  /* 0x00000032ff32b212 */ /* 0x000fe400078e33ff */
[----:B------:R-:W-:Y:S02]  /*3ec0*/  LOP3.LUT P0, RZ, R48, 0x80, RZ, 0xc0, !PT ;  /* 0x0000008030ff7812 */ /* 0x000fe4000780c0ff */
[----:B------:R-:W-:Y:S02]  /*3ed0*/  LOP3.LUT R45, R50, R45, RZ, 0xc0, !PT ;  /* 0x0000002d322d7212 */ /* 0x000fe400078ec0ff */
[----:B------:R-:W-:-:S02]  /*3ee0*/  VOTE.ANY R50, PT, P4 ;  /* 0x0000000000327806 */ /* 0x000fc400020e0100 */
[----:B------:R-:W-:Y:S02]  /*3ef0*/  VOTE.ANY R52, PT, P5 ;  /* 0x0000000000347806 */ /* 0x000fe400028e0100 */
[----:B------:R-:W-:Y:S02]  /*3f00*/  @!P4 LOP3.LUT R50, RZ, R50, RZ, 0x33, !PT ;  /* 0x00000032ff32c212 */ /* 0x000fe400078e33ff */
[----:B------:R-:W-:Y:S02]  /*3f10*/  @!P5 LOP3.LUT R52, RZ, R52, RZ, 0x33, !PT ;  /* 0x00000034ff34d212 */ /* 0x000fe400078e33ff */
[----:B------:R-:W-:Y:S02]  /*3f20*/  LOP3.LUT R45, R50, R45, RZ, 0xc0, !PT ;  /* 0x0000002d322d7212 */ /* 0x000fe400078ec0ff */
[----:B------:R-:W-:Y:S02]  /*3f30*/  VOTE.ANY R50, PT, P6 ;  /* 0x0000000000327806 */ /* 0x000fe400030e0100 */
[----:B------:R-:W-:-:S02]  /*3f40*/  LOP3.LUT R45, R52, R45, RZ, 0xc0, !PT ;  /* 0x0000002d342d7212 */ /* 0x000fc400078ec0ff */
[----:B------:R-:W-:Y:S02]  /*3f50*/  @!P6 LOP3.LUT R50, RZ, R50, RZ, 0x33, !PT ;  /* 0x00000032ff32e212 */ /* 0x000fe400078e33ff */
[----:B------:R-:W-:Y:S02]  /*3f60*/  VOTE.ANY R52, PT, P0 ;  /* 0x0000000000347806 */ /* 0x000fe400000e0100 */
[----:B------:R-:W-:Y:S01]  /*3f70*/  LOP3.LUT R45, R50, R45, RZ, 0xc0, !PT ;  /* 0x0000002d322d7212 */ /* 0x000fe200078ec0ff */
[----:B------:R-:W-:Y:S01]  /*3f80*/  IMAD.MOV.U32 R50, RZ, RZ, RZ ;  /* 0x000000ffff327224 */ /* 0x000fe200078e00ff */
[----:B------:R-:W-:-:S04]  /*3f90*/  @!P0 LOP3.LUT R52, RZ, R52, RZ, 0x33, !PT ;  /* 0x00000034ff348212 */ /* 0x000fc800078e33ff */
[----:B------:R-:W-:-:S04]  /*3fa0*/  LOP3.LUT R45, R52, R45, RZ, 0xc0, !PT ;  /* 0x0000002d342d7212 */ /* 0x000fc800078ec0ff */
[----:B------:R-:W4:Y:S01]  /*3fb0*/  FLO.U32 R53, R45 ;  /* 0x0000002d00357300 */ /* 0x000f2200000e0000 */
[----:B------:R-:W-:-:S07]  /*3fc0*/  LOP3.LUT R47, R6, R45, RZ, 0xc0, !PT ;  /* 0x0000002d062f7212 */ /* 0x000fce00078ec0ff */
[----:B------:R-:W0:Y:S01]  /*3fd0*/  POPC R47, R47 ;  /* 0x0000002f002f7309 */ /* 0x000e220000000000 */
[----:B----4-:R-:W-:-:S13]  /*3fe0*/  ISETP.NE.AND P0, PT, R0, R53, PT ;  /* 0x000000350000720c */ /* 0x010fda0003f05270 */
[----:B01-3--:R-:W-:Y:S05]  /*3ff0*/  @P0 BRA `(.L_x_488) ;  /* 0x0000000000080947 */ /* 0x00bfea0003800000 */
[----:B------:R-:W-:-:S05]  /*4000*/  IMAD R48, R48, 0x4, R7 ;  /* 0x0000000430307824 */ /* 0x000fca00078e0207 */
[----:B------:R0:W1:Y:S02]  /*4010*/  ATOMS.ADD R50, [R48], R47 ;  /* 0x0000002f3032738c */ /* 0x0000640000000000 */
.L_x_488:
[----:B------:R-:W-:Y:S05]  /*4020*/  BSYNC.RECONVERGENT B0 ;  /* 0x0000000000007941 */ /* 0x000fea0003800200 */
.L_x_487:
[----:B------:R-:W-:Y:S01]  /*4030*/  R2P PR, R46, 0x7f ;  /* 0x0000007f2e007804 */ /* 0x000fe20000000000 */
[----:B-1----:R1:W3:Y:S01]  /*4040*/  SHFL.IDX PT, R50, R50, R53, 0x1f ;  /* 0x00001f3532327589 */ /* 0x0022e200000e0000 */
[----:B------:R-:W-:Y:S11]  /*4050*/  BSSY.RECONVERGENT B0, `(.L_x_489) ;  /* 0x0000021000007945 */ /* 0x000ff60003800200 */
[----:B------:R-:W-:-:S02]  /*4060*/  VOTE.ANY R45, PT, P0 ;  /* 0x00000000002d7806 */ /* 0x000fc400000e0100 */
[----:B0-----:R-:W-:Y:S02]  /*4070*/  VOTE.ANY R48, PT, P1 ;  /* 0x0000000000307806 */ /* 0x001fe400008e0100 */
        /* <DEDUP_REMOVED lines=22> */
[----:B------:R-:W-:-:S03]  /*41e0*/  IMAD.MOV.U32 R48, RZ, RZ, RZ ;  /* 0x000000ffff307224 */ /* 0x000fc600078e00ff */
[----:B------:R-:W0:Y:S01]  /*41f0*/  FLO.U32 R49, R59 ;  /* 0x0000003b00317300 */ /* 0x000e2200000e0000 */
[----:B------:R-:W-:-:S07]  /*4200*/  LOP3.LUT R45, R6, R59, RZ, 0xc0, !PT ;  /* 0x0000003b062d7212 */ /* 0x000fce00078ec0ff */
[----:B------:R-:W4:Y:S01]  /*4210*/  POPC R45, R45 ;  /* 0x0000002d002d7309 */ /* 0x000f220000000000 */
[----:B0-----:R-:W-:-:S13]  /*4220*/  ISETP.NE.AND P0, PT, R0, R49, PT ;  /* 0x000000310000720c */ /* 0x001fda0003f05270 */
[----:B-1-34-:R-:W-:Y:S05]  /*4230*/  @P0 BRA `(.L_x_490) ;  /* 0x0000000000080947 */ /* 0x01afea0003800000 */
[----:B------:R-:W-:-:S05]  /*4240*/  IMAD R46, R46, 0x4, R7 ;  /* 0x000000042e2e7824 */ /* 0x000fca00078e0207 */
[----:B------:R0:W1:Y:S02]  /*4250*/  ATOMS.ADD R48, [R46], R45 ;  /* 0x0000002d2e30738c */ /* 0x0000640000000000 */
.L_x_490:
[----:B------:R-:W-:Y:S05]  /*4260*/  BSYNC.RECONVERGENT B0 ;  /* 0x0000000000007941 */ /* 0x000fea0003800200 */
.L_x_489:
[----:B------:R-:W-:Y:S01]  /*4270*/  R2P PR, R44, 0x7f ;  /* 0x0000007f2c007804 */ /* 0x000fe20000000000 */
[----:B-1----:R1:W3:Y:S01]  /*4280*/  SHFL.IDX PT, R48, R48, R49, 0x1f ;  /* 0x00001f3130307589 */ /* 0x0022e200000e0000 */
[----:B------:R-:W-:Y:S01]  /*4290*/  BSSY.RECONVERGENT B0, `(.L_x_491) ;  /* 0x0000021000007945 */ /* 0x000fe20003800200 */
[----:B------:R-:W-:-:S10]  /*42a0*/  IMAD.MOV.U32 R52, RZ, RZ, RZ ;  /* 0x000000ffff347224 */ /* 0x000fd400078e00ff */
[----:B0-----:R-:W-:Y:S02]  /*42b0*/  VOTE.ANY R46, PT, P0 ;  /* 0x00000000002e7806 */ /* 0x001fe400000e0100 */
        /* <DEDUP_REMOVED lines=30> */
.L_x_492:
[----:B------:R-:W-:Y:S05]  /*44a0*/  BSYNC.RECONVERGENT B0 ;  /* 0x0000000000007941 */ /* 0x000fea0003800200 */
.L_x_491:
[----:B------:R-:W-:Y:S01]  /*44b0*/  R2P PR, R42, 0x7f ;  /* 0x0000007f2a007804 */ /* 0x000fe20000000000 */
[----:B------:R-:W-:Y:S01]  /*44c0*/  BSSY.RECONVERGENT B0, `(.L_x_493) ;  /* 0x0000022000007945 */ /* 0x000fe20003800200 */
[----:B------:R-:W-:-:S11]  /*44d0*/  IMAD.MOV.U32 R64, RZ, RZ, RZ ;  /* 0x000000ffff407224 */ /* 0x000fd600078e00ff */
        /* <DEDUP_REMOVED lines=25> */
[----:B------:R-:W3:Y:S01]  /*4670*/  FLO.U32 R59, R61 ;  /* 0x0000003d003b7300 */ /* 0x000ee200000e0000 */
[----:B------:R-:W-:-:S07]  /*4680*/  LOP3.LUT R44, R6, R61, RZ, 0xc0, !PT ;  /* 0x0000003d062c7212 */ /* 0x000fce00078ec0ff */
[----:B------:R-:W4:Y:S01]  /*4690*/  POPC R44, R44 ;  /* 0x0000002c002c7309 */ /* 0x000f220000000000 */
[----:B---3--:R-:W-:-:S13]  /*46a0*/  ISETP.NE.AND P0, PT, R0, R59, PT ;  /* 0x0000003b0000720c */ /* 0x008fda0003f05270 */
[----:B01--4-:R-:W-:Y:S05]  /*46b0*/  @P0 BRA `(.L_x_494) ;  /* 0x0000000000080947 */ /* 0x013fea0003800000 */
[----:B------:R-:W-:-:S05]  /*46c0*/  IMAD R53, R42, 0x4, R7 ;  /* 0x000000042a357824 */ /* 0x000fca00078e0207 */
[----:B------:R0:W1:Y:S02]  /*46d0*/  ATOMS.ADD R64, [R53], R44 ;  /* 0x0000002c3540738c */ /* 0x0000640000000000 */
.L_x_494:
[----:B------:R-:W-:Y:S05]  /*46e0*/  BSYNC.RECONVERGENT B0 ;  /* 0x0000000000007941 */ /* 0x000fea0003800200 */
.L_x_493:
        /* <DEDUP_REMOVED lines=35> */
.L_x_496:
[----:B------:R-:W-:Y:S05]  /*4920*/  BSYNC.RECONVERGENT B0 ;  /* 0x0000000000007941 */ /* 0x000fea0003800200 */
.L_x_495:
[----:B------:R-:W-:Y:S01]  /*4930*/  R2P PR, R38, 0x7f ;  /* 0x0000007f26007804 */ /* 0x000fe20000000000 */
[----:B------:R-:W-:Y:S01]  /*4940*/  IMAD.IADD R40, R55, 0x1, R60 ;  /* 0x0000000137287824 */ /* 0x000fe200078e023c */
[----:B------:R-:W-:Y:S01]  /*4950*/  BSSY.RECONVERGENT B0, `(.L_x_497) ;  /* 0x0000022000007945 */ /* 0x000fe20003800200 */
[----:B------:R-:W-:-:S10]  /*4960*/  IMAD.MOV.U32 R60, RZ, RZ, RZ ;  /* 0x000000ffff3c7224 */ /* 0x000fd400078e00ff */
[----:B------:R-:W-:Y:S02]  /*4970*/  VOTE.ANY R52, PT, P0 ;  /* 0x0000000000347806 */ /* 0x000fe400000e0100 */
[----:B--2---:R-:W-:Y:S02]  /*4980*/  VOTE.ANY R55, PT, P1 ;  /* 0x0000000000377806 */ /* 0x004fe400008e0100 */
        /* <DEDUP_REMOVED lines=22> */
[----:B-1----:R1:W2:Y:S02]  /*4af0*/  SHFL.IDX PT, R55, R54, R61, 0x1f ;  /* 0x00001f3d36377589 */ /* 0x0022a400000e0000 */
[----:B0-----:R-:W0:Y:S01]  /*4b00*/  FLO.U32 R59, R63 ;  /* 0x0000003f003b7300 */ /* 0x001e2200000e0000 */
[----:B------:R-:W-:-:S07]  /*4b10*/  LOP3.LUT R52, R6, R63, RZ, 0xc0, !PT ;  /* 0x0000003f06347212 */ /* 0x000fce00078ec0ff */
[----:B------:R-:W3:Y:S01]  /*4b20*/  POPC R52, R52 ;  /* 0x0000003400347309 */ /* 0x000ee20000000000 */
[----:B0-----:R-:W-:-:S13]  /*4b30*/  ISETP.NE.AND P0, PT, R0, R59, PT ;  /* 0x0000003b0000720c */ /* 0x001fda0003f05270 */
[----:B-123--:R-:W-:Y:S05]  /*4b40*/  @P0 BRA `(.L_x_498) ;  /* 0x0000000000080947 */ /* 0x00efea0003800000 */
[----:B------:R-:W-:-:S05]  /*4b50*/  IMAD R61, R38, 0x4, R7 ;  /* 0x00000004263d7824 */ /* 0x000fca00078e0207 */
[----:B------:R0:W1:Y:S02]  /*4b60*/  ATOMS.ADD R60, [R61], R52 ;  /* 0x000000343d3c738c */ /* 0x0000640000000000 */
.L_x_498:
[----:B------:R-:W-:Y:S05]  /*4b70*/  BSYNC.RECONVERGENT B0 ;  /* 0x0000000000007941 */ /* 0x000fea0003800200 */
.L_x_497:
[----:B------:R-:W-:Y:S01]  /*4b80*/  R2P PR, R26, 0x7f ;  /* 0x0000007f1a007804 */ /* 0x000fe20000000000 */
[----:B------:R-:W-:Y:S01]  /*4b90*/  IMAD.IADD R38, R57, 0x1, R62 ;  /* 0x0000000139267824 */ /* 0x000fe200078e023e */
[----:B------:R-:W-:Y:S01]  /*4ba0*/  BSSY.RECONVERGENT B0, `(.L_x_499) ;  /* 0x0000022000007945 */ /* 0x000fe20003800200 */
[----:B------:R-:W-:-:S10]  /*4bb0*/  IMAD.MOV.U32 R62, RZ, RZ, RZ ;  /* 0x000000ffff3e7224 */ /* 0x000fd400078e00ff */
        /* <DEDUP_REMOVED lines=32> */
.L_x_500:
[----:B------:R-:W-:Y:S05]  /*4dc0*/  BSYNC.RECONVERGENT B0 ;  /* 0x0000000000007941 */ /* 0x000fea0003800200 */
.L_x_499:
[----:B------:R-:W-:Y:S01]  /*4dd0*/  R2P PR, R16, 0x7f ;  /* 0x0000007f10007804 */ /* 0x000fe20000000000 */
[----:B------:R-:W-:Y:S01]  /*4de0*/  IMAD.IADD R26, R51, 0x1, R56 ;  /* 0x00000001331a7824 */ /* 0x000fe200078e0238 */
[----:B------:R-:W-:Y:S11]  /*4df0*/  BSSY.RECONVERGENT B0, `(.L_x_501) ;  /* 0x0000022000007945 */ /* 0x000ff60003800200 */
[----:B0-----:R-:W-:-:S02]  /*4e00*/  VOTE.ANY R59, PT, P0 ;  /* 0x00000000003b7806 */ /* 0x001fc400000e0100 */
[----:B------:R-:W-:Y:S02]  /*4e10*/  VOTE.ANY R56, PT, P1 ;  /* 0x0000000000387806 */ /* 0x000fe400008e0100 */
[----:B------:R-:W-:Y:S02]  /*4e20*/  @!P0 LOP3.LUT R59, RZ, R59, RZ, 0x33, !PT ;  /* 0x0000003bff3b8212 */ /* 0x000fe400078e33ff */
[----:B------:R-:W-:Y:S02]  /*4e30*/  @!P1 LOP3.LUT R56, RZ, R56, RZ, 0x33, !PT ;  /* 0x00000038ff389212 */ /* 0x000fe400078e33ff */
[----:B------:R-:W-:Y:S02]  /*4e40*/  VOTE.ANY R51, PT, P2 ;  /* 0x0000000000337806 */ /* 0x000fe400010e0100 */
[----:B------:R-:W-:Y:S02]  /*4e50*/  LOP3.LUT R56, R56, R59, RZ, 0xc0, !PT ;  /* 0x0000003b38387212 */ /* 0x000fe400078ec0ff */
[----:B------:R-:W-:Y:S01]  /*4e60*/  @!P2 LOP3.LUT R51, RZ, R51, RZ, 0x33, !PT ;  /* 0x00000033ff33a212 */ /* 0x000fe200078e33ff */
[----:B-1----:R0:W1:Y:S01]  /*4e70*/  SHFL.IDX PT, R59, R62, R61, 0x1f ;  /* 0x00001f3d3e3b7589 */ /* 0x00206200000e0000 */
[----:B------:R-:W-:-:S02]  /*4e80*/  LOP3.LUT P0, RZ, R16, 0x80, RZ, 0xc0, !PT ;  /* 0x0000008010ff7812 */ /* 0x000fc4000780c0ff */
        /* <DEDUP_REMOVED lines=17> */
[----:B------:R-:W2:Y:S01]  /*4fa0*/  FLO.U32 R63, R65 ;  /* 0x00000041003f7300 */ /* 0x000ea200000e0000 */
[----:B------:R-:W-:-:S07]  /*4fb0*/  LOP3.LUT R51, R6, R65, RZ, 0xc0, !PT ;  /* 0x0000004106337212 */ /* 0x000fce00078ec0ff */
[----:B------:R-:W3:Y:S01]  /*4fc0*/  POPC R51, R51 ;  /* 0x0000003300337309 */ /* 0x000ee20000000000 */
[----:B--2---:R-:W-:-:S13]  /*4fd0*/  ISETP.NE.AND P0, PT, R0, R63, PT ;  /* 0x0000003f0000720c */ /* 0x004fda0003f05270 */
[----:B01-3--:R-:W-:Y:S05]  /*4fe0*/  @P0 BRA `(.L_x_502) ;  /* 0x0000000000080947 */ /* 0x00bfea0003800000 */
[----:B------:R-:W-:-:S05]  /*4ff0*/  IMAD R16, R16, 0x4, R7 ;  /* 0x0000000410107824 */ /* 0x000fca00078e0207 */
[----:B------:R0:W1:Y:S02]  /*5000*/  ATOMS.ADD R56, [R16], R51 ;  /* 0x000000331038738c */ /* 0x0000640000000000 */
.L_x_502:
[----:B------:R-:W-:Y:S05]  /*5010*/  BSYNC.RECONVERGENT B0 ;  /* 0x0000000000007941 */ /* 0x000fea0003800200 */
.L_x_501:
[----:B------:R-:W-:Y:S01]  /*5020*/  R2P PR, R15, 0x7f ;  /* 0x0000007f0f007804 */ /* 0x000fe20000000000 */
[----:B------:R-:W-:Y:S01]  /*5030*/  IMAD.IADD R50, R47, 0x1, R50 ;  /* 0x000000012f327824 */ /* 0x000fe200078e0232 */
[----:B-1----:R1:W2:Y:S01]  /*5040*/  SHFL.IDX PT, R56, R56, R63, 0x1f ;  /* 0x00001f3f38387589 */ /* 0x0022a200000e0000 */
[----:B------:R-:W-:Y:S01]  /*5050*/  BSSY.RECONVERGENT B0, `(.L_x_503) ;  /* 0x0000021000007945 */ /* 0x000fe20003800200 */
[----:B------:R-:W-:-:S09]  /*5060*/  IMAD.MOV.U32 R60, RZ, RZ, RZ ;  /* 0x000000ffff3c7224 */ /* 0x000fd200078e00ff */
        /* <DEDUP_REMOVED lines=26> */
[----:B------:R-:W3:Y:S01]  /*5210*/  POPC R16, R16 ;  /* 0x0000001000107309 */ /* 0x000ee20000000000 */
[----:B0-----:R-:W-:-:S13]  /*5220*/  ISETP.NE.AND P0, PT, R0, R47, PT ;  /* 0x0000002f0000720c */ /* 0x001fda0003f05270 */
[----:B-123--:R-:W-:Y:S05]  /*5230*/  @P0 BRA `(.L_x_504) ;  /* 0x0000000000080947 */ /* 0x00efea0003800000 */
[----:B------:R-:W-:-:S05]  /*5240*/  IMAD R15, R15, 0x4, R7 ;  /* 0x000000040f0f7824 */ /* 0x000fca00078e0207 */
[----:B------:R0:W1:Y:S02]  /*5250*/  ATOMS.ADD R60, [R15], R16 ;  /* 0x000000100f3c738c */ /* 0x0000640000000000 */
.L_x_504:
[----:B------:R-:W-:Y:S05]  /*5260*/  BSYNC.RECONVERGENT B0 ;  /* 0x0000000000007941 */ /* 0x000fea0003800200 */
.L_x_503:
[----:B------:R-:W-:Y:S01]  /*5270*/  R2P PR, R4, 0x7f ;  /* 0x0000007f04007804 */ /* 0x000fe20000000000 */
[----:B------:R-:W-:Y:S01]  /*5280*/  IMAD.IADD R48, R45, 0x1, R48 ;  /* 0x000000012d307824 */ /* 0x000fe200078e0230 */
[----:B-1----:R1:W2:Y:S01]  /*5290*/  SHFL.IDX PT, R47, R60, R47, 0x1f ;  /* 0x00001f2f3c2f7589 */ /* 0x0022a200000e0000 */
[----:B------:R-:W-:Y:S10]  /*52a0*/  BSSY.RECONVERGENT B0, `(.L_x_505) ;  /* 0x0000021000007945 */ /* 0x000ff40003800200 */
[----:B0-----:R-:W-:-:S02]  /*52b0*/  VOTE.ANY R15, PT, P0 ;  /* 0x00000000000f7806 */ /* 0x001fc400000e0100 */
        /* <DEDUP_REMOVED lines=26> */
[----:B------:R-:W3:Y:S01]  /*5460*/  POPC R15, R15 ;  /* 0x0000000f000f7309 */ /* 0x000ee20000000000 */
[----:B0-----:R-:W-:-:S13]  /*5470*/  ISETP.NE.AND P0, PT, R0, R45, PT ;  /* 0x0000002d0000720c */ /* 0x001fda0003f05270 */
[----:B-123--:R-:W-:Y:S05]  /*5480*/  @P0 BRA `(.L_x_506) ;  /* 0x0000000000080947 */ /* 0x00efea0003800000 */
[----:B------:R-:W-:-:S05]  /*5490*/  IMAD R4, R4, 0x4, R7 ;  /* 0x0000000404047824 */ /* 0x000fca00078e0207 */
[----:B------:R0:W1:Y:S02]  /*54a0*/  ATOMS.ADD R62, [R4], R15 ;  /* 0x0000000f043e738c */ /* 0x0000640000000000 */
.L_x_506:
[----:B------:R-:W-:Y:S05]  /*54b0*/  BSYNC.RECONVERGENT B0 ;  /* 0x0000000000007941 */ /* 0x000fea0003800200 */
.L_x_505:
[----:B------:R-:W-:Y:S01]  /*54c0*/  R2P PR, R8, 0x7f ;  /* 0x0000007f08007804 */ /* 0x000fe20000000000 */
[----:B0-----:R-:W-:Y:S01]  /*54d0*/  IMAD.IADD R4, R46, 0x1, R49 ;  /* 0x000000012e047824 */ /* 0x001fe200078e0231 */
[----:B-1----:R0:W1:Y:S01]  /*54e0*/  SHFL.IDX PT, R62, R62, R45, 0x1f ;  /* 0x00001f2d3e3e7589 */ /* 0x00206200000e0000 */
[----:B------:R-:W-:Y:S10]  /*54f0*/  BSSY.RECONVERGENT B0, `(.L_x_507) ;  /* 0x0000021000007945 */ /* 0x000ff40003800200 */
[----:B------:R-:W-:-:S02]  /*5500*/  VOTE.ANY R60, PT, P0 ;  /* 0x00000000003c7806 */ /* 0x000fc400000e0100 */
[----:B------:R-:W-:Y:S02]  /*5510*/  VOTE.ANY R49, PT, P1 ;  /* 0x0000000000317806 */ /* 0x000fe400008e0100 */
[----:B------:R-:W-:Y:S02]  /*5520*/  @!P0 LOP3.LUT R60, RZ, R60, RZ, 0x33, !PT ;  /* 0x0000003cff3c8212 */ /* 0x000fe400078e33ff */
[----:B------:R-:W-:Y:S02]  /*5530*/  @!P1 LOP3.LUT R49, RZ, R49, RZ, 0x33, !PT ;  /* 0x00000031ff319212 */ /* 0x000fe400078e33ff */
[----:B------:R-:W-:Y:S02]  /*5540*/  VOTE.ANY R46, PT, P2 ;  /* 0x00000000002e7806 */ /* 0x000fe400010e0100 */
[----:B------:R-:W-:Y:S01]  /*5550*/  LOP3.LUT R49, R49, R60, RZ, 0xc0, !PT ;  /* 0x0000003c31317212 */ /* 0x000fe200078ec0ff */
[----:B------:R-:W-:Y:S01]  /*5560*/  IMAD.MOV.U32 R60, RZ, RZ, RZ ;  /* 0x000000ffff3c7224 */ /* 0x000fe200078e00ff */
[----:B------:R-:W-:-:S02]  /*5570*/  @!P2 LOP3.LUT R46, RZ, R46, RZ, 0x33, !PT ;  /* 0x0000002eff2ea212 */ /* 0x000fc400078e33ff */
        /* <DEDUP_REMOVED lines=19> */
[----:B------:R-:W3:Y:S01]  /*56b0*/  POPC R46, R46 ;  /* 0x0000002e002e7309 */ /* 0x000ee20000000000 */
[----:B--2---:R-:W-:-:S13]  /*56c0*/  ISETP.NE.AND P0, PT, R0, R49, PT ;  /* 0x000000310000720c */ /* 0x004fda0003f05270 */
[----:B01-3--:R-:W-:Y:S05]  /*56d0*/  @P0 BRA `(.L_x_508) ;  /* 0x0000000000080947 */ /* 0x00bfea0003800000 */
[----:B------:R-:W-:-:S05]  /*56e0*/  IMAD R45, R8, 0x4, R7 ;  /* 0x00000004082d7824 */ /* 0x000fca00078e0207 */
[----:B------:R0:W1:Y:S02]  /*56f0*/  ATOMS.ADD R60, [R45], R46 ;  /* 0x0000002e2d3c738c */ /* 0x0000640000000000 */
.L_x_508:
[----:B------:R-:W-:Y:S05]  /*5700*/  BSYNC.RECONVERGENT B0 ;  /* 0x0000000000007941 */ /* 0x000fea0003800200 */
.L_x_507:
        /* <DEDUP_REMOVED lines=36> */
.L_x_510:
[----:B------:R-:W-:Y:S05]  /*5950*/  BSYNC.RECONVERGENT B0 ;  /* 0x0000000000007941 */ /* 0x000fea0003800200 */
.L_x_509:
        /* <DEDUP_REMOVED lines=36> */
.L_x_512:
[----:B------:R-:W-:Y:S05]  /*5ba0*/  BSYNC.RECONVERGENT B0 ;  /* 0x0000000000007941 */ /* 0x000fea0003800200 */
.L_x_511:
[----:B------:R-:W-:Y:S01]  /*5bb0*/  R2P PR, R14, 0x7f ;  /* 0x0000007f0e007804 */ /* 0x000fe20000000000 */
[----:B-1----:R1:W2:Y:S01]  /*5bc0*/  SHFL.IDX PT, R60, R60, R55, 0x1f ;  /* 0x00001f373c3c7589 */ /* 0x0022a200000e0000 */
        /* <DEDUP_REMOVED lines=25> */
[----:B-1----:R-:W0:Y:S01]  /*5d60*/  FLO.U32 R55, R9 ;  /* 0x0000000900377300 */ /* 0x002e2200000e0000 */
[----:B------:R-:W-:-:S07]  /*5d70*/  LOP3.LUT R6, R6, R9, RZ, 0xc0, !PT ;  /* 0x0000000906067212 */ /* 0x000fce00078ec0ff */
[----:B------:R1:W3:Y:S01]  /*5d80*/  POPC R61, R6 ;  /* 0x00000006003d7309 */ /* 0x0002e20000000000 */
[----:B0-----:R-:W-:Y:S01]  /*5d90*/  ISETP.NE.AND P0, PT, R0, R55, PT ;  /* 0x000000370000720c */ /* 0x001fe20003f05270 */
[----:B------:R-:W-:-:S12]  /*5da0*/  IMAD.MOV.U32 R0, RZ, RZ, RZ ;  /* 0x000000ffff007224 */ /* 0x000fd800078e00ff */
[----:B-123--:R-:W-:Y:S05]  /*5db0*/  @P0 BRA `(.L_x_514) ;  /* 0x0000000000080947 */ /* 0x00efea0003800000 */
[----:B------:R-:W-:-:S06]  /*5dc0*/  IMAD R0, R14, 0x4, R7 ;  /* 0x000000040e007824 */ /* 0x000fcc00078e0207 */
[----:B------:R0:W1:Y:S02]  /*5dd0*/  ATOMS.ADD R0, [R0], R61 ;  /* 0x0000003d0000738c */ /* 0x0000640000000000 */
.L_x_514:
[----:B------:R-:W-:Y:S05]  /*5de0*/  BSYNC.RECONVERGENT B0 ;  /* 0x0000000000007941 */ /* 0x000fea0003800200 */
.L_x_513:
[----:B-1----:R-:W1:Y:S01]  /*5df0*/  SHFL.IDX PT, R0, R0, R55, 0x1f ;  /* 0x00001f3700007589 */ /* 0x002e6200000e0000 */
[----:B------:R-:W-:Y:S01]  /*5e00*/  IMAD.IADD R14, R54, 0x1, R59 ;  /* 0x00000001360e7824 */ /* 0x000fe200078e023b */
[----:B------:R-:W-:Y:S01]  /*5e10*/  ISETP.NE.AND P0, PT, R58, RZ, PT ;  /* 0x000000ff3a00720c */ /* 0x000fe20003f05270 */
[----:B------:R-:W-:Y:S01]  /*5e20*/  IMAD R10, R40, 0x4, R23 ;  /* 0x00000004280a7824 */ /* 0x000fe200078e0217 */
[----:B------:R-:W-:Y:S01]  /*5e30*/  BAR.SYNC.DEFER_BLOCKING 0x0 ;  /* 0x0000000000007b1d */ /* 0x000fe20000010000 */
[----:B------:R-:W-:Y:S02]  /*5e40*/  IMAD.IADD R54, R8, 0x1, R45 ;  /* 0x0000000108367824 */ /* 0x000fe400078e022d */
[--C-:B------:R-:W-:Y:S02]  /*5e50*/  IMAD R9, R38, 0x4, R23.reuse ;  /* 0x0000000426097824 */ /* 0x100fe400078e0217 */
[--C-:B------:R-:W-:Y:S01]  /*5e60*/  IMAD R8, R26, 0x4, R23.reuse ;  /* 0x000000041a087824 */ /* 0x100fe200078e0217 */
[----:B------:R-:W-:Y:S01]  /*5e70*/  BSSY B1, `(.L_x_515) ;  /* 0x0000057000017945 */ /* 0x000fe20003800000 */
[----:B------:R-:W-:-:S02]  /*5e80*/  IMAD R7, R50, 0x4, R23 ;  /* 0x0000000432077824 */ /* 0x000fc400078e0217 */
[----:B------:R-:W-:Y:S02]  /*5e90*/  IMAD.IADD R52, R52, 0x1, R57 ;  /* 0x0000000134347824 */ /* 0x000fe400078e0239 */
[--C-:B------:R-:W-:Y:S02]  /*5ea0*/  IMAD R6, R48, 0x4, R23.reuse ;  /* 0x0000000430067824 */ /* 0x100fe400078e0217 */
[----:B------:R-:W-:Y:S02]  /*5eb0*/  IMAD R4, R4, 0x4, R23 ;  /* 0x0000000404047824 */ /* 0x000fe400078e0217 */
[----:B------:R-:W-:Y:S02]  /*5ec0*/  IMAD.IADD R56, R51, 0x1, R56 ;  /* 0x0000000133387824 */ /* 0x000fe400078e0238 */
[----:B------:R-:W-:Y:S02]  /*5ed0*/  IMAD.IADD R16, R16, 0x1, R47 ;  /* 0x0000000110107824 */ /* 0x000fe400078e022f */
[----:B------:R-:W-:-:S02]  /*5ee0*/  IMAD.IADD R62, R15, 0x1, R62 ;  /* 0x000000010f3e7824 */ /* 0x000fc400078e023e */
[----:B-1----:R-:W-:Y:S02]  /*5ef0*/  IMAD.IADD R38, R61, 0x1, R0 ;  /* 0x000000013d267824 */ /* 0x002fe400078e0200 */
[----:B------:R-:W-:Y:S01]  /*5f00*/  IMAD R0, R44, 0x4, R23 ;  /* 0x000000042c007824 */ /* 0x000fe200078e0217 */
[----:B------:R1:W-:Y:S01]  /*5f10*/  STS [R10+-0x4], R13 ;  /* 0xfffffc0d0a007388 */ /* 0x0003e20000000800 */
[----:B------:R-:W-:Y:S02]  /*5f20*/  IMAD.IADD R46, R46, 0x1, R49 ;  /* 0x000000012e2e7824 */ /* 0x000fe400078e0231 */
[--C-:B------:R-:W-:Y:S01]  /*5f30*/  IMAD R14, R14, 0x4, R23.reuse ;  /* 0x000000040e0e7824 */ /* 0x100fe200078e0217 */
[----:B------:R2:W-:Y:S01]  /*5f40*/  STS [R9+-0x4], R12 ;  /* 0xfffffc0c09007388 */ /* 0x0005e20000000800 */
[--C-:B------:R-:W-:Y:S02]  /*5f50*/  IMAD R15, R56, 0x4, R23.reuse ;  /* 0x00000004380f7824 */ /* 0x100fe400078e0217 */
[----:B------:R-:W-:Y:S01]  /*5f60*/  IMAD.IADD R60, R53, 0x1, R60 ;  /* 0x00000001353c7824 */ /* 0x000fe200078e023c */
[----:B------:R-:W-:Y:S01]  /*5f70*/  STS [R8+-0x4], R43 ;  /* 0xfffffc2b08007388 */ /* 0x000fe20000000800 */
[----:B------:R-:W-:-:S02]  /*5f80*/  IMAD R16, R16, 0x4, R23 ;  /* 0x0000000410107824 */ /* 0x000fc400078e0217 */
[--C-:B-1----:R-:W-:Y:S01]  /*5f90*/  IMAD R13, R52, 0x4, R23.reuse ;  /* 0x00000004340d7824 */ /* 0x102fe200078e0217 */
[----:B------:R1:W-:Y:S01]  /*5fa0*/  STS [R7+-0x4], R24 ;  /* 0xfffffc1807007388 */ /* 0x0003e20000000800 */
[--C-:B------:R-:W-:Y:S02]  /*5fb0*/  IMAD R26, R46, 0x4, R23.reuse ;  /* 0x000000042e1a7824 */ /* 0x100fe400078e0217 */
[--C-:B--2---:R-:W-:Y:S01]  /*5fc0*/  IMAD R12, R42, 0x4, R23.reuse ;  /* 0x000000042a0c7824 */ /* 0x104fe200078e0217 */
[----:B------:R2:W-:Y:S04]  /*5fd0*/  STS [R6+-0x4], R27 ;  /* 0xfffffc1b06007388 */ /* 0x0005e80000000800 */
[----:B------:R3:W-:Y:S01]  /*5fe0*/  STS [R4+-0x4], R25 ;  /* 0xfffffc1904007388 */ /* 0x0007e20000000800 */
[----:B-1----:R-:W-:-:S03]  /*5ff0*/  IMAD R24, R60, 0x4, R23 ;  /* 0x000000043c187824 */ /* 0x002fc600078e0217 */
[----:B------:R1:W-:Y:S01]  /*6000*/  STS [R0+-0x4], R17 ;  /* 0xfffffc1100007388 */ /* 0x0003e20000000800 */
[----:B--2---:R-:W-:-:S03]  /*6010*/  IMAD R27, R62, 0x4, R23 ;  /* 0x000000043e1b7824 */ /* 0x004fc600078e0217 */
[----:B------:R2:W-:Y:S01]  /*6020*/  STS [R12+-0x4], R41 ;  /* 0xfffffc290c007388 */ /* 0x0005e20000000800 */
[----:B---3--:R-:W-:-:S03]  /*6030*/  IMAD R25, R54, 0x4, R23 ;  /* 0x0000000436197824 */ /* 0x008fc600078e0217 */
[----:B------:R3:W-:Y:S01]  /*6040*/  STS [R13+-0x4], R36 ;  /* 0xfffffc240d007388 */ /* 0x0007e20000000800 */
[----:B-1----:R-:W-:-:S03]  /*6050*/  IMAD R17, R38, 0x4, R23 ;  /* 0x0000000426117824 */ /* 0x002fc600078e0217 */
[----:B------:R3:W-:Y:S01]  /*6060*/  STS [R14+-0x4], R39 ;  /* 0xfffffc270e007388 */ /* 0x0007e20000000800 */
[----:B--2---:R-:W-:-:S03]  /*6070*/  IMAD R41, R3, 0x8, R23 ;  /* 0x0000000803297824 */ /* 0x004fc600078e0217 */
[----:B------:R3:W-:Y:S04]  /*6080*/  STS [R15+-0x4], R34 ;  /* 0xfffffc220f007388 */ /* 0x0007e80000000800 */
[----:B------:R3:W-:Y:S04]  /*6090*/  STS [R16+-0x4], R37 ;  /* 0xfffffc2510007388 */ /* 0x0007e80000000800 */
[----:B------:R3:W-:Y:S04]  /*60a0*/  STS [R27+-0x4], R32 ;  /* 0xfffffc201b007388 */ /* 0x0007e80000000800 */
[----:B------:R3:W-:Y:S04]  /*60b0*/  STS [R26+-0x4], R33 ;  /* 0xfffffc211a007388 */ /* 0x0007e80000000800 */
[----:B------:R3:W-:Y:S04]  /*60c0*/  STS [R25+-0x4], R30 ;  /* 0xfffffc1e19007388 */ /* 0x0007e80000000800 */
[----:B------:R3:W-:Y:S04]  /*60d0*/  STS [R24+-0x4], R31 ;  /* 0xfffffc1f18007388 */ /* 0x0007e80000000800 */
[----:B------:R3:W-:Y:S01]  /*60e0*/  STS [R17+-0x4], R28 ;  /* 0xfffffc1c11007388 */ /* 0x0007e20000000800 */
[----:B------:R-:W-:Y:S05]  /*60f0*/  @P0 BRA `(.L_x_516) ;  /* 0x0000000000b80947 */ /* 0x000fea0003800000 */
[----:B------:R-:W3:Y:S02]  /*6100*/  LDCU.64 UR4, c[0x0][0x398] ;  /* 0x00007300ff0477ac */ /* 0x000ee40008000a00 */
[----:B---3--:R-:W-:-:S04]  /*6110*/  LEA R32, P0, R3, UR4, 0x3 ;  /* 0x0000000403207c11 */ /* 0x008fc8000f8018ff */
[----:B------:R-:W-:-:S05]  /*6120*/  LEA.HI.X R33, R3, UR5, RZ, 0x3, P0 ;  /* 0x0000000503217c11 */ /* 0x000fca00080f1cff */
        /* <DEDUP_REMOVED lines=12> */
.L_x_522:
[----:B-1----:R-:W1:Y:S01]  /*61f0*/  LDC.64 R30, c[0x0][0x380] ;  /* 0x0000e000ff1e7b82 */ /* 0x002e620000000a00 */
[----:B------:R-:W-:Y:S01]  /*6200*/  VIADD R39, R32, 0xffffffff ;  /* 0xffffffff20277836 */ /* 0x000fe20000000000 */
[----:B------:R-:W-:Y:S03]  /*6210*/  BSSY B2, `(.L_x_519) ;  /* 0x0000008000027945 */ /* 0x000fe60003800000 */
[----:B------:R-:W-:-:S04]  /*6220*/  IMAD R33, R39, 0x100, R3 ;  /* 0x0000010027217824 */ /* 0x000fc800078e0203 */
[----:B-1----:R-:W-:-:S07]  /*6230*/  IMAD.WIDE R30, R33, 0x4, R30 ;  /* 0x00000004211e7825 */ /* 0x002fce00078e021e */
.L_x_520:
[----:B------:R-:W-:Y:S05]  /*6240*/  YIELD ;  /* 0x0000000000007946 */ /* 0x000fea0003800000 */
[----:B------:R1:W-:Y:S06]  /*6250*/  MEMBAR.SC.CTA ;  /* 0x0000000000007992 */ /* 0x0003ec0000000000 */
[----:B-1----:R-:W2:Y:S02]  /*6260*/  LDG.E.STRONG.SYS R33, desc[UR6][R30.64] ;  /* 0x000000061e217981 */ /* 0x002ea4000c1f5900 */
[----:B--2---:R-:W-:-:S13]  /*6270*/  ISETP.NE.AND P0, PT, R33, RZ, PT ;  /* 0x000000ff2100720c */ /* 0x004fda0003f05270 */
[----:B------:R-:W-:Y:S05]  /*6280*/  @!P0 BRA `(.L_x_520) ;  /* 0xfffffffc00ec8947 */ /* 0x000fea000383ffff */
[----:B------:R-:W-:Y:S05]  /*6290*/  BSYNC B2 ;  /* 0x0000000000027941 */ /* 0x000fea0003800000 */
.L_x_519:
[----:B------:R-:W-:Y:S01]  /*62a0*/  BSSY.RECONVERGENT B2, `(.L_x_521) ;  /* 0x0000006000027945 */ /* 0x000fe20003800200 */
[C---:B------:R-:W-:Y:S02]  /*62b0*/  ISETP.GT.AND P0, PT, R33.reuse, -0x1, PT ;  /* 0xffffffff2100780c */ /* 0x040fe40003f04270 */
[----:B------:R-:W-:Y:S01]  /*62c0*/  LOP3.LUT R30, R33, 0x3fffffff, RZ, 0xc0, !PT ;  /* 0x3fffffff211e7812 */ /* 0x000fe200078ec0ff */
[----:B------:R-:W-:Y:S05]  /*62d0*/  WARPSYNC.EXCLUSIVE R28 ;  /* 0x000000001c007348 */ /* 0x000fea0003a00000 */
[----:B------:R-:W-:-:S05]  /*62e0*/  IMAD.IADD R37, R30, 0x1, R37 ;  /* 0x000000011e257824 */ /* 0x000fca00078e0225 */
[----:B------:R-:W-:-:S07]  /*62f0*/  VOTE.ANY R28, PT, P0 ;  /* 0x00000000001c7806 */ /* 0x000fce00000e0100 */
[----:B------:R-:W-:Y:S05]  /*6300*/  BSYNC.RECONVERGENT B2 ;  /* 0x0000000000027941 */ /* 0x000fea0003800200 */
.L_x_521:
[----:B------:R-:W-:Y:S01]  /*6310*/  ISETP.GT.U32.AND P1, PT, R32, 0x1, PT ;  /* 0x000000012000780c */ /* 0x000fe20003f24070 */
[----:B------:R-:W-:-:S12]  /*6320*/  IMAD.MOV.U32 R32, RZ, RZ, R39 ;  /* 0x000000ffff207224 */ /* 0x000fd800078e0027 */
[----:B------:R-:W-:Y:S05]  /*6330*/  @P0 BRA P1, `(.L_x_522) ;  /* 0xfffffffc00ac0947 */ /* 0x000fea000083ffff */
[----:B------:R-:W-:Y:S05]  /*6340*/  BSYNC B0 ;  /* 0x0000000000007941 */ /* 0x000fea0003800000 */
.L_x_518:
[----:B------:R2:W3:Y:S02]  /*6350*/  LDS.64 R30, [R41+0x6600] ;  /* 0x00660000291e7984 */ /* 0x0004e40000000a00 */
.L_x_517:
[----:B------:R-:W4:Y:S01]  /*6360*/  LDC.64 R32, c[0x0][0x380] ;  /* 0x0000e000ff207b82 */ /* 0x000f220000000a00 */
[C---:B------:R-:W-:Y:S01]  /*6370*/  IMAD.IADD R39, R37.reuse, 0x1, -R20 ;  /* 0x0000000125277824 */ /* 0x040fe200078e0a14 */
[----:B------:R-:W-:-:S04]  /*6380*/  LOP3.LUT R37, R37, 0x80000000, RZ, 0xfc, !PT ;  /* 0x8000000025257812 */ /* 0x000fc800078efcff */
[----:B---3--:R-:W-:Y:S01]  /*6390*/  IADD3 R28, P0, PT, R39, R30, RZ ;  /* 0x0000001e271c7210 */ /* 0x008fe20007f1e0ff */
[----:B----4-:R-:W-:-:S03]  /*63a0*/  IMAD.WIDE R32, R29, 0x4, R32 ;  /* 0x000000041d207825 */ /* 0x010fc600078e0220 */
[----:B------:R-:W-:Y:S02]  /*63b0*/  LEA.HI.X.SX32 R29, R39, R31, 0x1, P0 ;  /* 0x0000001f271d7211 */ /* 0x000fe400000f0eff */
[----:B------:R4:W-:Y:S04]  /*63c0*/  STG.E.STRONG.SYS desc[UR6][R32.64], R37 ;  /* 0x0000002520007986 */ /* 0x0009e8000c115906 */
[----:B------:R4:W-:Y:S03]  /*63d0*/  STS.64 [R41+0x6600], R28 ;  /* 0x0066001c29007388 */ /* 0x0009e60000000a00 */
.L_x_516:
[----:B------:R-:W-:Y:S05]  /*63e0*/  BSYNC B1 ;  /* 0x0000000000017941 */ /* 0x000fea0003800000 */
.L_x_515:
[----:B---34-:R-:W3:Y:S01]  /*63f0*/  LDC R28, c[0x0][0x3c0] ;  /* 0x0000f000ff1c7b82 */ /* 0x018ee20000000800 */
[----:B------:R-:W-:-:S07]  /*6400*/  VIADD R29, R18, 0x1980 ;  /* 0x00001980121d7836 */ /* 0x000fce0000000000 */
[----:B------:R-:W4:Y:S01]  /*6410*/  LDC.64 R32, c[0x0][0x390] ;  /* 0x0000e400ff207b82 */ /* 0x000f220000000a00 */
[----:B---3--:R-:W-:Y:S02]  /*6420*/  ISETP.GE.AND P0, PT, R29, R28, PT ;  /* 0x0000001c1d00720c */ /* 0x008fe40003f06270 */
[----:B----4-:R-:W-:-:S04]  /*6430*/  ISETP.EQ.U32.AND P1, PT, R32, RZ, PT ;  /* 0x000000ff2000720c */ /* 0x010fc80003f22070 */
[----:B------:R-:W-:-:S04]  /*6440*/  ISETP.EQ.OR.EX P0, PT, R33, RZ, !P0, P1 ;  /* 0x000000ff2100720c */ /* 0x000fc80004702710 */
[----:B------:R-:W-:-:S13]  /*6450*/  ISETP.GT.U32.OR P0, PT, R3, 0xff, P0 ;  /* 0x000000ff0300780c */ /* 0x000fda0000704470 */
[----:B------:R-:W-:Y:S05]  /*6460*/  @P0 BRA `(.L_x_523) ;  /* 0x0000000000200947 */ /* 0x000fea0003800000 */
[----:B-1----:R-:W1:Y:S01]  /*6470*/  LDS.64 R30, [R41+0x6600] ;  /* 0x00660000291e7984 */ /* 0x002e620000000a00 */
[C---:B------:R-:W-:Y:S02]  /*6480*/  LEA R32, P2, R3.reuse, R32, 0x3 ;  /* 0x0000002003207211 */ /* 0x040fe400078418ff */
[--C-:B------:R-:W-:Y:S02]  /*6490*/  SHF.R.S32.HI R37, RZ, 0x1f, R20.reuse ;  /* 0x0000001fff257819 */ /* 0x100fe40000011414 */
[----:B------:R-:W-:Y:S02]  /*64a0*/  LEA.HI.X R33, R3, R33, RZ, 0x3, P2 ;  /* 0x0000002103217211 */ /* 0x000fe400010f1cff */
[----:B-1----:R-:W-:Y:S02]  /*64b0*/  IADD3 R30, P0, P1, R30, R35, R20 ;  /* 0x000000231e1e7210 */ /* 0x002fe4000791e014 */
[----:B------:R-:W-:-:S04]  /*64c0*/  SHF.R.S32.HI R35, RZ, 0x1f, R35 ;  /* 0x0000001fff237819 */ /* 0x000fc80000011423 */
[----:B------:R-:W-:-:S05]  /*64d0*/  IADD3.X R31, PT, PT, R31, R35, R37, P0, P1 ;  /* 0x000000231f1f7210 */ /* 0x000fca00007e2425 */
[----:B------:R3:W-:Y:S02]  /*64e0*/  STG.E.64 desc[UR6][R32.64], R30 ;  /* 0x0000001e20007986 */ /* 0x0007e4000c101b06 */
.L_x_523:
[----:B------:R-:W-:Y:S01]  /*64f0*/  ISETP.GT.AND P0, PT, R29, R28, PT ;  /* 0x0000001c1d00720c */ /* 0x000fe20003f04270 */
[----:B------:R-:W-:Y:S05]  /*6500*/  WARPSYNC.ALL ;  /* 0x0000000000007948 */ /* 0x000fea0003800000 */
[----:B------:R-:W-:Y:S07]  /*6510*/  BAR.SYNC.DEFER_BLOCKING 0x0 ;  /* 0x0000000000007b1d */ /* 0x000fee0000010000 */
[----:B------:R-:W-:Y:S05]  /*6520*/  @P0 BRA `(.L_x_524) ;  /* 0x0000001000500947 */ /* 0x000fea0003800000 */
[----:B------:R-:W4:Y:S01]  /*6530*/  LDS R29, [R22] ;  /* 0x00000000161d7984 */ /* 0x000f220000000800 */
[----:B------:R-:W5:Y:S01]  /*6540*/  LDCU UR4, c[0x0][0x3c4] ;  /* 0x00007880ff0477ac */ /* 0x000f620008000800 */
[----:B------:R-:W0:Y:S01]  /*6550*/  LDCU.64 UR8, c[0x0][0x3a0] ;  /* 0x00007400ff0877ac */ /* 0x000e220008000a00 */
[----:B----4-:R-:W-:-:S04]  /*6560*/  ISETP.NE.AND P1, PT, R29, 0x7fffffff, PT ;  /* 0x7fffffff1d00780c */ /* 0x010fc80003f25270 */
[C---:B------:R-:W-:Y:S02]  /*6570*/  SEL R20, R29.reuse, 0x80000000, P1 ;  /* 0x800000001d147807 */ /* 0x040fe40000800000 */
[----:B------:R-:W-:Y:S02]  /*6580*/  ISETP.GT.AND P1, PT, R29, -0x1, PT ;  /* 0xffffffff1d00780c */ /* 0x000fe40003f24270 */
[----:B-----5:R-:W-:-:S04]  /*6590*/  SHF.R.U32.HI R20, RZ, UR4, R20 ;  /* 0x00000004ff147c19 */ /* 0x020fc80008011614 */
[----:B------:R-:W-:-:S05]  /*65a0*/  LOP3.LUT R20, R20, R19, RZ, 0x30, !PT ;  /* 0x0000001314147212 */ /* 0x000fca00078e30ff */
[----:B-1-3--:R-:W-:Y:S02]  /*65b0*/  IMAD R31, R20, 0x8, R23 ;  /* 0x00000008141f7824 */ /* 0x00afe400078e0217 */
[----:B------:R-:W-:-:S04]  /*65c0*/  IMAD.MOV.U32 R20, RZ, RZ, -0x1 ;  /* 0xffffffffff147424 */ /* 0x000fc800078e00ff */
[----:B------:R-:W1:Y:S02]  /*65d0*/  LDS.64 R30, [R31+0x6600] ;  /* 0x006600001f1e7984 */ /* 0x000e640000000a00 */
[----:B-1----:R-:W-:Y:S02]  /*65e0*/  IADD3 R33, P2, PT, R30, R3, RZ ;  /* 0x000000031e217210 */ /* 0x002fe40007f5e0ff */
[----:B------:R-:W-:-:S03]  /*65f0*/  SEL R30, R20, 0x80000000, P1 ;  /* 0x80000000141e7807 */ /* 0x000fc60000800000 */
[----:B------:R-:W-:Y:S01]  /*6600*/  IMAD.X R34, RZ, RZ, R31, P2 ;  /* 0x000000ffff227224 */ /* 0x000fe200010e061f */
[C---:B0-----:R-:W-:Y:S02]  /*6610*/  LEA R32, P2, R33.reuse, UR8, 0x2 ;  /* 0x0000000821207c11 */ /* 0x041fe4000f8410ff */
[----:B------:R-:W-:Y:S02]  /*6620*/  LOP3.LUT R29, R30, R29, RZ, 0x3c, !PT ;  /* 0x0000001d1e1d7212 */ /* 0x000fe400078e3cff */
[----:B------:R-:W-:-:S05]  /*6630*/  LEA.HI.X R33, R33, UR9, R34, 0x2, P2 ;  /* 0x0000000921217c11 */ /* 0x000fca00090f1422 */
[----:B------:R-:W-:Y:S01]  /*6640*/  STG.E desc[UR6][R32.64], R29 ;  /* 0x0000001d20007986 */ /* 0x000fe2000c101906 */
[----:B------:R-:W-:-:S03]  /*6650*/  NOP ;  /* 0x0000000000007918 */ /* 0x000fc60000000000 */
[----:B------:R-:W0:Y:S02]  /*6660*/  LDS R34, [R22+0x600] ;  /* 0x0006000016227984 */ /* 0x000e240000000800 */
[----:B0-----:R-:W-:-:S04]  /*6670*/  ISETP.NE.AND P1, PT, R34, 0x7fffffff, PT ;  /* 0x7fffffff2200780c */ /* 0x001fc80003f25270 */
[C---:B------:R-:W-:Y:S02]  /*6680*/  SEL R30, R34.reuse, 0x80000000, P1 ;  /* 0x80000000221e7807 */ /* 0x040fe40000800000 */
[----:B------:R-:W-:Y:S02]  /*6690*/  ISETP.GT.AND P1, PT, R34, -0x1, PT ;  /* 0xffffffff2200780c */ /* 0x000fe40003f24270 */
[----:B------:R-:W-:Y:S02]  /*66a0*/  SHF.R.U32.HI R30, RZ, UR4, R30 ;  /* 0x00000004ff1e7c19 */ /* 0x000fe4000801161e */
[----:B------:R-:W-:Y:S02]  /*66b0*/  SEL R29, R20, 0x80000000, P1 ;  /* 0x80000000141d7807 */ /* 0x000fe40000800000 */
[----:B------:R-:W-:Y:S02]  /*66c0*/  LOP3.LUT R30, R30, R19, RZ, 0x30, !PT ;  /* 0x000000131e1e7212 */ /* 0x000fe400078e30ff */
[----:B------:R-:W-:-:S03]  /*66d0*/  LOP3.LUT R29, R29, R34, RZ, 0x3c, !PT ;  /* 0x000000221d1d7212 */ /* 0x000fc600078e3cff */
[----:B------:R-:W-:-:S06]  /*66e0*/  IMAD R30, R30, 0x8, R23 ;  /* 0x000000081e1e7824 */ /* 0x000fcc00078e0217 */
[----:B------:R-:W0:Y:S02]  /*66f0*/  LDS.64 R30, [R30+0x6600] ;  /* 0x006600001e1e7984 */ /* 0x000e240000000a00 */
[----:B0-----:R-:W-:-:S05]  /*6700*/  IADD3 R35, P2, PT, R30, R3, RZ ;  /* 0x000000031e237210 */ /* 0x001fca0007f5e0ff */
[----:B------:R-:W-:Y:S01]  /*6710*/  IMAD.X R36, RZ, RZ, R31, P2 ;  /* 0x000000ffff247224 */ /* 0x000fe200010e061f */
[----:B------:R-:W-:-:S04]  /*6720*/  LEA R32, P2, R35, UR8, 0x2 ;  /* 0x0000000823207c11 */ /* 0x000fc8000f8410ff */
        /* <DEDUP_REMOVED lines=231> */
[----:B------:R-:W-:-:S04]  /*75a0*/  SHF.R.U32.HI R30, RZ, UR4, R30 ;  /* 0x00000004ff1e7c19 */ /* 0x000fc8000801161e */
[----:B------:R-:W-:-:S05]  /*75b0*/  LOP3.LUT R30, R30, R19, RZ, 0x30, !PT ;  /* 0x000000131e1e7212 */ /* 0x000fca00078e30ff */
[----:B------:R-:W-:Y:S01]  /*75c0*/  IMAD R35, R30, 0x8, R23 ;  /* 0x000000081e237824 */ /* 0x000fe200078e0217 */
[----:B------:R-:W-:-:S04]  /*75d0*/  SEL R23, R20, 0x80000000, P1 ;  /* 0x8000000014177807 */ /* 0x000fc80000800000 */
[----:B------:R-:W0:Y:S01]  /*75e0*/  LDS.64 R30, [R35+0x6600] ;  /* 0x00660000231e7984 */ /* 0x000e220000000a00 */
[----:B------:R-:W-:Y:S02]  /*75f0*/  LOP3.LUT R23, R23, R34, RZ, 0x3c, !PT ;  /* 0x0000002217177212 */ /* 0x000fe400078e3cff */
[----:B0-----:R-:W-:-:S05]  /*7600*/  IADD3 R36, P2, PT, R30, R3, RZ ;  /* 0x000000031e247210 */ /* 0x001fca0007f5e0ff */
[----:B------:R-:W-:Y:S01]  /*7610*/  IMAD.X R31, RZ, RZ, R31, P2 ;  /* 0x000000ffff1f7224 */ /* 0x000fe200010e061f */
[----:B------:R-:W-:-:S04]  /*7620*/  LEA R30, P2, R36, UR8, 0x2 ;  /* 0x00000008241e7c11 */ /* 0x000fc8000f8410ff */
[----:B------:R-:W-:-:S05]  /*7630*/  LEA.HI.X R31, R36, UR9, R31, 0x2, P2 ;  /* 0x00000009241f7c11 */ /* 0x000fca00090f141f */
[----:B------:R0:W-:Y:S01]  /*7640*/  STG.E desc[UR6][R30.64+0x6000], R23 ;  /* 0x006000171e007986 */ /* 0x0001e2000c101906 */
[----:B------:R-:W-:Y:S01]  /*7650*/  NOP ;  /* 0x0000000000007918 */ /* 0x000fe20000000000 */
[----:B------:R-:W-:Y:S05]  /*7660*/  BRA `(.L_x_525) ;  /* 0x0000001800607947 */ /* 0x000fea0003800000 */
.L_x_524:
[----:B------:R-:W-:Y:S01]  /*7670*/  IMAD R29, R5, -0x1980, R28 ;  /* 0xffffe680051d7824 */ /* 0x000fe200078e021c */
[----:B------:R-:W-:Y:S01]  /*7680*/  BSSY.RECONVERGENT B0, `(.L_x_526) ;  /* 0x000001e000007945 */ /* 0x000fe20003800200 */
[C---:B------:R-:W-:Y:S02]  /*7690*/  VIADD R20, R3.reuse, 0x180 ;  /* 0x0000018003147836 */ /* 0x040fe40000000000 */
[C---:B-1-3--:R-:W-:Y:S01]  /*76a0*/  VIADD R30, R3.reuse, 0x300 ;  /* 0x00000300031e7836 */ /* 0x04afe20000000000 */
[CC--:B------:R-:W-:Y:S01]  /*76b0*/  ISETP.GE.AND P1, PT, R3.reuse, R29.reuse, PT ;  /* 0x0000001d0300720c */ /* 0x0c0fe20003f26270 */
[C---:B------:R-:W-:Y:S01]  /*76c0*/  VIADD R32, R3.reuse, 0x480 ;  /* 0x0000048003207836 */ /* 0x040fe20000000000 */
[-C--:B------:R-:W-:Y:S01]  /*76d0*/  ISETP.GE.AND P5, PT, R20, R29.reuse, PT ;  /* 0x0000001d1400720c */ /* 0x080fe20003fa6270 */
[C---:B------:R-:W-:Y:S01]  /*76e0*/  VIADD R20, R3.reuse, 0x600 ;  /* 0x0000060003147836 */ /* 0x040fe20000000000 */
[-C--:B------:R-:W-:Y:S01]  /*76f0*/  ISETP.GE.AND P4, PT, R30, R29.reuse, PT ;  /* 0x0000001d1e00720c */ /* 0x080fe20003f86270 */
[----:B------:R-:W-:Y:S01]  /*7700*/  VIADD R34, R3, 0x780 ;  /* 0x0000078003227836 */ /* 0x000fe20000000000 */
[----:B------:R-:W-:-:S02]  /*7710*/  ISETP.GE.AND P3, PT, R32, R29, PT ;  /* 0x0000001d2000720c */ /* 0x000fc40003f66270 */
[----:B------:R-:W-:-:S05]  /*7720*/  ISETP.GE.AND P2, PT, R20, R29, PT ;  /* 0x0000001d1400720c */ /* 0x000fca0003f46270 */
[----:B------:R-:W-:Y:S08]  /*7730*/  @P1 BRA `(.L_x_527) ;  /* 0x0000000000481947 */ /* 0x000ff00003800000 */
[----:B------:R-:W1:Y:S01]  /*7740*/  LDS R20, [R22] ;  /* 0x0000000016147984 */ /* 0x000e620000000800 */
[----:B------:R-:W3:Y:S01]  /*7750*/  LDCU UR4, c[0x0][0x3c4] ;  /* 0x00007880ff0477ac */ /* 0x000ee20008000800 */
[----:B------:R-:W-:Y:S01]  /*7760*/  IMAD.MOV.U32 R33, RZ, RZ, -0x1 ;  /* 0xffffffffff217424 */ /* 0x000fe200078e00ff */
[----:B-1----:R-:W-:-:S04]  /*7770*/  ISETP.NE.AND P1, PT, R20, 0x7fffffff, PT ;  /* 0x7fffffff1400780c */ /* 0x002fc80003f25270 */
[C---:B------:R-:W-:Y:S02]  /*7780*/  SEL R30, R20.reuse, 0x80000000, P1 ;  /* 0x80000000141e7807 */ /* 0x040fe40000800000 */
[----:B------:R-:W-:Y:S02]  /*7790*/  ISETP.GT.AND P1, PT, R20, -0x1, PT ;  /* 0xffffffff1400780c */ /* 0x000fe40003f24270 */
[----:B---3--:R-:W-:Y:S01]  /*77a0*/  SHF.R.U32.HI R30, RZ, UR4, R30 ;  /* 0x00000004ff1e7c19 */ /* 0x008fe2000801161e */
[----:B------:R-:W1:Y:S01]  /*77b0*/  LDCU.64 UR4, c[0x0][0x3a0] ;  /* 0x00007400ff0477ac */ /* 0x000e620008000a00 */
[----:B------:R-:W-:Y:S02]  /*77c0*/  SEL R33, R33, 0x80000000, P1 ;  /* 0x8000000021217807 */ /* 0x000fe40000800000 */
[----:B------:R-:W-:Y:S02]  /*77d0*/  LOP3.LUT R30, R30, R19, RZ, 0x30, !PT ;  /* 0x000000131e1e7212 */ /* 0x000fe400078e30ff */
[----:B------:R-:W-:-:S03]  /*77e0*/  LOP3.LUT R33, R33, R20, RZ, 0x3c, !PT ;  /* 0x0000001421217212 */ /* 0x000fc600078e3cff */
[----:B------:R-:W-:-:S05]  /*77f0*/  IMAD R32, R30, 0x8, R23 ;  /* 0x000000081e207824 */ /* 0x000fca00078e0217 */
[----:B------:R-:W3:Y:S02]  /*7800*/  LDS.64 R30, [R32+0x6600] ;  /* 0x00660000201e7984 */ /* 0x000ee40000000a00 */
[----:B---3--:R-:W-:-:S04]  /*7810*/  IADD3 R35, P6, PT, R30, R3, RZ ;  /* 0x000000031e237210 */ /* 0x008fc80007fde0ff */
[----:B-1----:R-:W-:Y:S01]  /*7820*/  LEA R30, P1, R35, UR4, 0x2 ;  /* 0x00000004231e7c11 */ /* 0x002fe2000f8210ff */
[----:B------:R-:W-:-:S05]  /*7830*/  IMAD.X R36, RZ, RZ, R31, P6 ;  /* 0x000000ffff247224 */ /* 0x000fca00030e061f */
[----:B------:R-:W-:-:S05]  /*7840*/  LEA.HI.X R31, R35, UR5, R36, 0x2, P1 ;  /* 0x00000005231f7c11 */ /* 0x000fca00088f1424 */
[----:B------:R1:W-:Y:S02]  /*7850*/  STG.E desc[UR6][R30.64], R33 ;  /* 0x000000211e007986 */ /* 0x0003e4000c101906 */
.L_x_527:
[----:B------:R-:W-:Y:S05]  /*7860*/  BSYNC.RECONVERGENT B0 ;  /* 0x0000000000007941 */ /* 0x000fea0003800200 */
.L_x_526:
[----:B------:R-:W-:Y:S01]  /*7870*/  NOP ;  /* 0x0000000000007918 */ /* 0x000fe20000000000 */
[----:B------:R-:W-:Y:S01]  /*7880*/  BSSY.RECONVERGENT B0, `(.L_x_528) ;  /* 0x0000016000007945 */ /* 0x000fe20003800200 */
[----:B------:R-:W-:Y:S01]  /*7890*/  ISETP.GE.AND P1, PT, R34, R29, PT ;  /* 0x0000001d2200720c */ /* 0x000fe20003f26270 */
[----:B------:R-:W-:Y:S02]  /*78a0*/  VIADD R34, R3, 0x900 ;  /* 0x0000090003227836 */ /* 0x000fe40000000000 */
[----:B------:R-:W-:Y:S10]  /*78b0*/  @P5 BRA `(.L_x_529) ;  /* 0x0000000000485947 */ /* 0x000ff40003800000 */
[----:B------:R-:W3:Y:S01]  /*78c0*/  LDS R20, [R22+0x600] ;  /* 0x0006000016147984 */ /* 0x000ee20000000800 */
[----:B------:R-:W4:Y:S01]  /*78d0*/  LDCU UR4, c[0x0][0x3c4] ;  /* 0x00007880ff0477ac */ /* 0x000f220008000800 */
[----:B-1----:R-:W-:Y:S01]  /*78e0*/  IMAD.MOV.U32 R33, RZ, RZ, -0x1 ;  /* 0xffffffffff217424 */ /* 0x002fe200078e00ff */
[----:B---3--:R-:W-:-:S04]  /*78f0*/  ISETP.NE.AND P5, PT, R20, 0x7fffffff, PT ;  /* 0x7fffffff1400780c */ /* 0x008fc80003fa5270 */
[C---:B------:R-:W-:Y:S02]  /*7900*/  SEL R30, R20.reuse, 0x80000000, P5 ;  /* 0x80000000141e7807 */ /* 0x040fe40002800000 */
[----:B------:R-:W-:Y:S02]  /*7910*/  ISETP.GT.AND P5, PT, R20, -0x1, PT ;  /* 0xffffffff1400780c */ /* 0x000fe40003fa4270 */
[----:B----4-:R-:W-:Y:S01]  /*7920*/  SHF.R.U32.HI R30, RZ, UR4, R30 ;  /* 0x00000004ff1e7c19 */ /* 0x010fe2000801161e */
        /* <DEDUP_REMOVED lines=11> */
.L_x_529:
[----:B------:R-:W-:Y:S05]  /*79e0*/  BSYNC.RECONVERGENT B0 ;  /* 0x0000000000007941 */ /* 0x000fea0003800200 */
.L_x_528:
[----:B------:R-:W-:Y:S01]  /*79f0*/  NOP ;  /* 0x0000000000007918 */ /* 0x000fe20000000000 */
[----:B------:R-:W-:Y:S01]  /*7a00*/  BSSY.RECONVERGENT B0, `(.L_x_530) ;  /* 0x0000016000007945 */ /* 0x000fe20003800200 */
[----:B------:R-:W-:Y:S01]  /*7a10*/  ISETP.GE.AND P5, PT, R34, R29, PT ;  /* 0x0000001d2200720c */ /* 0x000fe20003fa6270 */
[----:B------:R-:W-:Y:S02]  /*7a20*/  VIADD R34, R3, 0xa80 ;  /* 0x00000a8003227836 */ /* 0x000fe40000000000 */
[----:B------:R-:W-:Y:S10]  /*7a30*/  @P4 BRA `(.L_x_531) ;  /* 0x0000000000484947 */ /* 0x000ff40003800000 */
[----:B------:R-:W4:Y:S01]  /*7a40*/  LDS R20, [R22+0xc00] ;  /* 0x000c000016147984 */ /* 0x000f220000000800 */
[----:B------:R-:W5:Y:S01]  /*7a50*/  LDCU UR4, c[0x0][0x3c4] ;  /* 0x00007880ff0477ac */ /* 0x000f620008000800 */
[----:B-1-3--:R-:W-:Y:S01]  /*7a60*/  IMAD.MOV.U32 R33, RZ, RZ, -0x1 ;  /* 0xffffffffff217424 */ /* 0x00afe200078e00ff */
[----:B----4-:R-:W-:-:S04]  /*7a70*/  ISETP.NE.AND P4, PT, R20, 0x7fffffff, PT ;  /* 0x7fffffff1400780c */ /* 0x010fc80003f85270 */
[C---:B------:R-:W-:Y:S02]  /*7a80*/  SEL R30, R20.reuse, 0x80000000, P4 ;  /* 0x80000000141e7807 */ /* 0x040fe40002000000 */
[----:B------:R-:W-:Y:S02]  /*7a90*/  ISETP.GT.AND P4, PT, R20, -0x1, PT ;  /* 0xffffffff1400780c */ /* 0x000fe40003f84270 */
[----:B-----5:R-:W-:Y:S01]  /*7aa0*/  SHF.R.U32.HI R30, RZ, UR4, R30 ;  /* 0x00000004ff1e7c19 */ /* 0x020fe2000801161e */
        /* <DEDUP_REMOVED lines=11> */
.L_x_531:
[----:B------:R-:W-:Y:S05]  /*7b60*/  BSYNC.RECONVERGENT B0 ;  /* 0x0000000000007941 */ /* 0x000fea0003800200 */
.L_x_530:
[----:B------:R-:W-:Y:S01]  /*7b70*/  NOP ;  /* 0x0000000000007918 */ /* 0x000fe20000000000 */
[----:B------:R-:W-:Y:S01]  /*7b80*/  BSSY.RECONVERGENT B0, `(.L_x_532) ;  /* 0x0000016000007945 */ /* 0x000fe20003800200 */
[----:B------:R-:W-:Y:S02]  /*7b90*/  ISETP.GE.AND P4, PT, R34, R29, PT ;  /* 0x0000001d2200720c */ /* 0x000fe40003f86270 */
[----:B------:R-:W-:Y:S01]  /*7ba0*/  LOP3.LUT R34, R3, 0xc00, RZ, 0xfc, !PT ;  /* 0x00000c0003227812 */ /* 0x000fe200078efcff */
[----:B------:R-:W-:Y:S10]  /*7bb0*/  @P3 BRA `(.L_x_533) ;  /* 0x0000000000483947 */ /* 0x000ff40003800000 */
[----:B------:R-:W5:Y:S01]  /*7bc0*/  LDS R20, [R22+0x1200] ;  /* 0x0012000016147984 */ /* 0x000f620000000800 */
[----:B------:R-:W0:Y:S01]  /*7bd0*/  LDCU UR4, c[0x0][0x3c4] ;  /* 0x00007880ff0477ac */ /* 0x000e220008000800 */
[----:B-1-34-:R-:W-:Y:S01]  /*7be0*/  IMAD.MOV.U32 R33, RZ, RZ, -0x1 ;  /* 0xffffffffff217424 */ /* 0x01afe200078e00ff */
[----:B-----5:R-:W-:-:S04]  /*7bf0*/  ISETP.NE.AND P3, PT, R20, 0x7fffffff, PT ;  /* 0x7fffffff1400780c */ /* 0x020fc80003f65270 */
[C---:B------:R-:W-:Y:S02]  /*7c00*/  SEL R30, R20.reuse, 0x80000000, P3 ;  /* 0x80000000141e7807 */ /* 0x040fe40001800000 */
[----:B------:R-:W-:Y:S02]  /*7c10*/  ISETP.GT.AND P3, PT, R20, -0x1, PT ;  /* 0xffffffff1400780c */ /* 0x000fe40003f64270 */
[----:B0-----:R-:W-:Y:S01]  /*7c20*/  SHF.R.U32.HI R30, RZ, UR4, R30 ;  /* 0x00000004ff1e7c19 */ /* 0x001fe2000801161e */
[----:B------:R-:W0:Y:S01]  /*7c30*/  LDCU.64 UR4, c[0x0][0x3a0] ;  /* 0x00007400ff0477ac */ /* 0x000e220008000a00 */
[----:B------:R-:W-:Y:S02]  /*7c40*/  SEL R33, R33, 0x80000000, P3 ;  /* 0x8000000021217807 */ /* 0x000fe40001800000 */
[----:B------:R-:W-:Y:S02]  /*7c50*/  LOP3.LUT R30, R30, R19, RZ, 0x30, !PT ;  /* 0x000000131e1e7212 */ /* 0x000fe400078e30ff */
[----:B------:R-:W-:-:S03]  /*7c60*/  LOP3.LUT R33, R33, R20, RZ, 0x3c, !PT ;  /* 0x0000001421217212 */ /* 0x000fc600078e3cff */
[----:B------:R-:W-:-:S05]  /*7c70*/  IMAD R32, R30, 0x8, R23 ;  /* 0x000000081e207824 */ /* 0x000fca00078e0217 */
[----:B------:R-:W1:Y:S02]  /*7c80*/  LDS.64 R30, [R32+0x6600] ;  /* 0x00660000201e7984 */ /* 0x000e640000000a00 */
[----:B-1----:R-:W-:-:S04]  /*7c90*/  IADD3 R35, P6, PT, R30, R3, RZ ;  /* 0x000000031e237210 */ /* 0x002fc80007fde0ff */
[----:B0-----:R-:W-:Y:S01]  /*7ca0*/  LEA R30, P3, R35, UR4, 0x2 ;  /* 0x00000004231e7c11 */ /* 0x001fe2000f8610ff */
[----:B------:R-:W-:-:S05]  /*7cb0*/  IMAD.X R36, RZ, RZ, R31, P6 ;  /* 0x000000ffff247224 */ /* 0x000fca00030e061f */
[----:B------:R-:W-:-:S05]  /*7cc0*/  LEA.HI.X R31, R35, UR5, R36, 0x2, P3 ;  /* 0x00000005231f7c11 */ /* 0x000fca00098f1424 */
[----:B------:R0:W-:Y:S02]  /*7cd0*/  STG.E desc[UR6][R30.64+0x1200], R33 ;  /* 0x001200211e007986 */ /* 0x0001e4000c101906 */
.L_x_533:
[----:B------:R-:W-:Y:S05]  /*7ce0*/  BSYNC.RECONVERGENT B0 ;  /* 0x0000000000007941 */ /* 0x000fea0003800200 */
.L_x_532:
[----:B------:R-:W-:Y:S01]  /*7cf0*/  NOP ;  /* 0x0000000000007918 */ /* 0x000fe20000000000 */
[----:B------:R-:W-:Y:S01]  /*7d00*/  BSSY.RECONVERGENT B0, `(.L_x_534) ;  /* 0x0000016000007945 */ /* 0x000fe20003800200 */
[----:B------:R-:W-:Y:S01]  /*7d10*/  ISETP.GE.AND P3, PT, R34, R29, PT ;  /* 0x0000001d2200720c */ /* 0x000fe20003f66270 */
[----:B------:R-:W-:Y:S02]  /*7d20*/  VIADD R34, R3, 0xd80 ;  /* 0x00000d8003227836 */ /* 0x000fe40000000000 */
[----:B------:R-:W-:Y:S10]  /*7d30*/  @P2 BRA `(.L_x_535) ;  /* 0x0000000000482947 */ /* 0x000ff40003800000 */
[----:B------:R-:W5:Y:S01]  /*7d40*/  LDS R20, [R22+0x1800] ;  /* 0x0018000016147984 */ /* 0x000f620000000800 */
[----:B------:R-:W2:Y:S01]  /*7d50*/  LDCU UR4, c[0x0][0x3c4] ;  /* 0x00007880ff0477ac */ /* 0x000ea20008000800 */
[----:B01-34-:R-:W-:Y:S01]  /*7d60*/  IMAD.MOV.U32 R33, RZ, RZ, -0x1 ;  /* 0xffffffffff217424 */ /* 0x01bfe200078e00ff */
[----:B-----5:R-:W-:-:S04]  /*7d70*/  ISETP.NE.AND P2, PT, R20, 0x7fffffff, PT ;  /* 0x7fffffff1400780c */ /* 0x020fc80003f45270 */
[C---:B------:R-:W-:Y:S02]  /*7d80*/  SEL R30, R20.reuse, 0x80000000, P2 ;  /* 0x80000000141e7807 */ /* 0x040fe40001000000 */
[----:B------:R-:W-:Y:S02]  /*7d90*/  ISETP.GT.AND P2, PT, R20, -0x1, PT ;  /* 0xffffffff1400780c */ /* 0x000fe40003f44270 */
[----:B--2---:R-:W-:Y:S01]  /*7da0*/  SHF.R.U32.HI R30, RZ, UR4, R30 ;  /* 0x00000004ff1e7c19 */ /* 0x004fe2000801161e */
        /* <DEDUP_REMOVED lines=11> */
.L_x_535:
[----:B------:R-:W-:Y:S05]  /*7e60*/  BSYNC.RECONVERGENT B0 ;  /* 0x0000000000007941 */ /* 0x000fea0003800200 */
.L_x_534:
        /* <DEDUP_REMOVED lines=23> */
.L_x_537:
[----:B------:R-:W-:Y:S05]  /*7fe0*/  BSYNC.RECONVERGENT B0 ;  /* 0x0000000000007941 */ /* 0x000fea0003800200 */
.L_x_536:
        /* <DEDUP_REMOVED lines=23> */
.L_x_539:
[----:B------:R-:W-:Y:S05]  /*8160*/  BSYNC.RECONVERGENT B0 ;  /* 0x0000000000007941 */ /* 0x000fea0003800200 */
.L_x_538:
        /* <DEDUP_REMOVED lines=23> */
.L_x_541:
[----:B------:R-:W-:Y:S05]  /*82e0*/  BSYNC.RECONVERGENT B0 ;  /* 0x0000000000007941 */ /* 0x000fea0003800200 */
.L_x_540:
        /* <DEDUP_REMOVED lines=23> */
.L_x_543:
[----:B------:R-:W-:Y:S05]  /*8460*/  BSYNC.RECONVERGENT B0 ;  /* 0x0000000000007941 */ /* 0x000fea0003800200 */
.L_x_542:
        /* <DEDUP_REMOVED lines=23> */
.L_x_545:
[----:B------:R-:W-:Y:S05]  /*85e0*/  BSYNC.RECONVERGENT B0 ;  /* 0x0000000000007941 */ /* 0x000fea0003800200 */
.L_x_544:
        /* <DEDUP_REMOVED lines=23> */
.L_x_547:
[----:B------:R-:W-:Y:S05]  /*8760*/  BSYNC.RECONVERGENT B0 ;  /* 0x0000000000007941 */ /* 0x000fea0003800200 */
.L_x_546:
[----:B------:R-:W-:Y:S01]  /*8770*/  NOP ;  /* 0x0000000000007918 */ /* 0x000fe20000000000 */
[----:B------:R-:W-:Y:S01]  /*8780*/  BSSY.RECONVERGENT B0, `(.L_x_548) ;  /* 0x0000016000007945 */ /* 0x000fe20003800200 */
[----:B------:R-:W-:Y:S02]  /*8790*/  ISETP.GE.AND P1, PT, R34, R29, PT ;  /* 0x0000001d2200720c */ /* 0x000fe40003f26270 */
[----:B------:R-:W-:Y:S01]  /*87a0*/  LOP3.LUT R34, R3, 0x1800, RZ, 0xfc, !PT ;  /* 0x0000180003227812 */ /* 0x000fe200078efcff */
        /* <DEDUP_REMOVED lines=19> */
.L_x_549:
[----:B------:R-:W-:Y:S05]  /*88e0*/  BSYNC.RECONVERGENT B0 ;  /* 0x0000000000007941 */ /* 0x000fea0003800200 */
.L_x_548:
[----:B------:R-:W-:Y:S01]  /*88f0*/  NOP ;  /* 0x0000000000007918 */ /* 0x000fe20000000000 */
[----:B------:R-:W-:Y:S01]  /*8900*/  BSSY.RECONVERGENT B0, `(.L_x_550) ;  /* 0x0000015000007945 */ /* 0x000fe20003800200 */
[----:B------:R-:W-:-:S03]  /*8910*/  ISETP.GE.AND P5, PT, R34, R29, PT ;  /* 0x0000001d2200720c */ /* 0x000fc60003fa6270 */
        /* <DEDUP_REMOVED lines=19> */
.L_x_551:
[----:B------:R-:W-:Y:S05]  /*8a50*/  BSYNC.RECONVERGENT B0 ;  /* 0x0000000000007941 */ /* 0x000fea0003800200 */
.L_x_550:
[----:B------:R-:W-:Y:S01]  /*8a60*/  NOP ;  /* 0x0000000000007918 */ /* 0x000fe20000000000 */
[----:B------:R-:W-:Y:S04]  /*8a70*/  BSSY.RECONVERGENT B0, `(.L_x_552) ;  /* 0x0000014000007945 */ /* 0x000fe80003800200 */
[----:B------:R-:W-:Y:S05]  /*8a80*/  @P3 BRA `(.L_x_553) ;  /* 0x0000000000483947 */ /* 0x000fea0003800000 */
        /* <DEDUP_REMOVED lines=13> */
[----:B-1----:R-:W-:-:S05]  /*8b60*/  IADD3 R32, P4, PT, R30, R3, RZ ;  /* 0x000000031e207210 */ /* 0x002fca0007f9e0ff */
[----:B------:R-:W-:Y:S01]  /*8b70*/  IMAD.X R31, RZ, RZ, R31, P4 ;  /* 0x000000ffff1f7224 */ /* 0x000fe200020e061f */
[----:B0-----:R-:W-:-:S04]  /*8b80*/  LEA R30, P4, R32, UR4, 0x2 ;  /* 0x00000004201e7c11 */ /* 0x001fc8000f8810ff */
[----:B------:R-:W-:-:S05]  /*8b90*/  LEA.HI.X R31, R32, UR5, R31, 0x2, P4 ;  /* 0x00000005201f7c11 */ /* 0x000fca000a0f141f */
[----:B------:R0:W-:Y:S04]  /*8ba0*/  STG.E desc[UR6][R30.64+0x4e00], R33 ;  /* 0x004e00211e007986 */ /* 0x0001e8000c101906 */
.L_x_553:
[----:B------:R-:W-:Y:S05]  /*8bb0*/  BSYNC.RECONVERGENT B0 ;  /* 0x0000000000007941 */ /* 0x000fea0003800200 */
.L_x_552:
        /* <DEDUP_REMOVED lines=21> */
.L_x_555:
[----:B------:R-:W-:Y:S05]  /*8d10*/  BSYNC.RECONVERGENT B0 ;  /* 0x0000000000007941 */ /* 0x000fea0003800200 */
.L_x_554:
        /* <DEDUP_REMOVED lines=21> */
.L_x_557:
[----:B------:R-:W-:Y:S05]  /*8e70*/  BSYNC.RECONVERGENT B0 ;  /* 0x0000000000007941 */ /* 0x000fea0003800200 */
.L_x_556:
[----:B------:R-:W-:Y:S01]  /*8e80*/  NOP ;  /* 0x0000000000007918 */ /* 0x000fe20000000000 */
[----:B------:R-:W-:Y:S04]  /*8e90*/  BSSY.RECONVERGENT B0, `(.L_x_558) ;  /* 0x0000014000007945 */ /* 0x000fe80003800200 */
[----:B------:R-:W-:Y:S05]  /*8ea0*/  @P5 BRA `(.L_x_559) ;  /* 0x0000000000485947 */ /* 0x000fea0003800000 */
[----:B------:R-:W5:Y:S01]  /*8eb0*/  LDS R20, [R22+0x6000] ;  /* 0x0060000016147984 */ /* 0x000f620000000800 */
[----:B------:R-:W0:Y:S01]  /*8ec0*/  LDCU UR4, c[0x0][0x3c4] ;  /* 0x00007880ff0477ac */ /* 0x000e220008000800 */
[----:B-----5:R-:W-:-:S04]  /*8ed0*/  ISETP.NE.AND P1, PT, R20, 0x7fffffff, PT ;  /* 0x7fffffff1400780c */ /* 0x020fc80003f25270 */
[C---:B------:R-:W-:Y:S02]  /*8ee0*/  SEL R29, R20.reuse, 0x80000000, P1 ;  /* 0x80000000141d7807 */ /* 0x040fe40000800000 */
[----:B------:R-:W-:Y:S02]  /*8ef0*/  ISETP.GT.AND P1, PT, R20, -0x1, PT ;  /* 0xffffffff1400780c */ /* 0x000fe40003f24270 */
[----:B01-34-:R-:W-:Y:S01]  /*8f00*/  SHF.R.U32.HI R30, RZ, UR4, R29 ;  /* 0x00000004ff1e7c19 */ /* 0x01bfe2000801161d */
[----:B------:R-:W0:Y:S01]  /*8f10*/  LDCU.64 UR4, c[0x0][0x3a0] ;  /* 0x00007400ff0477ac */ /* 0x000e220008000a00 */
[----:B------:R-:W-:Y:S02]  /*8f20*/  IMAD.MOV.U32 R29, RZ, RZ, -0x1 ;  /* 0xffffffffff1d7424 */ /* 0x000fe400078e00ff */
[----:B------:R-:W-:-:S03]  /*8f30*/  LOP3.LUT R30, R30, R19, RZ, 0x30, !PT ;  /* 0x000000131e1e7212 */ /* 0x000fc600078e30ff */
[----:B------:R-:W-:Y:S02]  /*8f40*/  SEL R29, R29, 0x80000000, P1 ;  /* 0x800000001d1d7807 */ /* 0x000fe40000800000 */
[----:B------:R-:W-:Y:S02]  /*8f50*/  IMAD R23, R30, 0x8, R23 ;  /* 0x000000081e177824 */ /* 0x000fe400078e0217 */
[----:B------:R-:W-:-:S03]  /*8f60*/  LOP3.LUT R29, R29, R20, RZ, 0x3c, !PT ;  /* 0x000000141d1d7212 */ /* 0x000fc600078e3cff */
[----:B------:R-:W1:Y:S02]  /*8f70*/  LDS.64 R30, [R23+0x6600] ;  /* 0x00660000171e7984 */ /* 0x000e640000000a00 */
[----:B-1----:R-:W-:-:S05]  /*8f80*/  IADD3 R32, P2, PT, R30, R3, RZ ;  /* 0x000000031e207210 */ /* 0x002fca0007f5e0ff */
[----:B------:R-:W-:Y:S01]  /*8f90*/  IMAD.X R31, RZ, RZ, R31, P2 ;  /* 0x000000ffff1f7224 */ /* 0x000fe200010e061f */
[----:B0-----:R-:W-:-:S04]  /*8fa0*/  LEA R30, P2, R32, UR4, 0x2 ;  /* 0x00000004201e7c11 */ /* 0x001fc8000f8410ff */
[----:B------:R-:W-:-:S05]  /*8fb0*/  LEA.HI.X R31, R32, UR5, R31, 0x2, P2 ;  /* 0x00000005201f7c11 */ /* 0x000fca00090f141f */
[----:B------:R0:W-:Y:S04]  /*8fc0*/  STG.E desc[UR6][R30.64+0x6000], R29 ;  /* 0x0060001d1e007986 */ /* 0x0001e8000c101906 */
.L_x_559:
[----:B------:R-:W-:Y:S05]  /*8fd0*/  BSYNC.RECONVERGENT B0 ;  /* 0x0000000000007941 */ /* 0x000fea0003800200 */
.L_x_558:
[----:B------:R-:W-:Y:S01]  /*8fe0*/  NOP ;  /* 0x0000000000007918 */ /* 0x000fe20000000000 */
.L_x_525:
[----:B01-34-:R-:W0:Y:S01]  /*8ff0*/  LDS R30, [R22+0x1200] ;  /* 0x00120000161e7984 */ /* 0x01be220000000800 */
[----:B------:R-:W1:Y:S03]  /*9000*/  LDCU UR4, c[0x0][0x3c4] ;  /* 0x00007880ff0477ac */ /* 0x000e660008000800 */
[----:B------:R-:W3:Y:S04]  /*9010*/  LDS R20, [R22] ;  /* 0x0000000016147984 */ /* 0x000ee80000000800 */
[----:B------:R-:W4:Y:S04]  /*9020*/  LDS R23, [R22+0x600] ;  /* 0x0006000016177984 */ /* 0x000f280000000800 */
[----:B------:R-:W5:Y:S04]  /*9030*/  LDS R29, [R22+0xc00] ;  /* 0x000c0000161d7984 */ /* 0x000f680000000800 */
[----:B------:R-:W2:Y:S04]  /*9040*/  LDS R31, [R22+0x1800] ;  /* 0x00180000161f7984 */ /* 0x000ea80000000800 */
[----:B------:R-:W1:Y:S04]  /*9050*/  LDS R36, [R22+0x3600] ;  /* 0x0036000016247984 */ /* 0x000e680000000800 */
[----:B------:R-:W1:Y:S04]  /*9060*/  LDS R32, [R22+0x1e00] ;  /* 0x001e000016207984 */ /* 0x000e680000000800 */
[----:B------:R-:W1:Y:S04]  /*9070*/  LDS R33, [R22+0x2400] ;  /* 0x0024000016217984 */ /* 0x000e680000000800 */
[----:B------:R-:W1:Y:S04]  /*9080*/  LDS R34, [R22+0x2a00] ;  /* 0x002a000016227984 */ /* 0x000e680000000800 */
[----:B------:R-:W1:Y:S04]  /*9090*/  LDS R35, [R22+0x3000] ;  /* 0x0030000016237984 */ /* 0x000e680000000800 */
[----:B------:R-:W1:Y:S01]  /*90a0*/  LDS R38, [R22+0x3c00] ;  /* 0x003c000016267984 */ /* 0x000e620000000800 */
[----:B0-----:R-:W-:-:S03]  /*90b0*/  ISETP.NE.AND P2, PT, R30, 0x7fffffff, PT ;  /* 0x7fffffff1e00780c */ /* 0x001fc60003f45270 */
[----:B------:R-:W0:Y:S01]  /*90c0*/  LDS R47, [R22+0x6000] ;  /* 0x00600000162f7984 */ /* 0x000e220000000800 */
[----:B---3--:R-:W-:Y:S02]  /*90d0*/  ISETP.NE.AND P5, PT, R20, 0x7fffffff, PT ;  /* 0x7fffffff1400780c */ /* 0x008fe40003fa5270 */
[----:B------:R-:W-:Y:S01]  /*90e0*/  SEL R30, R30, 0x80000000, P2 ;  /* 0x800000001e1e7807 */ /* 0x000fe20001000000 */
[----:B------:R-:W3:Y:S01]  /*90f0*/  LDS R40, [R22+0x4200] ;  /* 0x0042000016287984 */ /* 0x000ee20000000800 */
[----:B----4-:R-:W-:Y:S02]  /*9100*/  ISETP.NE.AND P4, PT, R23, 0x7fffffff, PT ;  /* 0x7fffffff1700780c */ /* 0x010fe40003f85270 */
[----:B------:R-:W-:Y:S01]  /*9110*/  SEL R20, R20, 0x80000000, P5 ;  /* 0x8000000014147807 */ /* 0x000fe20002800000 */
[----:B------:R-:W4:Y:S01]  /*9120*/  LDS R42, [R22+0x4800] ;  /* 0x00480000162a7984 */ /* 0x000f220000000800 */
[----:B-----5:R-:W-:Y:S02]  /*9130*/  ISETP.NE.AND P3, PT, R29, 0x7fffffff, PT ;  /* 0x7fffffff1d00780c */ /* 0x020fe40003f65270 */
[----:B------:R-:W-:Y:S01]  /*9140*/  SEL R23, R23, 0x80000000, P4 ;  /* 0x8000000017177807 */ /* 0x000fe20002000000 */
[----:B------:R-:W5:Y:S01]  /*9150*/  LDS R44, [R22+0x4e00] ;  /* 0x004e0000162c7984 */ /* 0x000f620000000800 */
[----:B--2---:R-:W-:-:S02]  /*9160*/  ISETP.NE.AND P1, PT, R31, 0x7fffffff, PT ;  /* 0x7fffffff1f00780c */ /* 0x004fc40003f25270 */
[----:B------:R-:W-:Y:S01]  /*9170*/  SEL R29, R29, 0x80000000, P3 ;  /* 0x800000001d1d7807 */ /* 0x000fe20001800000 */
[----:B------:R-:W2:Y:S01]  /*9180*/  LDS R45, [R22+0x5400] ;  /* 0x00540000162d7984 */ /* 0x000ea20000000800 */
[----:B-1----:R-:W-:Y:S02]  /*9190*/  ISETP.NE.AND P2, PT, R36, 0x7fffffff, PT ;  /* 0x7fffffff2400780c */ /* 0x002fe40003f45270 */
[----:B------:R-:W-:Y:S01]  /*91a0*/  SEL R31, R31, 0x80000000, P1 ;  /* 0x800000001f1f7807 */ /* 0x000fe20000800000 */
[----:B------:R-:W1:Y:S01]  /*91b0*/  LDS R46, [R22+0x5a00] ;  /* 0x005a0000162e7984 */ /* 0x000e620000000800 */
[----:B------:R-:W-:Y:S02]  /*91c0*/  ISETP.NE.AND P6, PT, R32, 0x7fffffff, PT ;  /* 0x7fffffff2000780c */ /* 0x000fe40003fc5270 */
[----:B------:R-:W-:Y:S02]  /*91d0*/  SEL R37, R36, 0x80000000, P2 ;  /* 0x8000000024257807 */ /* 0x000fe40001000000 */
[----:B------:R-:W-:-:S02]  /*91e0*/  ISETP.NE.AND P5, PT, R33, 0x7fffffff, PT ;  /* 0x7fffffff2100780c */ /* 0x000fc40003fa5270 */
[----:B------:R-:W-:Y:S02]  /*91f0*/  SEL R32, R32, 0x80000000, P6 ;  /* 0x8000000020207807 */ /* 0x000fe40003000000 */
[C---:B------:R-:W-:Y:S02]  /*9200*/  ISETP.NE.AND P4, PT, R34.reuse, 0x7fffffff, PT ;  /* 0x7fffffff2200780c */ /* 0x040fe40003f85270 */
[----:B------:R-:W-:Y:S02]  /*9210*/  SEL R33, R33, 0x80000000, P5 ;  /* 0x8000000021217807 */ /* 0x000fe40002800000 */
[----:B------:R-:W-:Y:S02]  /*9220*/  ISETP.NE.AND P3, PT, R35, 0x7fffffff, PT ;  /* 0x7fffffff2300780c */ /* 0x000fe40003f65270 */
[----:B------:R-:W-:Y:S02]  /*9230*/  SEL R34, R34, 0x80000000, P4 ;  /* 0x8000000022227807 */ /* 0x000fe40002000000 */
[----:B------:R-:W-:-:S02]  /*9240*/  ISETP.NE.AND P1, PT, R38, 0x7fffffff, PT ;  /* 0x7fffffff2600780c */ /* 0x000fc40003f25270 */
[----:B------:R-:W-:Y:S02]  /*9250*/  SEL R35, R35, 0x80000000, P3 ;  /* 0x8000000023237807 */ /* 0x000fe40001800000 */
[C---:B0-----:R-:W-:Y:S02]  /*9260*/  ISETP.NE.AND P2, PT, R47.reuse, 0x7fffffff, PT ;  /* 0x7fffffff2f00780c */ /* 0x041fe40003f45270 */
[----:B------:R-:W-:Y:S02]  /*9270*/  SEL R39, R38, 0x80000000, P1 ;  /* 0x8000000026277807 */ /* 0x000fe40000800000 */
[----:B---3--:R-:W-:Y:S02]  /*9280*/  ISETP.NE.AND P6, PT, R40, 0x7fffffff, PT ;  /* 0x7fffffff2800780c */ /* 0x008fe40003fc5270 */
[----:B------:R-:W-:Y:S02]  /*9290*/  SEL R49, R47, 0x80000000, P2 ;  /* 0x800000002f317807 */ /* 0x000fe40001000000 */
[----:B----4-:R-:W-:-:S02]  /*92a0*/  ISETP.NE.AND P5, PT, R42, 0x7fffffff, PT ;  /* 0x7fffffff2a00780c */ /* 0x010fc40003fa5270 */
[----:B------:R-:W-:Y:S02]  /*92b0*/  SEL R41, R40, 0x80000000, P6 ;  /* 0x8000000028297807 */ /* 0x000fe40003000000 */
[----:B-----5:R-:W-:Y:S02]  /*92c0*/  ISETP.NE.AND P4, PT, R44, 0x7fffffff, PT ;  /* 0x7fffffff2c00780c */ /* 0x020fe40003f85270 */
[----:B------:R-:W-:Y:S02]  /*92d0*/  SEL R43, R42, 0x80000000, P5 ;  /* 0x800000002a2b7807 */ /* 0x000fe40002800000 */
[----:B--2---:R-:W-:Y:S02]  /*92e0*/  ISETP.NE.AND P3, PT, R45, 0x7fffffff, PT ;  /* 0x7fffffff2d00780c */ /* 0x004fe40003f65270 */
[----:B------:R-:W-:Y:S02]  /*92f0*/  SEL R44, R44, 0x80000000, P4 ;  /* 0x800000002c2c7807 */ /* 0x000fe40002000000 */
[----:B-1----:R-:W-:-:S02]  /*9300*/  ISETP.NE.AND P1, PT, R46, 0x7fffffff, PT ;  /* 0x7fffffff2e00780c */ /* 0x002fc40003f25270 */
[----:B------:R-:W-:Y:S02]  /*9310*/  SEL R45, R45, 0x80000000, P3 ;  /* 0x800000002d2d7807 */ /* 0x000fe40001800000 */
[----:B------:R-:W-:Y:S02]  /*9320*/  SEL R47, R46, 0x80000000, P1 ;  /* 0x800000002e2f7807 */ /* 0x000fe40000800000 */
[----:B------:R-:W-:Y:S02]  /*9330*/  SHF.R.U32.HI R30, RZ, UR4, R30 ;  /* 0x00000004ff1e7c19 */ /* 0x000fe4000801161e */
[----:B------:R-:W-:Y:S02]  /*9340*/  SHF.R.U32.HI R32, RZ, UR4, R32 ;  /* 0x00000004ff207c19 */ /* 0x000fe40008011620 */
[----:B------:R-:W-:Y:S02]  /*9350*/  SHF.R.U32.HI R34, RZ, UR4, R34 ;  /* 0x00000004ff227c19 */ /* 0x000fe40008011622 */
[----:B------:R-:W-:-:S02]  /*9360*/  SHF.R.U32.HI R20, RZ, UR4, R20 ;  /* 0x00000004ff147c19 */ /* 0x000fc40008011614 */
[----:B------:R-:W-:Y:S02]  /*9370*/  SHF.R.U32.HI R22, RZ, UR4, R23 ;  /* 0x00000004ff167c19 */ /* 0x000fe40008011617 */
[----:B------:R-:W-:Y:S02]  /*9380*/  SHF.R.U32.HI R42, RZ, UR4, R29 ;  /* 0x00000004ff2a7c19 */ /* 0x000fe4000801161d */
        /* <DEDUP_REMOVED lines=11> */
[-C--:B------:R-:W-:Y:S02]  /*9440*/  LOP3.LUT R41, R30, R19.reuse, RZ, 0x30, !PT ;  /* 0x000000131e297212 */ /* 0x080fe400078e30ff */
[-C--:B------:R-:W-:Y:S02]  /*9450*/  LOP3.LUT R39, R32, R19.reuse, RZ, 0x30, !PT ;  /* 0x0000001320277212 */ /* 0x080fe400078e30ff */
[-C--:B------:R-:W-:Y:S02]  /*9460*/  LOP3.LUT R37, R34, R19.reuse, RZ, 0x30, !PT ;  /* 0x0000001322257212 */ /* 0x080fe400078e30ff */
[-C--:B------:R-:W-:Y:S02]  /*9470*/  LOP3.LUT R44, R20, R19.reuse, RZ, 0x30, !PT ;  /* 0x00000013142c7212 */ /* 0x080fe400078e30ff */
[----:B------:R-:W-:-:S02]  /*9480*/  LOP3.LUT R43, R22, R19, RZ, 0x30, !PT ;  /* 0x00000013162b7212 */ /* 0x000fc400078e30ff */
[-C--:B------:R-:W-:Y:S02]  /*9490*/  LOP3.LUT R42, R42, R19.reuse, RZ, 0x30, !PT ;  /* 0x000000132a2a7212 */ /* 0x080fe400078e30ff */
        /* <DEDUP_REMOVED lines=10> */
[----:B------:R-:W-:Y:S01]  /*9540*/  LOP3.LUT R45, R58, R19, RZ, 0x30, !PT ;  /* 0x000000133a2d7212 */ /* 0x000fe200078e30ff */
        /* <DEDUP_REMOVED lines=26> */
.L_x_560:
[--C-:B------:R-:W-:Y:S01]  /*96f0*/  IMAD.IADD R60, R28, 0x1, -R18.reuse ;  /* 0x000000011c3c7824 */ /* 0x100fe200078e0a12 */
[----:B------:R-:W0:Y:S01]  /*9700*/  LDCU.64 UR4, c[0x0][0x3b8] ;  /* 0x00007700ff0477ac */ /* 0x000e220008000a00 */
[C---:B------:R-:W-:Y:S01]  /*9710*/  VIADD R3, R11.reuse, 0x20 ;  /* 0x000000200b037836 */ /* 0x040fe20000000000 */
[----:B------:R-:W-:Y:S01]  /*9720*/  SHF.R.S32.HI R62, RZ, 0x1f, R18 ;  /* 0x0000001fff3e7819 */ /* 0x000fe20000011412 */
[----:B------:R-:W-:Y:S01]  /*9730*/  VIADD R19, R11, 0xa0 ;  /* 0x000000a00b137836 */ /* 0x000fe20000000000 */
[----:B------:R-:W-:Y:S02]  /*9740*/  IADD3 R64, P2, PT, R18, R11, RZ ;  /* 0x0000000b12407210 */ /* 0x000fe40007f5e0ff */
[-C--:B------:R-:W-:Y:S01]  /*9750*/  ISETP.GE.AND P5, PT, R3, R60.reuse, PT ;  /* 0x0000003c0300720c */ /* 0x080fe20003fa6270 */
[C---:B------:R-:W-:Y:S01]  /*9760*/  VIADD R3, R11.reuse, 0x40 ;  /* 0x000000400b037836 */ /* 0x040fe20000000000 */
[----:B------:R-:W-:Y:S01]  /*9770*/  ISETP.GE.AND P6, PT, R11, R60, PT ;  /* 0x0000003c0b00720c */ /* 0x000fe20003fc6270 */
[----:B------:R-:W-:-:S03]  /*9780*/  IMAD.X R65, RZ, RZ, R62, P2 ;  /* 0x000000ffff417224 */ /* 0x000fc600010e063e */
[----:B------:R-:W-:Y:S01]  /*9790*/  ISETP.GE.AND P1, PT, R3, R60, PT ;  /* 0x0000003c0300720c */ /* 0x000fe20003f26270 */
[----:B------:R-:W-:-:S05]  /*97a0*/  VIADD R3, R11, 0x60 ;  /* 0x000000600b037836 */ /* 0x000fca0000000000 */
[----:B------:R-:W-:Y:S01]  /*97b0*/  ISETP.GE.AND P4, PT, R3, R60, PT ;  /* 0x0000003c0300720c */ /* 0x000fe20003f86270 */
[----:B------:R-:W-:Y:S01]  /*97c0*/  VIADD R3, R11, 0x80 ;  /* 0x000000800b037836 */ /* 0x000fe20000000000 */
[----:B0-----:R-:W-:-:S04]  /*97d0*/  LEA R2, P2, R64, UR4, 0x2 ;  /* 0x0000000440027c11 */ /* 0x001fc8000f8410ff */
[----:B------:R-:W-:Y:S02]  /*97e0*/  ISETP.GE.AND P3, PT, R3, R60, PT ;  /* 0x0000003c0300720c */ /* 0x000fe40003f66270 */
[----:B------:R-:W-:-:S04]  /*97f0*/  SHF.L.U64.HI R3, R64, 0x2, R65 ;  /* 0x0000000240037819 */ /* 0x000fc80000010241 */
[----:B------:R-:W-:Y:S02]  /*9800*/  IADD3.X R3, PT, PT, R3, UR5, RZ, P2, !PT ;  /* 0x0000000503037c10 */ /* 0x000fe400097fe4ff */
[-C--:B------:R-:W-:Y:S01]  /*9810*/  ISETP.GE.AND P2, PT, R19, R60.reuse, PT ;  /* 0x0000003c1300720c */ /* 0x080fe20003f46270 */
[----:B------:R-:W-:Y:S02]  /*9820*/  VIADD R19, R11, 0xc0 ;  /* 0x000000c00b137836 */ /* 0x000fe40000000000 */
[----:B------:R-:W5:Y:S03]  /*9830*/  @!P6 LDG.E R63, desc[UR6][R2.64] ;  /* 0x00000006023fe981 */ /* 0x000f66000c1e1900 */
[-C--:B------:R-:W-:Y:S01]  /*9840*/  ISETP.GE.AND P6, PT, R19, R60.reuse, PT ;  /* 0x0000003c1300720c */ /* 0x080fe20003fc6270 */
[----:B------:R-:W-:Y:S01]  /*9850*/  VIADD R19, R11, 0xe0 ;  /* 0x000000e00b137836 */ /* 0x000fe20000000000 */
[----:B------:R-:W5:Y:S04]  /*9860*/  @!P5 LDG.E R56, desc[UR6][R2.64+0x80] ;  /* 0x000080060238d981 */ /* 0x000f68000c1e1900 */
[-C--:B------:R-:W-:Y:S01]  /*9870*/  ISETP.GE.AND P5, PT, R19, R60.reuse, PT ;  /* 0x0000003c1300720c */ /* 0x080fe20003fa6270 */
[----:B------:R-:W-:Y:S01]  /*9880*/  VIADD R19, R11, 0x100 ;  /* 0x000001000b137836 */ /* 0x000fe20000000000 */
[----:B------:R-:W5:Y:S04]  /*9890*/  @!P1 LDG.E R61, desc[UR6][R2.64+0x100] ;  /* 0x00010006023d9981 */ /* 0x000f68000c1e1900 */
[----:B------:R-:W-:Y:S01]  /*98a0*/  ISETP.GE.AND P1, PT, R19, R60, PT ;  /* 0x0000003c1300720c */ /* 0x000fe20003f26270 */
[----:B------:R-:W5:Y:S01]  /*98b0*/  @!P2 LDG.E R57, desc[UR6][R2.64+0x280] ;  /* 0x000280060239a981 */ /* 0x000f62000c1e1900 */
[----:B------:R-:W-:-:S03]  /*98c0*/  VIADD R21, R11, 0x120 ;  /* 0x000001200b157836 */ /* 0x000fc60000000000 */
[----:B------:R-:W5:Y:S04]  /*98d0*/  @!P4 LDG.E R54, desc[UR6][R2.64+0x180] ;  /* 0x000180060236c981 */ /* 0x000f68000c1e1900 */
[----:B------:R-:W5:Y:S04]  /*98e0*/  @!P3 LDG.E R59, desc[UR6][R2.64+0x200] ;  /* 0x00020006023bb981 */ /* 0x000f68000c1e1900 */
[C---:B------:R-:W-:Y:S01]  /*98f0*/  @!P1 LEA R18, P2, R64.reuse, UR4, 0x2 ;  /* 0x0000000440129c11 */ /* 0x040fe2000f8410ff */
[----:B------:R-:W5:Y:S03]  /*9900*/  @!P6 LDG.E R55, desc[UR6][R2.64+0x300] ;  /* 0x000300060237e981 */ /* 0x000f66000c1e1900 */
[----:B------:R-:W-:Y:S01]  /*9910*/  @!P1 LEA.HI.X R19, R64, UR5, R65, 0x2, P2 ;  /* 0x0000000540139c11 */ /* 0x000fe200090f1441 */
[----:B------:R0:W5:Y:S04]  /*9920*/  @!P5 LDG.E R53, desc[UR6][R2.64+0x380] ;  /* 0x000380060235d981 */ /* 0x000168000c1e1900 */
[----:B------:R1:W5:Y:S01]  /*9930*/  @!P1 LDG.E R52, desc[UR6][R18.64+0x400] ;  /* 0x0004000612349981 */ /* 0x000362000c1e1900 */
[----:B------:R-:W-:Y:S01]  /*9940*/  ISETP.GE.AND P1, PT, R21, R60, PT ;  /* 0x0000003c1500720c */ /* 0x000fe20003f26270 */
[----:B0-----:R-:W-:-:S12]  /*9950*/  VIADD R3, R11, 0x140 ;  /* 0x000001400b037836 */ /* 0x001fd80000000000 */
[----:B------:R-:W-:-:S04]  /*9960*/  @!P1 LEA R20, P2, R64, UR4, 0x2 ;  /* 0x0000000440149c11 */ /* 0x000fc8000f8410ff */
[----:B------:R-:W-:-:S05]  /*9970*/  @!P1 LEA.HI.X R21, R64, UR5, R65, 0x2, P2 ;  /* 0x0000000540159c11 */ /* 0x000fca00090f1441 */
[----:B------:R0:W5:Y:S01]  /*9980*/  @!P1 LDG.E R51, desc[UR6][R20.64+0x480] ;  /* 0x0004800614339981 */ /* 0x000162000c1e1900 */
[----:B------:R-:W-:Y:S01]  /*9990*/  ISETP.GE.AND P1, PT, R3, R60, PT ;  /* 0x0000003c0300720c */ /* 0x000fe20003f26270 */
[----:B-1----:R-:W-:-:S12]  /*99a0*/  VIADD R19, R11, 0x160 ;  /* 0x000001600b137836 */ /* 0x002fd80000000000 */
[----:B------:R-:W-:-:S04]  /*99b0*/  @!P1 LEA R2, P2, R64, UR4, 0x2 ;  /* 0x0000000440029c11 */ /* 0x000fc8000f8410ff */
[----:B------:R-:W-:-:S05]  /*99c0*/  @!P1 LEA.HI.X R3, R64, UR5, R65, 0x2, P2 ;  /* 0x0000000540039c11 */ /* 0x000fca00090f1441 */
[----:B------:R1:W5:Y:S01]  /*99d0*/  @!P1 LDG.E R50, desc[UR6][R2.64+0x500] ;  /* 0x0005000602329981 */ /* 0x000362000c1e1900 */
[----:B------:R-:W-:Y:S01]  /*99e0*/  ISETP.GE.AND P1, PT, R19, R60, PT ;  /* 0x0000003c1300720c */ /* 0x000fe20003f26270 */
[----:B0-----:R-:W-:-:S12]  /*99f0*/  VIADD R21, R11, 0x180 ;  /* 0x000001800b157836 */ /* 0x001fd80000000000 */
[----:B------:R-:W-:-:S04]  /*9a00*/  @!P1 LEA R18, P2, R64, UR4, 0x2 ;  /* 0x0000000440129c11 */ /* 0x000fc8000f8410ff */
[----:B------:R-:W-:-:S05]  /*9a10*/  @!P1 LEA.HI.X R19, R64, UR5, R65, 0x2, P2 ;  /* 0x0000000540139c11 */ /* 0x000fca00090f1441 */
[----:B------:R-:W5:Y:S01]  /*9a20*/  @!P1 LDG.E R49, desc[UR6][R18.64+0x580] ;  /* 0x0005800612319981 */ /* 0x000f62000c1e1900 */
[----:B------:R-:W-:Y:S01]  /*9a30*/  ISETP.GE.AND P1, PT, R21, R60, PT ;  /* 0x0000003c1500720c */ /* 0x000fe20003f26270 */
[----:B-1----:R-:W-:-:S12]  /*9a40*/  VIADD R3, R11, 0x1a0 ;  /* 0x000001a00b037836 */ /* 0x002fd80000000000 */
[----:B------:R-:W-:-:S04]  /*9a50*/  @!P1 LEA R20, P2, R64, UR4, 0x2 ;  /* 0x0000000440149c11 */ /* 0x000fc8000f8410ff */
[----:B------:R-:W-:-:S05]  /*9a60*/  @!P1 LEA.HI.X R21, R64, UR5, R65, 0x2, P2 ;  /* 0x0000000540159c11 */ /* 0x000fca00090f1441 */
[----:B------:R0:W5:Y:S01]  /*9a70*/  @!P1 LDG.E R48, desc[UR6][R20.64+0x600] ;  /* 0x0006000614309981 */ /* 0x000162000c1e1900 */
[----:B------:R-:W-:Y:S01]  /*9a80*/  ISETP.GE.AND P1, PT, R3, R60, PT ;  /* 0x0000003c0300720c */ /* 0x000fe20003f26270 */
[----:B0-----:R-:W-:-:S05]  /*9a90*/  VIADD R21, R11, 0x200 ;  /* 0x000002000b157836 */ /* 0x001fca0000000000 */
[----:B------:R-:W-:-:S07]  /*9aa0*/  ISETP.GE.AND P3, PT, R21, R60, PT ;  /* 0x0000003c1500720c */ /* 0x000fce0003f66270 */
[----:B------:R-:W-:Y:S01]  /*9ab0*/  @!P1 LEA R22, P2, R64, UR4, 0x2 ;  /* 0x0000000440169c11 */ /* 0x000fe2000f8410ff */
[----:B------:R-:W-:-:S03]  /*9ac0*/  VIADD R3, R11, 0x1c0 ;  /* 0x000001c00b037836 */ /* 0x000fc60000000000 */
[----:B------:R-:W-:-:S05]  /*9ad0*/  @!P1 LEA.HI.X R23, R64, UR5, R65, 0x2, P2 ;  /* 0x0000000540179c11 */ /* 0x000fca00090f1441 */
[----:B------:R-:W5:Y:S01]  /*9ae0*/  @!P1 LDG.E R47, desc[UR6][R22.64+0x680] ;  /* 0x00068006162f9981 */ /* 0x000f62000c1e1900 */
[----:B------:R-:W0:Y:S01]  /*9af0*/  @!P3 S2R R20, SR_TID.X ;  /* 0x000000000014b919 */ /* 0x000e220000002100 */
[----:B------:R-:W-:Y:S01]  /*9b00*/  ISETP.GE.AND P1, PT, R3, R60, PT ;  /* 0x0000003c0300720c */ /* 0x000fe20003f26270 */
[----:B------:R-:W-:-:S12]  /*9b10*/  VIADD R3, R11, 0x1e0 ;  /* 0x000001e00b037836 */ /* 0x000fd80000000000 */
[----:B------:R-:W-:-:S04]  /*9b20*/  @!P1 LEA R18, P2, R64, UR4, 0x2 ;  /* 0x0000000440129c11 */ /* 0x000fc8000f8410ff */
[----:B------:R-:W-:Y:S02]  /*9b30*/  @!P1 LEA.HI.X R19, R64, UR5, R65, 0x2, P2 ;  /* 0x0000000540139c11 */ /* 0x000fe400090f1441 */
[----:B------:R-:W-:-:S03]  /*9b40*/  ISETP.GE.AND P2, PT, R3, R60, PT ;  /* 0x0000003c0300720c */ /* 0x000fc60003f46270 */
[----:B------:R1:W5:Y:S01]  /*9b50*/  @!P1 LDG.E R46, desc[UR6][R18.64+0x700] ;  /* 0x00070006122e9981 */ /* 0x000362000c1e1900 */
[C---:B0-----:R-:W-:Y:S02]  /*9b60*/  @!P3 LOP3.LUT R21, R20.reuse, 0x3e0, RZ, 0xc0, !PT ;  /* 0x000003e01415b812 */ /* 0x041fe400078ec0ff */
[----:B------:R-:W-:Y:S01]  /*9b70*/  @!P3 LOP3.LUT R20, R20, 0x1f, RZ, 0xc0, !PT ;  /* 0x0000001f1414b812 */ /* 0x000fe200078ec0ff */
[----:B-1----:R-:W-:-:S06]  /*9b80*/  @!P3 IMAD R19, R5, 0x1980, RZ ;  /* 0x000019800513b824 */ /* 0x002fcc00078e02ff */
[----:B------:R-:W-:Y:S01]  /*9b90*/  @!P2 LEA R2, P1, R64, UR4, 0x2 ;  /* 0x000000044002ac11 */ /* 0x000fe2000f8210ff */
[----:B------:R-:W-:-:S03]  /*9ba0*/  @!P3 IMAD R20, R21, 0x11, R20 ;  /* 0x000000111514b824 */ /* 0x000fc600078e0214 */
[----:B------:R-:W-:Y:S02]  /*9bb0*/  @!P2 LEA.HI.X R3, R64, UR5, R65, 0x2, P1 ;  /* 0x000000054003ac11 */ /* 0x000fe400088f1441 */
[----:B------:R-:W-:-:S03]  /*9bc0*/  @!P3 IADD3 R20, P1, PT, R19, R20, RZ ;  /* 0x000000141314b210 */ /* 0x000fc60007f3e0ff */
[----:B------:R1:W5:Y:S02]  /*9bd0*/  @!P2 LDG.E R11, desc[UR6][R2.64+0x780] ;  /* 0x00078006020ba981 */ /* 0x000364000c1e1900 */
[----:B------:R-:W-:Y:S01]  /*9be0*/  @!P3 IMAD.X R19, RZ, RZ, R62, P1 ;  /* 0x000000ffff13b224 */ /* 0x000fe200008e063e */
[----:B------:R-:W-:-:S04]  /*9bf0*/  @!P3 LEA R18, P1, R20, UR4, 0x2 ;  /* 0x000000041412bc11 */ /* 0x000fc8000f8210ff */
[----:B------:R-:W-:-:S05]  /*9c00*/  @!P3 LEA.HI.X R19, R20, UR5, R19, 0x2, P1 ;  /* 0x000000051413bc11 */ /* 0x000fca00088f1413 */
[----:B------:R1:W5:Y:S04]  /*9c10*/  @!P3 LDG.E R58, desc[UR6][R18.64+0x800] ;  /* 0x00080006123ab981 */ /* 0x000368000c1e1900 */
.L_x_561:
        /* <DEDUP_REMOVED lines=9> */
[----:B------:R1:W-:Y:S01]  /*9cb0*/  STS [R6+-0x4], R59 ;  /* 0xfffffc3b06007388 */ /* 0x0003e20000000800 */
[----:B0-----:R-:W-:-:S03]  /*9cc0*/  LEA R3, R2, UR4, 0x2 ;  /* 0x0000000402037c11 */ /* 0x001fc6000f8e10ff */
        /* <DEDUP_REMOVED lines=13> */
[----:B------:R-:W-:Y:S05]  /*9da0*/  @P0 BRA `(.L_x_562) ;  /* 0x00000008006c0947 */ /* 0x000fea0003800000 */
[----:B------:R-:W-:Y:S01]  /*9db0*/  LEA R44, R44, UR4, 0x3 ;  /* 0x000000042c2c7c11 */ /* 0x000fe2000f8e18ff */
[----:B-1----:R-:W-:Y:S01]  /*9dc0*/  LDS R11, [R3] ;  /* 0x00000000030b7984 */ /* 0x002fe20000000800 */
[----:B------:R-:W0:Y:S01]  /*9dd0*/  LDCU.64 UR8, c[0x0][0x3b0] ;  /* 0x00007600ff0877ac */ /* 0x000e220008000a00 */
[----:B------:R-:W-:Y:S02]  /*9de0*/  LEA R43, R43, UR4, 0x3 ;  /* 0x000000042b2b7c11 */ /* 0x000fe4000f8e18ff */
        /* <DEDUP_REMOVED lines=16> */
[----:B-1----:R-:W-:-:S05]  /*9ef0*/  IADD3 R0, P0, PT, R4, R2, RZ ;  /* 0x0000000204007210 */ /* 0x002fca0007f1e0ff */
[----:B------:R-:W-:Y:S01]  /*9f00*/  IMAD.X R5, RZ, RZ, R5, P0 ;  /* 0x000000ffff057224 */ /* 0x000fe200000e0605 */
[----:B0-----:R-:W-:-:S04]  /*9f10*/  LEA R6, P0, R0, UR8, 0x2 ;  /* 0x0000000800067c11 */ /* 0x001fc8000f8010ff */
[----:B------:R-:W-:-:S05]  /*9f20*/  LEA.HI.X R7, R0, UR9, R5, 0x2, P0 ;  /* 0x0000000900077c11 */ /* 0x000fca00080f1405 */
[----:B------:R-:W-:Y:S01]  /*9f30*/  STG.E desc[UR6][R6.64], R11 ;  /* 0x0000000b06007986 */ /* 0x000fe2000c101906 */
        /* <DEDUP_REMOVED lines=130> */
.L_x_562:
[----:B-1----:R-:W-:Y:S01]  /*a760*/  LEA R7, R44, UR4, 0x3 ;  /* 0x000000042c077c11 */ /* 0x002fe2000f8e18ff */
[----:B------:R-:W-:Y:S01]  /*a770*/  IMAD R5, R5, -0x1980, R28 ;  /* 0xffffe68005057824 */ /* 0x000fe200078e021c */
[----:B------:R-:W-:Y:S02]  /*a780*/  LEA R43, R43, UR4, 0x3 ;  /* 0x000000042b2b7c11 */ /* 0x000fe4000f8e18ff */
[----:B------:R-:W-:Y:S02]  /*a790*/  LEA R41, R41, UR4, 0x3 ;  /* 0x0000000429297c11 */ /* 0x000fe4000f8e18ff */
        /* <DEDUP_REMOVED lines=13> */
[----:B------:R-:W-:Y:S01]  /*a870*/  @!P1 LEA.HI.X R9, R0, R9, R6, 0x2, P0 ;  /* 0x0000000900099211 */ /* 0x000fe200000f1406 */
[----:B------:R-:W-:-:S04]  /*a880*/  VIADD R0, R2, 0x180 ;  /* 0x0000018002007836 */ /* 0x000fc80000000000 */
        /* <DEDUP_REMOVED lines=8> */
[----:B--2---:R-:W-:Y:S02]  /*a910*/  @!P1 LEA R10, P0, R0, R10, 0x2 ;  /* 0x0000000a000a9211 */ /* 0x004fe400078010ff */
[----:B------:R-:W-:Y:S02]  /*a920*/  LEA R7, R42, UR4, 0x3 ;  /* 0x000000042a077c11 */ /* 0x000fe4000f8e18ff */
        /* <DEDUP_REMOVED lines=69> */
[----:B------:R-:W-:Y:S02]  /*ad80*/  @!P1 LEA.HI.X R11, R0, R11, R6, 0x2, P0 ;  /* 0x0000000b000b9211 */ /* 0x000fe400000f1406 */
[----:B------:R-:W-:-:S03]  /*ad90*/  LOP3.LUT R0, R2, 0xc00, RZ, 0xfc, !PT ;  /* 0x00000c0002007812 */ /* 0x000fc600078efcff */
        /* <DEDUP_REMOVED lines=88> */
[C---:B--2---:R-:W-:Y:S02]  /*b320*/  @!P1 LEA R10, P0, R0.reuse, R10, 0x2 ;  /* 0x0000000a000a9211 */ /* 0x044fe400078010ff */
        /* <DEDUP_REMOVED lines=16> */
.L_x_478:
[----:B------:R-:W-:Y:S02]  /*b430*/  IMAD.MOV.U32 R72, RZ, RZ, R57 ;  /* 0x000000ffff487224 */ /* 0x000fe400078e0039 */
[----:B------:R-:W-:Y:S02]  /*b440*/  IMAD.MOV.U32 R65, RZ, RZ, 0x1 ;  /* 0x00000001ff417424 */ /* 0x000fe400078e00ff */
[----:B------:R-:W-:Y:S02]  /*b450*/  IMAD.MOV.U32 R74, RZ, RZ, RZ ;  /* 0x000000ffff4a7224 */ /* 0x000fe400078e00ff */
[----:B------:R-:W-:-:S07]  /*b460*/  IMAD.MOV.U32 R63, RZ, RZ, -0x1 ;  /* 0xffffffffff3f7424 */ /* 0x000fce00078e00ff */
[----:B------:R-:W-:Y:S05]  /*b470*/  WARPSYNC.COLLECTIVE R63, `(.L_x_563) ;  /* 0x000000003f087348 */ /* 0x000fea0003c00000 */
[----:B------:R0:W1:Y:S02]  /*b480*/  SHFL.UP P0, R70, R72, R65, R74 ;  /* 0x0400004148467389 */ /* 0x000064000000004a */
[----:B01----:R-:W-:Y:S05]  /*b490*/  ENDCOLLECTIVE ;  /* 0x000000000000791b */ /* 0x003fea0003800000 */
.L_x_563:
[----:B------:R-:W-:Y:S02]  /*b4a0*/  IMAD.MOV.U32 R65, RZ, RZ, 0x2 ;  /* 0x00000002ff417424 */ /* 0x000fe400078e00ff */
[----:B------:R-:W-:-:S04]  /*b4b0*/  IMAD.MOV.U32 R66, RZ, RZ, R70 ;  /* 0x000000ffff427224 */ /* 0x000fc800078e0046 */
[----:B------:R-:W-:-:S04]  /*b4c0*/  @P0 IMAD.IADD R66, R57, 0x1, R66 ;  /* 0x0000000139420824 */ /* 0x000fc800078e0242 */
[----:B------:R-:W-:-:S07]  /*b4d0*/  IMAD.MOV.U32 R72, RZ, RZ, R66 ;  /* 0x000000ffff487224 */ /* 0x000fce00078e0042 */
[----:B------:R-:W-:Y:S05]  /*b4e0*/  WARPSYNC.COLLECTIVE R63, `(.L_x_564) ;  /* 0x000000003f087348 */ /* 0x000fea0003c00000 */
[----:B------:R0:W1:Y:S02]  /*b4f0*/  SHFL.UP P0, R70, R72, R65, R74 ;  /* 0x0400004148467389 */ /* 0x000064000000004a */
[----:B01----:R-:W-:Y:S05]  /*b500*/  ENDCOLLECTIVE ;  /* 0x000000000000791b */ /* 0x003fea0003800000 */
.L_x_564:
[----:B------:R-:W-:Y:S02]  /*b510*/  IMAD.MOV.U32 R65, RZ, RZ, 0x4 ;  /* 0x00000004ff417424 */ /* 0x000fe400078e00ff */
[----:B------:R-:W-:-:S04]  /*b520*/  IMAD.MOV.U32 R59, RZ, RZ, R70 ;  /* 0x000000ffff3b7224 */ /* 0x000fc800078e0046 */
[----:B------:R-:W-:-:S04]  /*b530*/  @P0 IMAD.IADD R59, R66, 0x1, R59 ;  /* 0x00000001423b0824 */ /* 0x000fc800078e023b */
[----:B------:R-:W-:-:S07]  /*b540*/  IMAD.MOV.U32 R72, RZ, RZ, R59 ;  /* 0x000000ffff487224 */ /* 0x000fce00078e003b */
[----:B------:R-:W-:Y:S05]  /*b550*/  WARPSYNC.COLLECTIVE R63, `(.L_x_565) ;  /* 0x000000003f087348 */ /* 0x000fea0003c00000 */
[----:B------:R0:W1:Y:S02]  /*b560*/  SHFL.UP P0, R70, R72, R65, R74 ;  /* 0x0400004148467389 */ /* 0x000064000000004a */
[----:B01----:R-:W-:Y:S05]  /*b570*/  ENDCOLLECTIVE ;  /* 0x000000000000791b */ /* 0x003fea0003800000 */
.L_x_565:
[----:B------:R-:W-:Y:S02]  /*b580*/  IMAD.MOV.U32 R65, RZ, RZ, 0x8 ;  /* 0x00000008ff417424 */ /* 0x000fe400078e00ff */
[----:B------:R-:W-:-:S04]  /*b590*/  IMAD.MOV.U32 R68, RZ, RZ, R70 ;  /* 0x000000ffff447224 */ /* 0x000fc800078e0046 */
[----:B------:R-:W-:-:S04]  /*b5a0*/  @P0 IMAD.IADD R68, R59, 0x1, R68 ;  /* 0x000000013b440824 */ /* 0x000fc800078e0244 */
[----:B------:R-:W-:-:S07]  /*b5b0*/  IMAD.MOV.U32 R72, RZ, RZ, R68 ;  /* 0x000000ffff487224 */ /* 0x000fce00078e0044 */
[----:B------:R-:W-:Y:S05]  /*b5c0*/  WARPSYNC.COLLECTIVE R63, `(.L_x_566) ;  /* 0x000000003f087348 */ /* 0x000fea0003c00000 */
[----:B------:R0:W1:Y:S02]  /*b5d0*/  SHFL.UP P0, R70, R72, R65, R74 ;  /* 0x0400004148467389 */ /* 0x000064000000004a */
[----:B01----:R-:W-:Y:S05]  /*b5e0*/  ENDCOLLECTIVE ;  /* 0x000000000000791b */ /* 0x003fea0003800000 */
.L_x_566:
[----:B------:R-:W-:Y:S02]  /*b5f0*/  IMAD.MOV.U32 R65, RZ, RZ, 0x10 ;  /* 0x00000010ff417424 */ /* 0x000fe400078e00ff */
[----:B------:R-:W-:-:S04]  /*b600*/  IMAD.MOV.U32 R61, RZ, RZ, R70 ;  /* 0x000000ffff3d7224 */ /* 0x000fc800078e0046 */
[----:B------:R-:W-:-:S04]  /*b610*/  @P0 IMAD.IADD R61, R68, 0x1, R61 ;  /* 0x00000001443d0824 */ /* 0x000fc800078e023d */
[----:B------:R-:W-:-:S07]  /*b620*/  IMAD.MOV.U32 R72, RZ, RZ, R61 ;  /* 0x000000ffff487224 */ /* 0x000fce00078e003d */
[----:B------:R-:W-:Y:S05]  /*b630*/  WARPSYNC.COLLECTIVE R63, `(.L_x_567) ;  /* 0x000000003f087348 */ /* 0x000fea0003c00000 */
[----:B------:R0:W1:Y:S02]  /*b640*/  SHFL.UP P0, R70, R72, R65, R74 ;  /* 0x0400004148467389 */ /* 0x000064000000004a */
[----:B01----:R-:W-:Y:S05]  /*b650*/  ENDCOLLECTIVE ;  /* 0x000000000000791b */ /* 0x003fea0003800000 */
.L_x_567:
[----:B------:R-:W-:Y:S05]  /*b660*/  BRA `(.L_x_568) ;  /* 0xffffff7c00107947 */ /* 0x000fea000383ffff */
.L_x_569:
        /* <DEDUP_REMOVED lines=9> */
.L_x_1752:


//--------------------- .text._ZN3cub18CUB_300001_SM_10006detail10radix_sort33DeviceRadixSortExclusiveSumKernelINS1_5radix10policy_hubIffyE10Policy1000EyEEvPT0_ --------------------------
	.section	.text._ZN3cub18CUB_300001_SM_10006detail10radix_sort33DeviceRadixSortExclusiveSumKernelINS1_5radix10policy_hubIffyE10Policy1000EyEEvPT0_,"ax",@progbits
	.align	128
        .global         _ZN3cub18CUB_300001_SM_10006detail10radix_sort33DeviceRadixSortExclusiveSumKernelINS1_5radix10policy_hubIffyE10Policy1000EyEEvPT0_
        .type           _ZN3cub18CUB_300001_SM_10006detail10radix_sort33DeviceRadixSortExclusiveSumKernelINS1_5radix10policy_hubIffyE10Policy1000EyEEvPT0_,@function
        .size           _ZN3cub18CUB_300001_SM_10006detail10radix_sort33DeviceRadixSortExclusiveSumKernelINS1_5radix10policy_hubIffyE10Policy1000EyEEvPT0_,(.L_x_1753 - _ZN3cub18CUB_300001_SM_10006detail10radix_sort33DeviceRadixSortExclusiveSumKernelINS1_5radix10policy_hubIffyE10Policy1000EyEEvPT0_)
        .other          _ZN3cub18CUB_300001_SM_10006detail10radix_sort33DeviceRadixSortExclusiveSumKernelINS1_5radix10policy_hubIffyE10Policy1000EyEEvPT0_,@"STO_CUDA_ENTRY STV_DEFAULT"
_ZN3cub18CUB_300001_SM_10006detail10radix_sort33DeviceRadixSortExclusiveSumKernelINS1_5radix10policy_hubIffyE10Policy1000EyEEvPT0_:
.text._ZN3cub18CUB_300001_SM_10006detail10radix_sort33DeviceRadixSortExclusiveSumKernelINS1_5radix10policy_hubIffyE10Policy1000EyEEvPT0_:
        /* <DEDUP_REMOVED lines=63> */
.L_x_582:
        /* <DEDUP_REMOVED lines=28> */
.L_x_570:
[----:B------:R-:W-:Y:S05]  /*05b0*/  WARPSYNC.ALL ;  /* 0x0000000000007948 */ /* 0x000fea0003800000 */
[----:B------:R-:W-:Y:S06]  /*05c0*/  BAR.SYNC.DEFER_BLOCKING 0x0 ;  /* 0x0000000000007b1d */ /* 0x000fec0000010000 */
[----:B------:R-:W-:Y:S05]  /*05d0*/  @P1 EXIT ;  /* 0x000000000000194d */ /* 0x000fea0003800000 */
[----:B01----:R-:W0:Y:S04]  /*05e0*/  LDS.64 R2, [R0+0x10] ;  /* 0x0000100000027984 */ /* 0x003e280000000a00 */
[----:B0-----:R-:W-:Y:S01]  /*05f0*/  STG.E.64 desc[UR4][R16.64], R2 ;  /* 0x0000000210007986 */ /* 0x001fe2000c101b04 */
[----:B------:R-:W-:Y:S05]  /*0600*/  EXIT ;  /* 0x000000000000794d */ /* 0x000fea0003800000 */
.L_x_571:
[----:B------:R-:W-:Y:S02]  /*0610*/  IMAD.MOV.U32 R24, RZ, RZ, R20 ;  /* 0x000000ffff187224 */ /* 0x000fe400078e0014 */
[----:B------:R-:W-:Y:S02]  /*0620*/  IMAD.MOV.U32 R23, RZ, RZ, 0x1 ;  /* 0x00000001ff177424 */ /* 0x000fe400078e00ff */
[----:B------:R-:W-:Y:S02]  /*0630*/  IMAD.MOV.U32 R22, RZ, RZ, RZ ;  /* 0x000000ffff167224 */ /* 0x000fe400078e00ff */
[----:B------:R-:W-:-:S07]  /*0640*/  IMAD.MOV.U32 R21, RZ, RZ, -0x1 ;  /* 0xffffffffff157424 */ /* 0x000fce00078e00ff */
[----:B------:R-:W-:Y:S05]  /*0650*/  WARPSYNC.COLLECTIVE R21, `(.L_x_572) ;  /* 0x0000000015087348 */ /* 0x000fea0003c00000 */
[----:B------:R0:W1:Y:S02]  /*0660*/  SHFL.UP P0, R25, R24, R23, R22 ;  /* 0x0400001718197389 */ /* 0x0000640000000016 */
[----:B01----:R-:W-:Y:S05]  /*0670*/  ENDCOLLECTIVE ;  /* 0x000000000000791b */ /* 0x003fea0003800000 */
.L_x_572:
[----:B------:R-:W-:Y:S02]  /*0680*/  IMAD.MOV.U32 R24, RZ, RZ, R19 ;  /* 0x000000ffff187224 */ /* 0x000fe400078e0013 */
[----:B------:R-:W-:-:S07]  /*0690*/  IMAD.MOV.U32 R27, RZ, RZ, R25 ;  /* 0x000000ffff1b7224 */ /* 0x000fce00078e0019 */
[----:B------:R-:W-:Y:S05]  /*06a0*/  WARPSYNC.COLLECTIVE R21, `(.L_x_573) ;  /* 0x0000000015087348 */ /* 0x000fea0003c00000 */
[----:B------:R0:W1:Y:S02]  /*06b0*/  SHFL.UP P0, R25, R24, R23, R22 ;  /* 0x0400001718197389 */ /* 0x0000640000000016 */
[----:B01----:R-:W-:Y:S05]  /*06c0*/  ENDCOLLECTIVE ;  /* 0x000000000000791b */ /* 0x003fea0003800000 */
.L_x_573:
        /* <DEDUP_REMOVED lines=9> */
.L_x_574:
[----:B------:R-:W-:Y:S02]  /*0760*/  IMAD.MOV.U32 R24, RZ, RZ, R26 ;  /* 0x000000ffff187224 */ /* 0x000fe400078e001a */
[----:B------:R-:W-:-:S07]  /*0770*/  IMAD.MOV.U32 R28, RZ, RZ, R25 ;  /* 0x000000ffff1c7224 */ /* 0x000fce00078e0019 */
[----:B------:R-:W-:Y:S05]  /*0780*/  WARPSYNC.COLLECTIVE R21, `(.L_x_575) ;  /* 0x0000000015087348 */ /* 0x000fea0003c00000 */
[----:B------:R0:W1:Y:S02]  /*0790*/  SHFL.UP P0, R25, R24, R23, R22 ;  /* 0x0400001718197389 */ /* 0x0000640000000016 */
[----:B01----:R-:W-:Y:S05]  /*07a0*/  ENDCOLLECTIVE ;  /* 0x000000000000791b */ /* 0x003fea0003800000 */
.L_x_575:
        /* <DEDUP_REMOVED lines=9> */
.L_x_576:
[----:B------:R-:W-:Y:S02]  /*0840*/  IMAD.MOV.U32 R24, RZ, RZ, R29 ;  /* 0x000000ffff187224 */ /* 0x000fe400078e001d */
[----:B------:R-:W-:-:S07]  /*0850*/  IMAD.MOV.U32 R27, RZ, RZ, R25 ;  /* 0x000000ffff1b7224 */ /* 0x000fce00078e0019 */
[----:B------:R-:W-:Y:S05]  /*0860*/  WARPSYNC.COLLECTIVE R21, `(.L_x_577) ;  /* 0x0000000015087348 */ /* 0x000fea0003c00000 */
[----:B------:R0:W1:Y:S02]  /*0870*/  SHFL.UP P0, R25, R24, R23, R22 ;  /* 0x0400001718197389 */ /* 0x0000640000000016 */
[----:B01----:R-:W-:Y:S05]  /*0880*/  ENDCOLLECTIVE ;  /* 0x000000000000791b */ /* 0x003fea0003800000 */
.L_x_577:
        /* <DEDUP_REMOVED lines=9> */
.L_x_578:
[----:B------:R-:W-:Y:S02]  /*0920*/  IMAD.MOV.U32 R24, RZ, RZ, R29 ;  /* 0x000000ffff187224 */ /* 0x000fe400078e001d */
[----:B------:R-:W-:-:S07]  /*0930*/  IMAD.MOV.U32 R27, RZ, RZ, R25 ;  /* 0x000000ffff1b7224 */ /* 0x000fce00078e0019 */
[----:B------:R-:W-:Y:S05]  /*0940*/  WARPSYNC.COLLECTIVE R21, `(.L_x_579) ;  /* 0x0000000015087348 */ /* 0x000fea0003c00000 */
[----:B------:R0:W1:Y:S02]  /*0950*/  SHFL.UP P0, R25, R24, R23, R22 ;  /* 0x0400001718197389 */ /* 0x0000640000000016 */
[----:B01----:R-:W-:Y:S05]  /*0960*/  ENDCOLLECTIVE ;  /* 0x000000000000791b */ /* 0x003fea0003800000 */
.L_x_579:
        /* <DEDUP_REMOVED lines=9> */
.L_x_580:
[----:B------:R-:W-:Y:S02]  /*0a00*/  IMAD.MOV.U32 R24, RZ, RZ, R26 ;  /* 0x000000ffff187224 */ /* 0x000fe400078e001a */
[----:B------:R-:W-:-:S07]  /*0a10*/  IMAD.MOV.U32 R28, RZ, RZ, R25 ;  /* 0x000000ffff1c7224 */ /* 0x000fce00078e0019 */
[----:B------:R-:W-:Y:S05]  /*0a20*/  WARPSYNC.COLLECTIVE R21, `(.L_x_581) ;  /* 0x0000000015087348 */ /* 0x000fea0003c00000 */
[----:B------:R0:W1:Y:S02]  /*0a30*/  SHFL.UP P0, R25, R24, R23, R22 ;  /* 0x0400001718197389 */ /* 0x0000640000000016 */
[----:B01----:R-:W-:Y:S05]  /*0a40*/  ENDCOLLECTIVE ;  /* 0x000000000000791b */ /* 0x003fea0003800000 */
.L_x_581:
[----:B------:R-:W-:Y:S05]  /*0a50*/  BRA `(.L_x_582) ;  /* 0xfffffff800647947 */ /* 0x000fea000383ffff */
.L_x_583:
        /* <DEDUP_REMOVED lines=10> */
.L_x_1753:


//--------------------- .text._ZN3cub18CUB_300001_SM_10006detail10radix_sort30DeviceRadixSortHistogramKernelINS1_5radix10policy_hubIffyE10Policy1000ELNS0_9SortOrderE0EfyNS1_21identity_decomposer_tEEEvPT2_PKT1_SA_iiT3_ --------------------------
	.section	.text._ZN3cub18CUB_300001_SM_10006detail10radix_sort30DeviceRadixSortHistogramKernelINS1_5radix10policy_hubIffyE10Policy1000ELNS0_9SortOrderE0EfyNS1_21identity_decomposer_tEEEvPT2_PKT1_SA_iiT3_,"ax",@progbits
	.align	128
        .global         _ZN3cub18CUB_300001_SM_10006detail10radix_sort30DeviceRadixSortHistogramKernelINS1_5radix10policy_hubIffyE10Policy1000ELNS0_9SortOrderE0EfyNS1_21identity_decomposer_tEEEvPT2_PKT1_SA_iiT3_
        .type           _ZN3cub18CUB_300001_SM_10006detail10radix_sort30DeviceRadixSortHistogramKernelINS1_5radix10policy_hubIffyE10Policy1000ELNS0_9SortOrderE0EfyNS1_21identity_decomposer_tEEEvPT2_PKT1_SA_iiT3_,@function
        .size           _ZN3cub18CUB_300001_SM_10006detail10radix_sort30DeviceRadixSortHistogramKernelINS1_5radix10policy_hubIffyE10Policy1000ELNS0_9SortOrderE0EfyNS1_21identity_decomposer_tEEEvPT2_PKT1_SA_iiT3_,(.L_x_1754 - _ZN3cub18CUB_300001_SM_10006detail10radix_sort30DeviceRadixSortHistogramKernelINS1_5radix10policy_hubIffyE10Policy1000ELNS0_9SortOrderE0EfyNS1_21identity_decomposer_tEEEvPT2_PKT1_SA_iiT3_)
        .other          _ZN3cub18CUB_300001_SM_10006detail10radix_sort30DeviceRadixSortHistogramKernelINS1_5radix10policy_hubIffyE10Policy1000ELNS0_9SortOrderE0EfyNS1_21identity_decomposer_tEEEvPT2_PKT1_SA_iiT3_,@"STO_CUDA_ENTRY STV_DEFAULT"
_ZN3cub18CUB_300001_SM_10006detail10radix_sort30DeviceRadixSortHistogramKernelINS1_5radix10policy_hubIffyE10Policy1000ELNS0_9SortOrderE0EfyNS1_21identity_decomposer_tEEEvPT2_PKT1_SA_iiT3_:
.text._ZN3cub18CUB_300001_SM_10006detail10radix_sort30DeviceRadixSortHistogramKernelINS1_5radix10policy_hubIffyE10Policy1000ELNS0_9SortOrderE0EfyNS1_21identity_decomposer_tEEEvPT2_PKT1_SA_iiT3_:
        /* <DEDUP_REMOVED lines=8> */
[----:B------:R-:W2:Y:S01]  /*0080*/  S2UR UR8, SR_CTAID.X ;  /* 0x00000000000879c3 */ /* 0x000ea20000002500 */
[----:B------:R-:W-:Y:S01]  /*0090*/  UIADD3.X UR12, UPT, UPT, UR7, -0x1, URZ, UP0, !UPT ;  /* 0xffffffff070c7890 */ /* 0x000fe200087fe4ff */
[----:B------:R-:W3:Y:S03]  /*00a0*/  LDCU.64 UR20, c[0x0][0x358] ;  /* 0x00006b00ff1477ac */ /* 0x000ee60008000a00 */
[----:B------:R-:W-:Y:S01]  /*00b0*/  USHF.R.U64 UR11, UR11, 0x1e, UR12 ;  /* 0x0000001e0b0b7899 */ /* 0x000fe2000800120c */
[----:B------:R-:W4:Y:S03]  /*00c0*/  LDCU UR28, c[0x0][0x370] ;  /* 0x00006e00ff1c77ac */ /* 0x000f260008000800 */
        /* <DEDUP_REMOVED lines=8> */
[----:B0-----:R-:W-:Y:S01]  /*0150*/  VIADD R20, R0, 0x780 ;  /* 0x0000078000147836 */ /* 0x001fe20000000000 */
[----:B------:R-:W-:Y:S02]  /*0160*/  USEL UR12, UR12, UR7, UP0 ;  /* 0x000000070c0c7287 */ /* 0x000fe40008000000 */
[----:B------:R-:W-:Y:S02]  /*0170*/  UISETP.GE.AND UP0, UPT, UR4, 0x8, UPT ;  /* 0x000000080400788c */ /* 0x000fe4000bf06270 */
[----:B------:R-:W-:Y:S02]  /*0180*/  USHF.R.S32.HI UR5, URZ, 0x3, UR5 ;  /* 0x00000003ff057899 */ /* 0x000fe40008011405 */
[----:B--2---:R-:W-:Y:S02]  /*0190*/  USHF.L.U32 UR8, UR8, 0xb, URZ ;  /* 0x0000000b08087899 */ /* 0x004fe400080006ff */
[----:B------:R-:W-:Y:S01]  /*01a0*/  PLOP3.LUT P0, PT, PT, PT, UP0, 0x80, 0x8 ;  /* 0x000000000008781c */ /* 0x000fe20003f0f008 */
[----:B------:R-:W-:-:S02]  /*01b0*/  UIADD3 UR22, UPT, UPT, UR5, -0x1, URZ ;  /* 0xffffffff05167890 */ /* 0x000fc4000fffe0ff */
[----:B------:R-:W-:Y:S01]  /*01c0*/  ULOP3.LUT UR23, UR5, 0xf, URZ, 0xc0, !UPT ;  /* 0x0000000f05177892 */ /* 0x000fe2000f8ec0ff */
[----:B------:R-:W-:Y:S01]  /*01d0*/  ISETP.GT.U32.OR P0, PT, R0, 0xff, !P0 ;  /* 0x000000ff0000780c */ /* 0x000fe20004704470 */
[----:B------:R-:W-:Y:S02]  /*01e0*/  ULOP3.LUT UR24, UR5, 0x7, URZ, 0xc0, !UPT ;  /* 0x0000000705187892 */ /* 0x000fe4000f8ec0ff */
[----:B------:R-:W-:Y:S01]  /*01f0*/  ULOP3.LUT UR25, UR5, 0x3, URZ, 0xc0, !UPT ;  /* 0x0000000305197892 */ /* 0x000fe2000f8ec0ff */
[----:B------:R-:W-:Y:S01]  /*0200*/  P2R R21, PR, RZ, 0x1 ;  /* 0x00000001ff157803 */ /* 0x000fe20000000000 */
[----:B------:R-:W-:Y:S02]  /*0210*/  ULOP3.LUT UR26, UR5, 0xffffff0, URZ, 0xc0, !UPT ;  /* 0x0ffffff0051a7892 */ /* 0x000fe4000f8ec0ff */
[----:B------:R-:W-:Y:S02]  /*0220*/  ULOP3.LUT UR27, UR5, 0xffffff8, URZ, 0xc0, !UPT ;  /* 0x0ffffff8051b7892 */ /* 0x000fe4000f8ec0ff */
[----:B------:R-:W-:Y:S01]  /*0230*/  ULOP3.LUT UR9, UR5, 0x1, URZ, 0xc0, !UPT ;  /* 0x0000000105097892 */ /* 0x000fe2000f8ec0ff */
[----:B------:R-:W-:Y:S01]  /*0240*/  UMOV UR6, URZ ;  /* 0x000000ff00067c82 */ /* 0x000fe20008000000 */
[----:B---34-:R-:W-:-:S10]  /*0250*/  UMOV UR7, URZ ;  /* 0x000000ff00077c82 */ /* 0x018fd40008000000 */
.L_x_667:
[----:B------:R-:W-:Y:S01]  /*0260*/  ISETP.NE.AND P0, PT, R21, RZ, PT ;  /* 0x000000ff1500720c */ /* 0x000fe20003f05270 */
[----:B------:R-:W-:-:S12]  /*0270*/  BSSY.RECONVERGENT B0, `(.L_x_584) ;  /* 0x0000080000007945 */ /* 0x000fd80003800200 */
[----:B012345:R-:W-:Y:S05]  /*0280*/  @P0 BRA `(.L_x_585) ;  /* 0x0000000400f80947 */ /* 0x03ffea0003800000 */
[----:B------:R-:W0:Y:S01]  /*0290*/  S2UR UR5, SR_CgaCtaId ;  /* 0x00000000000579c3 */ /* 0x000e220000008800 */
[----:B------:R-:W-:Y:S01]  /*02a0*/  IMAD.U32 R2, RZ, RZ, UR22 ;  /* 0x00000016ff027e24 */ /* 0x000fe2000f8e00ff */
[----:B------:R-:W-:-:S04]  /*02b0*/  UMOV UR4, 0x400 ;  /* 0x0000040000047882 */ /* 0x000fc80000000000 */
[----:B------:R-:W-:Y:S01]  /*02c0*/  ISETP.GE.U32.AND P1, PT, R2, 0xf, PT ;  /* 0x0000000f0200780c */ /* 0x000fe20003f26070 */
[----:B------:R-:W-:Y:S01]  /*02d0*/  IMAD.MOV.U32 R2, RZ, RZ, RZ ;  /* 0x000000ffff027224 */ /* 0x000fe200078e00ff */
[----:B0-----:R-:W-:-:S06]  /*02e0*/  ULEA UR4, UR5, UR4, 0x18 ;  /* 0x0000000405047291 */ /* 0x001fcc000f8ec0ff */
[----:B------:R-:W-:-:S05]  /*02f0*/  LEA R5, R0, UR4, 0x2 ;  /* 0x0000000400057c11 */ /* 0x000fca000f8e10ff */
[----:B------:R-:W-:Y:S05]  /*0300*/  @!P1 BRA `(.L_x_586) ;  /* 0x00000000005c9947 */ /* 0x000fea0003800000 */
[----:B------:R-:W-:Y:S01]  /*0310*/  VIADD R2, R5, 0x2000 ;  /* 0x0000200005027836 */ /* 0x000fe20000000000 */
[----:B------:R-:W-:-:S12]  /*0320*/  UIADD3 UR4, UPT, UPT, -UR26, URZ, URZ ;  /* 0x000000ff1a047290 */ /* 0x000fd8000fffe1ff */
.L_x_587:
        /* <DEDUP_REMOVED lines=21> */
.L_x_586:
[----:B------:R-:W-:Y:S01]  /*0480*/  ISETP.NE.AND P0, PT, RZ, UR23, PT ;  /* 0x00000017ff007c0c */ /* 0x000fe2000bf05270 */
[----:B------:R-:W-:Y:S02]  /*0490*/  IMAD.U32 R6, RZ, RZ, UR24 ;  /* 0x00000018ff067e24 */ /* 0x000fe4000f8e00ff */
[----:B------:R-:W-:Y:S02]  /*04a0*/  IMAD.U32 R3, RZ, RZ, UR23 ;  /* 0x00000017ff037e24 */ /* 0x000fe4000f8e00ff */
        /* <DEDUP_REMOVED lines=16> */
.L_x_589:
        /* <DEDUP_REMOVED lines=18> */
.L_x_588:
[----:B------:R-:W-:-:S13]  /*06d0*/  ISETP.GT.U32.AND P2, PT, R0, 0x7f, PT ;  /* 0x0000007f0000780c */ /* 0x000fda0003f44070 */
[----:B------:R-:W-:Y:S05]  /*06e0*/  @P2 BRA `(.L_x_585) ;  /* 0x0000000000e02947 */ /* 0x000fea0003800000 */
[----:B--23--:R-:W-:Y:S01]  /*06f0*/  IMAD.MOV.U32 R2, RZ, RZ, RZ ;  /* 0x000000ffff027224 */ /* 0x00cfe200078e00ff */
[----:B------:R-:W-:Y:S06]  /*0700*/  @!P1 BRA `(.L_x_590) ;  /* 0x0000000000589947 */ /* 0x000fec0003800000 */
[----:B------:R-:W-:-:S07]  /*0710*/  IMAD.MOV.U32 R2, RZ, RZ, RZ ;  /* 0x000000ffff027224 */ /* 0x000fce00078e00ff */
.L_x_591:
        /* <DEDUP_REMOVED lines=21> */
.L_x_590:
        /* <DEDUP_REMOVED lines=14> */
.L_x_592:
[----:B------:R-:W-:Y:S05]  /*0950*/  BRA.U !UP0, `(.L_x_585) ;  /* 0x0000000108447547 */ /* 0x000fea000b800000 */
[----:B------:R-:W-:Y:S01]  /*0960*/  ISETP.GE.U32.AND P0, PT, R6, 0x3, PT ;  /* 0x000000030600780c */ /* 0x000fe20003f06070 */
[----:B------:R-:W-:-:S12]  /*0970*/  UISETP.NE.AND UP0, UPT, UR25, URZ, UPT ;  /* 0x000000ff1900728c */ /* 0x000fd8000bf05270 */
[C---:B---3--:R-:W-:Y:S02]  /*0980*/  @P0 IMAD R3, R2.reuse, 0x400, R5 ;  /* 0x0000040002030824 */ /* 0x048fe400078e0205 */
[----:B------:R-:W-:-:S03]  /*0990*/  @P0 VIADD R2, R2, 0x4 ;  /* 0x0000000402020836 */ /* 0x000fc60000000000 */
        /* <DEDUP_REMOVED lines=13> */
.L_x_585:
[----:B------:R-:W-:Y:S05]  /*0a70*/  BSYNC.RECONVERGENT B0 ;  /* 0x0000000000007941 */ /* 0x000fea0003800200 */
.L_x_584:
        /* <DEDUP_REMOVED lines=16> */
.L_x_598:
        /* <DEDUP_REMOVED lines=14> */
[----:B------:R-:W0:Y:S01]  /*0c60*/  LDCU.64 UR18, c[0x0][0x388] ;  /* 0x00007100ff1277ac */ /* 0x000e220008000a00 */
[----:B---34-:R-:W-:-:S05]  /*0c70*/  IADD3 R3, P0, PT, R0, UR15, RZ ;  /* 0x0000000f00037c10 */ /* 0x018fca000ff1e0ff */
[----:B012---:R-:W-:Y:S01]  /*0c80*/  IMAD.X R4, RZ, RZ, UR16, P0 ;  /* 0x00000010ff047e24 */ /* 0x007fe200080e06ff */
[----:B------:R-:W-:-:S04]  /*0c90*/  LEA R2, P0, R3, UR18, 0x2 ;  /* 0x0000001203027c11 */ /* 0x000fc8000f8010ff */
        /* <DEDUP_REMOVED lines=18> */
.L_x_594:
[----:B------:R-:W1:Y:S01]  /*0dc0*/  LDCU.64 UR18, c[0x0][0x388] ;  /* 0x00007100ff1277ac */ /* 0x000e620008000a00 */
[C---:B0-23--:R-:W-:Y:S01]  /*0dd0*/  VIADD R2, R0.reuse, 0x80 ;  /* 0x0000008000027836 */ /* 0x04dfe20000000000 */
[C---:B----4-:R-:W-:Y:S01]  /*0de0*/  IADD3 R3, P0, PT, R0.reuse, UR15, RZ ;  /* 0x0000000f00037c10 */ /* 0x050fe2000ff1e0ff */
[C---:B------:R-:W-:Y:S01]  /*0df0*/  VIADD R5, R0.reuse, 0x180 ;  /* 0x0000018000057836 */ /* 0x040fe20000000000 */
[C---:B------:R-:W-:Y:S01]  /*0e00*/  ISETP.GE.AND P1, PT, R0.reuse, UR17, PT ;  /* 0x0000001100007c0c */ /* 0x040fe2000bf26270 */
[----:B------:R-:W-:Y:S01]  /*0e10*/  VIADD R6, R0, 0x100 ;  /* 0x0000010000067836 */ /* 0x000fe20000000000 */
[----:B------:R-:W-:Y:S01]  /*0e20*/  ISETP.GE.AND P2, PT, R2, UR17, PT ;  /* 0x0000001102007c0c */ /* 0x000fe2000bf46270 */
[----:B-1----:R-:W-:Y:S01]  /*0e30*/  IMAD.X R4, RZ, RZ, UR16, P0 ;  /* 0x00000010ff047e24 */ /* 0x002fe200080e06ff */
[----:B------:R-:W-:Y:S01]  /*0e40*/  ISETP.GE.AND P4, PT, R5, UR17, PT ;  /* 0x0000001105007c0c */ /* 0x000fe2000bf86270 */
[----:B------:R-:W-:Y:S01]  /*0e50*/  VIADD R5, R0, 0x200 ;  /* 0x0000020000057836 */ /* 0x000fe20000000000 */
[----:B------:R-:W-:Y:S01]  /*0e60*/  ISETP.GE.AND P3, PT, R6, UR17, PT ;  /* 0x0000001106007c0c */ /* 0x000fe2000bf66270 */
[----:B------:R-:W-:-:S02]  /*0e70*/  IMAD.MOV.U32 R11, RZ, RZ, 0x7fffffff ;  /* 0x7fffffffff0b7424 */ /* 0x000fc400078e00ff */
[----:B------:R-:W-:Y:S01]  /*0e80*/  IMAD.MOV.U32 R10, RZ, RZ, 0x7fffffff ;  /* 0x7fffffffff0a7424 */ /* 0x000fe200078e00ff */
[----:B------:R-:W-:Y:S01]  /*0e90*/  ISETP.GE.AND P5, PT, R5, UR17, PT ;  /* 0x0000001105007c0c */ /* 0x000fe2000bfa6270 */
[----:B------:R-:W-:Y:S01]  /*0ea0*/  VIADD R5, R0, 0x300 ;  /* 0x0000030000057836 */ /* 0x000fe20000000000 */
[----:B------:R-:W-:-:S04]  /*0eb0*/  LEA R2, P0, R3, UR18, 0x2 ;  /* 0x0000001203027c11 */ /* 0x000fc8000f8010ff */
[----:B------:R-:W-:Y:S01]  /*0ec0*/  LEA.HI.X R3, R3, UR19, R4, 0x2, P0 ;  /* 0x0000001303037c11 */ /* 0x000fe200080f1404 */
[----:B------:R-:W-:Y:S02]  /*0ed0*/  VIADD R4, R0, 0x280 ;  /* 0x0000028000047836 */ /* 0x000fe40000000000 */
[----:B------:R-:W-:Y:S02]  /*0ee0*/  IMAD.MOV.U32 R13, RZ, RZ, 0x7fffffff ;  /* 0x7fffffffff0d7424 */ /* 0x000fe400078e00ff */
[----:B------:R1:W5:Y:S01]  /*0ef0*/  @!P2 LDG.E R11, desc[UR20][R2.64+0x200] ;  /* 0x00020014020ba981 */ /* 0x000362000c1e1900 */
[----:B------:R-:W-:Y:S01]  /*0f00*/  ISETP.GE.AND P0, PT, R4, UR17, PT ;  /* 0x0000001104007c0c */ /* 0x000fe2000bf06270 */
[----:B------:R-:W-:Y:S02]  /*0f10*/  VIADD R4, R0, 0x380 ;  /* 0x0000038000047836 */ /* 0x000fe40000000000 */
[----:B------:R1:W5:Y:S01]  /*0f20*/  @!P1 LDG.E R10, desc[UR20][R2.64] ;  /* 0x00000014020a9981 */ /* 0x000362000c1e1900 */
[----:B------:R-:W-:Y:S01]  /*0f30*/  IMAD.MOV.U32 R12, RZ, RZ, 0x7fffffff ;  /* 0x7fffffffff0c7424 */ /* 0x000fe200078e00ff */
[----:B------:R-:W-:-:S02]  /*0f40*/  ISETP.GE.AND P1, PT, R5, UR17, PT ;  /* 0x0000001105007c0c */ /* 0x000fc4000bf26270 */
[----:B------:R-:W-:Y:S01]  /*0f50*/  ISETP.GE.AND P2, PT, R4, UR17, PT ;  /* 0x0000001104007c0c */ /* 0x000fe2000bf46270 */
[C---:B------:R-:W-:Y:S01]  /*0f60*/  VIADD R4, R0.reuse, 0x480 ;  /* 0x0000048000047836 */ /* 0x040fe20000000000 */
[----:B------:R1:W5:Y:S01]  /*0f70*/  @!P4 LDG.E R13, desc[UR20][R2.64+0x600] ;  /* 0x00060014020dc981 */ /* 0x000362000c1e1900 */
[----:B------:R-:W-:Y:S01]  /*0f80*/  IMAD.MOV.U32 R14, RZ, RZ, 0x7fffffff ;  /* 0x7fffffffff0e7424 */ /* 0x000fe200078e00ff */
[----:B------:R-:W-:Y:S02]  /*0f90*/  LOP3.LUT R5, R0, 0x400, RZ, 0xfc, !PT ;  /* 0x0000040000057812 */ /* 0x000fe400078efcff */
[----:B------:R-:W-:Y:S01]  /*0fa0*/  ISETP.GE.AND P4, PT, R4, UR17, PT ;  /* 0x0000001104007c0c */ /* 0x000fe2000bf86270 */
[----:B------:R-:W-:Y:S01]  /*0fb0*/  VIADD R4, R0, 0x500 ;  /* 0x0000050000047836 */ /* 0x000fe20000000000 */
[----:B------:R1:W5:Y:S01]  /*0fc0*/  @!P3 LDG.E R12, desc[UR20][R2.64+0x400] ;  /* 0x00040014020cb981 */ /* 0x000362000c1e1900 */
[----:B------:R-:W-:Y:S01]  /*0fd0*/  ISETP.GE.AND P3, PT, R5, UR17, PT ;  /* 0x0000001105007c0c */ /* 0x000fe2000bf66270 */
[----:B------:R-:W-:-:S02]  /*0fe0*/  IMAD.MOV.U32 R15, RZ, RZ, 0x7fffffff ;  /* 0x7fffffffff0f7424 */ /* 0x000fc400078e00ff */
[----:B------:R-:W-:Y:S01]  /*0ff0*/  IMAD.MOV.U32 R18, RZ, RZ, 0x7fffffff ;  /* 0x7fffffffff127424 */ /* 0x000fe200078e00ff */
[----:B------:R1:W5:Y:S01]  /*1000*/  @!P5 LDG.E R14, desc[UR20][R2.64+0x800] ;  /* 0x00080014020ed981 */ /* 0x000362000c1e1900 */
[----:B------:R-:W-:Y:S01]  /*1010*/  ISETP.GE.AND P5, PT, R4, UR17, PT ;  /* 0x0000001104007c0c */ /* 0x000fe2000bfa6270 */
[C---:B------:R-:W-:Y:S02]  /*1020*/  VIADD R5, R0.reuse, 0x580 ;  /* 0x0000058000057836 */ /* 0x040fe40000000000 */
[----:B------:R-:W-:Y:S01]  /*1030*/  VIADD R4, R0, 0x600 ;  /* 0x0000060000047836 */ /* 0x000fe20000000000 */
[----:B------:R1:W5:Y:S01]  /*1040*/  @!P0 LDG.E R15, desc[UR20][R2.64+0xa00] ;  /* 0x000a0014020f8981 */ /* 0x000362000c1e1900 */
[----:B------:R-:W-:Y:S01]  /*1050*/  IMAD.MOV.U32 R19, RZ, RZ, 0x7fffffff ;  /* 0x7fffffffff137424 */ /* 0x000fe200078e00ff */
[----:B------:R-:W-:Y:S01]  /*1060*/  ISETP.GE.AND P0, PT, R5, UR17, PT ;  /* 0x0000001105007c0c */ /* 0x000fe2000bf06270 */
[----:B------:R-:W-:Y:S01]  /*1070*/  IMAD.MOV.U32 R17, RZ, RZ, 0x7fffffff ;  /* 0x7fffffffff117424 */ /* 0x000fe200078e00ff */
[----:B------:R1:W5:Y:S01]  /*1080*/  @!P1 LDG.E R18, desc[UR20][R2.64+0xc00] ;  /* 0x000c001402129981 */ /* 0x000362000c1e1900 */
[----:B------:R-:W-:Y:S01]  /*1090*/  IMAD.MOV.U32 R16, RZ, RZ, 0x7fffffff ;  /* 0x7fffffffff107424 */ /* 0x000fe200078e00ff */
[----:B------:R-:W-:Y:S01]  /*10a0*/  ISETP.GE.AND P1, PT, R4, UR17, PT ;  /* 0x0000001104007c0c */ /* 0x000fe2000bf26270 */
[C---:B------:R-:W-:Y:S01]  /*10b0*/  VIADD R4, R0.reuse, 0x680 ;  /* 0x0000068000047836 */ /* 0x040fe20000000000 */
[----:B------:R1:W5:Y:S01]  /*10c0*/  @!P2 LDG.E R19, desc[UR20][R2.64+0xe00] ;  /* 0x000e00140213a981 */ /* 0x000362000c1e1900 */
[----:B------:R-:W-:-:S03]  /*10d0*/  VIADD R5, R0, 0x700 ;  /* 0x0000070000057836 */ /* 0x000fc60000000000 */
[----:B------:R1:W5:Y:S01]  /*10e0*/  @!P3 LDG.E R17, desc[UR20][R2.64+0x1000] ;  /* 0x001000140211b981 */ /* 0x000362000c1e1900 */
[----:B------:R-:W-:Y:S02]  /*10f0*/  ISETP.GE.AND P2, PT, R4, UR17, PT ;  /* 0x0000001104007c0c */ /* 0x000fe4000bf46270 */
[----:B------:R-:W-:Y:S01]  /*1100*/  ISETP.GE.AND P3, PT, R5, UR17, PT ;  /* 0x0000001105007c0c */ /* 0x000fe2000bf66270 */
[----:B------:R1:W5:Y:S01]  /*1110*/  @!P4 LDG.E R16, desc[UR20][R2.64+0x1200] ;  /* 0x001200140210c981 */ /* 0x000362000c1e1900 */
[----:B------:R-:W-:Y:S01]  /*1120*/  ISETP.GE.AND P4, PT, R20, UR17, PT ;  /* 0x0000001114007c0c */ /* 0x000fe2000bf86270 */
[----:B------:R-:W-:Y:S02]  /*1130*/  IMAD.MOV.U32 R9, RZ, RZ, 0x7fffffff ;  /* 0x7fffffffff097424 */ /* 0x000fe400078e00ff */
[----:B------:R-:W-:Y:S02]  /*1140*/  IMAD.MOV.U32 R8, RZ, RZ, 0x7fffffff ;  /* 0x7fffffffff087424 */ /* 0x000fe400078e00ff */
[----:B------:R-:W-:-:S02]  /*1150*/  IMAD.MOV.U32 R5, RZ, RZ, 0x7fffffff ;  /* 0x7fffffffff057424 */ /* 0x000fc400078e00ff */
[----:B------:R-:W-:Y:S01]  /*1160*/  IMAD.MOV.U32 R4, RZ, RZ, 0x7fffffff ;  /* 0x7fffffffff047424 */ /* 0x000fe200078e00ff */
[----:B------:R1:W5:Y:S01]  /*1170*/  @!P5 LDG.E R9, desc[UR20][R2.64+0x1400] ;  /* 0x001400140209d981 */ /* 0x000362000c1e1900 */
[----:B------:R-:W-:Y:S02]  /*1180*/  IMAD.MOV.U32 R6, RZ, RZ, 0x7fffffff ;  /* 0x7fffffffff067424 */ /* 0x000fe400078e00ff */
[----:B------:R-:W-:Y:S01]  /*1190*/  IMAD.MOV.U32 R7, RZ, RZ, 0x7fffffff ;  /* 0x7fffffffff077424 */ /* 0x000fe200078e00ff */
[----:B------:R1:W5:Y:S04]  /*11a0*/  @!P0 LDG.E R8, desc[UR20][R2.64+0x1600] ;  /* 0x0016001402088981 */ /* 0x000368000c1e1900 */
[----:B------:R1:W5:Y:S04]  /*11b0*/  @!P1 LDG.E R5, desc[UR20][R2.64+0x1800] ;  /* 0x0018001402059981 */ /* 0x000368000c1e1900 */
[----:B------:R1:W5:Y:S04]  /*11c0*/  @!P2 LDG.E R4, desc[UR20][R2.64+0x1a00] ;  /* 0x001a00140204a981 */ /* 0x000368000c1e1900 */
[----:B------:R1:W5:Y:S04]  /*11d0*/  @!P3 LDG.E R6, desc[UR20][R2.64+0x1c00] ;  /* 0x001c00140206b981 */ /* 0x000368000c1e1900 */
[----:B------:R1:W5:Y:S02]  /*11e0*/  @!P4 LDG.E R7, desc[UR20][R2.64+0x1e00] ;  /* 0x001e00140207c981 */ /* 0x000364000c1e1900 */
.L_x_595:
[----:B01----:R-:W0:Y:S02]  /*11f0*/  LDC.64 R2, c[0x0][0x398] ;  /* 0x0000e600ff027b82 */ /* 0x003e240000000a00 */
[----:B0-----:R-:W-:-:S13]  /*1200*/  ISETP.GT.AND P0, PT, R3, R2, PT ;  /* 0x000000020300720c */ /* 0x001fda0003f04270 */
[----:B------:R-:W-:Y:S05]  /*1210*/  @!P0 BRA `(.L_x_596) ;  /* 0x0000000800788947 */ /* 0x000fea0003800000 */
[----:B------:R-:W-:Y:S01]  /*1220*/  IMAD.MOV.U32 R2, RZ, RZ, -0x1 ;  /* 0xffffffffff027424 */ /* 0x000fe200078e00ff */
[----:B-----5:R-:W-:Y:S01]  /*1230*/  ISETP.GT.AND P0, PT, R10, -0x1, PT ;  /* 0xffffffff0a00780c */ /* 0x020fe20003f04270 */
[----:B------:R-:W0:Y:S01]  /*1240*/  S2UR UR15, SR_CgaCtaId ;  /* 0x00000000000f79c3 */ /* 0x000e220000008800 */
[----:B------:R-:W-:Y:S01]  /*1250*/  ISETP.GT.AND P1, PT, R11, -0x1, PT ;  /* 0xffffffff0b00780c */ /* 0x000fe20003f24270 */
[----:B------:R-:W-:Y:S01]  /*1260*/  UMOV UR4, 0x400 ;  /* 0x0000040000047882 */ /* 0x000fe20000000000 */
[C---:B------:R-:W-:Y:S01]  /*1270*/  SEL R23, R2.reuse, 0x80000000, !P0 ;  /* 0x8000000002177807 */ /* 0x040fe20004000000 */
[----:B------:R-:W1:Y:S01]  /*1280*/  LDCU UR16, c[0x0][0x398] ;  /* 0x00007300ff1077ac */ /* 0x000e620008000800 */
[----:B------:R-:W-:Y:S02]  /*1290*/  SEL R22, R2, 0x80000000, !P1 ;  /* 0x8000000002167807 */ /* 0x000fe40004800000 */
[----:B------:R-:W-:Y:S02]  /*12a0*/  ISETP.GT.AND P0, PT, R14, -0x1, PT ;  /* 0xffffffff0e00780c */ /* 0x000fe40003f04270 */
[----:B------:R-:W-:-:S02]  /*12b0*/  ISETP.GT.AND P1, PT, R15, -0x1, PT ;  /* 0xffffffff0f00780c */ /* 0x000fc40003f24270 */
[----:B------:R-:W-:Y:S02]  /*12c0*/  ISETP.GT.AND P2, PT, R12, -0x1, PT ;  /* 0xffffffff0c00780c */ /* 0x000fe40003f44270 */
[----:B------:R-:W-:Y:S02]  /*12d0*/  ISETP.GT.AND P3, PT, R13, -0x1, PT ;  /* 0xffffffff0d00780c */ /* 0x000fe40003f64270 */
[----:B------:R-:W-:Y:S02]  /*12e0*/  LOP3.LUT R10, R23, R10, RZ, 0x3c, !PT ;  /* 0x0000000a170a7212 */ /* 0x000fe400078e3cff */
[----:B------:R-:W-:Y:S02]  /*12f0*/  LOP3.LUT R11, R22, R11, RZ, 0x3c, !PT ;  /* 0x0000000b160b7212 */ /* 0x000fe400078e3cff */
[C---:B------:R-:W-:Y:S02]  /*1300*/  SEL R23, R2.reuse, 0x80000000, !P0 ;  /* 0x8000000002177807 */ /* 0x040fe40004000000 */
[----:B------:R-:W-:-:S02]  /*1310*/  SEL R22, R2, 0x80000000, !P1 ;  /* 0x8000000002167807 */ /* 0x000fc40004800000 */
[----:B------:R-:W-:Y:S01]  /*1320*/  ISETP.GT.AND P0, PT, R17, -0x1, PT ;  /* 0xffffffff1100780c */ /* 0x000fe20003f04270 */
[----:B0-----:R-:W-:Y:S01]  /*1330*/  ULEA UR15, UR15, UR4, 0x18 ;  /* 0x000000040f0f7291 */ /* 0x001fe2000f8ec0ff */
[----:B------:R-:W-:Y:S02]  /*1340*/  ISETP.GT.AND P1, PT, R16, -0x1, PT ;  /* 0xffffffff1000780c */ /* 0x000fe40003f24270 */
[C---:B------:R-:W-:Y:S01]  /*1350*/  SEL R25, R2.reuse, 0x80000000, !P2 ;  /* 0x8000000002197807 */ /* 0x040fe20005000000 */
[----:B------:R-:W-:Y:S01]  /*1360*/  UMOV UR4, URZ ;  /* 0x000000ff00047c82 */ /* 0x000fe20008000000 */
[----:B------:R-:W-:Y:S02]  /*1370*/  SEL R24, R2, 0x80000000, !P3 ;  /* 0x8000000002187807 */ /* 0x000fe40005800000 */
[----:B------:R-:W-:Y:S02]  /*1380*/  ISETP.GT.AND P2, PT, R18, -0x1, PT ;  /* 0xffffffff1200780c */ /* 0x000fe40003f44270 */
[----:B------:R-:W-:-:S02]  /*1390*/  ISETP.GT.AND P3, PT, R19, -0x1, PT ;  /* 0xffffffff1300780c */ /* 0x000fc40003f64270 */
[----:B------:R-:W-:Y:S02]  /*13a0*/  LOP3.LUT R14, R23, R14, RZ, 0x3c, !PT ;  /* 0x0000000e170e7212 */ /* 0x000fe400078e3cff */
[----:B------:R-:W-:Y:S02]  /*13b0*/  LOP3.LUT R15, R22, R15, RZ, 0x3c, !PT ;  /* 0x0000000f160f7212 */ /* 0x000fe400078e3cff */
[C---:B------:R-:W-:Y:S02]  /*13c0*/  SEL R22, R2.reuse, 0x80000000, !P0 ;  /* 0x8000000002167807 */ /* 0x040fe40004000000 */
[----:B------:R-:W-:Y:S02]  /*13d0*/  SEL R23, R2, 0x80000000, !P1 ;  /* 0x8000000002177807 */ /* 0x000fe40004800000 */
[----:B------:R-:W-:Y:S02]  /*13e0*/  LOP3.LUT R12, R25, R12, RZ, 0x3c, !PT ;  /* 0x0000000c190c7212 */ /* 0x000fe400078e3cff */
[----:B------:R-:W-:-:S02]  /*13f0*/  LOP3.LUT R13, R24, R13, RZ, 0x3c, !PT ;  /* 0x0000000d180d7212 */ /* 0x000fc400078e3cff */
[----:B------:R-:W-:Y:S02]  /*1400*/  ISETP.GT.AND P0, PT, R8, -0x1, PT ;  /* 0xffffffff0800780c */ /* 0x000fe40003f04270 */
[C---:B------:R-:W-:Y:S02]  /*1410*/  SEL R25, R2.reuse, 0x80000000, !P2 ;  /* 0x8000000002197807 */ /* 0x040fe40005000000 */
[C---:B------:R-:W-:Y:S02]  /*1420*/  SEL R24, R2.reuse, 0x80000000, !P3 ;  /* 0x8000000002187807 */ /* 0x040fe40005800000 */
[----:B------:R-:W-:Y:S02]  /*1430*/  ISETP.GT.AND P2, PT, R9, -0x1, PT ;  /* 0xffffffff0900780c */ /* 0x000fe40003f44270 */
[----:B------:R-:W-:Y:S02]  /*1440*/  LOP3.LUT R16, R23, R16, RZ, 0x3c, !PT ;  /* 0x0000001017107212 */ /* 0x000fe400078e3cff */
[----:B------:R-:W-:-:S02]  /*1450*/  SEL R23, R2, 0x80000000, !P0 ;  /* 0x8000000002177807 */ /* 0x000fc40004000000 */
[----:B------:R-:W-:Y:S02]  /*1460*/  LOP3.LUT R19, R24, R19, RZ, 0x3c, !PT ;  /* 0x0000001318137212 */ /* 0x000fe400078e3cff */
[----:B------:R-:W-:Y:S02]  /*1470*/  ISETP.GT.AND P0, PT, R5, -0x1, PT ;  /* 0xffffffff0500780c */ /* 0x000fe40003f04270 */
[----:B------:R-:W-:Y:S02]  /*1480*/  SEL R24, R2, 0x80000000, !P2 ;  /* 0x8000000002187807 */ /* 0x000fe40005000000 */
[----:B------:R-:W-:Y:S02]  /*1490*/  ISETP.GT.AND P1, PT, R4, -0x1, PT ;  /* 0xffffffff0400780c */ /* 0x000fe40003f24270 */
[----:B------:R-:W-:Y:S02]  /*14a0*/  ISETP.GT.AND P2, PT, R6, -0x1, PT ;  /* 0xffffffff0600780c */ /* 0x000fe40003f44270 */
[----:B------:R-:W-:-:S02]  /*14b0*/  LOP3.LUT R17, R22, R17, RZ, 0x3c, !PT ;  /* 0x0000001116117212 */ /* 0x000fc400078e3cff */
[C---:B------:R-:W-:Y:S02]  /*14c0*/  SEL R22, R2.reuse, 0x80000000, !P0 ;  /* 0x8000000002167807 */ /* 0x040fe40004000000 */
[----:B------:R-:W-:Y:S02]  /*14d0*/  LOP3.LUT R18, R25, R18, RZ, 0x3c, !PT ;  /* 0x0000001219127212 */ /* 0x000fe400078e3cff */
[----:B------:R-:W-:Y:S02]  /*14e0*/  LOP3.LUT R8, R23, R8, RZ, 0x3c, !PT ;  /* 0x0000000817087212 */ /* 0x000fe400078e3cff */
[----:B------:R-:W-:Y:S02]  /*14f0*/  ISETP.GT.AND P0, PT, R7, -0x1, PT ;  /* 0xffffffff0700780c */ /* 0x000fe40003f04270 */
[C---:B------:R-:W-:Y:S02]  /*1500*/  SEL R23, R2.reuse, 0x80000000, !P1 ;  /* 0x8000000002177807 */ /* 0x040fe40004800000 */
[----:B------:R-:W-:-:S02]  /*1510*/  SEL R25, R2, 0x80000000, !P2 ;  /* 0x8000000002197807 */ /* 0x000fc40005000000 */
[----:B------:R-:W-:Y:S02]  /*1520*/  ISETP.NE.AND P1, PT, R10, 0x7fffffff, PT ;  /* 0x7fffffff0a00780c */ /* 0x000fe40003f25270 */
[----:B------:R-:W-:Y:S02]  /*1530*/  ISETP.NE.AND P2, PT, R11, 0x7fffffff, PT ;  /* 0x7fffffff0b00780c */ /* 0x000fe40003f45270 */
[----:B------:R-:W-:Y:S02]  /*1540*/  ISETP.NE.AND P3, PT, R12, 0x7fffffff, PT ;  /* 0x7fffffff0c00780c */ /* 0x000fe40003f65270 */
[----:B------:R-:W-:Y:S02]  /*1550*/  ISETP.NE.AND P4, PT, R13, 0x7fffffff, PT ;  /* 0x7fffffff0d00780c */ /* 0x000fe40003f85270 */
[----:B------:R-:W-:Y:S02]  /*1560*/  LOP3.LUT R5, R22, R5, RZ, 0x3c, !PT ;  /* 0x0000000516057212 */ /* 0x000fe400078e3cff */
[----:B------:R-:W-:-:S02]  /*1570*/  SEL R22, R2, 0x80000000, !P0 ;  /* 0x8000000002167807 */ /* 0x000fc40004000000 */
[----:B------:R-:W-:Y:S02]  /*1580*/  SEL R10, R10, 0x80000000, P1 ;  /* 0x800000000a0a7807 */ /* 0x000fe40000800000 */
[----:B------:R-:W-:Y:S02]  /*1590*/  SEL R11, R11, 0x80000000, P2 ;  /* 0x800000000b0b7807 */ /* 0x000fe40001000000 */
[----:B------:R-:W-:Y:S02]  /*15a0*/  SEL R12, R12, 0x80000000, P3 ;  /* 0x800000000c0c7807 */ /* 0x000fe40001800000 */
[----:B------:R-:W-:Y:S02]  /*15b0*/  SEL R13, R13, 0x80000000, P4 ;  /* 0x800000000d0d7807 */ /* 0x000fe40002000000 */
[----:B------:R-:W-:Y:S02]  /*15c0*/  ISETP.NE.AND P5, PT, R14, 0x7fffffff, PT ;  /* 0x7fffffff0e00780c */ /* 0x000fe40003fa5270 */
[----:B------:R-:W-:-:S02]  /*15d0*/  ISETP.NE.AND P0, PT, R15, 0x7fffffff, PT ;  /* 0x7fffffff0f00780c */ /* 0x000fc40003f05270 */
[----:B------:R-:W-:Y:S02]  /*15e0*/  ISETP.NE.AND P1, PT, R18, 0x7fffffff, PT ;  /* 0x7fffffff1200780c */ /* 0x000fe40003f25270 */
[----:B------:R-:W-:Y:S02]  /*15f0*/  ISETP.NE.AND P2, PT, R19, 0x7fffffff, PT ;  /* 0x7fffffff1300780c */ /* 0x000fe40003f45270 */
[----:B------:R-:W-:Y:S02]  /*1600*/  ISETP.NE.AND P3, PT, R17, 0x7fffffff, PT ;  /* 0x7fffffff1100780c */ /* 0x000fe40003f65270 */
[----:B------:R-:W-:Y:S02]  /*1610*/  ISETP.NE.AND P4, PT, R16, 0x7fffffff, PT ;  /* 0x7fffffff1000780c */ /* 0x000fe40003f85270 */
[----:B------:R-:W-:Y:S02]  /*1620*/  LOP3.LUT R9, R24, R9, RZ, 0x3c, !PT ;  /* 0x0000000918097212 */ /* 0x000fe400078e3cff */
[----:B------:R-:W-:-:S02]  /*1630*/  LOP3.LUT R4, R23, R4, RZ, 0x3c, !PT ;  /* 0x0000000417047212 */ /* 0x000fc400078e3cff */
[----:B------:R-:W-:Y:S02]  /*1640*/  LOP3.LUT R6, R25, R6, RZ, 0x3c, !PT ;  /* 0x0000000619067212 */ /* 0x000fe400078e3cff */
[----:B------:R-:W-:Y:S02]  /*1650*/  LOP3.LUT R7, R22, R7, RZ, 0x3c, !PT ;  /* 0x0000000716077212 */ /* 0x000fe400078e3cff */
[----:B------:R-:W-:Y:S02]  /*1660*/  SEL R14, R14, 0x80000000, P5 ;  /* 0x800000000e0e7807 */ /* 0x000fe40002800000 */
[----:B------:R-:W-:Y:S02]  /*1670*/  SEL R15, R15, 0x80000000, P0 ;  /* 0x800000000f0f7807 */ /* 0x000fe40000000000 */
[----:B------:R-:W-:Y:S02]  /*1680*/  SEL R18, R18, 0x80000000, P1 ;  /* 0x8000000012127807 */ /* 0x000fe40000800000 */
[----:B------:R-:W-:-:S02]  /*1690*/  SEL R19, R19, 0x80000000, P2 ;  /* 0x8000000013137807 */ /* 0x000fc40001000000 */
[----:B------:R-:W-:Y:S02]  /*16a0*/  SEL R17, R17, 0x80000000, P3 ;  /* 0x8000000011117807 */ /* 0x000fe40001800000 */
[----:B------:R-:W-:Y:S02]  /*16b0*/  SEL R16, R16, 0x80000000, P4 ;  /* 0x8000000010107807 */ /* 0x000fe40002000000 */
[----:B------:R-:W-:Y:S02]  /*16c0*/  ISETP.NE.AND P5, PT, R9, 0x7fffffff, PT ;  /* 0x7fffffff0900780c */ /* 0x000fe40003fa5270 */
[----:B------:R-:W-:Y:S02]  /*16d0*/  ISETP.NE.AND P0, PT, R8, 0x7fffffff, PT ;  /* 0x7fffffff0800780c */ /* 0x000fe40003f05270 */
[----:B------:R-:W-:Y:S02]  /*16e0*/  ISETP.NE.AND P1, PT, R5, 0x7fffffff, PT ;  /* 0x7fffffff0500780c */ /* 0x000fe40003f25270 */
[----:B------:R-:W-:-:S02]  /*16f0*/  ISETP.NE.AND P2, PT, R4, 0x7fffffff, PT ;  /* 0x7fffffff0400780c */ /* 0x000fc40003f45270 */
[----:B------:R-:W-:Y:S02]  /*1700*/  ISETP.NE.AND P3, PT, R6, 0x7fffffff, PT ;  /* 0x7fffffff0600780c */ /* 0x000fe40003f65270 */
[----:B------:R-:W-:Y:S02]  /*1710*/  ISETP.NE.AND P4, PT, R7, 0x7fffffff, PT ;  /* 0x7fffffff0700780c */ /* 0x000fe40003f85270 */
[----:B------:R-:W-:Y:S02]  /*1720*/  SEL R9, R9, 0x80000000, P5 ;  /* 0x8000000009097807 */ /* 0x000fe40002800000 */
[----:B------:R-:W-:Y:S02]  /*1730*/  SEL R8, R8, 0x80000000, P0 ;  /* 0x8000000008087807 */ /* 0x000fe40000000000 */
[----:B------:R-:W-:Y:S02]  /*1740*/  SEL R5, R5, 0x80000000, P1 ;  /* 0x8000000005057807 */ /* 0x000fe40000800000 */
[----:B------:R-:W-:-:S02]  /*1750*/  SEL R4, R4, 0x80000000, P2 ;  /* 0x8000000004047807 */ /* 0x000fc40001000000 */
[----:B------:R-:W-:Y:S02]  /*1760*/  SEL R6, R6, 0x80000000, P3 ;  /* 0x8000000006067807 */ /* 0x000fe40001800000 */
[----:B-1----:R-:W-:-:S07]  /*1770*/  SEL R7, R7, 0x80000000, P4 ;  /* 0x8000000007077807 */ /* 0x002fce0002000000 */
.L_x_597:
[----:B------:R-:W-:Y:S01]  /*1780*/  IMAD R22, RZ, RZ, -UR16 ;  /* 0x80000010ff167e24 */ /* 0x000fe2000f8e02ff */
[----:B0-----:R-:W-:Y:S01]  /*1790*/  SHF.R.U32.HI R25, RZ, UR16, R10 ;  /* 0x00000010ff197c19 */ /* 0x001fe2000801160a */
[----:B------:R-:W-:Y:S01]  /*17a0*/  ULEA UR17, UR4, UR15, 0xa ;  /* 0x0000000f04117291 */ /* 0x000fe2000f8e50ff */
[----:B------:R-:W-:Y:S01]  /*17b0*/  SHF.R.U32.HI R27, RZ, UR16, R12 ;  /* 0x00000010ff1b7c19 */ /* 0x000fe2000801160c */
[----:B------:R-:W-:Y:S01]  /*17c0*/  UIADD3 UR4, UPT, UPT, UR4, 0x1, URZ ;  /* 0x0000000104047890 */ /* 0x000fe2000fffe0ff */
[----:B------:R-:W-:Y:S02]  /*17d0*/  VIADDMNMX R23, R22, R3, 0x8, PT ;  /* 0x0000000816177446 */ /* 0x000fe40003800103 */
[----:B------:R-:W-:Y:S02]  /*17e0*/  SHF.R.U32.HI R29, RZ, UR16, R13 ;  /* 0x00000010ff1d7c19 */ /* 0x000fe4000801160d */
[----:B------:R-:W-:Y:S02]  /*17f0*/  SHF.L.U32 R22, R2, R23, RZ ;  /* 0x0000001702167219 */ /* 0x000fe400000006ff */
[----:B------:R-:W-:-:S02]  /*1800*/  SHF.R.U32.HI R23, RZ, UR16, R11 ;  /* 0x00000010ff177c19 */ /* 0x000fc4000801160b */
[-C--:B------:R-:W-:Y:S02]  /*1810*/  LOP3.LUT R25, R25, R22.reuse, RZ, 0x30, !PT ;  /* 0x0000001619197212 */ /* 0x080fe400078e30ff */
[-C--:B------:R-:W-:Y:S02]  /*1820*/  LOP3.LUT R23, R23, R22.reuse, RZ, 0x30, !PT ;  /* 0x0000001617177212 */ /* 0x080fe400078e30ff */
[----:B------:R-:W-:Y:S02]  /*1830*/  LOP3.LUT R27, R27, R22, RZ, 0x30, !PT ;  /* 0x000000161b1b7212 */ /* 0x000fe400078e30ff */
[----:B------:R-:W-:Y:S02]  /*1840*/  LEA R25, R25, UR17, 0x2 ;  /* 0x0000001119197c11 */ /* 0x000fe4000f8e10ff */
[----:B------:R-:W-:Y:S02]  /*1850*/  LEA R23, R23, UR17, 0x2 ;  /* 0x0000001117177c11 */ /* 0x000fe4000f8e10ff */
[----:B------:R-:W-:Y:S01]  /*1860*/  LEA R27, R27, UR17, 0x2 ;  /* 0x000000111b1b7c11 */ /* 0x000fe2000f8e10ff */
[----:B------:R0:W-:Y:S01]  /*1870*/  ATOMS.POPC.INC.32 RZ, [R25+URZ] ;  /* 0x0000000019ff7f8c */ /* 0x0001e2000d8000ff */
[----:B------:R-:W-:-:S02]  /*1880*/  SHF.R.U32.HI R24, RZ, UR16, R14 ;  /* 0x00000010ff187c19 */ /* 0x000fc4000801160e */
[----:B------:R-:W-:Y:S01]  /*1890*/  SHF.R.U32.HI R26, RZ, UR16, R15 ;  /* 0x00000010ff1a7c19 */ /* 0x000fe2000801160f */
[----:B------:R1:W-:Y:S01]  /*18a0*/  ATOMS.POPC.INC.32 RZ, [R23+URZ] ;  /* 0x0000000017ff7f8c */ /* 0x0003e2000d8000ff */
[-C--:B------:R-:W-:Y:S02]  /*18b0*/  LOP3.LUT R29, R29, R22.reuse, RZ, 0x30, !PT ;  /* 0x000000161d1d7212 */ /* 0x080fe400078e30ff */
[-C--:B------:R-:W-:Y:S01]  /*18c0*/  LOP3.LUT R24, R24, R22.reuse, RZ, 0x30, !PT ;  /* 0x0000001618187212 */ /* 0x080fe200078e30ff */
[----:B------:R2:W-:Y:S01]  /*18d0*/  ATOMS.POPC.INC.32 RZ, [R27+URZ] ;  /* 0x000000001bff7f8c */ /* 0x0005e2000d8000ff */
[----:B0-----:R-:W-:Y:S02]  /*18e0*/  SHF.R.U32.HI R25, RZ, UR16, R19 ;  /* 0x00000010ff197c19 */ /* 0x001fe40008011613 */
[----:B------:R-:W-:Y:S02]  /*18f0*/  LOP3.LUT R26, R26, R22, RZ, 0x30, !PT ;  /* 0x000000161a1a7212 */ /* 0x000fe400078e30ff */
[----:B-1----:R-:W-:-:S02]  /*1900*/  SHF.R.U32.HI R23, RZ, UR16, R18 ;  /* 0x00000010ff177c19 */ /* 0x002fc40008011612 */
[----:B------:R-:W-:Y:S02]  /*1910*/  LEA R29, R29, UR17, 0x2 ;  /* 0x000000111d1d7c11 */ /* 0x000fe4000f8e10ff */
[----:B--2---:R-:W-:Y:S02]  /*1920*/  SHF.R.U32.HI R27, RZ, UR16, R17 ;  /* 0x00000010ff1b7c19 */ /* 0x004fe40008011611 */
[-C--:B------:R-:W-:Y:S01]  /*1930*/  LOP3.LUT R23, R23, R22.reuse, RZ, 0x30, !PT ;  /* 0x0000001617177212 */ /* 0x080fe200078e30ff */
[----:B------:R0:W-:Y:S01]  /*1940*/  ATOMS.POPC.INC.32 RZ, [R29+URZ] ;  /* 0x000000001dff7f8c */ /* 0x0001e2000d8000ff */
[-C--:B------:R-:W-:Y:S02]  /*1950*/  LOP3.LUT R25, R25, R22.reuse, RZ, 0x30, !PT ;  /* 0x0000001619197212 */ /* 0x080fe400078e30ff */
[----:B------:R-:W-:Y:S02]  /*1960*/  LEA R24, R24, UR17, 0x2 ;  /* 0x0000001118187c11 */ /* 0x000fe4000f8e10ff */
[----:B------:R-:W-:-:S02]  /*1970*/  LOP3.LUT R27, R27, R22, RZ, 0x30, !PT ;  /* 0x000000161b1b7212 */ /* 0x000fc400078e30ff */
[----:B------:R-:W-:Y:S01]  /*1980*/  LEA R26, R26, UR17, 0x2 ;  /* 0x000000111a1a7c11 */ /* 0x000fe2000f8e10ff */
[----:B------:R1:W-:Y:S01]  /*1990*/  ATOMS.POPC.INC.32 RZ, [R24+URZ] ;  /* 0x0000000018ff7f8c */ /* 0x0003e2000d8000ff */
[----:B------:R-:W-:Y:S02]  /*19a0*/  LEA R23, R23, UR17, 0x2 ;  /* 0x0000001117177c11 */ /* 0x000fe4000f8e10ff */
[----:B------:R-:W-:Y:S01]  /*19b0*/  LEA R25, R25, UR17, 0x2 ;  /* 0x0000001119197c11 */ /* 0x000fe2000f8e10ff */
[----:B------:R2:W-:Y:S01]  /*19c0*/  ATOMS.POPC.INC.32 RZ, [R26+URZ] ;  /* 0x000000001aff7f8c */ /* 0x0005e2000d8000ff */
[----:B------:R-:W-:Y:S02]  /*19d0*/  LEA R27, R27, UR17, 0x2 ;  /* 0x000000111b1b7c11 */ /* 0x000fe4000f8e10ff */
[----:B0-----:R-:W-:Y:S01]  /*19e0*/  SHF.R.U32.HI R29, RZ, UR16, R16 ;  /* 0x00000010ff1d7c19 */ /* 0x001fe20008011610 */
[----:B------:R0:W-:Y:S01]  /*19f0*/  ATOMS.POPC.INC.32 RZ, [R23+URZ] ;  /* 0x0000000017ff7f8c */ /* 0x0001e2000d8000ff */
[----:B-1----:R-:W-:-:S02]  /*1a00*/  SHF.R.U32.HI R24, RZ, UR16, R9 ;  /* 0x00000010ff187c19 */ /* 0x002fc40008011609 */
[----:B------:R-:W-:Y:S01]  /*1a10*/  SHF.R.U32.HI R28, RZ, UR16, R7 ;  /* 0x00000010ff1c7c19 */ /* 0x000fe20008011607 */
[----:B------:R1:W-:Y:S01]  /*1a20*/  ATOMS.POPC.INC.32 RZ, [R25+URZ] ;  /* 0x0000000019ff7f8c */ /* 0x0003e2000d8000ff */
[----:B--2---:R-:W-:Y:S02]  /*1a30*/  SHF.R.U32.HI R26, RZ, UR16, R8 ;  /* 0x00000010ff1a7c19 */ /* 0x004fe40008011608 */
[-C--:B------:R-:W-:Y:S01]  /*1a40*/  LOP3.LUT R29, R29, R22.reuse, RZ, 0x30, !PT ;  /* 0x000000161d1d7212 */ /* 0x080fe200078e30ff */
[----:B------:R2:W-:Y:S01]  /*1a50*/  ATOMS.POPC.INC.32 RZ, [R27+URZ] ;  /* 0x000000001bff7f8c */ /* 0x0005e2000d8000ff */
[----:B0-----:R-:W-:Y:S02]  /*1a60*/  SHF.R.U32.HI R23, RZ, UR16, R5 ;  /* 0x00000010ff177c19 */ /* 0x001fe40008011605 */
[----:B------:R-:W-:Y:S02]  /*1a70*/  LOP3.LUT R24, R24, R22, RZ, 0x30, !PT ;  /* 0x0000001618187212 */ /* 0x000fe400078e30ff */
[----:B-1----:R-:W-:-:S02]  /*1a80*/  SHF.R.U32.HI R25, RZ, UR16, R4 ;  /* 0x00000010ff197c19 */ /* 0x002fc40008011604 */
[-C--:B------:R-:W-:Y:S02]  /*1a90*/  LOP3.LUT R26, R26, R22.reuse, RZ, 0x30, !PT ;  /* 0x000000161a1a7212 */ /* 0x080fe400078e30ff */
[----:B--2---:R-:W-:Y:S01]  /*1aa0*/  SHF.R.U32.HI R27, RZ, UR16, R6 ;  /* 0x00000010ff1b7c19 */ /* 0x004fe20008011606 */
[----:B------:R-:W-:Y:S01]  /*1ab0*/  UIADD3 UR16, UPT, UPT, UR16, 0x8, URZ ;  /* 0x0000000810107890 */ /* 0x000fe2000fffe0ff */
[-C--:B------:R-:W-:Y:S02]  /*1ac0*/  LOP3.LUT R23, R23, R22.reuse, RZ, 0x30, !PT ;  /* 0x0000001617177212 */ /* 0x080fe400078e30ff */
[----:B------:R-:W-:Y:S02]  /*1ad0*/  LEA R29, R29, UR17, 0x2 ;  /* 0x000000111d1d7c11 */ /* 0x000fe4000f8e10ff */
[----:B------:R-:W-:Y:S02]  /*1ae0*/  LOP3.LUT R25, R25, R22, RZ, 0x30, !PT ;  /* 0x0000001619197212 */ /* 0x000fe400078e30ff */
[----:B------:R-:W-:Y:S01]  /*1af0*/  ISETP.LE.AND P0, PT, R3, UR16, PT ;  /* 0x0000001003007c0c */ /* 0x000fe2000bf03270 */
[----:B------:R0:W-:Y:S01]  /*1b00*/  ATOMS.POPC.INC.32 RZ, [R29+URZ] ;  /* 0x000000001dff7f8c */ /* 0x0001e2000d8000ff */
[----:B------:R-:W-:-:S02]  /*1b10*/  LEA R24, R24, UR17, 0x2 ;  /* 0x0000001118187c11 */ /* 0x000fc4000f8e10ff */
[-C--:B------:R-:W-:Y:S02]  /*1b20*/  LOP3.LUT R27, R27, R22.reuse, RZ, 0x30, !PT ;  /* 0x000000161b1b7212 */ /* 0x080fe400078e30ff */
        /* <DEDUP_REMOVED lines=13> */
.L_x_596:
[----:B------:R-:W-:Y:S05]  /*1c00*/  BRA.U !UP0, `(.L_x_598) ;  /* 0xffffffed08dc7547 */ /* 0x000fea000b83ffff */
.L_x_593:
[----:B------:R-:W-:Y:S01]  /*1c10*/  BAR.SYNC.DEFER_BLOCKING 0x0 ;  /* 0x0000000000007b1d */ /* 0x000fe20000010000 */
[----:B------:R-:W-:-:S05]  /*1c20*/  ISETP.NE.AND P0, PT, R21, RZ, PT ;  /* 0x000000ff1500720c */ /* 0x000fca0003f05270 */
[----:B------:R-:W-:Y:S08]  /*1c30*/  BSSY.RECONVERGENT B0, `(.L_x_599) ;  /* 0x0000167000007945 */ /* 0x000ff00003800200 */
[----:B------:R-:W-:Y:S05]  /*1c40*/  @P0 BRA `(.L_x_600) ;  /* 0x0000001400940947 */ /* 0x000fea0003800000 */
[----:B------:R-:W0:Y:S01]  /*1c50*/  S2UR UR5, SR_CgaCtaId ;  /* 0x00000000000579c3 */ /* 0x000e220000008800 */
[----:B------:R-:W-:Y:S01]  /*1c60*/  UISETP.GE.U32.AND UP0, UPT, UR22, 0x7, UPT ;  /* 0x000000071600788c */ /* 0x000fe2000bf06070 */
[----:B-----5:R-:W-:Y:S01]  /*1c70*/  IMAD.MOV.U32 R5, RZ, RZ, RZ ;  /* 0x000000ffff057224 */ /* 0x020fe200078e00ff */
[----:B------:R-:W-:Y:S02]  /*1c80*/  UMOV UR4, 0x400 ;  /* 0x0000040000047882 */ /* 0x000fe40000000000 */
[----:B0-----:R-:W-:-:S06]  /*1c90*/  ULEA UR4, UR5, UR4, 0x18 ;  /* 0x0000000405047291 */ /* 0x001fcc000f8ec0ff */
[----:B--23--:R-:W-:Y:S01]  /*1ca0*/  LEA R2, R0, UR4, 0x2 ;  /* 0x0000000400027c11 */ /* 0x00cfe2000f8e10ff */
[----:B------:R-:W-:Y:S06]  /*1cb0*/  BRA.U !UP0, `(.L_x_601) ;  /* 0x00000005085c7547 */ /* 0x000fec000b800000 */
[----:B-1----:R-:W0:Y:S01]  /*1cc0*/  LDC.64 R4, c[0x0][0x380] ;  /* 0x0000e000ff047b82 */ /* 0x002e220000000a00 */
[----:B----4-:R-:W-:-:S07]  /*1cd0*/  IMAD.MOV.U32 R3, RZ, RZ, RZ ;  /* 0x000000ffff037224 */ /* 0x010fce00078e00ff */
.L_x_618:
        /* <DEDUP_REMOVED lines=12> */
[----:B------:R-:W-:Y:S02]  /*1da0*/  IMAD R17, R3, 0x100, R0 ;  /* 0x0000010003117824 */ /* 0x000fe400078e0200 */
[----:B------:R-:W-:Y:S02]  /*1db0*/  IMAD.MOV.U32 R19, RZ, RZ, RZ ;  /* 0x000000ffff137224 */ /* 0x000fe400078e00ff */
[----:B0-----:R-:W-:-:S05]  /*1dc0*/  IMAD.WIDE.U32 R16, R17, 0x8, R4 ;  /* 0x0000000811107825 */ /* 0x001fca00078e0004 */
[----:B------:R1:W-:Y:S02]  /*1dd0*/  REDG.E.ADD.64.STRONG.GPU desc[UR20][R16.64], R18 ;  /* 0x000000121000798e */ /* 0x0003e4000c12e514 */
.L_x_603:
[----:B------:R-:W-:Y:S05]  /*1de0*/  BSYNC.RECONVERGENT B1 ;  /* 0x0000000000017941 */ /* 0x000fea0003800200 */
.L_x_602:
        /* <DEDUP_REMOVED lines=15> */
.L_x_605:
[----:B------:R-:W-:Y:S05]  /*1ee0*/  BSYNC.RECONVERGENT B1 ;  /* 0x0000000000017941 */ /* 0x000fea0003800200 */
.L_x_604:
[----:B------:R-:W-:Y:S04]  /*1ef0*/  BSSY.RECONVERGENT B1, `(.L_x_606) ;  /* 0x0000007000017945 */ /* 0x000fe80003800200 */
[----:B------:R-:W-:Y:S05]  /*1f00*/  @!P0 BRA `(.L_x_607) ;  /* 0x0000000000148947 */ /* 0x000fea0003800000 */
[----:B01----:R-:W-:Y:S02]  /*1f10*/  IMAD R17, R3, 0x100, R0 ;  /* 0x0000010003117824 */ /* 0x003fe400078e0200 */
[----:B------:R-:W-:Y:S02]  /*1f20*/  IMAD.MOV.U32 R23, RZ, RZ, RZ ;  /* 0x000000ffff177224 */ /* 0x000fe400078e00ff */
[----:B------:R-:W-:-:S04]  /*1f30*/  VIADD R17, R17, 0x200 ;  /* 0x0000020011117836 */ /* 0x000fc80000000000 */
[----:B------:R-:W-:-:S05]  /*1f40*/  IMAD.WIDE.U32 R16, R17, 0x8, R4 ;  /* 0x0000000811107825 */ /* 0x000fca00078e0004 */
[----:B------:R2:W-:Y:S02]  /*1f50*/  REDG.E.ADD.64.STRONG.GPU desc[UR20][R16.64], R22 ;  /* 0x000000161000798e */ /* 0x0005e4000c12e514 */
.L_x_607:
[----:B------:R-:W-:Y:S05]  /*1f60*/  BSYNC.RECONVERGENT B1 ;  /* 0x0000000000017941 */ /* 0x000fea0003800200 */
.L_x_606:
[----:B------:R-:W-:Y:S04]  /*1f70*/  BSSY.RECONVERGENT B1, `(.L_x_608) ;  /* 0x0000007000017945 */ /* 0x000fe80003800200 */
[----:B------:R-:W-:Y:S05]  /*1f80*/  @!P1 BRA `(.L_x_609) ;  /* 0x0000000000149947 */ /* 0x000fea0003800000 */
[----:B012---:R-:W-:Y:S02]  /*1f90*/  IMAD R17, R3, 0x100, R0 ;  /* 0x0000010003117824 */ /* 0x007fe400078e0200 */
[----:B------:R-:W-:Y:S02]  /*1fa0*/  IMAD.MOV.U32 R15, RZ, RZ, RZ ;  /* 0x000000ffff0f7224 */ /* 0x000fe400078e00ff */
[----:B------:R-:W-:-:S04]  /*1fb0*/  VIADD R17, R17, 0x300 ;  /* 0x0000030011117836 */ /* 0x000fc80000000000 */
[----:B------:R-:W-:-:S05]  /*1fc0*/  IMAD.WIDE.U32 R16, R17, 0x8, R4 ;  /* 0x0000000811107825 */ /* 0x000fca00078e0004 */
[----:B------:R3:W-:Y:S02]  /*1fd0*/  REDG.E.ADD.64.STRONG.GPU desc[UR20][R16.64], R14 ;  /* 0x0000000e1000798e */ /* 0x0007e4000c12e514 */
.L_x_609:
[----:B------:R-:W-:Y:S05]  /*1fe0*/  BSYNC.RECONVERGENT B1 ;  /* 0x0000000000017941 */ /* 0x000fea0003800200 */
.L_x_608:
[----:B------:R-:W-:Y:S04]  /*1ff0*/  BSSY.RECONVERGENT B1, `(.L_x_610) ;  /* 0x0000007000017945 */ /* 0x000fe80003800200 */
[----:B------:R-:W-:Y:S05]  /*2000*/  @!P2 BRA `(.L_x_611) ;  /* 0x000000000014a947 */ /* 0x000fea0003800000 */
[----:B---3--:R-:W-:Y:S02]  /*2010*/  IMAD R15, R3, 0x100, R0 ;  /* 0x00000100030f7824 */ /* 0x008fe400078e0200 */
[----:B------:R-:W-:Y:S02]  /*2020*/  IMAD.MOV.U32 R13, RZ, RZ, RZ ;  /* 0x000000ffff0d7224 */ /* 0x000fe400078e00ff */
[----:B------:R-:W-:-:S04]  /*2030*/  VIADD R15, R15, 0x400 ;  /* 0x000004000f0f7836 */ /* 0x000fc80000000000 */
[----:B------:R-:W-:-:S05]  /*2040*/  IMAD.WIDE.U32 R14, R15, 0x8, R4 ;  /* 0x000000080f0e7825 */ /* 0x000fca00078e0004 */
[----:B------:R4:W-:Y:S02]  /*2050*/  REDG.E.ADD.64.STRONG.GPU desc[UR20][R14.64], R12 ;  /* 0x0000000c0e00798e */ /* 0x0009e4000c12e514 */
.L_x_611:
[----:B------:R-:W-:Y:S05]  /*2060*/  BSYNC.RECONVERGENT B1 ;  /* 0x0000000000017941 */ /* 0x000fea0003800200 */
.L_x_610:
[----:B------:R-:W-:Y:S04]  /*2070*/  BSSY.RECONVERGENT B1, `(.L_x_612) ;  /* 0x0000007000017945 */ /* 0x000fe80003800200 */
[----:B------:R-:W-:Y:S05]  /*2080*/  @!P3 BRA `(.L_x_613) ;  /* 0x000000000014b947 */ /* 0x000fea0003800000 */
[----:B----4-:R-:W-:Y:S02]  /*2090*/  IMAD R13, R3, 0x100, R0 ;  /* 0x00000100030d7824 */ /* 0x010fe400078e0200 */
[----:B------:R-:W-:Y:S02]  /*20a0*/  IMAD.MOV.U32 R7, RZ, RZ, RZ ;  /* 0x000000ffff077224 */ /* 0x000fe400078e00ff */
[----:B------:R-:W-:-:S04]  /*20b0*/  VIADD R13, R13, 0x500 ;  /* 0x000005000d0d7836 */ /* 0x000fc80000000000 */
[----:B------:R-:W-:-:S05]  /*20c0*/  IMAD.WIDE.U32 R12, R13, 0x8, R4 ;  /* 0x000000080d0c7825 */ /* 0x000fca00078e0004 */
[----:B------:R4:W-:Y:S02]  /*20d0*/  REDG.E.ADD.64.STRONG.GPU desc[UR20][R12.64], R6 ;  /* 0x000000060c00798e */ /* 0x0009e4000c12e514 */
.L_x_613:
[----:B------:R-:W-:Y:S05]  /*20e0*/  BSYNC.RECONVERGENT B1 ;  /* 0x0000000000017941 */ /* 0x000fea0003800200 */
.L_x_612:
[----:B------:R-:W-:Y:S04]  /*20f0*/  BSSY.RECONVERGENT B1, `(.L_x_614) ;  /* 0x0000007000017945 */ /* 0x000fe80003800200 */
[----:B------:R-:W-:Y:S05]  /*2100*/  @!P4 BRA `(.L_x_615) ;  /* 0x000000000014c947 */ /* 0x000fea0003800000 */
[----:B----4-:R-:W-:Y:S02]  /*2110*/  IMAD R7, R3, 0x100, R0 ;  /* 0x0000010003077824 */ /* 0x010fe400078e0200 */
[----:B------:R-:W-:Y:S02]  /*2120*/  IMAD.MOV.U32 R9, RZ, RZ, RZ ;  /* 0x000000ffff097224 */ /* 0x000fe400078e00ff */
[----:B------:R-:W-:-:S04]  /*2130*/  VIADD R7, R7, 0x600 ;  /* 0x0000060007077836 */ /* 0x000fc80000000000 */
[----:B------:R-:W-:-:S05]  /*2140*/  IMAD.WIDE.U32 R6, R7, 0x8, R4 ;  /* 0x0000000807067825 */ /* 0x000fca00078e0004 */
[----:B------:R4:W-:Y:S02]  /*2150*/  REDG.E.ADD.64.STRONG.GPU desc[UR20][R6.64], R8 ;  /* 0x000000080600798e */ /* 0x0009e4000c12e514 */
.L_x_615:
[----:B------:R-:W-:Y:S05]  /*2160*/  BSYNC.RECONVERGENT B1 ;  /* 0x0000000000017941 */ /* 0x000fea0003800200 */
.L_x_614:
[----:B------:R-:W-:Y:S04]  /*2170*/  BSSY.RECONVERGENT B1, `(.L_x_616) ;  /* 0x0000007000017945 */ /* 0x000fe80003800200 */
[----:B------:R-:W-:Y:S05]  /*2180*/  @!P5 BRA `(.L_x_617) ;  /* 0x000000000014d947 */ /* 0x000fea0003800000 */
[----:B----4-:R-:W-:Y:S02]  /*2190*/  IMAD R7, R3, 0x100, R0 ;  /* 0x0000010003077824 */ /* 0x010fe400078e0200 */
[----:B------:R-:W-:Y:S02]  /*21a0*/  IMAD.MOV.U32 R11, RZ, RZ, RZ ;  /* 0x000000ffff0b7224 */ /* 0x000fe400078e00ff */
[----:B------:R-:W-:-:S04]  /*21b0*/  VIADD R7, R7, 0x700 ;  /* 0x0000070007077836 */ /* 0x000fc80000000000 */
[----:B------:R-:W-:-:S05]  /*21c0*/  IMAD.WIDE.U32 R6, R7, 0x8, R4 ;  /* 0x0000000807067825 */ /* 0x000fca00078e0004 */
[----:B------:R4:W-:Y:S02]  /*21d0*/  REDG.E.ADD.64.STRONG.GPU desc[UR20][R6.64], R10 ;  /* 0x0000000a0600798e */ /* 0x0009e4000c12e514 */
.L_x_617:
[----:B------:R-:W-:Y:S05]  /*21e0*/  BSYNC.RECONVERGENT B1 ;  /* 0x0000000000017941 */ /* 0x000fea0003800200 */
.L_x_616:
[----:B------:R-:W-:-:S05]  /*21f0*/  VIADD R3, R3, 0x8 ;  /* 0x0000000803037836 */ /* 0x000fca0000000000 */
[----:B------:R-:W-:-:S13]  /*2200*/  ISETP.NE.AND P0, PT, R3, UR27, PT ;  /* 0x0000001b03007c0c */ /* 0x000fda000bf05270 */
[----:B------:R-:W-:Y:S05]  /*2210*/  @P0 BRA `(.L_x_618) ;  /* 0xfffffff800b00947 */ /* 0x000fea000383ffff */
[----:B------:R-:W-:-:S07]  /*2220*/  IMAD.U32 R5, RZ, RZ, UR27 ;  /* 0x0000001bff057e24 */ /* 0x000fce000f8e00ff */
.L_x_601:
[----:B------:R-:W-:Y:S02]  /*2230*/  UISETP.NE.AND UP0, UPT, UR24, URZ, UPT ;  /* 0x000000ff1800728c */ /* 0x000fe4000bf05270 */
[----:B----4-:R-:W-:Y:S02]  /*2240*/  IMAD.U32 R8, RZ, RZ, UR24 ;  /* 0x00000018ff087e24 */ /* 0x010fe4000f8e00ff */
[----:B------:R-:W-:Y:S02]  /*2250*/  IMAD.U32 R3, RZ, RZ, UR25 ;  /* 0x00000019ff037e24 */ /* 0x000fe4000f8e00ff */
[----:B------:R-:W-:Y:S02]  /*2260*/  VIADD R8, R8, 0xffffffff ;  /* 0xffffffff08087836 */ /* 0x000fe40000000000 */
[----:B------:R-:W-:Y:S01]  /*2270*/  VIADD R3, R3, 0xffffffff ;  /* 0xffffffff03037836 */ /* 0x000fe20000000000 */
[----:B------:R-:W-:Y:S06]  /*2280*/  BRA.U !UP0, `(.L_x_619) ;  /* 0x0000000508707547 */ /* 0x000fec000b800000 */
[----:B------:R-:W-:-:S13]  /*2290*/  ISETP.GE.U32.AND P0, PT, R8, 0x3, PT ;  /* 0x000000030800780c */ /* 0x000fda0003f06070 */
[----:B------:R-:W-:Y:S05]  /*22a0*/  @!P0 BRA `(.L_x_620) ;  /* 0x0000000000bc8947 */ /* 0x000fea0003800000 */
[----:B------:R-:W-:Y:S01]  /*22b0*/  IMAD R7, R5, 0x400, R2 ;  /* 0x0000040005077824 */ /* 0x000fe200078e0202 */
[----:B------:R-:W-:Y:S04]  /*22c0*/  BSSY.RECONVERGENT B1, `(.L_x_621) ;  /* 0x000000f000017945 */ /* 0x000fe80003800200 */
[----:B------:R-:W4:Y:S04]  /*22d0*/  LDS R12, [R7] ;  /* 0x00000000070c7984 */ /* 0x000f280000000800 */
[----:B------:R-:W5:Y:S04]  /*22e0*/  LDS R9, [R7+0x400] ;  /* 0x0004000007097984 */ /* 0x000f680000000800 */
[----:B------:R-:W0:Y:S04]  /*22f0*/  LDS R6, [R7+0x800] ;  /* 0x0008000007067984 */ /* 0x000e280000000800 */
[----:B-1----:R-:W1:Y:S01]  /*2300*/  LDS R4, [R7+0xc00] ;  /* 0x000c000007047984 */ /* 0x002e620000000800 */
[----:B----4-:R-:W-:-:S02]  /*2310*/  ISETP.NE.AND P0, PT, R12, RZ, PT ;  /* 0x000000ff0c00720c */ /* 0x010fc40003f05270 */
[----:B-----5:R-:W-:Y:S02]  /*2320*/  ISETP.NE.AND P1, PT, R9, RZ, PT ;  /* 0x000000ff0900720c */ /* 0x020fe40003f25270 */
[----:B0-----:R-:W-:Y:S02]  /*2330*/  ISETP.NE.AND P2, PT, R6, RZ, PT ;  /* 0x000000ff0600720c */ /* 0x001fe40003f45270 */
[----:B-1----:R-:W-:-:S07]  /*2340*/  ISETP.NE.AND P3, PT, R4, RZ, PT ;  /* 0x000000ff0400720c */ /* 0x002fce0003f65270 */
[----:B------:R-:W-:Y:S06]  /*2350*/  @!P0 BRA `(.L_x_622) ;  /* 0x0000000000148947 */ /* 0x000fec0003800000 */
[----:B------:R-:W0:Y:S01]  /*2360*/  LDC.64 R10, c[0x0][0x380] ;  /* 0x0000e000ff0a7b82 */ /* 0x000e220000000a00 */
[----:B------:R-:W-:Y:S02]  /*2370*/  IMAD R7, R5, 0x100, R0 ;  /* 0x0000010005077824 */ /* 0x000fe400078e0200 */
[----:B------:R-:W-:Y:S02]  /*2380*/  IMAD.MOV.U32 R13, RZ, RZ, RZ ;  /* 0x000000ffff0d7224 */ /* 0x000fe400078e00ff */
[----:B0-----:R-:W-:-:S05]  /*2390*/  IMAD.WIDE.U32 R10, R7, 0x8, R10 ;  /* 0x00000008070a7825 */ /* 0x001fca00078e000a */
[----:B------:R0:W-:Y:S02]  /*23a0*/  REDG.E.ADD.64.STRONG.GPU desc[UR20][R10.64], R12 ;  /* 0x0000000c0a00798e */ /* 0x0001e4000c12e514 */
.L_x_622:
[----:B------:R-:W-:Y:S05]  /*23b0*/  BSYNC.RECONVERGENT B1 ;  /* 0x0000000000017941 */ /* 0x000fea0003800200 */
.L_x_621:
        /* <DEDUP_REMOVED lines=9> */
.L_x_624:
[----:B------:R-:W-:Y:S05]  /*2450*/  BSYNC.RECONVERGENT B1 ;  /* 0x0000000000017941 */ /* 0x000fea0003800200 */
.L_x_623:
        /* <DEDUP_REMOVED lines=8> */
.L_x_626:
[----:B------:R-:W-:Y:S05]  /*24e0*/  BSYNC.RECONVERGENT B1 ;  /* 0x0000000000017941 */ /* 0x000fea0003800200 */
.L_x_625:
[----:B------:R-:W-:Y:S04]  /*24f0*/  BSSY.RECONVERGENT B1, `(.L_x_627) ;  /* 0x0000009000017945 */ /* 0x000fe80003800200 */
[----:B------:R-:W-:Y:S05]  /*2500*/  @!P3 BRA `(.L_x_628) ;  /* 0x00000000001cb947 */ /* 0x000fea0003800000 */
[----:B----4-:R-:W4:Y:S01]  /*2510*/  LDC.64 R6, c[0x0][0x380] ;  /* 0x0000e000ff067b82 */ /* 0x010f220000000a00 */
[----:B------:R-:W-:Y:S02]  /*2520*/  IMAD R9, R5, 0x100, R0 ;  /* 0x0000010005097824 */ /* 0x000fe400078e0200 */
[----:B01----:R-:W-:Y:S02]  /*2530*/  IMAD.MOV.U32 R10, RZ, RZ, R4 ;  /* 0x000000ffff0a7224 */ /* 0x003fe400078e0004 */
[----:B------:R-:W-:Y:S02]  /*2540*/  VIADD R9, R9, 0x300 ;  /* 0x0000030009097836 */ /* 0x000fe40000000000 */
[----:B------:R-:W-:Y:S02]  /*2550*/  IMAD.MOV.U32 R11, RZ, RZ, RZ ;  /* 0x000000ffff0b7224 */ /* 0x000fe400078e00ff */
[----:B----4-:R-:W-:-:S05]  /*2560*/  IMAD.WIDE.U32 R6, R9, 0x8, R6 ;  /* 0x0000000809067825 */ /* 0x010fca00078e0006 */
[----:B------:R0:W-:Y:S02]  /*2570*/  REDG.E.ADD.64.STRONG.GPU desc[UR20][R6.64], R10 ;  /* 0x0000000a0600798e */ /* 0x0001e4000c12e514 */
.L_x_628:
[----:B------:R-:W-:Y:S05]  /*2580*/  BSYNC.RECONVERGENT B1 ;  /* 0x0000000000017941 */ /* 0x000fea0003800200 */
.L_x_627:
[----:B------:R-:W-:-:S07]  /*2590*/  VIADD R5, R5, 0x4 ;  /* 0x0000000405057836 */ /* 0x000fce0000000000 */
.L_x_620:
[----:B------:R-:W-:Y:S01]  /*25a0*/  UISETP.NE.AND UP0, UPT, UR25, URZ, UPT ;  /* 0x000000ff1900728c */ /* 0x000fe2000bf05270 */
[----:B------:R-:W-:Y:S08]  /*25b0*/  BSSY.RECONVERGENT B1, `(.L_x_619) ;  /* 0x0000029000017945 */ /* 0x000ff00003800200 */
[----:B------:R-:W-:Y:S05]  /*25c0*/  BRA.U !UP0, `(.L_x_629) ;  /* 0x00000001089c7547 */ /* 0x000fea000b800000 */
[----:B------:R-:W-:-:S13]  /*25d0*/  ISETP.NE.AND P0, PT, R3, RZ, PT ;  /* 0x000000ff0300720c */ /* 0x000fda0003f05270 */
[----:B------:R-:W-:Y:S05]  /*25e0*/  @!P0 BRA `(.L_x_630) ;  /* 0x0000000000648947 */ /* 0x000fea0003800000 */
[----:B0---4-:R-:W-:Y:S01]  /*25f0*/  IMAD R6, R5, 0x400, R2 ;  /* 0x0000040005067824 */ /* 0x011fe200078e0202 */
[----:B------:R-:W-:Y:S04]  /*2600*/  BSSY.RECONVERGENT B2, `(.L_x_631) ;  /* 0x000000c000027945 */ /* 0x000fe80003800200 */
[----:B-1----:R-:W0:Y:S04]  /*2610*/  LDS R4, [R6] ;  /* 0x0000000006047984 */ /* 0x002e280000000800 */
        /* <DEDUP_REMOVED lines=10> */
.L_x_632:
[----:B------:R-:W-:Y:S05]  /*26c0*/  BSYNC.RECONVERGENT B2 ;  /* 0x0000000000027941 */ /* 0x000fea0003800200 */
.L_x_631:
[----:B------:R-:W-:Y:S04]  /*26d0*/  BSSY.RECONVERGENT B2, `(.L_x_633) ;  /* 0x0000009000027945 */ /* 0x000fe80003800200 */
[----:B------:R-:W-:Y:S05]  /*26e0*/  @!P1 BRA `(.L_x_634) ;  /* 0x00000000001c9947 */ /* 0x000fea0003800000 */
[----:B0-----:R-:W0:Y:S01]  /*26f0*/  LDC.64 R6, c[0x0][0x380] ;  /* 0x0000e000ff067b82 */ /* 0x001e220000000a00 */
[----:B------:R-:W-:-:S04]  /*2700*/  IMAD R4, R5, 0x100, R0 ;  /* 0x0000010005047824 */ /* 0x000fc800078e0200 */
[----:B------:R-:W-:-:S04]  /*2710*/  VIADD R11, R4, 0x100 ;  /* 0x00000100040b7836 */ /* 0x000fc80000000000 */
[----:B0-----:R-:W-:-:S04]  /*2720*/  IMAD.WIDE.U32 R10, R11, 0x8, R6 ;  /* 0x000000080b0a7825 */ /* 0x001fc800078e0006 */
[----:B------:R-:W-:Y:S02]  /*2730*/  IMAD.MOV.U32 R6, RZ, RZ, R9 ;  /* 0x000000ffff067224 */ /* 0x000fe400078e0009 */
[----:B------:R-:W-:-:S05]  /*2740*/  IMAD.MOV.U32 R7, RZ, RZ, RZ ;  /* 0x000000ffff077224 */ /* 0x000fca00078e00ff */
[----:B------:R1:W-:Y:S02]  /*2750*/  REDG.E.ADD.64.STRONG.GPU desc[UR20][R10.64], R6 ;  /* 0x000000060a00798e */ /* 0x0003e4000c12e514 */
.L_x_634:
[----:B------:R-:W-:Y:S05]  /*2760*/  BSYNC.RECONVERGENT B2 ;  /* 0x0000000000027941 */ /* 0x000fea0003800200 */
.L_x_633:
[----:B------:R-:W-:-:S07]  /*2770*/  VIADD R5, R5, 0x2 ;  /* 0x0000000205057836 */ /* 0x000fce0000000000 */
.L_x_630:
[----:B------:R-:W-:-:S09]  /*2780*/  UISETP.NE.AND UP0, UPT, UR9, URZ, UPT ;  /* 0x000000ff0900728c */ /* 0x000fd2000bf05270 */
[----:B------:R-:W-:Y:S05]  /*2790*/  BRA.U !UP0, `(.L_x_629) ;  /* 0x0000000108287547 */ /* 0x000fea000b800000 */
[----:B-1----:R-:W-:-:S05]  /*27a0*/  IMAD R4, R5, 0x400, R2 ;  /* 0x0000040005047824 */ /* 0x002fca00078e0202 */
[----:B------:R-:W1:Y:S02]  /*27b0*/  LDS R9, [R4] ;  /* 0x0000000004097984 */ /* 0x000e640000000800 */
[----:B-1----:R-:W-:-:S13]  /*27c0*/  ISETP.NE.AND P0, PT, R9, RZ, PT ;  /* 0x000000ff0900720c */ /* 0x002fda0003f05270 */
[----:B------:R-:W-:Y:S05]  /*27d0*/  @!P0 BRA `(.L_x_629) ;  /* 0x0000000000188947 */ /* 0x000fea0003800000 */
[----:B0---4-:R-:W0:Y:S01]  /*27e0*/  LDC.64 R6, c[0x0][0x380] ;  /* 0x0000e000ff067b82 */ /* 0x011e220000000a00 */
[----:B------:R-:W-:-:S04]  /*27f0*/  IMAD R5, R5, 0x100, R0 ;  /* 0x0000010005057824 */ /* 0x000fc800078e0200 */
[----:B0-----:R-:W-:-:S04]  /*2800*/  IMAD.WIDE.U32 R4, R5, 0x8, R6 ;  /* 0x0000000805047825 */ /* 0x001fc800078e0006 */
[----:B------:R-:W-:Y:S02]  /*2810*/  IMAD.MOV.U32 R6, RZ, RZ, R9 ;  /* 0x000000ffff067224 */ /* 0x000fe400078e0009 */
[----:B------:R-:W-:-:S05]  /*2820*/  IMAD.MOV.U32 R7, RZ, RZ, RZ ;  /* 0x000000ffff077224 */ /* 0x000fca00078e00ff */
[----:B------:R0:W-:Y:S02]  /*2830*/  REDG.E.ADD.64.STRONG.GPU desc[UR20][R4.64], R6 ;  /* 0x000000060400798e */ /* 0x0001e4000c12e514 */
.L_x_629:
[----:B------:R-:W-:Y:S05]  /*2840*/  BSYNC.RECONVERGENT B1 ;  /* 0x0000000000017941 */ /* 0x000fea0003800200 */
.L_x_619:
[----:B------:R-:W-:-:S13]  /*2850*/  ISETP.GT.U32.AND P0, PT, R0, 0x7f, PT ;  /* 0x0000007f0000780c */ /* 0x000fda0003f04070 */
[----:B------:R-:W-:Y:S05]  /*2860*/  @P0 BRA `(.L_x_600) ;  /* 0x00000008008c0947 */ /* 0x000fea0003800000 */
[----:B------:R-:W-:Y:S01]  /*2870*/  UISETP.GE.U32.AND UP0, UPT, UR22, 0x7, UPT ;  /* 0x000000071600788c */ /* 0x000fe2000bf06070 */
[----:B0-----:R-:W-:-:S08]  /*2880*/  IMAD.MOV.U32 R5, RZ, RZ, RZ ;  /* 0x000000ffff057224 */ /* 0x001fd000078e00ff */
[----:B------:R-:W-:Y:S05]  /*2890*/  BRA.U !UP0, `(.L_x_635) ;  /* 0x0000000508147547 */ /* 0x000fea000b800000 */
[----:B-1----:R-:W0:Y:S01]  /*28a0*/  LDC.64 R4, c[0x0][0x380] ;  /* 0x0000e000ff047b82 */ /* 0x002e220000000a00 */
[----:B------:R-:W-:-:S07]  /*28b0*/  IMAD.MOV.U32 R9, RZ, RZ, RZ ;  /* 0x000000ffff097224 */ /* 0x000fce00078e00ff */
.L_x_652:
[C---:B0---4-:R-:W-:Y:S01]  /*28c0*/  IMAD R11, R9.reuse, 0x400, R2 ;  /* 0x00000400090b7824 */ /* 0x051fe200078e0202 */
[----:B------:R-:W-:Y:S01]  /*28d0*/  BSSY.RECONVERGENT B1, `(.L_x_636) ;  /* 0x0000011000017945 */ /* 0x000fe20003800200 */
[C---:B-123--:R-:W-:Y:S02]  /*28e0*/  IMAD R7, R9.reuse, 0x100, R0 ;  /* 0x0000010009077824 */ /* 0x04efe400078e0200 */
        /* <DEDUP_REMOVED lines=13> */
[----:B------:R-:W-:-:S05]  /*29c0*/  IMAD.MOV.U32 R15, RZ, RZ, RZ ;  /* 0x000000ffff0f7224 */ /* 0x000fca00078e00ff */
[----:B------:R0:W-:Y:S02]  /*29d0*/  REDG.E.ADD.64.STRONG.GPU desc[UR20][R6.64+0x400], R14 ;  /* 0x0004000e0600798e */ /* 0x0001e4000c12e514 */
.L_x_637:
[----:B------:R-:W-:Y:S05]  /*29e0*/  BSYNC.RECONVERGENT B1 ;  /* 0x0000000000017941 */ /* 0x000fea0003800200 */
.L_x_636:
[----:B------:R-:W-:Y:S04]  /*29f0*/  BSSY.RECONVERGENT B1, `(.L_x_638) ;  /* 0x0000005000017945 */ /* 0x000fe80003800200 */
[----:B------:R-:W-:Y:S05]  /*2a00*/  @!P1 BRA `(.L_x_639) ;  /* 0x00000000000c9947 */ /* 0x000fea0003800000 */
[----:B0-----:R-:W-:Y:S02]  /*2a10*/  IMAD.MOV.U32 R14, RZ, RZ, R13 ;  /* 0x000000ffff0e7224 */ /* 0x001fe400078e000d */
[----:B------:R-:W-:-:S05]  /*2a20*/  IMAD.MOV.U32 R15, RZ, RZ, RZ ;  /* 0x000000ffff0f7224 */ /* 0x000fca00078e00ff */
[----:B------:R1:W-:Y:S02]  /*2a30*/  REDG.E.ADD.64.STRONG.GPU desc[UR20][R6.64+0xc00], R14 ;  /* 0x000c000e0600798e */ /* 0x0003e4000c12e514 */
.L_x_639:
[----:B------:R-:W-:Y:S05]  /*2a40*/  BSYNC.RECONVERGENT B1 ;  /* 0x0000000000017941 */ /* 0x000fea0003800200 */
.L_x_638:
        /* <DEDUP_REMOVED lines=12> */
.L_x_641:
[----:B------:R-:W-:Y:S05]  /*2b10*/  BSYNC.RECONVERGENT B1 ;  /* 0x0000000000017941 */ /* 0x000fea0003800200 */
.L_x_640:
[----:B------:R-:W-:Y:S04]  /*2b20*/  BSSY.RECONVERGENT B1, `(.L_x_642) ;  /* 0x0000005000017945 */ /* 0x000fe80003800200 */
[----:B------:R-:W-:Y:S05]  /*2b30*/  @!P1 BRA `(.L_x_643) ;  /* 0x00000000000c9947 */ /* 0x000fea0003800000 */
[----:B012---:R-:W-:Y:S02]  /*2b40*/  IMAD.MOV.U32 R14, RZ, RZ, R18 ;  /* 0x000000ffff0e7224 */ /* 0x007fe400078e0012 */
[----:B------:R-:W-:-:S05]  /*2b50*/  IMAD.MOV.U32 R15, RZ, RZ, RZ ;  /* 0x000000ffff0f7224 */ /* 0x000fca00078e00ff */
[----:B------:R3:W-:Y:S02]  /*2b60*/  REDG.E.ADD.64.STRONG.GPU desc[UR20][R6.64+0x1c00], R14 ;  /* 0x001c000e0600798e */ /* 0x0007e4000c12e514 */
.L_x_643:
[----:B------:R-:W-:Y:S05]  /*2b70*/  BSYNC.RECONVERGENT B1 ;  /* 0x0000000000017941 */ /* 0x000fea0003800200 */
.L_x_642:
[----:B------:R-:W-:Y:S04]  /*2b80*/  BSSY.RECONVERGENT B1, `(.L_x_644) ;  /* 0x0000005000017945 */ /* 0x000fe80003800200 */
[----:B------:R-:W-:Y:S05]  /*2b90*/  @!P2 BRA `(.L_x_645) ;  /* 0x00000000000ca947 */ /* 0x000fea0003800000 */
[----:B0123--:R-:W-:Y:S02]  /*2ba0*/  IMAD.MOV.U32 R14, RZ, RZ, R19 ;  /* 0x000000ffff0e7224 */ /* 0x00ffe400078e0013 */
[----:B------:R-:W-:-:S05]  /*2bb0*/  IMAD.MOV.U32 R15, RZ, RZ, RZ ;  /* 0x000000ffff0f7224 */ /* 0x000fca00078e00ff */
[----:B------:R4:W-:Y:S02]  /*2bc0*/  REDG.E.ADD.64.STRONG.GPU desc[UR20][R6.64+0x2400], R14 ;  /* 0x0024000e0600798e */ /* 0x0009e4000c12e514 */
.L_x_645:
[----:B------:R-:W-:Y:S05]  /*2bd0*/  BSYNC.RECONVERGENT B1 ;  /* 0x0000000000017941 */ /* 0x000fea0003800200 */
.L_x_644:
[----:B------:R-:W-:Y:S04]  /*2be0*/  BSSY.RECONVERGENT B1, `(.L_x_646) ;  /* 0x0000004000017945 */ /* 0x000fe80003800200 */
[----:B------:R-:W-:Y:S05]  /*2bf0*/  @!P3 BRA `(.L_x_647) ;  /* 0x000000000008b947 */ /* 0x000fea0003800000 */
[----:B------:R-:W-:-:S05]  /*2c00*/  IMAD.MOV.U32 R17, RZ, RZ, RZ ;  /* 0x000000ffff117224 */ /* 0x000fca00078e00ff */
[----:B------:R0:W-:Y:S02]  /*2c10*/  REDG.E.ADD.64.STRONG.GPU desc[UR20][R6.64+0x2c00], R16 ;  /* 0x002c00100600798e */ /* 0x0001e4000c12e514 */
.L_x_647:
[----:B------:R-:W-:Y:S05]  /*2c20*/  BSYNC.RECONVERGENT B1 ;  /* 0x0000000000017941 */ /* 0x000fea0003800200 */
.L_x_646:
[----:B------:R-:W-:Y:S04]  /*2c30*/  BSSY.RECONVERGENT B1, `(.L_x_648) ;  /* 0x0000004000017945 */ /* 0x000fe80003800200 */
[----:B------:R-:W-:Y:S05]  /*2c40*/  @!P4 BRA `(.L_x_649) ;  /* 0x000000000008c947 */ /* 0x000fea0003800000 */
[----:B------:R-:W-:-:S05]  /*2c50*/  IMAD.MOV.U32 R13, RZ, RZ, RZ ;  /* 0x000000ffff0d7224 */ /* 0x000fca00078e00ff */
[----:B------:R0:W-:Y:S02]  /*2c60*/  REDG.E.ADD.64.STRONG.GPU desc[UR20][R6.64+0x3400], R12 ;  /* 0x0034000c0600798e */ /* 0x0001e4000c12e514 */
.L_x_649:
[----:B------:R-:W-:Y:S05]  /*2c70*/  BSYNC.RECONVERGENT B1 ;  /* 0x0000000000017941 */ /* 0x000fea0003800200 */
.L_x_648:
[----:B------:R-:W-:Y:S04]  /*2c80*/  BSSY.RECONVERGENT B1, `(.L_x_650) ;  /* 0x0000004000017945 */ /* 0x000fe80003800200 */
[----:B------:R-:W-:Y:S05]  /*2c90*/  @!P5 BRA `(.L_x_651) ;  /* 0x000000000008d947 */ /* 0x000fea0003800000 */
[----:B------:R-:W-:-:S05]  /*2ca0*/  IMAD.MOV.U32 R11, RZ, RZ, RZ ;  /* 0x000000ffff0b7224 */ /* 0x000fca00078e00ff */
[----:B------:R0:W-:Y:S02]  /*2cb0*/  REDG.E.ADD.64.STRONG.GPU desc[UR20][R6.64+0x3c00], R10 ;  /* 0x003c000a0600798e */ /* 0x0001e4000c12e514 */
.L_x_651:
[----:B------:R-:W-:Y:S05]  /*2cc0*/  BSYNC.RECONVERGENT B1 ;  /* 0x0000000000017941 */ /* 0x000fea0003800200 */
.L_x_650:
[----:B------:R-:W-:Y:S05]  /*2cd0*/  @P0 BRA `(.L_x_652) ;  /* 0xfffffff800f80947 */ /* 0x000fea000383ffff */
[----:B------:R-:W-:-:S07]  /*2ce0*/  IMAD.U32 R5, RZ, RZ, UR27 ;  /* 0x0000001bff057e24 */ /* 0x000fce000f8e00ff */
.L_x_635:
        /* <DEDUP_REMOVED lines=16> */
[----:B------:R-:W-:Y:S02]  /*2df0*/  IMAD R7, R5, 0x100, R0 ;  /* 0x0000010005077824 */ /* 0x000fe400078e0200 */
[----:B------:R-:W-:Y:S02]  /*2e00*/  IMAD.MOV.U32 R11, RZ, RZ, RZ ;  /* 0x000000ffff0b7224 */ /* 0x000fe400078e00ff */
[----:B0-----:R-:W-:-:S05]  /*2e10*/  IMAD.WIDE.U32 R8, R7, 0x8, R8 ;  /* 0x0000000807087825 */ /* 0x001fca00078e0008 */
[----:B------:R0:W-:Y:S02]  /*2e20*/  REDG.E.ADD.64.STRONG.GPU desc[UR20][R8.64+0x400], R10 ;  /* 0x0004000a0800798e */ /* 0x0001e4000c12e514 */
.L_x_655:
[----:B------:R-:W-:Y:S05]  /*2e30*/  BSYNC.RECONVERGENT B1 ;  /* 0x0000000000017941 */ /* 0x000fea0003800200 */
.L_x_654:
        /* <DEDUP_REMOVED lines=9> */
.L_x_657:
[----:B------:R-:W-:Y:S05]  /*2ed0*/  BSYNC.RECONVERGENT B1 ;  /* 0x0000000000017941 */ /* 0x000fea0003800200 */
.L_x_656:
        /* <DEDUP_REMOVED lines=8> */
.L_x_659:
[----:B------:R-:W-:Y:S05]  /*2f60*/  BSYNC.RECONVERGENT B1 ;  /* 0x0000000000017941 */ /* 0x000fea0003800200 */
.L_x_658:
        /* <DEDUP_REMOVED lines=9> */
.L_x_661:
[----:B------:R-:W-:Y:S05]  /*3000*/  BSYNC.RECONVERGENT B1 ;  /* 0x0000000000017941 */ /* 0x000fea0003800200 */
.L_x_660:
[----:B------:R-:W-:-:S07]  /*3010*/  VIADD R5, R5, 0x4 ;  /* 0x0000000405057836 */ /* 0x000fce0000000000 */
.L_x_653:
[----:B------:R-:W-:-:S09]  /*3020*/  UISETP.NE.AND UP0, UPT, UR25, URZ, UPT ;  /* 0x000000ff1900728c */ /* 0x000fd2000bf05270 */
[----:B------:R-:W-:Y:S05]  /*3030*/  BRA.U !UP0, `(.L_x_600) ;  /* 0x0000000108987547 */ /* 0x000fea000b800000 */
[----:B------:R-:W-:-:S13]  /*3040*/  ISETP.NE.AND P0, PT, R3, RZ, PT ;  /* 0x000000ff0300720c */ /* 0x000fda0003f05270 */
[----:B------:R-:W-:Y:S05]  /*3050*/  @!P0 BRA `(.L_x_662) ;  /* 0x0000000000648947 */ /* 0x000fea0003800000 */
[----:B01234-:R-:W-:Y:S01]  /*3060*/  IMAD R6, R5, 0x400, R2 ;  /* 0x0000040005067824 */ /* 0x01ffe200078e0202 */
        /* <DEDUP_REMOVED lines=12> */
.L_x_664:
[----:B------:R-:W-:Y:S05]  /*3130*/  BSYNC.RECONVERGENT B1 ;  /* 0x0000000000017941 */ /* 0x000fea0003800200 */
.L_x_663:
        /* <DEDUP_REMOVED lines=9> */
.L_x_666:
[----:B------:R-:W-:Y:S05]  /*31d0*/  BSYNC.RECONVERGENT B1 ;  /* 0x0000000000017941 */ /* 0x000fea0003800200 */
.L_x_665:
[----:B------:R-:W-:-:S07]  /*31e0*/  VIADD R5, R5, 0x2 ;  /* 0x0000000205057836 */ /* 0x000fce0000000000 */
.L_x_662:
[----:B------:R-:W-:-:S09]  /*31f0*/  UISETP.NE.AND UP0, UPT, UR9, URZ, UPT ;  /* 0x000000ff0900728c */ /* 0x000fd2000bf05270 */
[----:B------:R-:W-:Y:S05]  /*3200*/  BRA.U !UP0, `(.L_x_600) ;  /* 0x0000000108247547 */ /* 0x000fea000b800000 */
[----:B------:R-:W-:-:S05]  /*3210*/  IMAD R2, R5, 0x400, R2 ;  /* 0x0000040005027824 */ /* 0x000fca00078e0202 */
[----:B-1----:R-:W1:Y:S02]  /*3220*/  LDS R4, [R2+0x200] ;  /* 0x0002000002047984 */ /* 0x002e640000000800 */
[----:B-1----:R-:W-:-:S13]  /*3230*/  ISETP.NE.AND P0, PT, R4, RZ, PT ;  /* 0x000000ff0400720c */ /* 0x002fda0003f05270 */
[----:B------:R-:W-:Y:S05]  /*3240*/  @!P0 BRA `(.L_x_600) ;  /* 0x0000000000148947 */ /* 0x000fea0003800000 */
[----:B------:R-:W1:Y:S01]  /*3250*/  LDC.64 R2, c[0x0][0x380] ;  /* 0x0000e000ff027b82 */ /* 0x000e620000000a00 */
[----:B------:R-:W-:-:S04]  /*3260*/  IMAD R5, R5, 0x100, R0 ;  /* 0x0000010005057824 */ /* 0x000fc800078e0200 */
[----:B-1----:R-:W-:-:S04]  /*3270*/  IMAD.WIDE.U32 R2, R5, 0x8, R2 ;  /* 0x0000000805027825 */ /* 0x002fc800078e0002 */
[----:B------:R-:W-:-:S05]  /*3280*/  IMAD.MOV.U32 R5, RZ, RZ, RZ ;  /* 0x000000ffff057224 */ /* 0x000fca00078e00ff */
[----:B------:R1:W-:Y:S02]  /*3290*/  REDG.E.ADD.64.STRONG.GPU desc[UR20][R2.64+0x400], R4 ;  /* 0x000400040200798e */ /* 0x0003e4000c12e514 */
.L_x_600:
[----:B------:R-:W-:Y:S05]  /*32a0*/  BSYNC.RECONVERGENT B0 ;  /* 0x0000000000007941 */ /* 0x000fea0003800200 */
.L_x_599:
[----:B------:R-:W-:Y:S01]  /*32b0*/  BAR.SYNC.DEFER_BLOCKING 0x0 ;  /* 0x0000000000007b1d */ /* 0x000fe20000010000 */
[----:B------:R-:W-:-:S04]  /*32c0*/  UIADD3 UR6, UP0, UPT, UR6, 0x1, URZ ;  /* 0x0000000106067890 */ /* 0x000fc8000ff1e0ff */
[----:B------:R-:W-:Y:S02]  /*32d0*/  UIADD3.X UR7, UPT, UPT, URZ, UR7, URZ, UP0, !UPT ;  /* 0x00000007ff077290 */ /* 0x000fe400087fe4ff */
[----:B------:R-:W-:-:S04]  /*32e0*/  UISETP.NE.U32.AND UP0, UPT, UR6, UR11, UPT ;  /* 0x0000000b0600728c */ /* 0x000fc8000bf05070 */
[----:B------:R-:W-:-:S09]  /*32f0*/  UISETP.NE.AND.EX UP0, UPT, UR7, UR12, UPT, UP0 ;  /* 0x0000000c0700728c */ /* 0x000fd2000bf05300 */
[----:B------:R-:W-:Y:S05]  /*3300*/  BRA.U UP0, `(.L_x_667) ;  /* 0xffffffcd00d47547 */ /* 0x000fea000b83ffff */
[----:B------:R-:W-:Y:S05]  /*3310*/  EXIT ;  /* 0x000000000000794d */ /* 0x000fea0003800000 */
.L_x_668:
        /* <DEDUP_REMOVED lines=14> */
.L_x_1754:


//--------------------- .text._ZN3cub18CUB_300001_SM_10006detail10radix_sort31DeviceRadixSortSingleTileKernelINS1_5radix10policy_hubIffyE10Policy1000ELNS0_9SortOrderE0EffyNS1_21identity_decomposer_tEEEvPKT1_PSA_PKT2_PSE_T3_iiT4_ --------------------------
	.section	.text._ZN3cub18CUB_300001_SM_10006detail10radix_sort31DeviceRadixSortSingleTileKernelINS1_5radix10policy_hubIffyE10Policy1000ELNS0_9SortOrderE0EffyNS1_21identity_decomposer_tEEEvPKT1_PSA_PKT2_PSE_T3_iiT4_,"ax",@progbits
	.align	128
        .global         _ZN3cub18CUB_300001_SM_10006detail10radix_sort31DeviceRadixSortSingleTileKernelINS1_5radix10policy_hubIffyE10Policy1000ELNS0_9SortOrderE0EffyNS1_21identity_decomposer_tEEEvPKT1_PSA_PKT2_PSE_T3_iiT4_
        .type           _ZN3cub18CUB_300001_SM_10006detail10radix_sort31DeviceRadixSortSingleTileKernelINS1_5radix10policy_hubIffyE10Policy1000ELNS0_9SortOrderE0EffyNS1_21identity_decomposer_tEEEvPKT1_PSA_PKT2_PSE_T3_iiT4_,@function
        .size           _ZN3cub18CUB_300001_SM_10006detail10radix_sort31DeviceRadixSortSingleTileKernelINS1_5radix10policy_hubIffyE10Policy1000ELNS0_9SortOrderE0EffyNS1_21identity_decomposer_tEEEvPKT1_PSA_PKT2_PSE_T3_iiT4_,(.L_x_1755 - _ZN3cub18CUB_300001_SM_10006detail10radix_sort31DeviceRadixSortSingleTileKernelINS1_5radix10policy_hubIffyE10Policy1000ELNS0_9SortOrderE0EffyNS1_21identity_decomposer_tEEEvPKT1_PSA_PKT2_PSE_T3_iiT4_)
        .other          _ZN3cub18CUB_300001_SM_10006detail10radix_sort31DeviceRadixSortSingleTileKernelINS1_5radix10policy_hubIffyE10Policy1000ELNS0_9SortOrderE0EffyNS1_21identity_decomposer_tEEEvPKT1_PSA_PKT2_PSE_T3_iiT4_,@"STO_CUDA_ENTRY STV_DEFAULT"
_ZN3cub18CUB_300001_SM_10006detail10radix_sort31DeviceRadixSortSingleTileKernelINS1_5radix10policy_hubIffyE10Policy1000ELNS0_9SortOrderE0EffyNS1_21identity_decomposer_tEEEvPKT1_PSA_PKT2_PSE_T3_iiT4_:
.text._ZN3cub18CUB_300001_SM_10006detail10radix_sort31DeviceRadixSortSingleTileKernelINS1_5radix10policy_hubIffyE10Policy1000ELNS0_9SortOrderE0EffyNS1_21identity_decomposer_tEEEvPKT1_PSA_PKT2_PSE_T3_iiT4_:
[----:B------:R-:W-:Y:S01]  /*0000*/  LDC R1, c[0x0][0x37c] ;  /* 0x0000df00ff017b82 */ /* 0x000fe20000000800 */
[----:B------:R-:W0:Y:S01]  /*0010*/  S2R R0, SR_TID.X ;  /* 0x0000000000007919 */ /* 0x000e220000002100 */
[----:B------:R-:W1:Y:S01]  /*0020*/  LDCU UR4, c[0x0][0x3a0] ;  /* 0x00007400ff0477ac */ /* 0x000e620008000800 */
[----:B------:R-:W-:Y:S02]  /*0030*/  IMAD.MOV.U32 R35, RZ, RZ, 0x7fffffff ;  /* 0x7fffffffff237424 */ /* 0x000fe400078e00ff */
[----:B------:R-:W-:Y:S01]  /*0040*/  IMAD.MOV.U32 R36, RZ, RZ, 0x7fffffff ;  /* 0x7fffffffff247424 */ /* 0x000fe200078e00ff */
[----:B------:R-:W2:Y:S01]  /*0050*/  LDCU.64 UR8, c[0x0][0x358] ;  /* 0x00006b00ff0877ac */ /* 0x000ea20008000a00 */
[----:B------:R-:W-:Y:S02]  /*0060*/  IMAD.MOV.U32 R37, RZ, RZ, 0x7fffffff ;  /* 0x7fffffffff257424 */ /* 0x000fe400078e00ff */
[----:B------:R-:W-:Y:S02]  /*0070*/  IMAD.MOV.U32 R38, RZ, RZ, 0x7fffffff ;  /* 0x7fffffffff267424 */ /* 0x000fe400078e00ff */
[----:B------:R-:W-:-:S02]  /*0080*/  IMAD.MOV.U32 R39, RZ, RZ, 0x7fffffff ;  /* 0x7fffffffff277424 */ /* 0x000fc400078e00ff */
[----:B------:R-:W-:Y:S02]  /*0090*/  IMAD.MOV.U32 R29, RZ, RZ, 0x7fffffff ;  /* 0x7fffffffff1d7424 */ /* 0x000fe400078e00ff */
[----:B------:R-:W-:Y:S02]  /*00a0*/  IMAD.MOV.U32 R30, RZ, RZ, 0x7fffffff ;  /* 0x7fffffffff1e7424 */ /* 0x000fe400078e00ff */
[----:B------:R-:W-:Y:S02]  /*00b0*/  IMAD.MOV.U32 R31, RZ, RZ, 0x7fffffff ;  /* 0x7fffffffff1f7424 */ /* 0x000fe400078e00ff */
        /* <DEDUP_REMOVED lines=10> */
[----:B------:R-:W-:Y:S01]  /*0160*/  IMAD.MOV.U32 R49, RZ, RZ, 0x7fffffff ;  /* 0x7fffffffff317424 */ /* 0x000fe200078e00ff */
[----:B------:R-:W3:Y:S01]  /*0170*/  S2UR UR6, SR_CgaCtaId ;  /* 0x00000000000679c3 */ /* 0x000ee20000008800 */
[----:B0-----:R-:W-:Y:S01]  /*0180*/  IMAD R9, R0, 0x13, RZ ;  /* 0x0000001300097824 */ /* 0x001fe200078e02ff */
[----:B------:R-:W0:Y:S03]  /*0190*/  LDCU UR10, c[0x0][0x3ac] ;  /* 0x00007580ff0a77ac */ /* 0x000e260008000800 */
[C---:B------:R-:W-:Y:S01]  /*01a0*/  VIADD R4, R9.reuse, 0x1 ;  /* 0x0000000109047836 */ /* 0x040fe20000000000 */
[C---:B-1----:R-:W-:Y:S01]  /*01b0*/  ISETP.GE.AND P6, PT, R9.reuse, UR4, PT ;  /* 0x0000000409007c0c */ /* 0x042fe2000bfc6270 */
[----:B------:R-:W-:-:S02]  /*01c0*/  VIADD R5, R9, 0x2 ;  /* 0x0000000209057836 */ /* 0x000fc40000000000 */
[C---:B------:R-:W-:Y:S01]  /*01d0*/  VIADD R7, R9.reuse, 0x6 ;  /* 0x0000000609077836 */ /* 0x040fe20000000000 */
[----:B------:R-:W-:Y:S01]  /*01e0*/  ISETP.GE.AND P5, PT, R4, UR4, PT ;  /* 0x0000000404007c0c */ /* 0x000fe2000bfa6270 */
[----:B------:R-:W-:Y:S01]  /*01f0*/  VIADD R4, R9, 0x4 ;  /* 0x0000000409047836 */ /* 0x000fe20000000000 */
[----:B------:R-:W-:Y:S01]  /*0200*/  ISETP.GE.AND P4, PT, R5, UR4, PT ;  /* 0x0000000405007c0c */ /* 0x000fe2000bf86270 */
[----:B------:R-:W-:Y:S01]  /*0210*/  VIADD R5, R9, 0x5 ;  /* 0x0000000509057836 */ /* 0x000fe20000000000 */
[----:B------:R-:W-:Y:S01]  /*0220*/  ISETP.GE.AND P0, PT, R7, UR4, PT ;  /* 0x0000000407007c0c */ /* 0x000fe2000bf06270 */
[C---:B------:R-:W-:Y:S01]  /*0230*/  VIADD R51, R9.reuse, 0x7 ;  /* 0x0000000709337836 */ /* 0x040fe20000000000 */
[----:B------:R-:W-:Y:S01]  /*0240*/  ISETP.GE.AND P2, PT, R4, UR4, PT ;  /* 0x0000000404007c0c */ /* 0x000fe2000bf46270 */
[----:B------:R-:W-:Y:S01]  /*0250*/  VIADD R52, R9, 0x8 ;  /* 0x0000000809347836 */ /* 0x000fe20000000000 */
[----:B------:R-:W-:Y:S01]  /*0260*/  ISETP.GE.AND P1, PT, R5, UR4, PT ;  /* 0x0000000405007c0c */ /* 0x000fe2000bf26270 */
[C---:B------:R-:W-:Y:S01]  /*0270*/  VIADD R53, R9.reuse, 0x9 ;  /* 0x0000000909357836 */ /* 0x040fe20000000000 */
[----:B------:R-:W1:Y:S01]  /*0280*/  LDC.64 R4, c[0x0][0x380] ;  /* 0x0000e000ff047b82 */ /* 0x000e620000000a00 */
[----:B------:R-:W-:Y:S01]  /*0290*/  P2R R50, PR, RZ, 0x1 ;  /* 0x00000001ff327803 */ /* 0x000fe20000000000 */
[C---:B------:R-:W-:Y:S01]  /*02a0*/  VIADD R54, R9.reuse, 0xa ;  /* 0x0000000a09367836 */ /* 0x040fe20000000000 */
[----:B------:R-:W-:Y:S01]  /*02b0*/  P2R R45, PR, RZ, 0x4 ;  /* 0x00000004ff2d7803 */ /* 0x000fe20000000000 */
[C---:B------:R-:W-:Y:S01]  /*02c0*/  VIADD R6, R9.reuse, 0x3 ;  /* 0x0000000309067836 */ /* 0x040fe20000000000 */
[----:B------:R-:W-:Y:S01]  /*02d0*/  P2R R47, PR, RZ, 0x2 ;  /* 0x00000002ff2f7803 */ /* 0x000fe20000000000 */
[C---:B------:R-:W-:Y:S01]  /*02e0*/  VIADD R55, R9.reuse, 0xb ;  /* 0x0000000b09377836 */ /* 0x040fe20000000000 */
[----:B------:R-:W-:Y:S01]  /*02f0*/  P2R R8, PR, RZ, 0x20 ;  /* 0x00000020ff087803 */ /* 0x000fe20000000000 */
[C---:B------:R-:W-:Y:S01]  /*0300*/  VIADD R56, R9.reuse, 0xc ;  /* 0x0000000c09387836 */ /* 0x040fe20000000000 */
[----:B------:R-:W-:Y:S01]  /*0310*/  ISETP.GE.AND P3, PT, R6, UR4, PT ;  /* 0x0000000406007c0c */ /* 0x000fe2000bf66270 */
[C---:B------:R-:W-:Y:S01]  /*0320*/  VIADD R57, R9.reuse, 0xd ;  /* 0x0000000d09397836 */ /* 0x040fe20000000000 */
[----:B------:R-:W-:Y:S01]  /*0330*/  P2R R10, PR, RZ, 0x10 ;  /* 0x00000010ff0a7803 */ /* 0x000fe20000000000 */
[C---:B------:R-:W-:Y:S01]  /*0340*/  VIADD R58, R9.reuse, 0xe ;  /* 0x0000000e093a7836 */ /* 0x040fe20000000000 */
[----:B------:R-:W-:Y:S01]  /*0350*/  P2R R11, PR, RZ, 0x8 ;  /* 0x00000008ff0b7803 */ /* 0x000fe20000000000 */
[C---:B------:R-:W-:Y:S01]  /*0360*/  VIADD R59, R9.reuse, 0xf ;  /* 0x0000000f093b7836 */ /* 0x040fe20000000000 */
[----:B------:R-:W4:Y:S01]  /*0370*/  LDC.64 R6, c[0x0][0x390] ;  /* 0x0000e400ff067b82 */ /* 0x000f220000000a00 */
[----:B------:R-:W-:-:S02]  /*0380*/  VIADD R60, R9, 0x10 ;  /* 0x00000010093c7836 */ /* 0x000fc40000000000 */
[C---:B------:R-:W-:Y:S02]  /*0390*/  VIADD R61, R9.reuse, 0x11 ;  /* 0x00000011093d7836 */ /* 0x040fe40000000000 */
[C---:B------:R-:W-:Y:S02]  /*03a0*/  VIADD R62, R9.reuse, 0x12 ;  /* 0x00000012093e7836 */ /* 0x040fe40000000000 */
[----:B-1----:R-:W-:-:S05]  /*03b0*/  IMAD.WIDE.U32 R4, R9, 0x4, R4 ;  /* 0x0000000409047825 */ /* 0x002fca00078e0004 */
[----:B--2---:R-:W2:Y:S01]  /*03c0*/  @!P0 LDG.E R35, desc[UR8][R4.64+0x18] ;  /* 0x0000180804238981 */ /* 0x004ea2000c1e1900 */
[----:B------:R-:W-:-:S03]  /*03d0*/  ISETP.GE.AND P0, PT, R51, UR4, PT ;  /* 0x0000000433007c0c */ /* 0x000fc6000bf06270 */
[----:B------:R-:W3:Y:S01]  /*03e0*/  @!P6 LDG.E R29, desc[UR8][R4.64] ;  /* 0x00000008041de981 */ /* 0x000ee2000c1e1900 */
[----:B------:R-:W-:-:S03]  /*03f0*/  P2R R51, PR, RZ, 0x1 ;  /* 0x00000001ff337803 */ /* 0x000fc60000000000 */
[----:B------:R-:W2:Y:S01]  /*0400*/  @!P5 LDG.E R30, desc[UR8][R4.64+0x4] ;  /* 0x00000408041ed981 */ /* 0x000ea2000c1e1900 */
[----:B----4-:R-:W-:-:S03]  /*0410*/  IMAD.WIDE.U32 R6, R9, 0x4, R6 ;  /* 0x0000000409067825 */ /* 0x010fc600078e0006 */
[----:B------:R-:W4:Y:S04]  /*0420*/  @!P4 LDG.E R31, desc[UR8][R4.64+0x8] ;  /* 0x00000808041fc981 */ /* 0x000f28000c1e1900 */
[----:B------:R-:W4:Y:S01]  /*0430*/  @!P0 LDG.E R36, desc[UR8][R4.64+0x1c] ;  /* 0x00001c0804248981 */ /* 0x000f22000c1e1900 */
[----:B------:R-:W-:-:S03]  /*0440*/  ISETP.GE.AND P0, PT, R52, UR4, PT ;  /* 0x0000000434007c0c */ /* 0x000fc6000bf06270 */
[----:B------:R-:W4:Y:S01]  /*0450*/  @!P3 LDG.E R32, desc[UR8][R4.64+0xc] ;  /* 0x00000c080420b981 */ /* 0x000f22000c1e1900 */
[----:B------:R-:W-:-:S03]  /*0460*/  P2R R52, PR, RZ, 0x1 ;  /* 0x00000001ff347803 */ /* 0x000fc60000000000 */
[----:B------:R-:W4:Y:S04]  /*0470*/  @!P2 LDG.E R33, desc[UR8][R4.64+0x10] ;  /* 0x000010080421a981 */ /* 0x000f28000c1e1900 */
[----:B------:R-:W4:Y:S04]  /*0480*/  @!P1 LDG.E R34, desc[UR8][R4.64+0x14] ;  /* 0x0000140804229981 */ /* 0x000f28000c1e1900 */
[----:B------:R-:W4:Y:S01]  /*0490*/  @!P0 LDG.E R37, desc[UR8][R4.64+0x20] ;  /* 0x0000200804258981 */ /* 0x000f22000c1e1900 */
[----:B------:R-:W-:-:S04]  /*04a0*/  ISETP.GE.AND P0, PT, R53, UR4, PT ;  /* 0x0000000435007c0c */ /* 0x000fc8000bf06270 */
[----:B------:R-:W-:-:S09]  /*04b0*/  P2R R53, PR, RZ, 0x1 ;  /* 0x00000001ff357803 */ /* 0x000fd20000000000 */
[----:B------:R-:W4:Y:S01]  /*04c0*/  @!P0 LDG.E R38, desc[UR8][R4.64+0x24] ;  /* 0x0000240804268981 */ /* 0x000f22000c1e1900 */
[----:B------:R-:W-:-:S04]  /*04d0*/  ISETP.GE.AND P0, PT, R54, UR4, PT ;  /* 0x0000000436007c0c */ /* 0x000fc8000bf06270 */
[----:B------:R-:W-:-:S09]  /*04e0*/  P2R R54, PR, RZ, 0x1 ;  /* 0x00000001ff367803 */ /* 0x000fd20000000000 */
[----:B------:R-:W4:Y:S01]  /*04f0*/  @!P0 LDG.E R39, desc[UR8][R4.64+0x28] ;  /* 0x0000280804278981 */ /* 0x000f22000c1e1900 */
[----:B------:R-:W-:Y:S02]  /*0500*/  ISETP.GE.AND P0, PT, R55, UR4, PT ;  /* 0x0000000437007c0c */ /* 0x000fe4000bf06270 */
[----:B------:R-:W-:Y:S02]  /*0510*/  ISETP.GE.AND P1, PT, R57, UR4, PT ;  /* 0x0000000439007c0c */ /* 0x000fe4000bf26270 */
[----:B------:R-:W-:Y:S02]  /*0520*/  P2R R55, PR, RZ, 0x1 ;  /* 0x00000001ff377803 */ /* 0x000fe40000000000 */
[----:B------:R-:W-:Y:S02]  /*0530*/  ISETP.GE.AND P2, PT, R58, UR4, PT ;  /* 0x000000043a007c0c */ /* 0x000fe4000bf46270 */
[----:B------:R-:W-:-:S05]  /*0540*/  ISETP.GE.AND P3, PT, R59, UR4, PT ;  /* 0x000000043b007c0c */ /* 0x000fca000bf66270 */
[----:B------:R-:W4:Y:S01]  /*0550*/  @!P0 LDG.E R40, desc[UR8][R4.64+0x2c] ;  /* 0x00002c0804288981 */ /* 0x000f22000c1e1900 */
[----:B------:R-:W-:Y:S02]  /*0560*/  ISETP.GE.AND P0, PT, R56, UR4, PT ;  /* 0x0000000438007c0c */ /* 0x000fe4000bf06270 */
[----:B------:R-:W-:Y:S01]  /*0570*/  ISETP.GE.AND P4, PT, R60, UR4, PT ;  /* 0x000000043c007c0c */ /* 0x000fe2000bf86270 */
[----:B------:R-:W4:Y:S01]  /*0580*/  @!P1 LDG.E R42, desc[UR8][R4.64+0x34] ;  /* 0x00003408042a9981 */ /* 0x000f22000c1e1900 */
[----:B------:R-:W-:Y:S02]  /*0590*/  ISETP.GE.AND P5, PT, R61, UR4, PT ;  /* 0x000000043d007c0c */ /* 0x000fe4000bfa6270 */
[----:B------:R-:W-:Y:S01]  /*05a0*/  ISETP.GE.AND P6, PT, R62, UR4, PT ;  /* 0x000000043e007c0c */ /* 0x000fe2000bfc6270 */
[----:B------:R-:W4:Y:S04]  /*05b0*/  @!P2 LDG.E R43, desc[UR8][R4.64+0x38] ;  /* 0x00003808042ba981 */ /* 0x000f28000c1e1900 */
[----:B------:R-:W4:Y:S04]  /*05c0*/  @!P3 LDG.E R44, desc[UR8][R4.64+0x3c] ;  /* 0x00003c08042cb981 */ /* 0x000f28000c1e1900 */
[----:B------:R-:W4:Y:S04]  /*05d0*/  @!P0 LDG.E R41, desc[UR8][R4.64+0x30] ;  /* 0x0000300804298981 */ /* 0x000f28000c1e1900 */
[----:B------:R-:W4:Y:S04]  /*05e0*/  @!P4 LDG.E R46, desc[UR8][R4.64+0x40] ;  /* 0x00004008042ec981 */ /* 0x000f28000c1e1900 */
[----:B------:R-:W4:Y:S04]  /*05f0*/  @!P5 LDG.E R48, desc[UR8][R4.64+0x44] ;  /* 0x000044080430d981 */ /* 0x000f28000c1e1900 */
[----:B------:R1:W4:Y:S01]  /*0600*/  @!P6 LDG.E R49, desc[UR8][R4.64+0x48] ;  /* 0x000048080431e981 */ /* 0x000322000c1e1900 */
[----:B------:R-:W-:Y:S01]  /*0610*/  P2R R56, PR, RZ, 0x1 ;  /* 0x00000001ff387803 */ /* 0x000fe20000000000 */
[----:B------:R-:W-:Y:S01]  /*0620*/  BAR.SYNC.DEFER_BLOCKING 0x0 ;  /* 0x0000000000007b1d */ /* 0x000fe20000010000 */
[----:B------:R-:W-:-:S04]  /*0630*/  ISETP.NE.AND P0, PT, R55, RZ, PT ;  /* 0x000000ff3700720c */ /* 0x000fc80003f05270 */
[----:B------:R-:W-:Y:S02]  /*0640*/  P2R R55, PR, RZ, 0x1 ;  /* 0x00000001ff377803 */ /* 0x000fe40000000000 */
[----:B------:R-:W-:-:S04]  /*0650*/  ISETP.NE.AND P0, PT, R54, RZ, PT ;  /* 0x000000ff3600720c */ /* 0x000fc80003f05270 */
[----:B------:R-:W-:Y:S02]  /*0660*/  P2R R54, PR, RZ, 0x1 ;  /* 0x00000001ff367803 */ /* 0x000fe40000000000 */
[----:B------:R-:W-:-:S04]  /*0670*/  ISETP.NE.AND P0, PT, R53, RZ, PT ;  /* 0x000000ff3500720c */ /* 0x000fc80003f05270 */
[----:B------:R-:W-:Y:S02]  /*0680*/  P2R R53, PR, RZ, 0x1 ;  /* 0x00000001ff357803 */ /* 0x000fe40000000000 */
[----:B------:R-:W-:-:S04]  /*0690*/  ISETP.NE.AND P0, PT, R52, RZ, PT ;  /* 0x000000ff3400720c */ /* 0x000fc80003f05270 */
[----:B------:R-:W-:Y:S01]  /*06a0*/  P2R R52, PR, RZ, 0x1 ;  /* 0x00000001ff347803 */ /* 0x000fe20000000000 */
[----:B------:R-:W5:Y:S01]  /*06b0*/  @!P1 LDG.E R23, desc[UR8][R6.64+0x34] ;  /* 0x0000340806179981 */ /* 0x000f62000c1e1900 */
[----:B------:R-:W-:-:S03]  /*06c0*/  ISETP.NE.AND P0, PT, R51, RZ, PT ;  /* 0x000000ff3300720c */ /* 0x000fc60003f05270 */
[----:B------:R-:W5:Y:S01]  /*06d0*/  @!P2 LDG.E R24, desc[UR8][R6.64+0x38] ;  /* 0x000038080618a981 */ /* 0x000f62000c1e1900 */
[----:B------:R-:W-:Y:S02]  /*06e0*/  P2R R51, PR, RZ, 0x1 ;  /* 0x00000001ff337803 */ /* 0x000fe40000000000 */
[----:B------:R-:W-:Y:S01]  /*06f0*/  ISETP.NE.AND P0, PT, R50, RZ, PT ;  /* 0x000000ff3200720c */ /* 0x000fe20003f05270 */
[----:B------:R-:W5:Y:S03]  /*0700*/  @!P3 LDG.E R25, desc[UR8][R6.64+0x3c] ;  /* 0x00003c080619b981 */ /* 0x000f66000c1e1900 */
[----:B------:R-:W-:Y:S01]  /*0710*/  P2R R50, PR, RZ, 0x1 ;  /* 0x00000001ff327803 */ /* 0x000fe20000000000 */
[----:B------:R-:W5:Y:S01]  /*0720*/  @!P4 LDG.E R26, desc[UR8][R6.64+0x40] ;  /* 0x00004008061ac981 */ /* 0x000f62000c1e1900 */
[----:B------:R-:W-:-:S03]  /*0730*/  ISETP.NE.AND P0, PT, R47, RZ, PT ;  /* 0x000000ff2f00720c */ /* 0x000fc60003f05270 */
[----:B------:R-:W5:Y:S01]  /*0740*/  @!P5 LDG.E R27, desc[UR8][R6.64+0x44] ;  /* 0x00004408061bd981 */ /* 0x000f62000c1e1900 */
[----:B------:R-:W-:Y:S02]  /*0750*/  P2R R47, PR, RZ, 0x1 ;  /* 0x00000001ff2f7803 */ /* 0x000fe40000000000 */
[----:B------:R-:W-:Y:S01]  /*0760*/  ISETP.NE.AND P0, PT, R45, RZ, PT ;  /* 0x000000ff2d00720c */ /* 0x000fe20003f05270 */
[----:B------:R-:W5:Y:S03]  /*0770*/  @!P6 LDG.E R28, desc[UR8][R6.64+0x48] ;  /* 0x00004808061ce981 */ /* 0x000f66000c1e1900 */
[----:B------:R-:W-:Y:S02]  /*0780*/  P2R R45, PR, RZ, 0x1 ;  /* 0x00000001ff2d7803 */ /* 0x000fe40000000000 */
[----:B------:R-:W-:-:S04]  /*0790*/  ISETP.NE.AND P0, PT, R11, RZ, PT ;  /* 0x000000ff0b00720c */ /* 0x000fc80003f05270 */
[----:B------:R-:W-:Y:S02]  /*07a0*/  P2R R11, PR, RZ, 0x1 ;  /* 0x00000001ff0b7803 */ /* 0x000fe40000000000 */
[----:B------:R-:W-:-:S04]  /*07b0*/  ISETP.NE.AND P0, PT, R10, RZ, PT ;  /* 0x000000ff0a00720c */ /* 0x000fc80003f05270 */
[----:B------:R-:W-:Y:S02]  /*07c0*/  P2R R10, PR, RZ, 0x1 ;  /* 0x00000001ff0a7803 */ /* 0x000fe40000000000 */
[----:B------:R-:W-:-:S04]  /*07d0*/  ISETP.NE.AND P0, PT, R8, RZ, PT ;  /* 0x000000ff0800720c */ /* 0x000fc80003f05270 */
[----:B------:R-:W-:Y:S02]  /*07e0*/  P2R R8, PR, RZ, 0x1 ;  /* 0x00000001ff087803 */ /* 0x000fe40000000000 */
[----:B------:R-:W-:Y:S01]  /*07f0*/  ISETP.GE.AND P0, PT, R9, UR4, PT ;  /* 0x0000000409007c0c */ /* 0x000fe2000bf06270 */
[----:B------:R-:W0:-:S12]  /*0800*/  LDCU.64 UR4, c[0x0][0x3a8] ;  /* 0x00007500ff0477ac */ /* 0x000e180008000a00 */
[----:B------:R-:W5:Y:S01]  /*0810*/  @!P0 LDG.E R2, desc[UR8][R6.64] ;  /* 0x0000000806028981 */ /* 0x000f62000c1e1900 */
[----:B------:R-:W-:-:S13]  /*0820*/  ISETP.NE.AND P0, PT, R8, RZ, PT ;  /* 0x000000ff0800720c */ /* 0x000fda0003f05270 */
        /* <DEDUP_REMOVED lines=21> */
[----:B------:R-:W-:Y:S01]  /*0980*/  ISETP.NE.AND P0, PT, R56, RZ, PT ;  /* 0x000000ff3800720c */ /* 0x000fe20003f05270 */
[----:B------:R-:W-:Y:S01]  /*0990*/  IMAD.MOV.U32 R8, RZ, RZ, -0x1 ;  /* 0xffffffffff087424 */ /* 0x000fe200078e00ff */
[----:B--2---:R-:W-:-:S04]  /*09a0*/  ISETP.GT.AND P1, PT, R30, -0x1, PT ;  /* 0xffffffff1e00780c */ /* 0x004fc80003f24270 */
[----:B-1----:R-:W-:-:S07]  /*09b0*/  SEL R5, R8, 0x80000000, !P1 ;  /* 0x8000000008057807 */ /* 0x002fce0004800000 */
[----:B------:R1:W5:Y:S01]  /*09c0*/  @!P0 LDG.E R22, desc[UR8][R6.64+0x30] ;  /* 0x0000300806168981 */ /* 0x000362000c1e1900 */
[----:B---3--:R-:W-:Y:S02]  /*09d0*/  ISETP.GT.AND P0, PT, R29, -0x1, PT ;  /* 0xffffffff1d00780c */ /* 0x008fe40003f04270 */
[----:B----4-:R-:W-:Y:S02]  /*09e0*/  ISETP.GT.AND P1, PT, R32, -0x1, PT ;  /* 0xffffffff2000780c */ /* 0x010fe40003f24270 */
[----:B------:R-:W-:Y:S02]  /*09f0*/  SEL R4, R8, 0x80000000, !P0 ;  /* 0x8000000008047807 */ /* 0x000fe40004000000 */
[----:B------:R-:W-:Y:S02]  /*0a00*/  ISETP.GT.AND P0, PT, R31, -0x1, PT ;  /* 0xffffffff1f00780c */ /* 0x000fe40003f04270 */
[----:B------:R-:W-:Y:S02]  /*0a10*/  LOP3.LUT R29, R4, R29, RZ, 0x3c, !PT ;  /* 0x0000001d041d7212 */ /* 0x000fe400078e3cff */
[----:B------:R-:W-:-:S02]  /*0a20*/  LOP3.LUT R30, R5, R30, RZ, 0x3c, !PT ;  /* 0x0000001e051e7212 */ /* 0x000fc400078e3cff */
[C---:B------:R-:W-:Y:S02]  /*0a30*/  SEL R4, R8.reuse, 0x80000000, !P0 ;  /* 0x8000000008047807 */ /* 0x040fe40004000000 */
[----:B------:R-:W-:Y:S02]  /*0a40*/  SEL R5, R8, 0x80000000, !P1 ;  /* 0x8000000008057807 */ /* 0x000fe40004800000 */
[----:B------:R-:W-:Y:S02]  /*0a50*/  ISETP.GT.AND P2, PT, R33, -0x1, PT ;  /* 0xffffffff2100780c */ /* 0x000fe40003f44270 */
[----:B------:R-:W-:Y:S02]  /*0a60*/  ISETP.GT.AND P3, PT, R34, -0x1, PT ;  /* 0xffffffff2200780c */ /* 0x000fe40003f64270 */
[----:B------:R-:W-:Y:S02]  /*0a70*/  ISETP.GT.AND P0, PT, R35, -0x1, PT ;  /* 0xffffffff2300780c */ /* 0x000fe40003f04270 */
[----:B------:R-:W-:-:S02]  /*0a80*/  ISETP.GT.AND P1, PT, R36, -0x1, PT ;  /* 0xffffffff2400780c */ /* 0x000fc40003f24270 */
[----:B------:R-:W-:Y:S02]  /*0a90*/  LOP3.LUT R31, R4, R31, RZ, 0x3c, !PT ;  /* 0x0000001f041f7212 */ /* 0x000fe400078e3cff */
[----:B------:R-:W-:Y:S01]  /*0aa0*/  LOP3.LUT R32, R5, R32, RZ, 0x3c, !PT ;  /* 0x0000002005207212 */ /* 0x000fe200078e3cff */
[----:B0-----:R-:W-:Y:S01]  /*0ab0*/  UIADD3 UR7, UPT, UPT, UR4, 0x6, URZ ;  /* 0x0000000604077890 */ /* 0x001fe2000fffe0ff */
[C---:B-1----:R-:W-:Y:S01]  /*0ac0*/  SEL R6, R8.reuse, 0x80000000, !P2 ;  /* 0x8000000008067807 */ /* 0x042fe20005000000 */
[----:B------:R-:W-:Y:S01]  /*0ad0*/  UIADD3 UR5, UPT, UPT, -UR4, UR5, URZ ;  /* 0x0000000504057290 */ /* 0x000fe2000fffe1ff */
[C---:B------:R-:W-:Y:S02]  /*0ae0*/  SEL R7, R8.reuse, 0x80000000, !P3 ;  /* 0x8000000008077807 */ /* 0x040fe40005800000 */
[C---:B------:R-:W-:Y:S02]  /*0af0*/  SEL R4, R8.reuse, 0x80000000, !P0 ;  /* 0x8000000008047807 */ /* 0x040fe40004000000 */
[----:B------:R-:W-:Y:S01]  /*0b00*/  SEL R5, R8, 0x80000000, !P1 ;  /* 0x8000000008057807 */ /* 0x000fe20004800000 */
[----:B------:R-:W-:Y:S01]  /*0b10*/  UMOV UR4, 0x400 ;  /* 0x0000040000047882 */ /* 0x000fe20000000000 */
[----:B------:R-:W-:-:S02]  /*0b20*/  ISETP.GT.AND P2, PT, R37, -0x1, PT ;  /* 0xffffffff2500780c */ /* 0x000fc40003f44270 */
[----:B------:R-:W-:Y:S02]  /*0b30*/  ISETP.GT.AND P3, PT, R38, -0x1, PT ;  /* 0xffffffff2600780c */ /* 0x000fe40003f64270 */
[----:B------:R-:W-:Y:S01]  /*0b40*/  ISETP.GT.AND P0, PT, R39, -0x1, PT ;  /* 0xffffffff2700780c */ /* 0x000fe20003f04270 */
[----:B------:R-:W-:Y:S01]  /*0b50*/  BAR.SYNC.DEFER_BLOCKING 0x0 ;  /* 0x0000000000007b1d */ /* 0x000fe20000010000 */
[----:B------:R-:W-:Y:S01]  /*0b60*/  ISETP.GT.AND P1, PT, R40, -0x1, PT ;  /* 0xffffffff2800780c */ /* 0x000fe20003f24270 */
[----:B------:R-:W-:Y:S01]  /*0b70*/  ULEA UR4, UR6, UR4, 0x18 ;  /* 0x0000000406047291 */ /* 0x000fe2000f8ec0ff */
[----:B------:R-:W-:Y:S02]  /*0b80*/  LOP3.LUT R33, R6, R33, RZ, 0x3c, !PT ;  /* 0x0000002106217212 */ /* 0x000fe400078e3cff */
[----:B------:R-:W-:Y:S02]  /*0b90*/  LOP3.LUT R34, R7, R34, RZ, 0x3c, !PT ;  /* 0x0000002207227212 */ /* 0x000fe400078e3cff */
[----:B------:R-:W-:-:S02]  /*0ba0*/  LOP3.LUT R35, R4, R35, RZ, 0x3c, !PT ;  /* 0x0000002304237212 */ /* 0x000fc400078e3cff */
[----:B------:R-:W-:Y:S02]  /*0bb0*/  LOP3.LUT R36, R5, R36, RZ, 0x3c, !PT ;  /* 0x0000002405247212 */ /* 0x000fe400078e3cff */
[C---:B------:R-:W-:Y:S02]  /*0bc0*/  SEL R6, R8.reuse, 0x80000000, !P2 ;  /* 0x8000000008067807 */ /* 0x040fe40005000000 */
[C---:B------:R-:W-:Y:S02]  /*0bd0*/  SEL R7, R8.reuse, 0x80000000, !P3 ;  /* 0x8000000008077807 */ /* 0x040fe40005800000 */
[C---:B------:R-:W-:Y:S02]  /*0be0*/  SEL R4, R8.reuse, 0x80000000, !P0 ;  /* 0x8000000008047807 */ /* 0x040fe40004000000 */
[----:B------:R-:W-:Y:S02]  /*0bf0*/  SEL R5, R8, 0x80000000, !P1 ;  /* 0x8000000008057807 */ /* 0x000fe40004800000 */
[----:B------:R-:W-:-:S02]  /*0c00*/  ISETP.GT.AND P2, PT, R41, -0x1, PT ;  /* 0xffffffff2900780c */ /* 0x000fc40003f44270 */
[----:B------:R-:W-:Y:S02]  /*0c10*/  ISETP.GT.AND P3, PT, R42, -0x1, PT ;  /* 0xffffffff2a00780c */ /* 0x000fe40003f64270 */
[----:B------:R-:W-:Y:S02]  /*0c20*/  ISETP.GT.AND P0, PT, R43, -0x1, PT ;  /* 0xffffffff2b00780c */ /* 0x000fe40003f04270 */
[----:B------:R-:W-:Y:S02]  /*0c30*/  ISETP.GT.AND P1, PT, R44, -0x1, PT ;  /* 0xffffffff2c00780c */ /* 0x000fe40003f24270 */
        /* <DEDUP_REMOVED lines=8> */
[----:B------:R-:W-:-:S02]  /*0cc0*/  LEA R45, R0, UR4, 0x2 ;  /* 0x00000004002d7c11 */ /* 0x000fc4000f8e10ff */
[----:B------:R-:W-:Y:S02]  /*0cd0*/  ISETP.GT.AND P0, PT, R46, -0x1, PT ;  /* 0xffffffff2e00780c */ /* 0x000fe40003f04270 */
[----:B------:R-:W-:Y:S02]  /*0ce0*/  ISETP.GT.AND P1, PT, R48, -0x1, PT ;  /* 0xffffffff3000780c */ /* 0x000fe40003f24270 */
[----:B------:R-:W-:Y:S01]  /*0cf0*/  ISETP.GT.AND P2, PT, R49, -0x1, PT ;  /* 0xffffffff3100780c */ /* 0x000fe20003f44270 */
[----:B------:R-:W-:Y:S01]  /*0d00*/  IMAD R47, R0, 0x80, R45 ;  /* 0x00000080002f7824 */ /* 0x000fe200078e022d */
[----:B------:R-:W-:Y:S02]  /*0d10*/  LOP3.LUT R42, R7, R42, RZ, 0x3c, !PT ;  /* 0x0000002a072a7212 */ /* 0x000fe400078e3cff */
[----:B------:R-:W-:Y:S02]  /*0d20*/  LOP3.LUT R43, R4, R43, RZ, 0x3c, !PT ;  /* 0x0000002b042b7212 */ /* 0x000fe400078e3cff */
[----:B------:R-:W-:-:S02]  /*0d30*/  LOP3.LUT R44, R5, R44, RZ, 0x3c, !PT ;  /* 0x0000002c052c7212 */ /* 0x000fc400078e3cff */
[----:B------:R-:W-:Y:S02]  /*0d40*/  SHF.R.U32.HI R123, RZ, 0x5, R0 ;  /* 0x00000005ff7b7819 */ /* 0x000fe40000011600 */
[C---:B------:R-:W-:Y:S02]  /*0d50*/  SEL R5, R8.reuse, 0x80000000, !P0 ;  /* 0x8000000008057807 */ /* 0x040fe40004000000 */
[C---:B------:R-:W-:Y:S02]  /*0d60*/  SEL R7, R8.reuse, 0x80000000, !P1 ;  /* 0x8000000008077807 */ /* 0x040fe40004800000 */
[----:B------:R-:W-:Y:S01]  /*0d70*/  SEL R4, R8, 0x80000000, !P2 ;  /* 0x8000000008047807 */ /* 0x000fe20005000000 */
[----:B------:R-:W-:Y:S01]  /*0d80*/  IMAD R51, R0, -0x38, R47 ;  /* 0xffffffc800337824 */ /* 0x000fe200078e022f */
[----:B------:R-:W-:Y:S02]  /*0d90*/  LOP3.LUT R41, R6, R41, RZ, 0x3c, !PT ;  /* 0x0000002906297212 */ /* 0x000fe400078e3cff */
[----:B------:R-:W-:-:S02]  /*0da0*/  LOP3.LUT R46, R5, R46, RZ, 0x3c, !PT ;  /* 0x0000002e052e7212 */ /* 0x000fc400078e3cff */
[----:B------:R-:W-:Y:S02]  /*0db0*/  LOP3.LUT R48, R7, R48, RZ, 0x3c, !PT ;  /* 0x0000003007307212 */ /* 0x000fe400078e3cff */
[----:B------:R-:W-:Y:S02]  /*0dc0*/  LOP3.LUT R49, R4, R49, RZ, 0x3c, !PT ;  /* 0x0000003104317212 */ /* 0x000fe400078e3cff */
[----:B------:R-:W-:-:S07]  /*0dd0*/  LEA R50, R123, UR4, 0x2 ;  /* 0x000000047b327c11 */ /* 0x000fce000f8e10ff */
.L_x_670:
[----:B------:R-:W-:Y:S01]  /*0de0*/  UISETP.LT.AND UP0, UPT, UR5, 0x6, UPT ;  /* 0x000000060500788c */ /* 0x000fe2000bf01270 */
[C---:B------:R-:W-:Y:S01]  /*0df0*/  ISETP.NE.AND P0, PT, R29.reuse, 0x7fffffff, PT ;  /* 0x7fffffff1d00780c */ /* 0x040fe20003f05270 */
[----:B------:R-:W-:Y:S01]  /*0e00*/  UIADD3 UR6, UPT, UPT, UR7, -0x6, URZ ;  /* 0xfffffffa07067890 */ /* 0x000fe2000fffe0ff */
[----:B------:R-:W-:Y:S01]  /*0e10*/  STS [R45], RZ ;  /* 0x000000ff2d007388 */ /* 0x000fe20000000800 */
[----:B------:R-:W-:Y:S01]  /*0e20*/  USEL UR4, UR5, 0x6, UP0 ;  /* 0x0000000605047887 */ /* 0x000fe20008000000 */
[----:B0-----:R-:W-:Y:S01]  /*0e30*/  SEL R4, R29, 0x80000000, P0 ;  /* 0x800000001d047807 */ /* 0x001fe20000000000 */
[----:B------:R-:W-:Y:S01]  /*0e40*/  UISETP.GE.AND UP0, UPT, UR7, UR10, UPT ;  /* 0x0000000a0700728c */ /* 0x000fe2000bf06270 */
[----:B------:R-:W-:Y:S01]  /*0e50*/  STS [R45+0x400], RZ ;  /* 0x000400ff2d007388 */ /* 0x000fe20000000800 */
[----:B------:R-:W-:Y:S01]  /*0e60*/  UBMSK UR4, URZ, UR4 ;  /* 0x00000004ff04729b */ /* 0x000fe20008000000 */
[----:B------:R-:W-:Y:S02]  /*0e70*/  SHF.R.U32.HI R4, RZ, UR6, R4 ;  /* 0x00000006ff047c19 */ /* 0x000fe40008011604 */
[----:B------:R-:W-:Y:S01]  /*0e80*/  STS [R45+0x800], RZ ;  /* 0x000800ff2d007388 */ /* 0x000fe20000000800 */
[----:B------:R-:W-:-:S02]  /*0e90*/  ISETP.NE.AND P0, PT, R30, 0x7fffffff, PT ;  /* 0x7fffffff1e00780c */ /* 0x000fc40003f05270 */
[----:B------:R-:W-:Y:S01]  /*0ea0*/  LOP3.LUT R4, R4, UR4, RZ, 0xc0, !PT ;  /* 0x0000000404047c12 */ /* 0x000fe2000f8ec0ff */
[----:B------:R-:W-:Y:S01]  /*0eb0*/  STS [R45+0xc00], RZ ;  /* 0x000c00ff2d007388 */ /* 0x000fe20000000800 */
[C---:B------:R-:W-:Y:S02]  /*0ec0*/  ISETP.NE.AND P2, PT, R123.reuse, 0x6, PT ;  /* 0x000000067b00780c */ /* 0x040fe40003f45270 */
[----:B------:R-:W-:Y:S01]  /*0ed0*/  ISETP.NE.AND P3, PT, R123, 0x7, PT ;  /* 0x000000077b00780c */ /* 0x000fe20003f65270 */
        /* <DEDUP_REMOVED lines=8> */
[----:B------:R-:W-:Y:S01]  /*0f60*/  SEL R4, R30, 0x80000000, P0 ;  /* 0x800000001e047807 */ /* 0x000fe20000000000 */
[----:B------:R-:W-:Y:S01]  /*0f70*/  STS [R45+0x1c00], RZ ;  /* 0x001c00ff2d007388 */ /* 0x000fe20000000800 */
[----:B------:R-:W-:Y:S02]  /*0f80*/  ISETP.NE.AND P0, PT, R31, 0x7fffffff, PT ;  /* 0x7fffffff1f00780c */ /* 0x000fe40003f05270 */
[----:B------:R-:W-:Y:S01]  /*0f90*/  SHF.R.U32.HI R4, RZ, UR6, R4 ;  /* 0x00000006ff047c19 */ /* 0x000fe20008011604 */
[----:B------:R-:W-:Y:S03]  /*0fa0*/  STS [R45+0x2000], RZ ;  /* 0x002000ff2d007388 */ /* 0x000fe60000000800 */
[----:B------:R-:W-:Y:S01]  /*0fb0*/  LOP3.LUT R4, R4, UR4, RZ, 0xc0, !PT ;  /* 0x0000000404047c12 */ /* 0x000fe2000f8ec0ff */
[----:B------:R-:W-:Y:S03]  /*0fc0*/  STS [R45+0x2400], RZ ;  /* 0x002400ff2d007388 */ /* 0x000fe60000000800 */
[----:B------:R-:W-:Y:S01]  /*0fd0*/  SHF.R.U32.HI R6, RZ, 0x4, R4 ;  /* 0x00000004ff067819 */ /* 0x000fe20000011604 */
[----:B------:R-:W-:Y:S01]  /*0fe0*/  STS [R45+0x2800], RZ ;  /* 0x002800ff2d007388 */ /* 0x000fe20000000800 */
[----:B------:R-:W-:-:S02]  /*0ff0*/  IMAD.SHL.U32 R5, R4, 0x400, RZ ;  /* 0x0000040004057824 */ /* 0x000fc400078e00ff */
[----:B------:R-:W-:Y:S01]  /*1000*/  LOP3.LUT R6, R6, 0xffffffe, RZ, 0xc0, !PT ;  /* 0x0ffffffe06067812 */ /* 0x000fe200078ec0ff */
[----:B------:R-:W-:Y:S02]  /*1010*/  STS [R45+0x2c00], RZ ;  /* 0x002c00ff2d007388 */ /* 0x000fe40000000800 */
[----:B------:R-:W-:Y:S02]  /*1020*/  LOP3.LUT R4, R5, 0x7c00, RZ, 0xc0, !PT ;  /* 0x00007c0005047812 */ /* 0x000fe400078ec0ff */
[----:B------:R-:W-:Y:S02]  /*1030*/  STS [R45+0x3000], RZ ;  /* 0x003000ff2d007388 */ /* 0x000fe40000000800 */
[----:B------:R-:W-:Y:S02]  /*1040*/  IADD3 R55, PT, PT, R6, R45, R4 ;  /* 0x0000002d06377210 */ /* 0x000fe40007ffe004 */
[----:B------:R-:W-:Y:S01]  /*1050*/  STS [R45+0x3400], RZ ;  /* 0x003400ff2d007388 */ /* 0x000fe20000000800 */
[----:B------:R-:W-:-:S02]  /*1060*/  SEL R4, R31, 0x80000000, P0 ;  /* 0x800000001f047807 */ /* 0x000fc40000000000 */
[----:B------:R-:W-:Y:S01]  /*1070*/  ISETP.NE.AND P0, PT, R32, 0x7fffffff, PT ;  /* 0x7fffffff2000780c */ /* 0x000fe20003f05270 */
[----:B------:R-:W-:Y:S01]  /*1080*/  STS [R45+0x3800], RZ ;  /* 0x003800ff2d007388 */ /* 0x000fe20000000800 */
[----:B------:R-:W-:-:S03]  /*1090*/  SHF.R.U32.HI R4, RZ, UR6, R4 ;  /* 0x00000006ff047c19 */ /* 0x000fc60008011604 */
        /* <DEDUP_REMOVED lines=10> */
[----:B------:R-:W-:-:S03]  /*1140*/  IADD3 R57, PT, PT, R57, R45, R6 ;  /* 0x0000002d39397210 */ /* 0x000fc60007ffe006 */
        /* <DEDUP_REMOVED lines=13> */
[----:B------:R-:W0:Y:S01]  /*1220*/  LDS.U16 R52, [R54] ;  /* 0x0000000036347984 */ /* 0x000e220000000400 */
[----:B------:R-:W1:Y:S02]  /*1230*/  S2R R127, SR_LANEID ;  /* 0x00000000007f7919 */ /* 0x000e640000000000 */
[----:B-1----:R-:W-:Y:S01]  /*1240*/  ISETP.NE.AND P1, PT, R127, 0x1f, PT ;  /* 0x0000001f7f00780c */ /* 0x002fe20003f25270 */
[----:B0-----:R-:W-:-:S05]  /*1250*/  VIADD R5, R52, 0x1 ;  /* 0x0000000134057836 */ /* 0x001fca0000000000 */
[----:B------:R0:W-:Y:S04]  /*1260*/  STS.U16 [R54], R5 ;  /* 0x0000000536007388 */ /* 0x0001e80000000400 */
[----:B------:R-:W1:Y:S01]  /*1270*/  LDS.U16 R56, [R55] ;  /* 0x0000000037387984 */ /* 0x000e620000000400 */
[----:B0-----:R-:W-:Y:S02]  /*1280*/  SEL R5, R32, 0x80000000, P0 ;  /* 0x8000000020057807 */ /* 0x001fe40000000000 */
[----:B------:R-:W-:Y:S02]  /*1290*/  ISETP.NE.AND P0, PT, R33, 0x7fffffff, PT ;  /* 0x7fffffff2100780c */ /* 0x000fe40003f05270 */
[----:B------:R-:W-:-:S04]  /*12a0*/  SHF.R.U32.HI R5, RZ, UR6, R5 ;  /* 0x00000006ff057c19 */ /* 0x000fc80008011605 */
[----:B------:R-:W-:-:S05]  /*12b0*/  LOP3.LUT R5, R5, UR4, RZ, 0xc0, !PT ;  /* 0x0000000405057c12 */ /* 0x000fca000f8ec0ff */
[----:B------:R-:W-:Y:S01]  /*12c0*/  IMAD.SHL.U32 R6, R5, 0x400, RZ ;  /* 0x0000040005067824 */ /* 0x000fe200078e00ff */
[----:B------:R-:W-:-:S04]  /*12d0*/  SHF.R.U32.HI R5, RZ, 0x4, R5 ;  /* 0x00000004ff057819 */ /* 0x000fc80000011605 */
[----:B------:R-:W-:Y:S02]  /*12e0*/  LOP3.LUT R8, R6, 0x7c00, RZ, 0xc0, !PT ;  /* 0x00007c0006087812 */ /* 0x000fe400078ec0ff */
[----:B------:R-:W-:-:S04]  /*12f0*/  LOP3.LUT R5, R5, 0xffffffe, RZ, 0xc0, !PT ;  /* 0x0ffffffe05057812 */ /* 0x000fc800078ec0ff */
[----:B------:R-:W-:Y:S01]  /*1300*/  IADD3 R59, PT, PT, R5, R45, R8 ;  /* 0x0000002d053b7210 */ /* 0x000fe20007ffe008 */
[----:B-1----:R-:W-:-:S05]  /*1310*/  VIADD R4, R56, 0x1 ;  /* 0x0000000138047836 */ /* 0x002fca0000000000 */
        /* <DEDUP_REMOVED lines=9> */
[----:B------:R-:W-:Y:S02]  /*13b0*/  LOP3.LUT R61, R4, 0xffffffe, RZ, 0xc0, !PT ;  /* 0x0ffffffe043d7812 */ /* 0x000fe400078ec0ff */
[----:B------:R-:W-:Y:S02]  /*13c0*/  SEL R5, R34, 0x80000000, P0 ;  /* 0x8000000022057807 */ /* 0x000fe40000000000 */
[----:B------:R-:W-:Y:S02]  /*13d0*/  IADD3 R61, PT, PT, R61, R45, R8 ;  /* 0x0000002d3d3d7210 */ /* 0x000fe40007ffe008 */
[----:B------:R-:W-:Y:S02]  /*13e0*/  SHF.R.U32.HI R5, RZ, UR6, R5 ;  /* 0x00000006ff057c19 */ /* 0x000fe40008011605 */
[----:B------:R-:W-:-:S02]  /*13f0*/  ISETP.NE.AND P0, PT, R35, 0x7fffffff, PT ;  /* 0x7fffffff2300780c */ /* 0x000fc40003f05270 */
[----:B------:R-:W-:Y:S01]  /*1400*/  LOP3.LUT R5, R5, UR4, RZ, 0xc0, !PT ;  /* 0x0000000405057c12 */ /* 0x000fe2000f8ec0ff */
[----:B-1----:R-:W-:-:S05]  /*1410*/  VIADD R6, R58, 0x1 ;  /* 0x000000013a067836 */ /* 0x002fca0000000000 */
[----:B------:R0:W-:Y:S04]  /*1420*/  STS.U16 [R57], R6 ;  /* 0x0000000639007388 */ /* 0x0001e80000000400 */
[----:B------:R-:W1:Y:S01]  /*1430*/  LDS.U16 R60, [R59] ;  /* 0x000000003b3c7984 */ /* 0x000e620000000400 */
[----:B0-----:R-:W-:Y:S01]  /*1440*/  IMAD.SHL.U32 R6, R5, 0x400, RZ ;  /* 0x0000040005067824 */ /* 0x001fe200078e00ff */
        /* <DEDUP_REMOVED lines=151> */
[----:B0-----:R-:W-:-:S04]  /*1dc0*/  SEL R4, R49, 0x80000000, P0 ;  /* 0x8000000031047807 */ /* 0x001fc80000000000 */
        /* <DEDUP_REMOVED lines=9> */
[----:B0-----:R-:W-:Y:S01]  /*1e60*/  ULEA UR4, UR6, UR4, 0x18 ;  /* 0x0000000406047291 */ /* 0x001fe2000f8ec0ff */
[----:B-1----:R-:W-:-:S05]  /*1e70*/  VIADD R6, R86, 0x1 ;  /* 0x0000000156067836 */ /* 0x002fca0000000000 */
        /* <DEDUP_REMOVED lines=98> */
[----:B-1----:R-:W-:Y:S01]  /*24a0*/  IMAD.IADD R8, R7, 0x1, R8 ;  /* 0x0000000107087824 */ /* 0x002fe200078e0208 */
        /* <DEDUP_REMOVED lines=167> */
[----:B------:R0:W1:Y:S04]  /*2f20*/  LDS R29, [R51] ;  /* 0x00000000331d7984 */ /* 0x0000680000000800 */
[----:B------:R0:W2:Y:S04]  /*2f30*/  LDS R30, [R51+0x4] ;  /* 0x00000400331e7984 */ /* 0x0000a80000000800 */
        /* <DEDUP_REMOVED lines=58> */
[----:B-1234-:R-:W-:Y:S05]  /*32e0*/  BRA `(.L_x_670) ;  /* 0xffffffd800bc7947 */ /* 0x01efea000383ffff */
.L_x_669:
        /* <DEDUP_REMOVED lines=33> */
[----:B------:R-:W-:Y:S01]  /*3500*/  ISETP.GT.U32.AND.EX P4, PT, R4, RZ, PT, P4 ;  /* 0x000000ff0400720c */ /* 0x000fe20003f84140 */
[----:B------:R-:W-:Y:S02]  /*3510*/  VIADD R4, R0, 0x100 ;  /* 0x0000010000047836 */ /* 0x000fe40000000000 */
[----:B------:R-:W-:Y:S03]  /*3520*/  STS [R73], R39 ;  /* 0x0000002749007388 */ /* 0x000fe60000000800 */
[----:B------:R-:W-:Y:S01]  /*3530*/  ISETP.LT.U32.AND P2, PT, R4, UR6, PT ;  /* 0x0000000604007c0c */ /* 0x000fe2000bf41070 */
        /* <DEDUP_REMOVED lines=20> */
[----:B0-----:R-:W-:-:S03]  /*3680*/  @P4 ISETP.GT.AND P1, PT, R30, -0x1, PT ;  /* 0xffffffff1e00480c */ /* 0x001fc60003f24270 */
        /* <DEDUP_REMOVED lines=12> */
[----:B0-----:R-:W0:Y:S03]  /*3750*/  LDC.64 R4, c[0x0][0x398] ;  /* 0x0000e600ff047b82 */ /* 0x001e260000000a00 */
[----:B------:R-:W-:Y:S04]  /*3760*/  STS [R59], R13 ;  /* 0x0000000d3b007388 */ /* 0x000fe80000000800 */
[----:B------:R4:W-:Y:S01]  /*3770*/  STS [R61], R14 ;  /* 0x0000000e3d007388 */ /* 0x0009e20000000800 */
[----:B--2---:R-:W2:Y:S01]  /*3780*/  LDC.64 R2, c[0x0][0x388] ;  /* 0x0000e200ff027b82 */ /* 0x004ea20000000a00 */
[----:B---3--:R-:W-:-:S02]  /*3790*/  VIADD R12, R0, 0x200 ;  /* 0x00000200000c7836 */ /* 0x008fc40000000000 */
[----:B------:R3:W-:Y:S04]  /*37a0*/  STS [R63], R15 ;  /* 0x0000000f3f007388 */ /* 0x0007e80000000800 */
[----:B------:R1:W-:Y:S01]  /*37b0*/  STS [R65], R16 ;  /* 0x0000001041007388 */ /* 0x0003e20000000800 */
[----:B------:R-:W-:Y:S01]  /*37c0*/  ISETP.LT.U32.AND P3, PT, R12, UR6, PT ;  /* 0x000000060c007c0c */ /* 0x000fe2000bf61070 */
[C---:B----4-:R-:W-:Y:S02]  /*37d0*/  VIADD R14, R0.reuse, 0x300 ;  /* 0x00000300000e7836 */ /* 0x050fe40000000000 */
[----:B------:R4:W-:Y:S01]  /*37e0*/  STS [R67], R17 ;  /* 0x0000001143007388 */ /* 0x0009e20000000800 */
[C---:B------:R-:W-:Y:S01]  /*37f0*/  VIADD R12, R0.reuse, 0x500 ;  /* 0x00000500000c7836 */ /* 0x040fe20000000000 */
[----:B---3--:R-:W-:-:S02]  /*3800*/  LOP3.LUT R15, R0, 0x400, RZ, 0xfc, !PT ;  /* 0x00000400000f7812 */ /* 0x008fc400078efcff */
[----:B------:R-:W-:Y:S01]  /*3810*/  STS [R69], R18 ;  /* 0x0000001245007388 */ /* 0x000fe20000000800 */
[----:B------:R-:W-:Y:S01]  /*3820*/  ISETP.LT.U32.AND P0, PT, R14, UR6, PT ;  /* 0x000000060e007c0c */ /* 0x000fe2000bf01070 */
[----:B-1----:R-:W-:Y:S01]  /*3830*/  IMAD.U32 R16, RZ, RZ, UR7 ;  /* 0x00000007ff107e24 */ /* 0x002fe2000f8e00ff */
[----:B------:R-:W-:Y:S01]  /*3840*/  ISETP.LT.U32.AND P5, PT, R15, UR6, PT ;  /* 0x000000060f007c0c */ /* 0x000fe2000bfa1070 */
[----:B------:R-:W-:Y:S01]  /*3850*/  STS [R71], R19 ;  /* 0x0000001347007388 */ /* 0x000fe20000000800 */
[----:B------:R-:W-:Y:S01]  /*3860*/  IMAD.U32 R15, RZ, RZ, UR7 ;  /* 0x00000007ff0f7e24 */ /* 0x000fe2000f8e00ff */
[----:B------:R-:W-:Y:S01]  /*3870*/  ISETP.LT.U32.AND P6, PT, R12, UR6, PT ;  /* 0x000000060c007c0c */ /* 0x000fe2000bfc1070 */
[----:B----4-:R-:W-:Y:S01]  /*3880*/  @P4 IMAD.MOV.U32 R17, RZ, RZ, -0x1 ;  /* 0xffffffffff114424 */ /* 0x010fe200078e00ff */
[----:B------:R-:W-:Y:S01]  /*3890*/  STS [R73], R20 ;  /* 0x0000001449007388 */ /* 0x000fe20000000800 */
[----:B------:R-:W-:Y:S01]  /*38a0*/  ISETP.GT.U32.AND.EX P2, PT, R16, RZ, PT, P2 ;  /* 0x000000ff1000720c */ /* 0x000fe20003f44120 */
[----:B------:R-:W-:Y:S01]  /*38b0*/  IMAD.U32 R14, RZ, RZ, UR7 ;  /* 0x00000007ff0e7e24 */ /* 0x000fe2000f8e00ff */
[----:B------:R-:W-:Y:S01]  /*38c0*/  ISETP.GT.U32.AND.EX P0, PT, R15, RZ, PT, P0 ;  /* 0x000000ff0f00720c */ /* 0x000fe20003f04100 */
[----:B------:R1:W-:Y:S01]  /*38d0*/  STS [R75], R21 ;  /* 0x000000154b007388 */ /* 0x0003e20000000800 */
[----:B------:R-:W-:Y:S01]  /*38e0*/  @P4 SEL R17, R17, 0x80000000, P1 ;  /* 0x8000000011114807 */ /* 0x000fe20000800000 */
[----:B--2---:R-:W-:Y:S01]  /*38f0*/  IMAD.WIDE.U32 R2, R0, 0x4, R2 ;  /* 0x0000000400027825 */ /* 0x004fe200078e0002 */
[----:B------:R-:W-:Y:S01]  /*3900*/  ISETP.GT.U32.AND.EX P3, PT, R14, RZ, PT, P3 ;  /* 0x000000ff0e00720c */ /* 0x000fe20003f64130 */
[----:B------:R-:W-:Y:S01]  /*3910*/  STS [R77], R22 ;  /* 0x000000164d007388 */ /* 0x000fe20000000800 */
[----:B------:R-:W-:Y:S01]  /*3920*/  ISETP.GT.U32.AND.EX P5, PT, R16, RZ, PT, P5 ;  /* 0x000000ff1000720c */ /* 0x000fe20003fa4150 */
[----:B0-----:R-:W-:Y:S01]  /*3930*/  IMAD.WIDE.U32 R4, R0, 0x4, R4 ;  /* 0x0000000400047825 */ /* 0x001fe200078e0004 */
[----:B------:R-:W-:Y:S01]  /*3940*/  ISETP.GT.U32.AND.EX P6, PT, R16, RZ, PT, P6 ;  /* 0x000000ff1000720c */ /* 0x000fe20003fc4160 */
[----:B------:R0:W-:Y:S01]  /*3950*/  STS [R79], R23 ;  /* 0x000000174f007388 */ /* 0x0001e20000000800 */
[----:B-1----:R-:W-:Y:S01]  /*3960*/  @P4 LOP3.LUT R21, R17, R30, RZ, 0x3c, !PT ;  /* 0x0000001e11154212 */ /* 0x002fe200078e3cff */
[----:B------:R-:W-:-:S02]  /*3970*/  @P2 IMAD.MOV.U32 R12, RZ, RZ, -0x1 ;  /* 0xffffffffff0c2424 */ /* 0x000fc400078e00ff */
[----:B------:R-:W-:Y:S01]  /*3980*/  STS [R81], R24 ;  /* 0x0000001851007388 */ /* 0x000fe20000000800 */
[----:B------:R-:W-:Y:S01]  /*3990*/  @P2 ISETP.GT.AND P1, PT, R31, -0x1, PT ;  /* 0xffffffff1f00280c */ /* 0x000fe20003f24270 */
[----:B------:R-:W-:Y:S02]  /*39a0*/  VIADD R14, R0, 0x600 ;  /* 0x00000600000e7836 */ /* 0x000fe40000000000 */
[----:B------:R1:W-:Y:S01]  /*39b0*/  STS [R83], R25 ;  /* 0x0000001953007388 */ /* 0x0003e20000000800 */
[----:B------:R-:W-:Y:S01]  /*39c0*/  @P2 SEL R12, R12, 0x80000000, P1 ;  /* 0x800000000c0c2807 */ /* 0x000fe20000800000 */
[----:B0-----:R-:W-:Y:S01]  /*39d0*/  @P3 IMAD.MOV.U32 R23, RZ, RZ, -0x1 ;  /* 0xffffffffff173424 */ /* 0x001fe200078e00ff */
[----:B------:R-:W-:Y:S01]  /*39e0*/  ISETP.LT.U32.AND P1, PT, R14, UR6, PT ;  /* 0x000000060e007c0c */ /* 0x000fe2000bf21070 */
[----:B------:R-:W-:Y:S01]  /*39f0*/  STS [R85], R26 ;  /* 0x0000001a55007388 */ /* 0x000fe20000000800 */
[----:B------:R-:W-:Y:S01]  /*3a00*/  @P2 LOP3.LUT R31, R12, R31, RZ, 0x3c, !PT ;  /* 0x0000001f0c1f2212 */ /* 0x000fe200078e3cff */
[C---:B------:R-:W-:Y:S01]  /*3a10*/  VIADD R12, R0.reuse, 0x700 ;  /* 0x00000700000c7836 */ /* 0x040fe20000000000 */
[----:B------:R-:W-:Y:S01]  /*3a20*/  LOP3.LUT R14, R0, 0x800, RZ, 0xfc, !PT ;  /* 0x00000800000e7812 */ /* 0x000fe200078efcff */
[----:B------:R-:W-:Y:S01]  /*3a30*/  STS [R87], R27 ;  /* 0x0000001b57007388 */ /* 0x000fe20000000800 */
[----:B------:R-:W-:-:S02]  /*3a40*/  IMAD.U32 R18, RZ, RZ, UR7 ;  /* 0x00000007ff127e24 */ /* 0x000fc4000f8e00ff */
[----:B-1----:R-:W-:Y:S01]  /*3a50*/  @P5 IMAD.MOV.U32 R25, RZ, RZ, -0x1 ;  /* 0xffffffffff195424 */ /* 0x002fe200078e00ff */
[----:B------:R-:W-:Y:S01]  /*3a60*/  STS [R89], R28 ;  /* 0x0000001c59007388 */ /* 0x000fe20000000800 */
[----:B------:R-:W-:Y:S01]  /*3a70*/  IMAD.U32 R20, RZ, RZ, UR7 ;  /* 0x00000007ff147e24 */ /* 0x000fe2000f8e00ff */
[----:B------:R-:W-:Y:S01]  /*3a80*/  BAR.SYNC.DEFER_BLOCKING 0x0 ;  /* 0x0000000000007b1d */ /* 0x000fe20000010000 */
[----:B------:R-:W-:Y:S01]  /*3a90*/  ISETP.GT.U32.AND.EX P1, PT, R18, RZ, PT, P1 ;  /* 0x000000ff1200720c */ /* 0x000fe20003f24110 */
[----:B------:R-:W-:-:S12]  /*3aa0*/  VIADD R16, R0, 0xb00 ;  /* 0x00000b0000107836 */ /* 0x000fd80000000000 */
[----:B------:R-:W-:Y:S01]  /*3ab0*/  @P1 IMAD.MOV.U32 R18, RZ, RZ, -0x1 ;  /* 0xffffffffff121424 */ /* 0x000fe200078e00ff */
[----:B------:R-:W0:Y:S04]  /*3ac0*/  @P4 LDS R43, [R51] ;  /* 0x00000000332b4984 */ /* 0x000e280000000800 */
[----:B------:R-:W1:Y:S04]  /*3ad0*/  LDS R13, [R51+0x400] ;  /* 0x00040000330d7984 */ /* 0x000e680000000800 */
[----:B------:R-:W2:Y:S04]  /*3ae0*/  LDS R15, [R51+0x800] ;  /* 0x00080000330f7984 */ /* 0x000ea80000000800 */
[----:B------:R-:W3:Y:S04]  /*3af0*/  LDS R17, [R51+0xc00] ;  /* 0x000c000033117984 */ /* 0x000ee80000000800 */
[----:B------:R-:W4:Y:S04]  /*3b00*/  LDS R19, [R51+0x1000] ;  /* 0x0010000033137984 */ /* 0x000f280000000800 */
[----:B------:R-:W-:Y:S04]  /*3b10*/  @P4 STG.E desc[UR8][R2.64], R21 ;  /* 0x0000001502004986 */ /* 0x000fe8000c101908 */
[----:B------:R-:W4:Y:S04]  /*3b20*/  LDS R21, [R51+0x1400] ;  /* 0x0014000033157984 */ /* 0x000f280000000800 */
[----:B0-----:R-:W-:Y:S01]  /*3b30*/  @P4 STG.E desc[UR8][R4.64], R43 ;  /* 0x0000002b04004986 */ /* 0x001fe2000c101908 */
[----:B------:R-:W-:-:S03]  /*3b40*/  @P3 ISETP.GT.AND P4, PT, R32, -0x1, PT ;  /* 0xffffffff2000380c */ /* 0x000fc60003f84270 */
[----:B------:R-:W-:Y:S01]  /*3b50*/  @P2 STG.E desc[UR8][R2.64+0x400], R31 ;  /* 0x0004001f02002986 */ /* 0x000fe2000c101908 */
[----:B------:R-:W-:Y:S02]  /*3b60*/  @P3 SEL R23, R23, 0x80000000, P4 ;  /* 0x8000000017173807 */ /* 0x000fe40002000000 */
[----:B------:R-:W-:Y:S01]  /*3b70*/  @P0 ISETP.GT.AND P4, PT, R33, -0x1, PT ;  /* 0xffffffff2100080c */ /* 0x000fe20003f84270 */
[----:B-1----:R-:W-:Y:S01]  /*3b80*/  @P2 STG.E desc[UR8][R4.64+0x400], R13 ;  /* 0x0004000d04002986 */ /* 0x002fe2000c101908 */
[----:B------:R-:W-:Y:S01]  /*3b90*/  ISETP.LT.U32.AND P2, PT, R12, UR6, PT ;  /* 0x000000060c007c0c */ /* 0x000fe2000bf41070 */
[----:B------:R-:W-:Y:S01]  /*3ba0*/  @P0 IMAD.MOV.U32 R12, RZ, RZ, -0x1 ;  /* 0xffffffffff0c0424 */ /* 0x000fe200078e00ff */
[----:B------:R-:W-:Y:S01]  /*3bb0*/  @P3 LOP3.LUT R23, R23, R32, RZ, 0x3c, !PT ;  /* 0x0000002017173212 */ /* 0x000fe200078e3cff */
[----:B------:R-:W0:Y:S01]  /*3bc0*/  LDS R13, [R51+0x1800] ;  /* 0x00180000330d7984 */ /* 0x000e220000000800 */
[----:B------:R-:W-:Y:S02]  /*3bd0*/  ISETP.GT.U32.AND.EX P2, PT, R20, RZ, PT, P2 ;  /* 0x000000ff1400720c */ /* 0x000fe40003f44120 */
[----:B------:R-:W-:Y:S01]  /*3be0*/  @P0 SEL R12, R12, 0x80000000, P4 ;  /* 0x800000000c0c0807 */ /* 0x000fe20002000000 */
[----:B------:R-:W-:Y:S01]  /*3bf0*/  @P3 STG.E desc[UR8][R2.64+0x800], R23 ;  /* 0x0008001702003986 */ /* 0x000fe2000c101908 */
[----:B------:R-:W-:-:S02]  /*3c00*/  @P5 ISETP.GT.AND P4, PT, R34, -0x1, PT ;  /* 0xffffffff2200580c */ /* 0x000fc40003f84270 */
[----:B------:R-:W-:Y:S01]  /*3c10*/  @P0 LOP3.LUT R33, R12, R33, RZ, 0x3c, !PT ;  /* 0x000000210c210212 */ /* 0x000fe200078e3cff */
[----:B------:R-:W-:Y:S01]  /*3c20*/  VIADD R12, R0, 0x900 ;  /* 0x00000900000c7836 */ /* 0x000fe20000000000 */
[----:B------:R-:W-:Y:S01]  /*3c30*/  @P5 SEL R25, R25, 0x80000000, P4 ;  /* 0x8000000019195807 */ /* 0x000fe20002000000 */
[----:B--2---:R-:W-:Y:S01]  /*3c40*/  @P3 STG.E desc[UR8][R4.64+0x800], R15 ;  /* 0x0008000f04003986 */ /* 0x004fe2000c101908 */
[----:B------:R-:W-:Y:S01]  /*3c50*/  ISETP.LT.U32.AND P4, PT, R14, UR6, PT ;  /* 0x000000060e007c0c */ /* 0x000fe2000bf81070 */
[----:B------:R-:W-:Y:S01]  /*3c60*/  VIADD R14, R0, 0xa00 ;  /* 0x00000a00000e7836 */ /* 0x000fe20000000000 */
[----:B------:R-:W-:Y:S01]  /*3c70*/  @P5 LOP3.LUT R25, R25, R34, RZ, 0x3c, !PT ;  /* 0x0000002219195212 */ /* 0x000fe200078e3cff */
[----:B------:R-:W-:Y:S01]  /*3c80*/  @P0 STG.E desc[UR8][R2.64+0xc00], R33 ;  /* 0x000c002102000986 */ /* 0x000fe2000c101908 */
[----:B------:R-:W-:Y:S01]  /*3c90*/  ISETP.LT.U32.AND P3, PT, R12, UR6, PT ;  /* 0x000000060c007c0c */ /* 0x000fe2000bf61070 */
[----:B------:R-:W-:Y:S02]  /*3ca0*/  @P6 IMAD.MOV.U32 R12, RZ, RZ, -0x1 ;  /* 0xffffffffff0c6424 */ /* 0x000fe400078e00ff */
[----:B---3--:R-:W-:Y:S01]  /*3cb0*/  @P0 STG.E desc[UR8][R4.64+0xc00], R17 ;  /* 0x000c001104000986 */ /* 0x008fe2000c101908 */
[----:B------:R-:W-:-:S03]  /*3cc0*/  @P1 ISETP.GT.AND P0, PT, R36, -0x1, PT ;  /* 0xffffffff2400180c */ /* 0x000fc60003f04270 */
[----:B------:R-:W-:Y:S04]  /*3cd0*/  @P5 STG.E desc[UR8][R2.64+0x1000], R25 ;  /* 0x0010001902005986 */ /* 0x000fe8000c101908 */
[----:B----4-:R1:W-:Y:S01]  /*3ce0*/  @P5 STG.E desc[UR8][R4.64+0x1000], R19 ;  /* 0x0010001304005986 */ /* 0x0103e2000c101908 */
[----:B------:R-:W-:-:S03]  /*3cf0*/  @P6 ISETP.GT.AND P5, PT, R35, -0x1, PT ;  /* 0xffffffff2300680c */ /* 0x000fc60003fa4270 */
[----:B------:R-:W2:Y:S01]  /*3d00*/  LDS R15, [R51+0x1c00] ;  /* 0x001c0000330f7984 */ /* 0x000ea20000000800 */
[----:B------:R-:W-:Y:S02]  /*3d10*/  @P6 SEL R12, R12, 0x80000000, P5 ;  /* 0x800000000c0c6807 */ /* 0x000fe40002800000 */
[----:B------:R-:W-:Y:S01]  /*3d20*/  ISETP.LT.U32.AND P5, PT, R14, UR6, PT ;  /* 0x000000060e007c0c */ /* 0x000fe2000bfa1070 */
[----:B------:R-:W-:Y:S01]  /*3d30*/  IMAD.U32 R14, RZ, RZ, UR7 ;  /* 0x00000007ff0e7e24 */ /* 0x000fe2000f8e00ff */
[----:B------:R-:W3:Y:S01]  /*3d40*/  LDS R17, [R51+0x2000] ;  /* 0x0020000033117984 */ /* 0x000ee20000000800 */
[----:B------:R-:W-:Y:S02]  /*3d50*/  @P6 LOP3.LUT R35, R12, R35, RZ, 0x3c, !PT ;  /* 0x000000230c236212 */ /* 0x000fe400078e3cff */
[----:B-1----:R-:W-:Y:S02]  /*3d60*/  @P1 SEL R19, R18, 0x80000000, P0 ;  /* 0x8000000012131807 */ /* 0x002fe40000000000 */
[----:B------:R-:W-:Y:S01]  /*3d70*/  ISETP.GT.U32.AND.EX P4, PT, R14, RZ, PT, P4 ;  /* 0x000000ff0e00720c */ /* 0x000fe20003f84140 */
[----:B------:R-:W-:Y:S01]  /*3d80*/  @P6 STG.E desc[UR8][R2.64+0x1400], R35 ;  /* 0x0014002302006986 */ /* 0x000fe2000c101908 */
[----:B------:R-:W-:Y:S01]  /*3d90*/  @P1 LOP3.LUT R23, R19, R36, RZ, 0x3c, !PT ;  /* 0x0000002413171212 */ /* 0x000fe200078e3cff */
[----:B------:R-:W-:Y:S01]  /*3da0*/  @P2 IMAD.MOV.U32 R14, RZ, RZ, -0x1 ;  /* 0xffffffffff0e2424 */ /* 0x000fe200078e00ff */
[----:B------:R-:W-:Y:S01]  /*3db0*/  ISETP.LT.U32.AND P0, PT, R16, UR6, PT ;  /* 0x0000000610007c0c */ /* 0x000fe2000bf01070 */
[----:B------:R-:W1:Y:S01]  /*3dc0*/  LDS R19, [R51+0x2400] ;  /* 0x0024000033137984 */ /* 0x000e620000000800 */
[----:B------:R-:W-:Y:S01]  /*3dd0*/  IMAD.U32 R16, RZ, RZ, UR7 ;  /* 0x00000007ff107e24 */ /* 0x000fe2000f8e00ff */
[----:B------:R-:W-:-:S02]  /*3de0*/  LOP3.LUT R12, R0, 0xc00, RZ, 0xfc, !PT ;  /* 0x00000c00000c7812 */ /* 0x000fc400078efcff */
[----:B------:R-:W-:Y:S01]  /*3df0*/  @P6 STG.E desc[UR8][R4.64+0x1400], R21 ;  /* 0x0014001504006986 */ /* 0x000fe2000c101908 */
[----:B------:R-:W-:Y:S02]  /*3e00*/  @P2 ISETP.GT.AND P6, PT, R37, -0x1, PT ;  /* 0xffffffff2500280c */ /* 0x000fe40003fc4270 */
[C---:B------:R-:W-:Y:S01]  /*3e10*/  ISETP.GT.U32.AND.EX P3, PT, R16.reuse, RZ, PT, P3 ;  /* 0x000000ff1000720c */ /* 0x040fe20003f64130 */
[----:B------:R4:W-:Y:S01]  /*3e20*/  @P1 STG.E desc[UR8][R2.64+0x1800], R23 ;  /* 0x0018001702001986 */ /* 0x0009e2000c101908 */
[----:B------:R-:W-:Y:S01]  /*3e30*/  ISETP.GT.U32.AND.EX P5, PT, R16, RZ, PT, P5 ;  /* 0x000000ff1000720c */ /* 0x000fe20003fa4150 */
[----:B------:R-:W-:Y:S02]  /*3e40*/  @P4 IMAD.MOV.U32 R16, RZ, RZ, -0x1 ;  /* 0xffffffffff104424 */ /* 0x000fe400078e00ff */
[----:B0-----:R-:W-:Y:S01]  /*3e50*/  @P1 STG.E desc[UR8][R4.64+0x1800], R13 ;  /* 0x0018000d04001986 */ /* 0x001fe2000c101908 */
[----:B------:R-:W-:Y:S02]  /*3e60*/  ISETP.LT.U32.AND P1, PT, R12, UR6, PT ;  /* 0x000000060c007c0c */ /* 0x000fe4000bf21070 */
[----:B------:R-:W-:Y:S01]  /*3e70*/  @P2 SEL R12, R14, 0x80000000, P6 ;  /* 0x800000000e0c2807 */ /* 0x000fe20003000000 */
[----:B------:R-:W0:Y:S01]  /*3e80*/  LDS R13, [R51+0x2800] ;  /* 0x00280000330d7984 */ /* 0x000e220000000800 */
[----:B------:R-:W-:Y:S01]  /*3e90*/  @P4 ISETP.GT.AND P6, PT, R38, -0x1, PT ;  /* 0xffffffff2600480c */ /* 0x000fe20003fc4270 */
[----:B------:R-:W-:Y:S01]  /*3ea0*/  VIADD R14, R0, 0xd00 ;  /* 0x00000d00000e7836 */ /* 0x000fe20000000000 */
[----:B------:R-:W-:Y:S01]  /*3eb0*/  @P2 LOP3.LUT R37, R12, R37, RZ, 0x3c, !PT ;  /* 0x000000250c252212 */ /* 0x000fe200078e3cff */
[----:B------:R-:W0:Y:S01]  /*3ec0*/  LDS R21, [R51+0x2c00] ;  /* 0x002c000033157984 */ /* 0x000e220000000800 */
[----:B----4-:R-:W-:Y:S01]  /*3ed0*/  @P4 SEL R23, R16, 0x80000000, P6 ;  /* 0x8000000010174807 */ /* 0x010fe20003000000 */
[----:B------:R-:W-:Y:S01]  /*3ee0*/  IMAD.U32 R16, RZ, RZ, UR7 ;  /* 0x00000007ff107e24 */ /* 0x000fe2000f8e00ff */
[----:B------:R-:W-:Y:S01]  /*3ef0*/  @P3 ISETP.GT.AND P6, PT, R39, -0x1, PT ;  /* 0xffffffff2700380c */ /* 0x000fe20003fc4270 */
[----:B------:R-:W-:Y:S01]  /*3f00*/  @P3 IMAD.MOV.U32 R18, RZ, RZ, -0x1 ;  /* 0xffffffffff123424 */ /* 0x000fe200078e00ff */
[----:B------:R-:W-:Y:S01]  /*3f10*/  @P4 LOP3.LUT R23, R23, R38, RZ, 0x3c, !PT ;  /* 0x0000002617174212 */ /* 0x000fe200078e3cff */
[----:B------:R-:W-:Y:S01]  /*3f20*/  @P2 STG.E desc[UR8][R2.64+0x1c00], R37 ;  /* 0x001c002502002986 */ /* 0x000fe2000c101908 */
[----:B------:R-:W-:Y:S01]  /*3f30*/  ISETP.GT.U32.AND.EX P0, PT, R16, RZ, PT, P0 ;  /* 0x000000ff1000720c */ /* 0x000fe20003f04100 */
[----:B------:R-:W-:Y:S01]  /*3f40*/  @P5 IMAD.MOV.U32 R25, RZ, RZ, -0x1 ;  /* 0xffffffffff195424 */ /* 0x000fe200078e00ff */
[----:B------:R-:W-:Y:S01]  /*3f50*/  @P3 SEL R12, R18, 0x80000000, P6 ;  /* 0x80000000120c3807 */ /* 0x000fe20003000000 */
[----:B--2---:R2:W-:Y:S01]  /*3f60*/  @P2 STG.E desc[UR8][R4.64+0x1c00], R15 ;  /* 0x001c000f04002986 */ /* 0x0045e2000c101908 */
[----:B------:R-:W-:Y:S01]  /*3f70*/  @P5 ISETP.GT.AND P2, PT, R40, -0x1, PT ;  /* 0xffffffff2800580c */ /* 0x000fe20003f44270 */
[----:B------:R-:W-:Y:S01]  /*3f80*/  VIADD R18, R0, 0x1200 ;  /* 0x0000120000127836 */ /* 0x000fe20000000000 */
[----:B------:R-:W-:Y:S01]  /*3f90*/  @P3 LOP3.LUT R39, R12, R39, RZ, 0x3c, !PT ;  /* 0x000000270c273212 */ /* 0x000fe200078e3cff */
[----:B------:R-:W-:Y:S01]  /*3fa0*/  VIADD R12, R0, 0xe00 ;  /* 0x00000e00000c7836 */ /* 0x000fe20000000000 */
[----:B------:R-:W-:Y:S01]  /*3fb0*/  @P4 STG.E desc[UR8][R2.64+0x2000], R23 ;  /* 0x0020001702004986 */ /* 0x000fe2000c101908 */
[----:B------:R-:W-:-:S02]  /*3fc0*/  @P5 SEL R25, R25, 0x80000000, P2 ;  /* 0x8000000019195807 */ /* 0x000fc40001000000 */
[----:B------:R-:W-:Y:S01]  /*3fd0*/  ISETP.LT.U32.AND P6, PT, R14, UR6, PT ;  /* 0x000000060e007c0c */ /* 0x000fe2000bfc1070 */
[----:B---3--:R-:W-:Y:S01]  /*3fe0*/  @P4 STG.E desc[UR8][R4.64+0x2000], R17 ;  /* 0x0020001104004986 */ /* 0x008fe2000c101908 */
[----:B------:R-:W-:Y:S01]  /*3ff0*/  ISETP.LT.U32.AND P2, PT, R12, UR6, PT ;  /* 0x000000060c007c0c */ /* 0x000fe2000bf41070 */
[----:B------:R-:W-:Y:S01]  /*4000*/  VIADD R14, R0, 0xf00 ;  /* 0x00000f00000e7836 */ /* 0x000fe20000000000 */
[----:B------:R-:W-:Y:S01]  /*4010*/  @P5 LOP3.LUT R25, R25, R40, RZ, 0x3c, !PT ;  /* 0x0000002819195212 */ /* 0x000fe200078e3cff */
[----:B------:R-:W-:Y:S01]  /*4020*/  @P3 STG.E desc[UR8][R2.64+0x2400], R39 ;  /* 0x0024002702003986 */ /* 0x000fe2000c101908 */
[----:B------:R-:W-:Y:S01]  /*4030*/  @P0 IMAD.MOV.U32 R12, RZ, RZ, -0x1 ;  /* 0xffffffffff0c0424 */ /* 0x000fe200078e00ff */
[----:B------:R-:W-:Y:S01]  /*4040*/  ISETP.GT.U32.AND.EX P6, PT, R16, RZ, PT, P6 ;  /* 0x000000ff1000720c */ /* 0x000fe20003fc4160 */
[----:B--2---:R-:W-:Y:S01]  /*4050*/  IMAD.U32 R15, RZ, RZ, UR7 ;  /* 0x00000007ff0f7e24 */ /* 0x004fe2000f8e00ff */
[----:B-1----:R-:W-:Y:S01]  /*4060*/  @P3 STG.E desc[UR8][R4.64+0x2400], R19 ;  /* 0x0024001304003986 */ /* 0x002fe2000c101908 */
[----:B------:R-:W-:-:S02]  /*4070*/  @P0 ISETP.GT.AND P3, PT, R41, -0x1, PT ;  /* 0xffffffff2900080c */ /* 0x000fc40003f64270 */
[----:B------:R-:W-:Y:S01]  /*4080*/  ISETP.LT.U32.AND P4, PT, R14, UR6, PT ;  /* 0x000000060e007c0c */ /* 0x000fe2000bf81070 */
[----:B------:R1:W-:Y:S01]  /*4090*/  @P5 STG.E desc[UR8][R2.64+0x2800], R25 ;  /* 0x0028001902005986 */ /* 0x0003e2000c101908 */
[----:B------:R-:W-:Y:S02]  /*40a0*/  @P0 SEL R12, R12, 0x80000000, P3 ;  /* 0x800000000c0c0807 */ /* 0x000fe40001800000 */
[----:B------:R-:W-:Y:S01]  /*40b0*/  LOP3.LUT R14, R0, 0x1000, RZ, 0xfc, !PT ;  /* 0x00001000000e7812 */ /* 0x000fe200078efcff */
[----:B------:R-:W-:Y:S01]  /*40c0*/  LDS R17, [R51+0x3800] ;  /* 0x0038000033117984 */ /* 0x000fe20000000800 */
[C---:B------:R-:W-:Y:S02]  /*40d0*/  ISETP.GT.U32.AND.EX P1, PT, R15.reuse, RZ, PT, P1 ;  /* 0x000000ff0f00720c */ /* 0x040fe40003f24110 */
[----:B------:R-:W-:Y:S01]  /*40e0*/  @P0 LOP3.LUT R41, R12, R41, RZ, 0x3c, !PT ;  /* 0x000000290c290212 */ /* 0x000fe200078e3cff */
[----:B------:R-:W-:Y:S01]  /*40f0*/  VIADD R12, R0, 0x1100 ;  /* 0x00001100000c7836 */ /* 0x000fe20000000000 */
[----:B------:R-:W-:Y:S01]  /*4100*/  ISETP.LT.U32.AND P3, PT, R14, UR6, PT ;  /* 0x000000060e007c0c */ /* 0x000fe2000bf61070 */
[----:B------:R-:W-:Y:S01]  /*4110*/  IMAD.U32 R14, RZ, RZ, UR7 ;  /* 0x00000007ff0e7e24 */ /* 0x000fe2000f8e00ff */
[----:B0-----:R-:W-:Y:S01]  /*4120*/  @P5 STG.E desc[UR8][R4.64+0x2800], R13 ;  /* 0x0028000d04005986 */ /* 0x001fe2000c101908 */
[----:B------:R-:W-:-:S02]  /*4130*/  ISETP.GT.U32.AND.EX P4, PT, R15, RZ, PT, P4 ;  /* 0x000000ff0f00720c */ /* 0x000fc40003f84140 */
[----:B------:R-:W-:Y:S01]  /*4140*/  ISETP.LT.U32.AND P5, PT, R12, UR6, PT ;  /* 0x000000060c007c0c */ /* 0x000fe2000bfa1070 */
[----:B------:R-:W-:Y:S01]  /*4150*/  @P0 STG.E desc[UR8][R2.64+0x2c00], R41 ;  /* 0x002c002902000986 */ /* 0x000fe2000c101908 */
[C---:B------:R-:W-:Y:S02]  /*4160*/  ISETP.GT.U32.AND.EX P2, PT, R14.reuse, RZ, PT, P2 ;  /* 0x000000ff0e00720c */ /* 0x040fe40003f44120 */
[----:B------:R-:W-:Y:S01]  /*4170*/  @P1 IMAD.MOV.U32 R12, RZ, RZ, -0x1 ;  /* 0xffffffffff0c1424 */ /* 0x000fe200078e00ff */
[----:B------:R-:W0:Y:S01]  /*4180*/  LDS R13, [R51+0x3000] ;  /* 0x00300000330d7984 */ /* 0x000e220000000800 */
[----:B------:R-:W-:Y:S02]  /*4190*/  ISETP.GT.U32.AND.EX P5, PT, R15, RZ, PT, P5 ;  /* 0x000000ff0f00720c */ /* 0x000fe40003fa4150 */
[----:B------:R-:W-:Y:S01]  /*41a0*/  ISETP.GT.U32.AND.EX P3, PT, R14, RZ, PT, P3 ;  /* 0x000000ff0e00720c */ /* 0x000fe20003f64130 */
[----:B------:R-:W-:Y:S01]  /*41b0*/  @P0 STG.E desc[UR8][R4.64+0x2c00], R21 ;  /* 0x002c001504000986 */ /* 0x000fe2000c101908 */
[----:B------:R-:W-:Y:S01]  /*41c0*/  @P1 ISETP.GT.AND P0, PT, R29, -0x1, PT ;  /* 0xffffffff1d00180c */ /* 0x000fe20003f04270 */
[----:B------:R-:W-:-:S02]  /*41d0*/  @P6 IMAD.MOV.U32 R14, RZ, RZ, -0x1 ;  /* 0xffffffffff0e6424 */ /* 0x000fc400078e00ff */
[----:B------:R-:W2:Y:S01]  /*41e0*/  LDS R15, [R51+0x3400] ;  /* 0x00340000330f7984 */ /* 0x000ea20000000800 */
[----:B------:R-:W-:Y:S01]  /*41f0*/  @P1 SEL R12, R12, 0x80000000, P0 ;  /* 0x800000000c0c1807 */ /* 0x000fe20000000000 */
[----:B-1----:R-:W-:Y:S01]  /*4200*/  @P2 IMAD.MOV.U32 R25, RZ, RZ, -0x1 ;  /* 0xffffffffff192424 */ /* 0x002fe200078e00ff */
[----:B------:R-:W-:Y:S01]  /*4210*/  @P6 ISETP.GT.AND P0, PT, R11, -0x1, PT ;  /* 0xffffffff0b00680c */ /* 0x000fe20003f04270 */
[----:B------:R-:W1:Y:S01]  /*4220*/  LDS R19, [R51+0x3c00] ;  /* 0x003c000033137984 */ /* 0x000e620000000800 */
[----:B------:R-:W-:Y:S01]  /*4230*/  @P4 IMAD.MOV.U32 R16, RZ, RZ, -0x1 ;  /* 0xffffffffff104424 */ /* 0x000fe200078e00ff */
[----:B------:R-:W-:Y:S01]  /*4240*/  @P1 LOP3.LUT R29, R12, R29, RZ, 0x3c, !PT ;  /* 0x0000001d0c1d1212 */ /* 0x000fe200078e3cff */
[----:B------:R-:W-:Y:S01]  /*4250*/  @P5 IMAD.MOV.U32 R20, RZ, RZ, -0x1 ;  /* 0xffffffffff145424 */ /* 0x000fe200078e00ff */
[----:B------:R-:W3:Y:S01]  /*4260*/  LDS R21, [R51+0x4000] ;  /* 0x0040000033157984 */ /* 0x000ee20000000800 */
[----:B------:R-:W-:Y:S01]  /*4270*/  @P6 SEL R14, R14, 0x80000000, P0 ;  /* 0x800000000e0e6807 */ /* 0x000fe20000000000 */
[----:B------:R-:W-:Y:S01]  /*4280*/  @P3 IMAD.MOV.U32 R27, RZ, RZ, -0x1 ;  /* 0xffffffffff1b3424 */ /* 0x000fe200078e00ff */
[----:B------:R-:W-:Y:S01]  /*4290*/  @P2 ISETP.GT.AND P0, PT, R10, -0x1, PT ;  /* 0xffffffff0a00280c */ /* 0x000fe20003f04270 */
[----:B------:R-:W4:Y:S01]  /*42a0*/  LDS R23, [R51+0x4400] ;  /* 0x0044000033177984 */ /* 0x000f220000000800 */
[----:B------:R-:W-:-:S02]  /*42b0*/  @P6 LOP3.LUT R11, R14, R11, RZ, 0x3c, !PT ;  /* 0x0000000b0e0b6212 */ /* 0x000fc400078e3cff */
[----:B------:R-:W-:Y:S01]  /*42c0*/  @P2 SEL R25, R25, 0x80000000, P0 ;  /* 0x8000000019192807 */ /* 0x000fe20000000000 */
[----:B------:R0:W-:Y:S01]  /*42d0*/  @P1 STG.E desc[UR8][R2.64+0x3000], R29 ;  /* 0x0030001d02001986 */ /* 0x0001e2000c101908 */
[----:B------:R-:W-:Y:S02]  /*42e0*/  @P4 ISETP.GT.AND P0, PT, R9, -0x1, PT ;  /* 0xffffffff0900480c */ /* 0x000fe40003f04270 */
[----:B------:R-:W-:Y:S02]  /*42f0*/  @P2 LOP3.LUT R25, R25, R10, RZ, 0x3c, !PT ;  /* 0x0000000a19192212 */ /* 0x000fe400078e3cff */
[----:B------:R-:W-:Y:S02]  /*4300*/  @P4 SEL R16, R16, 0x80000000, P0 ;  /* 0x8000000010104807 */ /* 0x000fe40000000000 */
[----:B------:R-:W-:Y:S02]  /*4310*/  @P3 ISETP.GT.AND P0, PT, R8, -0x1, PT ;  /* 0xffffffff0800380c */ /* 0x000fe40003f04270 */
[----:B------:R-:W-:-:S02]  /*4320*/  @P4 LOP3.LUT R9, R16, R9, RZ, 0x3c, !PT ;  /* 0x0000000910094212 */ /* 0x000fc400078e3cff */
[----:B------:R-:W-:Y:S02]  /*4330*/  @P3 SEL R27, R27, 0x80000000, P0 ;  /* 0x800000001b1b3807 */ /* 0x000fe40000000000 */
[----:B------:R-:W-:Y:S02]  /*4340*/  @P5 ISETP.GT.AND P0, PT, R7, -0x1, PT ;  /* 0xffffffff0700580c */ /* 0x000fe40003f04270 */
[----:B------:R-:W-:Y:S01]  /*4350*/  @P3 LOP3.LUT R27, R27, R8, RZ, 0x3c, !PT ;  /* 0x000000081b1b3212 */ /* 0x000fe200078e3cff */
[----:B0-----:R0:W-:Y:S01]  /*4360*/  @P1 STG.E desc[UR8][R4.64+0x3000], R13 ;  /* 0x0030000d04001986 */ /* 0x0011e2000c101908 */
[----:B------:R-:W-:Y:S02]  /*4370*/  @P5 SEL R0, R20, 0x80000000, P0 ;  /* 0x8000000014005807 */ /* 0x000fe40000000000 */
[----:B------:R-:W-:Y:S01]  /*4380*/  ISETP.LT.U32.AND P0, PT, R18, UR6, PT ;  /* 0x0000000612007c0c */ /* 0x000fe2000bf01070 */
[----:B------:R-:W-:Y:S01]  /*4390*/  IMAD.U32 R18, RZ, RZ, UR7 ;  /* 0x00000007ff127e24 */ /* 0x000fe2000f8e00ff */
[----:B------:R0:W-:Y:S01]  /*43a0*/  @P6 STG.E desc[UR8][R2.64+0x3400], R11 ;  /* 0x0034000b02006986 */ /* 0x0001e2000c101908 */
[----:B------:R-:W-:-:S03]  /*43b0*/  @P5 LOP3.LUT R7, R0, R7, RZ, 0x3c, !PT ;  /* 0x0000000700075212 */ /* 0x000fc600078e3cff */
[----:B------:R-:W-:Y:S01]  /*43c0*/  ISETP.GT.U32.AND.EX P0, PT, R18, RZ, PT, P0 ;  /* 0x000000ff1200720c */ /* 0x000fe20003f04100 */
[----:B--2---:R0:W-:Y:S04]  /*43d0*/  @P6 STG.E desc[UR8][R4.64+0x3400], R15 ;  /* 0x0034000f04006986 */ /* 0x0041e8000c101908 */
[----:B------:R0:W-:Y:S04]  /*43e0*/  @P2 STG.E desc[UR8][R2.64+0x3800], R25 ;  /* 0x0038001902002986 */ /* 0x0001e8000c101908 */
[----:B------:R0:W-:Y:S04]  /*43f0*/  @P2 STG.E desc[UR8][R4.64+0x3800], R17 ;  /* 0x0038001104002986 */ /* 0x0001e8000c101908 */
[----:B------:R0:W-:Y:S04]  /*4400*/  @P4 STG.E desc[UR8][R2.64+0x3c00], R9 ;  /* 0x003c000902004986 */ /* 0x0001e8000c101908 */
[----:B-1----:R0:W-:Y:S04]  /*4410*/  @P4 STG.E desc[UR8][R4.64+0x3c00], R19 ;  /* 0x003c001304004986 */ /* 0x0021e8000c101908 */
[----:B------:R0:W-:Y:S04]  /*4420*/  @P3 STG.E desc[UR8][R2.64+0x4000], R27 ;  /* 0x0040001b02003986 */ /* 0x0001e8000c101908 */
[----:B---3--:R0:W-:Y:S04]  /*4430*/  @P3 STG.E desc[UR8][R4.64+0x4000], R21 ;  /* 0x0040001504003986 */ /* 0x0081e8000c101908 */
[----:B------:R0:W-:Y:S04]  /*4440*/  @P5 STG.E desc[UR8][R2.64+0x4400], R7 ;  /* 0x0044000702005986 */ /* 0x0001e8000c101908 */
[----:B----4-:R0:W-:Y:S01]  /*4450*/  @P5 STG.E desc[UR8][R4.64+0x4400], R23 ;  /* 0x0044001704005986 */ /* 0x0101e2000c101908 */
[----:B------:R-:W-:Y:S05]  /*4460*/  @!P0 EXIT ;  /* 0x000000000000894d */ /* 0x000fea0003800000 */
[----:B------:R-:W1:Y:S01]  /*4470*/  LDS R51, [R51+0x4800] ;  /* 0x0048000033337984 */ /* 0x000e620000000800 */
[----:B0-----:R-:W-:Y:S01]  /*4480*/  IMAD.MOV.U32 R7, RZ, RZ, -0x1 ;  /* 0xffffffffff077424 */ /* 0x001fe200078e00ff */
[----:B------:R-:W-:-:S04]  /*4490*/  ISETP.GT.AND P0, PT, R6, -0x1, PT ;  /* 0xffffffff0600780c */ /* 0x000fc80003f04270 */
[----:B------:R-:W-:-:S04]  /*44a0*/  SEL R7, R7, 0x80000000, P0 ;  /* 0x8000000007077807 */ /* 0x000fc80000000000 */
[----:B------:R-:W-:-:S05]  /*44b0*/  LOP3.LUT R7, R7, R6, RZ, 0x3c, !PT ;  /* 0x0000000607077212 */ /* 0x000fca00078e3cff */
[----:B------:R-:W-:Y:S04]  /*44c0*/  STG.E desc[UR8][R2.64+0x4800], R7 ;  /* 0x0048000702007986 */ /* 0x000fe8000c101908 */
[----:B-1----:R-:W-:Y:S01]  /*44d0*/  STG.E desc[UR8][R4.64+0x4800], R51 ;  /* 0x0048003304007986 */ /* 0x002fe2000c101908 */
[----:B------:R-:W-:Y:S05]  /*44e0*/  EXIT ;  /* 0x000000000000794d */ /* 0x000fea0003800000 */
.L_x_671:
        /* <DEDUP_REMOVED lines=9> */
.L_x_1755:


//--------------------- .text._ZN3cub18CUB_300001_SM_10006detail10radix_sort29DeviceRadixSortOnesweepKernelINS1_5radix10policy_hubIfiyE10Policy1000ELNS0_9SortOrderE0EfiyiiNS1_21identity_decomposer_tEEEvPT5_SB_PT3_PKSC_PT1_PKSG_PT2_PKSK_T4_iiT6_ --------------------------
	.section	.text._ZN3cub18CUB_300001_SM_10006detail10radix_sort29DeviceRadixSortOnesweepKernelINS1_5radix10policy_hubIfiyE10Policy1000ELNS0_9SortOrderE0EfiyiiNS1_21identity_decomposer_tEEEvPT5_SB_PT3_PKSC_PT1_PKSG_PT2_PKSK_T4_iiT6_,"ax",@progbits
	.align	128
        .global         _ZN3cub18CUB_300001_SM_10006detail10radix_sort29DeviceRadixSortOnesweepKernelINS1_5radix10policy_hubIfiyE10Policy1000ELNS0_9SortOrderE0EfiyiiNS1_21identity_decomposer_tEEEvPT5_SB_PT3_PKSC_PT1_PKSG_PT2_PKSK_T4_iiT6_
        .type           _ZN3cub18CUB_300001_SM_10006detail10radix_sort29DeviceRadixSortOnesweepKernelINS1_5radix10policy_hubIfiyE10Policy1000ELNS0_9SortOrderE0EfiyiiNS1_21identity_decomposer_tEEEvPT5_SB_PT3_PKSC_PT1_PKSG_PT2_PKSK_T4_iiT6_,@function
        .size           _ZN3cub18CUB_300001_SM_10006detail10radix_sort29DeviceRadixSortOnesweepKernelINS1_5radix10policy_hubIfiyE10Policy1000ELNS0_9SortOrderE0EfiyiiNS1_21identity_decomposer_tEEEvPT5_SB_PT3_PKSC_PT1_PKSG_PT2_PKSK_T4_iiT6_,(.L_x_1756 - _ZN3cub18CUB_300001_SM_10006detail10radix_sort29DeviceRadixSortOnesweepKernelINS1_5radix10policy_hubIfiyE10Policy1000ELNS0_9SortOrderE0EfiyiiNS1_21identity_decomposer_tEEEvPT5_SB_PT3_PKSC_PT1_PKSG_PT2_PKSK_T4_iiT6_)
        .other          _ZN3cub18CUB_300001_SM_10006detail10radix_sort29DeviceRadixSortOnesweepKernelINS1_5radix10policy_hubIfiyE10Policy1000ELNS0_9SortOrderE0EfiyiiNS1_21identity_decomposer_tEEEvPT5_SB_PT3_PKSC_PT1_PKSG_PT2_PKSK_T4_iiT6_,@"STO_CUDA_ENTRY STV_DEFAULT"
_ZN3cub18CUB_300001_SM_10006detail10radix_sort29DeviceRadixSortOnesweepKernelINS1_5radix10policy_hubIfiyE10Policy1000ELNS0_9SortOrderE0EfiyiiNS1_21identity_decomposer_tEEEvPT5_SB_PT3_PKSC_PT1_PKSG_PT2_PKSK_T4_iiT6_:
.text._ZN3cub18CUB_300001_SM_10006detail10radix_sort29DeviceRadixSortOnesweepKernelINS1_5radix10policy_hubIfiyE10Policy1000ELNS0_9SortOrderE0EfiyiiNS1_21identity_decomposer_tEEEvPT5_SB_PT3_PKSC_PT1_PKSG_PT2_PKSK_T4_iiT6_:
        /* <DEDUP_REMOVED lines=16> */
.L_x_673:
[----:B------:R-:W-:Y:S05]  /*0100*/  BSYNC.RECONVERGENT B0 ;  /* 0x0000000000007941 */ /* 0x000fea0003800200 */
.L_x_672:
        /* <DEDUP_REMOVED lines=36> */
.L_x_674:
        /* <DEDUP_REMOVED lines=76> */
.L_x_675:
        /* <DEDUP_REMOVED lines=68> */
.L_x_678:
        /* <DEDUP_REMOVED lines=21> */
.L_x_677:
[----:B------:R-:W-:Y:S05]  /*0da0*/  BSYNC.RECONVERGENT B0 ;  /* 0x0000000000007941 */ /* 0x000fea0003800200 */
.L_x_676:
        /* <DEDUP_REMOVED lines=19> */
.L_x_682:
[----:B------:R-:W-:Y:S05]  /*0ee0*/  BSYNC.RECONVERGENT B1 ;  /* 0x0000000000017941 */ /* 0x000fea0003800200 */
.L_x_681:
        /* <DEDUP_REMOVED lines=14> */
.L_x_683:
[----:B------:R-:W-:Y:S01]  /*0fd0*/  VIADD R10, R10, 0x1 ;  /* 0x000000010a0a7836 */ /* 0x000fe20000000000 */
[----:B------:R0:W-:Y:S04]  /*0fe0*/  STS [R4], RZ ;  /* 0x000000ff04007388 */ /* 0x0001e80000000800 */
[----:B------:R-:W-:Y:S01]  /*0ff0*/  ISETP.NE.AND P0, PT, R10, RZ, PT ;  /* 0x000000ff0a00720c */ /* 0x000fe20003f05270 */
[----:B0-----:R-:W-:-:S12]  /*1000*/  VIADD R4, R4, 0x80 ;  /* 0x0000008004047836 */ /* 0x001fd80000000000 */
[----:B------:R-:W-:Y:S05]  /*1010*/  @P0 BRA `(.L_x_683) ;  /* 0xfffffffc00ec0947 */ /* 0x000fea000383ffff */
.L_x_680:
[----:B------:R-:W-:Y:S05]  /*1020*/  BSYNC.RECONVERGENT B0 ;  /* 0x0000000000007941 */ /* 0x000fea0003800200 */
.L_x_679:
        /* <DEDUP_REMOVED lines=147> */
.L_x_685:
[----:B------:R-:W-:Y:S05]  /*1960*/  BSYNC.RECONVERGENT B0 ;  /* 0x0000000000007941 */ /* 0x000fea0003800200 */
.L_x_684:
        /* <DEDUP_REMOVED lines=35> */
.L_x_694:
[----:B0-----:R-:W0:Y:S01]  /*1ba0*/  LDC.64 R14, c[0x0][0x380] ;  /* 0x0000e000ff0e7b82 */ /* 0x001e220000000a00 */
[----:B------:R-:W-:Y:S01]  /*1bb0*/  VIADD R47, R4, 0xffffffff ;  /* 0xffffffff042f7836 */ /* 0x000fe20000000000 */
[----:B------:R-:W-:Y:S03]  /*1bc0*/  BSSY B2, `(.L_x_691) ;  /* 0x0000008000027945 */ /* 0x000fe60003800000 */
[----:B------:R-:W-:-:S04]  /*1bd0*/  IMAD R29, R47, 0x100, R3 ;  /* 0x000001002f1d7824 */ /* 0x000fc800078e0203 */
[----:B0-----:R-:W-:-:S07]  /*1be0*/  IMAD.WIDE R14, R29, 0x4, R14 ;  /* 0x000000041d0e7825 */ /* 0x001fce00078e020e */
.L_x_692:
[----:B------:R-:W-:Y:S05]  /*1bf0*/  YIELD ;  /* 0x0000000000007946 */ /* 0x000fea0003800000 */
[----:B------:R0:W-:Y:S06]  /*1c00*/  MEMBAR.SC.CTA ;  /* 0x0000000000007992 */ /* 0x0001ec0000000000 */
[----:B0-----:R-:W2:Y:S02]  /*1c10*/  LDG.E.STRONG.SYS R10, desc[UR6][R14.64] ;  /* 0x000000060e0a7981 */ /* 0x001ea4000c1f5900 */
[----:B--2---:R-:W-:-:S13]  /*1c20*/  ISETP.NE.AND P0, PT, R10, RZ, PT ;  /* 0x000000ff0a00720c */ /* 0x004fda0003f05270 */
[----:B------:R-:W-:Y:S05]  /*1c30*/  @!P0 BRA `(.L_x_692) ;  /* 0xfffffffc00ec8947 */ /* 0x000fea000383ffff */
[----:B------:R-:W-:Y:S05]  /*1c40*/  BSYNC B2 ;  /* 0x0000000000027941 */ /* 0x000fea0003800000 */
.L_x_691:
[----:B------:R-:W-:Y:S01]  /*1c50*/  BSSY.RECONVERGENT B2, `(.L_x_693) ;  /* 0x0000006000027945 */ /* 0x000fe20003800200 */
[C---:B------:R-:W-:Y:S02]  /*1c60*/  ISETP.GT.AND P0, PT, R10.reuse, -0x1, PT ;  /* 0xffffffff0a00780c */ /* 0x040fe40003f04270 */
[----:B------:R-:W-:Y:S01]  /*1c70*/  LOP3.LUT R10, R10, 0x3fffffff, RZ, 0xc0, !PT ;  /* 0x3fffffff0a0a7812 */ /* 0x000fe200078ec0ff */
[----:B------:R-:W-:Y:S05]  /*1c80*/  WARPSYNC.EXCLUSIVE R0 ;  /* 0x0000000000007348 */ /* 0x000fea0003a00000 */
[----:B------:R-:W-:-:S05]  /*1c90*/  IMAD.IADD R21, R10, 0x1, R21 ;  /* 0x000000010a157824 */ /* 0x000fca00078e0215 */
[----:B------:R-:W-:-:S07]  /*1ca0*/  VOTE.ANY R0, PT, P0 ;  /* 0x0000000000007806 */ /* 0x000fce00000e0100 */
[----:B------:R-:W-:Y:S05]  /*1cb0*/  BSYNC.RECONVERGENT B2 ;  /* 0x0000000000027941 */ /* 0x000fea0003800200 */
.L_x_693:
[----:B------:R-:W-:Y:S01]  /*1cc0*/  ISETP.GT.U32.AND P1, PT, R4, 0x1, PT ;  /* 0x000000010400780c */ /* 0x000fe20003f24070 */
[----:B------:R-:W-:-:S12]  /*1cd0*/  IMAD.MOV.U32 R4, RZ, RZ, R47 ;  /* 0x000000ffff047224 */ /* 0x000fd800078e002f */
[----:B------:R-:W-:Y:S05]  /*1ce0*/  @P0 BRA P1, `(.L_x_694) ;  /* 0xfffffffc00ac0947 */ /* 0x000fea000083ffff */
[----:B------:R-:W-:Y:S05]  /*1cf0*/  BSYNC B0 ;  /* 0x0000000000007941 */ /* 0x000fea0003800000 */
.L_x_690:
[----:B------:R1:W2:Y:S02]  /*1d00*/  LDS.64 R14, [R19+0x6600] ;  /* 0x00660000130e7984 */ /* 0x0002a40000000a00 */
.L_x_689:
[C---:B------:R-:W-:Y:S01]  /*1d10*/  IMAD.IADD R29, R21.reuse, 0x1, -R20 ;  /* 0x00000001151d7824 */ /* 0x040fe200078e0a14 */
[----:B------:R-:W-:-:S04]  /*1d20*/  LOP3.LUT R21, R21, 0x80000000, RZ, 0xfc, !PT ;  /* 0x8000000015157812 */ /* 0x000fc800078efcff */
[C---:B0-2---:R-:W-:Y:S01]  /*1d30*/  IADD3 R14, P0, PT, R29.reuse, R14, RZ ;  /* 0x0000000e1d0e7210 */ /* 0x045fe20007f1e0ff */
[----:B------:R0:W-:Y:S03]  /*1d40*/  STG.E.STRONG.SYS desc[UR6][R6.64], R21 ;  /* 0x0000001506007986 */ /* 0x0001e6000c115906 */
[----:B------:R-:W-:-:S05]  /*1d50*/  LEA.HI.X.SX32 R15, R29, R15, 0x1, P0 ;  /* 0x0000000f1d0f7211 */ /* 0x000fca00000f0eff */
[----:B------:R0:W-:Y:S04]  /*1d60*/  STS.64 [R19+0x6600], R14 ;  /* 0x0066000e13007388 */ /* 0x0001e80000000a00 */
.L_x_688:
[----:B------:R-:W-:Y:S05]  /*1d70*/  BSYNC B1 ;  /* 0x0000000000017941 */ /* 0x000fea0003800000 */
.L_x_687:
        /* <DEDUP_REMOVED lines=33> */
.L_x_695:
        /* <DEDUP_REMOVED lines=64> */
.L_x_696:
        /* <DEDUP_REMOVED lines=56> */
.L_x_697:
        /* <DEDUP_REMOVED lines=19> */
.L_x_698:
        /* <DEDUP_REMOVED lines=51> */
.L_x_699:
        /* <DEDUP_REMOVED lines=22> */
.L_x_700:
        /* <DEDUP_REMOVED lines=56> */
.L_x_686:
        /* <DEDUP_REMOVED lines=38> */
.L_x_792:
        /* <DEDUP_REMOVED lines=25> */
.L_x_701:
        /* <DEDUP_REMOVED lines=42> */
.L_x_704:
[----:B------:R-:W-:Y:S05]  /*36e0*/  BSYNC.RECONVERGENT B0 ;  /* 0x0000000000007941 */ /* 0x000fea0003800200 */
.L_x_703:
        /* <DEDUP_REMOVED lines=39> */
.L_x_706:
[----:B------:R-:W-:Y:S05]  /*3960*/  BSYNC.RECONVERGENT B0 ;  /* 0x0000000000007941 */ /* 0x000fea0003800200 */
.L_x_705:
        /* <DEDUP_REMOVED lines=35> */
.L_x_708:
[----:B------:R-:W-:Y:S05]  /*3ba0*/  BSYNC.RECONVERGENT B0 ;  /* 0x0000000000007941 */ /* 0x000fea0003800200 */
.L_x_707:
        /* <DEDUP_REMOVED lines=35> */
.L_x_710:
[----:B------:R-:W-:Y:S05]  /*3de0*/  BSYNC.RECONVERGENT B0 ;  /* 0x0000000000007941 */ /* 0x000fea0003800200 */
.L_x_709:
        /* <DEDUP_REMOVED lines=35> */
.L_x_712:
[----:B------:R-:W-:Y:S05]  /*4020*/  BSYNC.RECONVERGENT B0 ;  /* 0x0000000000007941 */ /* 0x000fea0003800200 */
.L_x_711:
        /* <DEDUP_REMOVED lines=35> */
.L_x_714:
[----:B------:R-:W-:Y:S05]  /*4260*/  BSYNC.RECONVERGENT B0 ;  /* 0x0000000000007941 */ /* 0x000fea0003800200 */
.L_x_713:
        /* <DEDUP_REMOVED lines=35> */
.L_x_716:
[----:B------:R-:W-:Y:S05]  /*44a0*/  BSYNC.RECONVERGENT B0 ;  /* 0x0000000000007941 */ /* 0x000fea0003800200 */
.L_x_715:
        /* <DEDUP_REMOVED lines=35> */
.L_x_718:
[----:B------:R-:W-:Y:S05]  /*46e0*/  BSYNC.RECONVERGENT B0 ;  /* 0x0000000000007941 */ /* 0x000fea0003800200 */
.L_x_717:
        /* <DEDUP_REMOVED lines=35> */
.L_x_720:
[----:B------:R-:W-:Y:S05]  /*4920*/  BSYNC.RECONVERGENT B0 ;  /* 0x0000000000007941 */ /* 0x000fea0003800200 */
.L_x_719:
        /* <DEDUP_REMOVED lines=36> */
.L_x_722:
[----:B------:R-:W-:Y:S05]  /*4b70*/  BSYNC.RECONVERGENT B0 ;  /* 0x0000000000007941 */ /* 0x000fea0003800200 */
.L_x_721:
        /* <DEDUP_REMOVED lines=36> */
.L_x_724:
[----:B------:R-:W-:Y:S05]  /*4dc0*/  BSYNC.RECONVERGENT B0 ;  /* 0x0000000000007941 */ /* 0x000fea0003800200 */
.L_x_723:
        /* <DEDUP_REMOVED lines=36> */
.L_x_726:
[----:B------:R-:W-:Y:S05]  /*5010*/  BSYNC.RECONVERGENT B0 ;  /* 0x0000000000007941 */ /* 0x000fea0003800200 */
.L_x_725:
        /* <DEDUP_REMOVED lines=36> */
.L_x_728:
[----:B------:R-:W-:Y:S05]  /*5260*/  BSYNC.RECONVERGENT B0 ;  /* 0x0000000000007941 */ /* 0x000fea0003800200 */
.L_x_727:
        /* <DEDUP_REMOVED lines=36> */
.L_x_730:
[----:B------:R-:W-:Y:S05]  /*54b0*/  BSYNC.RECONVERGENT B0 ;  /* 0x0000000000007941 */ /* 0x000fea0003800200 */
.L_x_729:
        /* <DEDUP_REMOVED lines=36> */
.L_x_732:
[----:B------:R-:W-:Y:S05]  /*5700*/  BSYNC.RECONVERGENT B0 ;  /* 0x0000000000007941 */ /* 0x000fea0003800200 */
.L_x_731:
        /* <DEDUP_REMOVED lines=36> */
.L_x_734:
[----:B------:R-:W-:Y:S05]  /*5950*/  BSYNC.RECONVERGENT B0 ;  /* 0x0000000000007941 */ /* 0x000fea0003800200 */
.L_x_733:
        /* <DEDUP_REMOVED lines=36> */
.L_x_736:
[----:B------:R-:W-:Y:S05]  /*5ba0*/  BSYNC.RECONVERGENT B0 ;  /* 0x0000000000007941 */ /* 0x000fea0003800200 */
.L_x_735:
        /* <DEDUP_REMOVED lines=35> */
.L_x_738:
[----:B------:R-:W-:Y:S05]  /*5de0*/  BSYNC.RECONVERGENT B0 ;  /* 0x0000000000007941 */ /* 0x000fea0003800200 */
.L_x_737:
        /* <DEDUP_REMOVED lines=64> */
.L_x_746:
[----:B-1----:R-:W1:Y:S01]  /*61f0*/  LDC.64 R30, c[0x0][0x380] ;  /* 0x0000e000ff1e7b82 */ /* 0x002e620000000a00 */
[----:B------:R-:W-:Y:S01]  /*6200*/  VIADD R39, R32, 0xffffffff ;  /* 0xffffffff20277836 */ /* 0x000fe20000000000 */
[----:B------:R-:W-:Y:S03]  /*6210*/  BSSY B2, `(.L_x_743) ;  /* 0x0000008000027945 */ /* 0x000fe60003800000 */
[----:B------:R-:W-:-:S04]  /*6220*/  IMAD R33, R39, 0x100, R3 ;  /* 0x0000010027217824 */ /* 0x000fc800078e0203 */
[----:B-1----:R-:W-:-:S07]  /*6230*/  IMAD.WIDE R30, R33, 0x4, R30 ;  /* 0x00000004211e7825 */ /* 0x002fce00078e021e */
.L_x_744:
[----:B------:R-:W-:Y:S05]  /*6240*/  YIELD ;  /* 0x0000000000007946 */ /* 0x000fea0003800000 */
[----:B------:R1:W-:Y:S06]  /*6250*/  MEMBAR.SC.CTA ;  /* 0x0000000000007992 */ /* 0x0003ec0000000000 */
[----:B-1----:R-:W2:Y:S02]  /*6260*/  LDG.E.STRONG.SYS R33, desc[UR6][R30.64] ;  /* 0x000000061e217981 */ /* 0x002ea4000c1f5900 */
[----:B--2---:R-:W-:-:S13]  /*6270*/  ISETP.NE.AND P0, PT, R33, RZ, PT ;  /* 0x000000ff2100720c */ /* 0x004fda0003f05270 */
[----:B------:R-:W-:Y:S05]  /*6280*/  @!P0 BRA `(.L_x_744) ;  /* 0xfffffffc00ec8947 */ /* 0x000fea000383ffff */
[----:B------:R-:W-:Y:S05]  /*6290*/  BSYNC B2 ;  /* 0x0000000000027941 */ /* 0x000fea0003800000 */
.L_x_743:
[----:B------:R-:W-:Y:S01]  /*62a0*/  BSSY.RECONVERGENT B2, `(.L_x_745) ;  /* 0x0000006000027945 */ /* 0x000fe20003800200 */
[C---:B------:R-:W-:Y:S02]  /*62b0*/  ISETP.GT.AND P0, PT, R33.reuse, -0x1, PT ;  /* 0xffffffff2100780c */ /* 0x040fe40003f04270 */
[----:B------:R-:W-:Y:S01]  /*62c0*/  LOP3.LUT R30, R33, 0x3fffffff, RZ, 0xc0, !PT ;  /* 0x3fffffff211e7812 */ /* 0x000fe200078ec0ff */
[----:B------:R-:W-:Y:S05]  /*62d0*/  WARPSYNC.EXCLUSIVE R28 ;  /* 0x000000001c007348 */ /* 0x000fea0003a00000 */
[----:B------:R-:W-:-:S05]  /*62e0*/  IMAD.IADD R37, R30, 0x1, R37 ;  /* 0x000000011e257824 */ /* 0x000fca00078e0225 */
[----:B------:R-:W-:-:S07]  /*62f0*/  VOTE.ANY R28, PT, P0 ;  /* 0x00000000001c7806 */ /* 0x000fce00000e0100 */
[----:B------:R-:W-:Y:S05]  /*6300*/  BSYNC.RECONVERGENT B2 ;  /* 0x0000000000027941 */ /* 0x000fea0003800200 */
.L_x_745:
[----:B------:R-:W-:Y:S01]  /*6310*/  ISETP.GT.U32.AND P1, PT, R32, 0x1, PT ;  /* 0x000000012000780c */ /* 0x000fe20003f24070 */
[----:B------:R-:W-:-:S12]  /*6320*/  IMAD.MOV.U32 R32, RZ, RZ, R39 ;  /* 0x000000ffff207224 */ /* 0x000fd800078e0027 */
[----:B------:R-:W-:Y:S05]  /*6330*/  @P0 BRA P1, `(.L_x_746) ;  /* 0xfffffffc00ac0947 */ /* 0x000fea000083ffff */
[----:B------:R-:W-:Y:S05]  /*6340*/  BSYNC B0 ;  /* 0x0000000000007941 */ /* 0x000fea0003800000 */
.L_x_742:
[----:B------:R2:W3:Y:S02]  /*6350*/  LDS.64 R30, [R41+0x6600] ;  /* 0x00660000291e7984 */ /* 0x0004e40000000a00 */
.L_x_741:
        /* <DEDUP_REMOVED lines=8> */
.L_x_740:
[----:B------:R-:W-:Y:S05]  /*63e0*/  BSYNC B1 ;  /* 0x0000000000017941 */ /* 0x000fea0003800000 */
.L_x_739:
        /* <DEDUP_REMOVED lines=16> */
.L_x_747:
        /* <DEDUP_REMOVED lines=280> */
.L_x_748:
        /* <DEDUP_REMOVED lines=31> */
.L_x_751:
[----:B------:R-:W-:Y:S05]  /*7860*/  BSYNC.RECONVERGENT B0 ;  /* 0x0000000000007941 */ /* 0x000fea0003800200 */
.L_x_750:
        /* <DEDUP_REMOVED lines=23> */
.L_x_753:
[----:B------:R-:W-:Y:S05]  /*79e0*/  BSYNC.RECONVERGENT B0 ;  /* 0x0000000000007941 */ /* 0x000fea0003800200 */
.L_x_752:
        /* <DEDUP_REMOVED lines=23> */
.L_x_755:
[----:B------:R-:W-:Y:S05]  /*7b60*/  BSYNC.RECONVERGENT B0 ;  /* 0x0000000000007941 */ /* 0x000fea0003800200 */
.L_x_754:
        /* <DEDUP_REMOVED lines=23> */
.L_x_757:
[----:B------:R-:W-:Y:S05]  /*7ce0*/  BSYNC.RECONVERGENT B0 ;  /* 0x0000000000007941 */ /* 0x000fea0003800200 */
.L_x_756:
        /* <DEDUP_REMOVED lines=23> */
.L_x_759:
[----:B------:R-:W-:Y:S05]  /*7e60*/  BSYNC.RECONVERGENT B0 ;  /* 0x0000000000007941 */ /* 0x000fea0003800200 */
.L_x_758:
        /* <DEDUP_REMOVED lines=23> */
.L_x_761:
[----:B------:R-:W-:Y:S05]  /*7fe0*/  BSYNC.RECONVERGENT B0 ;  /* 0x0000000000007941 */ /* 0x000fea0003800200 */
.L_x_760:
        /* <DEDUP_REMOVED lines=23> */
.L_x_763:
[----:B------:R-:W-:Y:S05]  /*8160*/  BSYNC.RECONVERGENT B0 ;  /* 0x0000000000007941 */ /* 0x000fea0003800200 */
.L_x_762:
        /* <DEDUP_REMOVED lines=23> */
.L_x_765:
[----:B------:R-:W-:Y:S05]  /*82e0*/  BSYNC.RECONVERGENT B0 ;  /* 0x0000000000007941 */ /* 0x000fea0003800200 */
.L_x_764:
        /* <DEDUP_REMOVED lines=23> */
.L_x_767:
[----:B------:R-:W-:Y:S05]  /*8460*/  BSYNC.RECONVERGENT B0 ;  /* 0x0000000000007941 */ /* 0x000fea0003800200 */
.L_x_766:
        /* <DEDUP_REMOVED lines=23> */
.L_x_769:
[----:B------:R-:W-:Y:S05]  /*85e0*/  BSYNC.RECONVERGENT B0 ;  /* 0x0000000000007941 */ /* 0x000fea0003800200 */
.L_x_768:
        /* <DEDUP_REMOVED lines=23> */
.L_x_771:
[----:B------:R-:W-:Y:S05]  /*8760*/  BSYNC.RECONVERGENT B0 ;  /* 0x0000000000007941 */ /* 0x000fea0003800200 */
.L_x_770:
        /* <DEDUP_REMOVED lines=23> */
.L_x_773:
[----:B------:R-:W-:Y:S05]  /*88e0*/  BSYNC.RECONVERGENT B0 ;  /* 0x0000000000007941 */ /* 0x000fea0003800200 */
.L_x_772:
        /* <DEDUP_REMOVED lines=22> */
.L_x_775:
[----:B------:R-:W-:Y:S05]  /*8a50*/  BSYNC.RECONVERGENT B0 ;  /* 0x0000000000007941 */ /* 0x000fea0003800200 */
.L_x_774:
        /* <DEDUP_REMOVED lines=21> */
.L_x_777:
[----:B------:R-:W-:Y:S05]  /*8bb0*/  BSYNC.RECONVERGENT B0 ;  /* 0x0000000000007941 */ /* 0x000fea0003800200 */
.L_x_776:
        /* <DEDUP_REMOVED lines=21> */
.L_x_779:
[----:B------:R-:W-:Y:S05]  /*8d10*/  BSYNC.RECONVERGENT B0 ;  /* 0x0000000000007941 */ /* 0x000fea0003800200 */
.L_x_778:
        /* <DEDUP_REMOVED lines=21> */
.L_x_781:
[----:B------:R-:W-:Y:S05]  /*8e70*/  BSYNC.RECONVERGENT B0 ;  /* 0x0000000000007941 */ /* 0x000fea0003800200 */
.L_x_780:
        /* <DEDUP_REMOVED lines=21> */
.L_x_783:
[----:B------:R-:W-:Y:S05]  /*8fd0*/  BSYNC.RECONVERGENT B0 ;  /* 0x0000000000007941 */ /* 0x000fea0003800200 */
.L_x_782:
[----:B------:R-:W-:Y:S01]  /*8fe0*/  NOP ;  /* 0x0000000000007918 */ /* 0x000fe20000000000 */
.L_x_749:
        /* <DEDUP_REMOVED lines=112> */
.L_x_784:
        /* <DEDUP_REMOVED lines=83> */
.L_x_785:
        /* <DEDUP_REMOVED lines=180> */
.L_x_786:
        /* <DEDUP_REMOVED lines=205> */
.L_x_702:
[----:B------:R-:W-:Y:S02]  /*b430*/  IMAD.MOV.U32 R72, RZ, RZ, R57 ;  /* 0x000000ffff487224 */ /* 0x000fe400078e0039 */
[----:B------:R-:W-:Y:S02]  /*b440*/  IMAD.MOV.U32 R65, RZ, RZ, 0x1 ;  /* 0x00000001ff417424 */ /* 0x000fe400078e00ff */
[----:B------:R-:W-:Y:S02]  /*b450*/  IMAD.MOV.U32 R74, RZ, RZ, RZ ;  /* 0x000000ffff4a7224 */ /* 0x000fe400078e00ff */
[----:B------:R-:W-:-:S07]  /*b460*/  IMAD.MOV.U32 R63, RZ, RZ, -0x1 ;  /* 0xffffffffff3f7424 */ /* 0x000fce00078e00ff */
[----:B------:R-:W-:Y:S05]  /*b470*/  WARPSYNC.COLLECTIVE R63, `(.L_x_787) ;  /* 0x000000003f087348 */ /* 0x000fea0003c00000 */
[----:B------:R0:W1:Y:S02]  /*b480*/  SHFL.UP P0, R70, R72, R65, R74 ;  /* 0x0400004148467389 */ /* 0x000064000000004a */
[----:B01----:R-:W-:Y:S05]  /*b490*/  ENDCOLLECTIVE ;  /* 0x000000000000791b */ /* 0x003fea0003800000 */
.L_x_787:
[----:B------:R-:W-:Y:S02]  /*b4a0*/  IMAD.MOV.U32 R65, RZ, RZ, 0x2 ;  /* 0x00000002ff417424 */ /* 0x000fe400078e00ff */
[----:B------:R-:W-:-:S04]  /*b4b0*/  IMAD.MOV.U32 R66, RZ, RZ, R70 ;  /* 0x000000ffff427224 */ /* 0x000fc800078e0046 */
[----:B------:R-:W-:-:S04]  /*b4c0*/  @P0 IMAD.IADD R66, R57, 0x1, R66 ;  /* 0x0000000139420824 */ /* 0x000fc800078e0242 */
[----:B------:R-:W-:-:S07]  /*b4d0*/  IMAD.MOV.U32 R72, RZ, RZ, R66 ;  /* 0x000000ffff487224 */ /* 0x000fce00078e0042 */
[----:B------:R-:W-:Y:S05]  /*b4e0*/  WARPSYNC.COLLECTIVE R63, `(.L_x_788) ;  /* 0x000000003f087348 */ /* 0x000fea0003c00000 */
[----:B------:R0:W1:Y:S02]  /*b4f0*/  SHFL.UP P0, R70, R72, R65, R74 ;  /* 0x0400004148467389 */ /* 0x000064000000004a */
[----:B01----:R-:W-:Y:S05]  /*b500*/  ENDCOLLECTIVE ;  /* 0x000000000000791b */ /* 0x003fea0003800000 */
.L_x_788:
[----:B------:R-:W-:Y:S02]  /*b510*/  IMAD.MOV.U32 R65, RZ, RZ, 0x4 ;  /* 0x00000004ff417424 */ /* 0x000fe400078e00ff */
[----:B------:R-:W-:-:S04]  /*b520*/  IMAD.MOV.U32 R59, RZ, RZ, R70 ;  /* 0x000000ffff3b7224 */ /* 0x000fc800078e0046 */
[----:B------:R-:W-:-:S04]  /*b530*/  @P0 IMAD.IADD R59, R66, 0x1, R59 ;  /* 0x00000001423b0824 */ /* 0x000fc800078e023b */
[----:B------:R-:W-:-:S07]  /*b540*/  IMAD.MOV.U32 R72, RZ, RZ, R59 ;  /* 0x000000ffff487224 */ /* 0x000fce00078e003b */
[----:B------:R-:W-:Y:S05]  /*b550*/  WARPSYNC.COLLECTIVE R63, `(.L_x_789) ;  /* 0x000000003f087348 */ /* 0x000fea0003c00000 */
[----:B------:R0:W1:Y:S02]  /*b560*/  SHFL.UP P0, R70, R72, R65, R74 ;  /* 0x0400004148467389 */ /* 0x000064000000004a */
[----:B01----:R-:W-:Y:S05]  /*b570*/  ENDCOLLECTIVE ;  /* 0x000000000000791b */ /* 0x003fea0003800000 */
.L_x_789:
[----:B------:R-:W-:Y:S02]  /*b580*/  IMAD.MOV.U32 R65, RZ, RZ, 0x8 ;  /* 0x00000008ff417424 */ /* 0x000fe400078e00ff */
[----:B------:R-:W-:-:S04]  /*b590*/  IMAD.MOV.U32 R68, RZ, RZ, R70 ;  /* 0x000000ffff447224 */ /* 0x000fc800078e0046 */
[----:B------:R-:W-:-:S04]  /*b5a0*/  @P0 IMAD.IADD R68, R59, 0x1, R68 ;  /* 0x000000013b440824 */ /* 0x000fc800078e0244 */
[----:B------:R-:W-:-:S07]  /*b5b0*/  IMAD.MOV.U32 R72, RZ, RZ, R68 ;  /* 0x000000ffff487224 */ /* 0x000fce00078e0044 */
[----:B------:R-:W-:Y:S05]  /*b5c0*/  WARPSYNC.COLLECTIVE R63, `(.L_x_790) ;  /* 0x000000003f087348 */ /* 0x000fea0003c00000 */
[----:B------:R0:W1:Y:S02]  /*b5d0*/  SHFL.UP P0, R70, R72, R65, R74 ;  /* 0x0400004148467389 */ /* 0x000064000000004a */
[----:B01----:R-:W-:Y:S05]  /*b5e0*/  ENDCOLLECTIVE ;  /* 0x000000000000791b */ /* 0x003fea0003800000 */
.L_x_790:
[----:B------:R-:W-:Y:S02]  /*b5f0*/  IMAD.MOV.U32 R65, RZ, RZ, 0x10 ;  /* 0x00000010ff417424 */ /* 0x000fe400078e00ff */
[----:B------:R-:W-:-:S04]  /*b600*/  IMAD.MOV.U32 R61, RZ, RZ, R70 ;  /* 0x000000ffff3d7224 */ /* 0x000fc800078e0046 */
[----:B------:R-:W-:-:S04]  /*b610*/  @P0 IMAD.IADD R61, R68, 0x1, R61 ;  /* 0x00000001443d0824 */ /* 0x000fc800078e023d */
[----:B------:R-:W-:-:S07]  /*b620*/  IMAD.MOV.U32 R72, RZ, RZ, R61 ;  /* 0x000000ffff487224 */ /* 0x000fce00078e003d */
[----:B------:R-:W-:Y:S05]  /*b630*/  WARPSYNC.COLLECTIVE R63, `(.L_x_791) ;  /* 0x000000003f087348 */ /* 0x000fea0003c00000 */
[----:B------:R0:W1:Y:S02]  /*b640*/  SHFL.UP P0, R70, R72, R65, R74 ;  /* 0x0400004148467389 */ /* 0x000064000000004a */
[----:B01----:R-:W-:Y:S05]  /*b650*/  ENDCOLLECTIVE ;  /* 0x000000000000791b */ /* 0x003fea0003800000 */
.L_x_791:
[----:B------:R-:W-:Y:S05]  /*b660*/  BRA `(.L_x_792) ;  /* 0xffffff7c00107947 */ /* 0x000fea000383ffff */
.L_x_793:
        /* <DEDUP_REMOVED lines=9> */
.L_x_1756:


//--------------------- .text._ZN3cub18CUB_300001_SM_10006detail10radix_sort33DeviceRadixSortExclusiveSumKernelINS1_5radix10policy_hubIfiyE10Policy1000EyEEvPT0_ --------------------------
	.section	.text._ZN3cub18CUB_300001_SM_10006detail10radix_sort33DeviceRadixSortExclusiveSumKernelINS1_5radix10policy_hubIfiyE10Policy1000EyEEvPT0_,"ax",@progbits
	.align	128
        .global         _ZN3cub18CUB_300001_SM_10006detail10radix_sort33DeviceRadixSortExclusiveSumKernelINS1_5radix10policy_hubIfiyE10Policy1000EyEEvPT0_
        .type           _ZN3cub18CUB_300001_SM_10006detail10radix_sort33DeviceRadixSortExclusiveSumKernelINS1_5radix10policy_hubIfiyE10Policy1000EyEEvPT0_,@function
        .size           _ZN3cub18CUB_300001_SM_10006detail10radix_sort33DeviceRadixSortExclusiveSumKernelINS1_5radix10policy_hubIfiyE10Policy1000EyEEvPT0_,(.L_x_1757 - _ZN3cub18CUB_300001_SM_10006detail10radix_sort33DeviceRadixSortExclusiveSumKernelINS1_5radix10policy_hubIfiyE10Policy1000EyEEvPT0_)
        .other          _ZN3cub18CUB_300001_SM_10006detail10radix_sort33DeviceRadixSortExclusiveSumKernelINS1_5radix10policy_hubIfiyE10Policy1000EyEEvPT0_,@"STO_CUDA_ENTRY STV_DEFAULT"
_ZN3cub18CUB_300001_SM_10006detail10radix_sort33DeviceRadixSortExclusiveSumKernelINS1_5radix10policy_hubIfiyE10Policy1000EyEEvPT0_:
.text._ZN3cub18CUB_300001_SM_10006detail10radix_sort33DeviceRadixSortExclusiveSumKernelINS1_5radix10policy_hubIfiyE10Policy1000EyEEvPT0_:
        /* <DEDUP_REMOVED lines=63> */
.L_x_806:
        /* <DEDUP_REMOVED lines=28> */
.L_x_794:
[----:B------:R-:W-:Y:S05]  /*05b0*/  WARPSYNC.ALL ;  /* 0x0000000000007948 */ /* 0x000fea0003800000 */
[----:B------:R-:W-:Y:S06]  /*05c0*/  BAR.SYNC.DEFER_BLOCKING 0x0 ;  /* 0x0000000000007b1d */ /* 0x000fec0000010000 */
[----:B------:R-:W-:Y:S05]  /*05d0*/  @P1 EXIT ;  /* 0x000000000000194d */ /* 0x000fea0003800000 */
[----:B01----:R-:W0:Y:S04]  /*05e0*/  LDS.64 R2, [R0+0x10] ;  /* 0x0000100000027984 */ /* 0x003e280000000a00 */
[----:B0-----:R-:W-:Y:S01]  /*05f0*/  STG.E.64 desc[UR4][R16.64], R2 ;  /* 0x0000000210007986 */ /* 0x001fe2000c101b04 */
[----:B------:R-:W-:Y:S05]  /*0600*/  EXIT ;  /* 0x000000000000794d */ /* 0x000fea0003800000 */
.L_x_795:
[----:B------:R-:W-:Y:S02]  /*0610*/  IMAD.MOV.U32 R24, RZ, RZ, R20 ;  /* 0x000000ffff187224 */ /* 0x000fe400078e0014 */
[----:B------:R-:W-:Y:S02]  /*0620*/  IMAD.MOV.U32 R23, RZ, RZ, 0x1 ;  /* 0x00000001ff177424 */ /* 0x000fe400078e00ff */
[----:B------:R-:W-:Y:S02]  /*0630*/  IMAD.MOV.U32 R22, RZ, RZ, RZ ;  /* 0x000000ffff167224 */ /* 0x000fe400078e00ff */
[----:B------:R-:W-:-:S07]  /*0640*/  IMAD.MOV.U32 R21, RZ, RZ, -0x1 ;  /* 0xffffffffff157424 */ /* 0x000fce00078e00ff */
[----:B------:R-:W-:Y:S05]  /*0650*/  WARPSYNC.COLLECTIVE R21, `(.L_x_796) ;  /* 0x0000000015087348 */ /* 0x000fea0003c00000 */
[----:B------:R0:W1:Y:S02]  /*0660*/  SHFL.UP P0, R25, R24, R23, R22 ;  /* 0x0400001718197389 */ /* 0x0000640000000016 */
[----:B01----:R-:W-:Y:S05]  /*0670*/  ENDCOLLECTIVE ;  /* 0x000000000000791b */ /* 0x003fea0003800000 */
.L_x_796:
[----:B------:R-:W-:Y:S02]  /*0680*/  IMAD.MOV.U32 R24, RZ, RZ, R19 ;  /* 0x000000ffff187224 */ /* 0x000fe400078e0013 */
[----:B------:R-:W-:-:S07]  /*0690*/  IMAD.MOV.U32 R27, RZ, RZ, R25 ;  /* 0x000000ffff1b7224 */ /* 0x000fce00078e0019 */
[----:B------:R-:W-:Y:S05]  /*06a0*/  WARPSYNC.COLLECTIVE R21, `(.L_x_797) ;  /* 0x0000000015087348 */ /* 0x000fea0003c00000 */
[----:B------:R0:W1:Y:S02]  /*06b0*/  SHFL.UP P0, R25, R24, R23, R22 ;  /* 0x0400001718197389 */ /* 0x0000640000000016 */
[----:B01----:R-:W-:Y:S05]  /*06c0*/  ENDCOLLECTIVE ;  /* 0x000000000000791b */ /* 0x003fea0003800000 */
.L_x_797:
        /* <DEDUP_REMOVED lines=9> */
.L_x_798:
[----:B------:R-:W-:Y:S02]  /*0760*/  IMAD.MOV.U32 R24, RZ, RZ, R26 ;  /* 0x000000ffff187224 */ /* 0x000fe400078e001a */
[----:B------:R-:W-:-:S07]  /*0770*/  IMAD.MOV.U32 R28, RZ, RZ, R25 ;  /* 0x000000ffff1c7224 */ /* 0x000fce00078e0019 */
[----:B------:R-:W-:Y:S05]  /*0780*/  WARPSYNC.COLLECTIVE R21, `(.L_x_799) ;  /* 0x0000000015087348 */ /* 0x000fea0003c00000 */
[----:B------:R0:W1:Y:S02]  /*0790*/  SHFL.UP P0, R25, R24, R23, R22 ;  /* 0x0400001718197389 */ /* 0x0000640000000016 */
[----:B01----:R-:W-:Y:S05]  /*07a0*/  ENDCOLLECTIVE ;  /* 0x000000000000791b */ /* 0x003fea0003800000 */
.L_x_799:
        /* <DEDUP_REMOVED lines=9> */
.L_x_800:
[----:B------:R-:W-:Y:S02]  /*0840*/  IMAD.MOV.U32 R24, RZ, RZ, R29 ;  /* 0x000000ffff187224 */ /* 0x000fe400078e001d */
[----:B------:R-:W-:-:S07]  /*0850*/  IMAD.MOV.U32 R27, RZ, RZ, R25 ;  /* 0x000000ffff1b7224 */ /* 0x000fce00078e0019 */
[----:B------:R-:W-:Y:S05]  /*0860*/  WARPSYNC.COLLECTIVE R21, `(.L_x_801) ;  /* 0x0000000015087348 */ /* 0x000fea0003c00000 */
[----:B------:R0:W1:Y:S02]  /*0870*/  SHFL.UP P0, R25, R24, R23, R22 ;  /* 0x0400001718197389 */ /* 0x0000640000000016 */
[----:B01----:R-:W-:Y:S05]  /*0880*/  ENDCOLLECTIVE ;  /* 0x000000000000791b */ /* 0x003fea0003800000 */
.L_x_801:
        /* <DEDUP_REMOVED lines=9> */
.L_x_802:
[----:B------:R-:W-:Y:S02]  /*0920*/  IMAD.MOV.U32 R24, RZ, RZ, R29 ;  /* 0x000000ffff187224 */ /* 0x000fe400078e001d */
[----:B------:R-:W-:-:S07]  /*0930*/  IMAD.MOV.U32 R27, RZ, RZ, R25 ;  /* 0x000000ffff1b7224 */ /* 0x000fce00078e0019 */
[----:B------:R-:W-:Y:S05]  /*0940*/  WARPSYNC.COLLECTIVE R21, `(.L_x_803) ;  /* 0x0000000015087348 */ /* 0x000fea0003c00000 */
[----:B------:R0:W1:Y:S02]  /*0950*/  SHFL.UP P0, R25, R24, R23, R22 ;  /* 0x0400001718197389 */ /* 0x0000640000000016 */
[----:B01----:R-:W-:Y:S05]  /*0960*/  ENDCOLLECTIVE ;  /* 0x000000000000791b */ /* 0x003fea0003800000 */
.L_x_803:
        /* <DEDUP_REMOVED lines=9> */
.L_x_804:
[----:B------:R-:W-:Y:S02]  /*0a00*/  IMAD.MOV.U32 R24, RZ, RZ, R26 ;  /* 0x000000ffff187224 */ /* 0x000fe400078e001a */
[----:B------:R-:W-:-:S07]  /*0a10*/  IMAD.MOV.U32 R28, RZ, RZ, R25 ;  /* 0x000000ffff1c7224 */ /* 0x000fce00078e0019 */
[----:B------:R-:W-:Y:S05]  /*0a20*/  WARPSYNC.COLLECTIVE R21, `(.L_x_805) ;  /* 0x0000000015087348 */ /* 0x000fea0003c00000 */
[----:B------:R0:W1:Y:S02]  /*0a30*/  SHFL.UP P0, R25, R24, R23, R22 ;  /* 0x0400001718197389 */ /* 0x0000640000000016 */
[----:B01----:R-:W-:Y:S05]  /*0a40*/  ENDCOLLECTIVE ;  /* 0x000000000000791b */ /* 0x003fea0003800000 */
.L_x_805:
[----:B------:R-:W-:Y:S05]  /*0a50*/  BRA `(.L_x_806) ;  /* 0xfffffff800647947 */ /* 0x000fea000383ffff */
.L_x_807:
        /* <DEDUP_REMOVED lines=10> */
.L_x_1757:


//--------------------- .text._ZN3cub18CUB_300001_SM_10006detail10radix_sort30DeviceRadixSortHistogramKernelINS1_5radix10policy_hubIfiyE10Policy1000ELNS0_9SortOrderE0EfyNS1_21identity_decomposer_tEEEvPT2_PKT1_SA_iiT3_ --------------------------
	.section	.text._ZN3cub18CUB_300001_SM_10006detail10radix_sort30DeviceRadixSortHistogramKernelINS1_5radix10policy_hubIfiyE10Policy1000ELNS0_9SortOrderE0EfyNS1_21identity_decomposer_tEEEvPT2_PKT1_SA_iiT3_,"ax",@progbits
	.align	128
        .global         _ZN3cub18CUB_300001_SM_10006detail10radix_sort30DeviceRadixSortHistogramKernelINS1_5radix10policy_hubIfiyE10Policy1000ELNS0_9SortOrderE0EfyNS1_21identity_decomposer_tEEEvPT2_PKT1_SA_iiT3_
        .type           _ZN3cub18CUB_300001_SM_10006detail10radix_sort30DeviceRadixSortHistogramKernelINS1_5radix10policy_hubIfiyE10Policy1000ELNS0_9SortOrderE0EfyNS1_21identity_decomposer_tEEEvPT2_PKT1_SA_iiT3_,@function
        .size           _ZN3cub18CUB_300001_SM_10006detail10radix_sort30DeviceRadixSortHistogramKernelINS1_5radix10policy_hubIfiyE10Policy1000ELNS0_9SortOrderE0EfyNS1_21identity_decomposer_tEEEvPT2_PKT1_SA_iiT3_,(.L_x_1758 - _ZN3cub18CUB_300001_SM_10006detail10radix_sort30DeviceRadixSortHistogramKernelINS1_5radix10policy_hubIfiyE10Policy1000ELNS0_9SortOrderE0EfyNS1_21identity_decomposer_tEEEvPT2_PKT1_SA_iiT3_)
        .other          _ZN3cub18CUB_300001_SM_10006detail10radix_sort30DeviceRadixSortHistogramKernelINS1_5radix10policy_hubIfiyE10Policy1000ELNS0_9SortOrderE0EfyNS1_21identity_decomposer_tEEEvPT2_PKT1_SA_iiT3_,@"STO_CUDA_ENTRY STV_DEFAULT"
_ZN3cub18CUB_300001_SM_10006detail10radix_sort30DeviceRadixSortHistogramKernelINS1_5radix10policy_hubIfiyE10Policy1000ELNS0_9SortOrderE0EfyNS1_21identity_decomposer_tEEEvPT2_PKT1_SA_iiT3_:
.text._ZN3cub18CUB_300001_SM_10006detail10radix_sort30DeviceRadixSortHistogramKernelINS1_5radix10policy_hubIfiyE10Policy1000ELNS0_9SortOrderE0EfyNS1_21identity_decomposer_tEEEvPT2_PKT1_SA_iiT3_:
        /* <DEDUP_REMOVED lines=38> */
.L_x_891:
        /* <DEDUP_REMOVED lines=13> */
.L_x_811:
        /* <DEDUP_REMOVED lines=21> */
.L_x_810:
        /* <DEDUP_REMOVED lines=19> */
.L_x_813:
        /* <DEDUP_REMOVED lines=18> */
.L_x_812:
[----:B------:R-:W-:-:S13]  /*06d0*/  ISETP.GT.U32.AND P2, PT, R0, 0x7f, PT ;  /* 0x0000007f0000780c */ /* 0x000fda0003f44070 */
[----:B------:R-:W-:Y:S05]  /*06e0*/  @P2 BRA `(.L_x_809) ;  /* 0x0000000000e02947 */ /* 0x000fea0003800000 */
[----:B--23--:R-:W-:Y:S01]  /*06f0*/  IMAD.MOV.U32 R2, RZ, RZ, RZ ;  /* 0x000000ffff027224 */ /* 0x00cfe200078e00ff */
[----:B------:R-:W-:Y:S06]  /*0700*/  @!P1 BRA `(.L_x_814) ;  /* 0x0000000000589947 */ /* 0x000fec0003800000 */
[----:B------:R-:W-:-:S07]  /*0710*/  IMAD.MOV.U32 R2, RZ, RZ, RZ ;  /* 0x000000ffff027224 */ /* 0x000fce00078e00ff */
.L_x_815:
        /* <DEDUP_REMOVED lines=21> */
.L_x_814:
        /* <DEDUP_REMOVED lines=14> */
.L_x_816:
        /* <DEDUP_REMOVED lines=18> */
.L_x_809:
[----:B------:R-:W-:Y:S05]  /*0a70*/  BSYNC.RECONVERGENT B0 ;  /* 0x0000000000007941 */ /* 0x000fea0003800200 */
.L_x_808:
        /* <DEDUP_REMOVED lines=16> */
.L_x_822:
        /* <DEDUP_REMOVED lines=36> */
.L_x_818:
        /* <DEDUP_REMOVED lines=67> */
.L_x_819:
        /* <DEDUP_REMOVED lines=89> */
.L_x_821:
        /* <DEDUP_REMOVED lines=72> */
.L_x_820:
[----:B------:R-:W-:Y:S05]  /*1c00*/  BRA.U !UP0, `(.L_x_822) ;  /* 0xffffffed08dc7547 */ /* 0x000fea000b83ffff */
.L_x_817:
        /* <DEDUP_REMOVED lines=13> */
.L_x_842:
        /* <DEDUP_REMOVED lines=16> */
.L_x_827:
[----:B------:R-:W-:Y:S05]  /*1de0*/  BSYNC.RECONVERGENT B1 ;  /* 0x0000000000017941 */ /* 0x000fea0003800200 */
.L_x_826:
        /* <DEDUP_REMOVED lines=15> */
.L_x_829:
[----:B------:R-:W-:Y:S05]  /*1ee0*/  BSYNC.RECONVERGENT B1 ;  /* 0x0000000000017941 */ /* 0x000fea0003800200 */
.L_x_828:
[----:B------:R-:W-:Y:S04]  /*1ef0*/  BSSY.RECONVERGENT B1, `(.L_x_830) ;  /* 0x0000007000017945 */ /* 0x000fe80003800200 */
[----:B------:R-:W-:Y:S05]  /*1f00*/  @!P0 BRA `(.L_x_831) ;  /* 0x0000000000148947 */ /* 0x000fea0003800000 */
[----:B01----:R-:W-:Y:S02]  /*1f10*/  IMAD R17, R3, 0x100, R0 ;  /* 0x0000010003117824 */ /* 0x003fe400078e0200 */
[----:B------:R-:W-:Y:S02]  /*1f20*/  IMAD.MOV.U32 R23, RZ, RZ, RZ ;  /* 0x000000ffff177224 */ /* 0x000fe400078e00ff */
[----:B------:R-:W-:-:S04]  /*1f30*/  VIADD R17, R17, 0x200 ;  /* 0x0000020011117836 */ /* 0x000fc80000000000 */
[----:B------:R-:W-:-:S05]  /*1f40*/  IMAD.WIDE.U32 R16, R17, 0x8, R4 ;  /* 0x0000000811107825 */ /* 0x000fca00078e0004 */
[----:B------:R2:W-:Y:S02]  /*1f50*/  REDG.E.ADD.64.STRONG.GPU desc[UR20][R16.64], R22 ;  /* 0x000000161000798e */ /* 0x0005e4000c12e514 */
.L_x_831:
[----:B------:R-:W-:Y:S05]  /*1f60*/  BSYNC.RECONVERGENT B1 ;  /* 0x0000000000017941 */ /* 0x000fea0003800200 */
.L_x_830:
[----:B------:R-:W-:Y:S04]  /*1f70*/  BSSY.RECONVERGENT B1, `(.L_x_832) ;  /* 0x0000007000017945 */ /* 0x000fe80003800200 */
[----:B------:R-:W-:Y:S05]  /*1f80*/  @!P1 BRA `(.L_x_833) ;  /* 0x0000000000149947 */ /* 0x000fea0003800000 */
[----:B012---:R-:W-:Y:S02]  /*1f90*/  IMAD R17, R3, 0x100, R0 ;  /* 0x0000010003117824 */ /* 0x007fe400078e0200 */
[----:B------:R-:W-:Y:S02]  /*1fa0*/  IMAD.MOV.U32 R15, RZ, RZ, RZ ;  /* 0x000000ffff0f7224 */ /* 0x000fe400078e00ff */
[----:B------:R-:W-:-:S04]  /*1fb0*/  VIADD R17, R17, 0x300 ;  /* 0x0000030011117836 */ /* 0x000fc80000000000 */
[----:B------:R-:W-:-:S05]  /*1fc0*/  IMAD.WIDE.U32 R16, R17, 0x8, R4 ;  /* 0x0000000811107825 */ /* 0x000fca00078e0004 */
[----:B------:R3:W-:Y:S02]  /*1fd0*/  REDG.E.ADD.64.STRONG.GPU desc[UR20][R16.64], R14 ;  /* 0x0000000e1000798e */ /* 0x0007e4000c12e514 */
.L_x_833:
[----:B------:R-:W-:Y:S05]  /*1fe0*/  BSYNC.RECONVERGENT B1 ;  /* 0x0000000000017941 */ /* 0x000fea0003800200 */
.L_x_832:
[----:B------:R-:W-:Y:S04]  /*1ff0*/  BSSY.RECONVERGENT B1, `(.L_x_834) ;  /* 0x0000007000017945 */ /* 0x000fe80003800200 */
[----:B------:R-:W-:Y:S05]  /*2000*/  @!P2 BRA `(.L_x_835) ;  /* 0x000000000014a947 */ /* 0x000fea0003800000 */
[----:B---3--:R-:W-:Y:S02]  /*2010*/  IMAD R15, R3, 0x100, R0 ;  /* 0x00000100030f7824 */ /* 0x008fe400078e0200 */
[----:B------:R-:W-:Y:S02]  /*2020*/  IMAD.MOV.U32 R13, RZ, RZ, RZ ;  /* 0x000000ffff0d7224 */ /* 0x000fe400078e00ff */
[----:B------:R-:W-:-:S04]  /*2030*/  VIADD R15, R15, 0x400 ;  /* 0x000004000f0f7836 */ /* 0x000fc80000000000 */
[----:B------:R-:W-:-:S05]  /*2040*/  IMAD.WIDE.U32 R14, R15, 0x8, R4 ;  /* 0x000000080f0e7825 */ /* 0x000fca00078e0004 */
[----:B------:R4:W-:Y:S02]  /*2050*/  REDG.E.ADD.64.STRONG.GPU desc[UR20][R14.64], R12 ;  /* 0x0000000c0e00798e */ /* 0x0009e4000c12e514 */
.L_x_835:
[----:B------:R-:W-:Y:S05]  /*2060*/  BSYNC.RECONVERGENT B1 ;  /* 0x0000000000017941 */ /* 0x000fea0003800200 */
.L_x_834:
[----:B------:R-:W-:Y:S04]  /*2070*/  BSSY.RECONVERGENT B1, `(.L_x_836) ;  /* 0x0000007000017945 */ /* 0x000fe80003800200 */
[----:B------:R-:W-:Y:S05]  /*2080*/  @!P3 BRA `(.L_x_837) ;  /* 0x000000000014b947 */ /* 0x000fea0003800000 */
[----:B----4-:R-:W-:Y:S02]  /*2090*/  IMAD R13, R3, 0x100, R0 ;  /* 0x00000100030d7824 */ /* 0x010fe400078e0200 */
[----:B------:R-:W-:Y:S02]  /*20a0*/  IMAD.MOV.U32 R7, RZ, RZ, RZ ;  /* 0x000000ffff077224 */ /* 0x000fe400078e00ff */
[----:B------:R-:W-:-:S04]  /*20b0*/  VIADD R13, R13, 0x500 ;  /* 0x000005000d0d7836 */ /* 0x000fc80000000000 */
[----:B------:R-:W-:-:S05]  /*20c0*/  IMAD.WIDE.U32 R12, R13, 0x8, R4 ;  /* 0x000000080d0c7825 */ /* 0x000fca00078e0004 */
[----:B------:R4:W-:Y:S02]  /*20d0*/  REDG.E.ADD.64.STRONG.GPU desc[UR20][R12.64], R6 ;  /* 0x000000060c00798e */ /* 0x0009e4000c12e514 */
.L_x_837:
[----:B------:R-:W-:Y:S05]  /*20e0*/  BSYNC.RECONVERGENT B1 ;  /* 0x0000000000017941 */ /* 0x000fea0003800200 */
.L_x_836:
[----:B------:R-:W-:Y:S04]  /*20f0*/  BSSY.RECONVERGENT B1, `(.L_x_838) ;  /* 0x0000007000017945 */ /* 0x000fe80003800200 */
[----:B------:R-:W-:Y:S05]  /*2100*/  @!P4 BRA `(.L_x_839) ;  /* 0x000000000014c947 */ /* 0x000fea0003800000 */
[----:B----4-:R-:W-:Y:S02]  /*2110*/  IMAD R7, R3, 0x100, R0 ;  /* 0x0000010003077824 */ /* 0x010fe400078e0200 */
[----:B------:R-:W-:Y:S02]  /*2120*/  IMAD.MOV.U32 R9, RZ, RZ, RZ ;  /* 0x000000ffff097224 */ /* 0x000fe400078e00ff */
[----:B------:R-:W-:-:S04]  /*2130*/  VIADD R7, R7, 0x600 ;  /* 0x0000060007077836 */ /* 0x000fc80000000000 */
[----:B------:R-:W-:-:S05]  /*2140*/  IMAD.WIDE.U32 R6, R7, 0x8, R4 ;  /* 0x0000000807067825 */ /* 0x000fca00078e0004 */
[----:B------:R4:W-:Y:S02]  /*2150*/  REDG.E.ADD.64.STRONG.GPU desc[UR20][R6.64], R8 ;  /* 0x000000080600798e */ /* 0x0009e4000c12e514 */
.L_x_839:
[----:B------:R-:W-:Y:S05]  /*2160*/  BSYNC.RECONVERGENT B1 ;  /* 0x0000000000017941 */ /* 0x000fea0003800200 */
.L_x_838:
[----:B------:R-:W-:Y:S04]  /*2170*/  BSSY.RECONVERGENT B1, `(.L_x_840) ;  /* 0x0000007000017945 */ /* 0x000fe80003800200 */
[----:B------:R-:W-:Y:S05]  /*2180*/  @!P5 BRA `(.L_x_841) ;  /* 0x000000000014d947 */ /* 0x000fea0003800000 */
[----:B----4-:R-:W-:Y:S02]  /*2190*/  IMAD R7, R3, 0x100, R0 ;  /* 0x0000010003077824 */ /* 0x010fe400078e0200 */
[----:B------:R-:W-:Y:S02]  /*21a0*/  IMAD.MOV.U32 R11, RZ, RZ, RZ ;  /* 0x000000ffff0b7224 */ /* 0x000fe400078e00ff */
[----:B------:R-:W-:-:S04]  /*21b0*/  VIADD R7, R7, 0x700 ;  /* 0x0000070007077836 */ /* 0x000fc80000000000 */
[----:B------:R-:W-:-:S05]  /*21c0*/  IMAD.WIDE.U32 R6, R7, 0x8, R4 ;  /* 0x0000000807067825 */ /* 0x000fca00078e0004 */
[----:B------:R4:W-:Y:S02]  /*21d0*/  REDG.E.ADD.64.STRONG.GPU desc[UR20][R6.64], R10 ;  /* 0x0000000a0600798e */ /* 0x0009e4000c12e514 */
.L_x_841:
[----:B------:R-:W-:Y:S05]  /*21e0*/  BSYNC.RECONVERGENT B1 ;  /* 0x0000000000017941 */ /* 0x000fea0003800200 */
.L_x_840:
[----:B------:R-:W-:-:S05]  /*21f0*/  VIADD R3, R3, 0x8 ;  /* 0x0000000803037836 */ /* 0x000fca0000000000 */
[----:B------:R-:W-:-:S13]  /*2200*/  ISETP.NE.AND P0, PT, R3, UR27, PT ;  /* 0x0000001b03007c0c */ /* 0x000fda000bf05270 */
[----:B------:R-:W-:Y:S05]  /*2210*/  @P0 BRA `(.L_x_842) ;  /* 0xfffffff800b00947 */ /* 0x000fea000383ffff */
[----:B------:R-:W-:-:S07]  /*2220*/  IMAD.U32 R5, RZ, RZ, UR27 ;  /* 0x0000001bff057e24 */ /* 0x000fce000f8e00ff */
.L_x_825:
        /* <DEDUP_REMOVED lines=24> */
.L_x_846:
[----:B------:R-:W-:Y:S05]  /*23b0*/  BSYNC.RECONVERGENT B1 ;  /* 0x0000000000017941 */ /* 0x000fea0003800200 */
.L_x_845:
        /* <DEDUP_REMOVED lines=9> */
.L_x_848:
[----:B------:R-:W-:Y:S05]  /*2450*/  BSYNC.RECONVERGENT B1 ;  /* 0x0000000000017941 */ /* 0x000fea0003800200 */
.L_x_847:
        /* <DEDUP_REMOVED lines=8> */
.L_x_850:
[----:B------:R-:W-:Y:S05]  /*24e0*/  BSYNC.RECONVERGENT B1 ;  /* 0x0000000000017941 */ /* 0x000fea0003800200 */
.L_x_849:
        /* <DEDUP_REMOVED lines=9> */
.L_x_852:
[----:B------:R-:W-:Y:S05]  /*2580*/  BSYNC.RECONVERGENT B1 ;  /* 0x0000000000017941 */ /* 0x000fea0003800200 */
.L_x_851:
[----:B------:R-:W-:-:S07]  /*2590*/  VIADD R5, R5, 0x4 ;  /* 0x0000000405057836 */ /* 0x000fce0000000000 */
.L_x_844:
        /* <DEDUP_REMOVED lines=18> */
.L_x_856:
[----:B------:R-:W-:Y:S05]  /*26c0*/  BSYNC.RECONVERGENT B2 ;  /* 0x0000000000027941 */ /* 0x000fea0003800200 */
.L_x_855:
        /* <DEDUP_REMOVED lines=9> */
.L_x_858:
[----:B------:R-:W-:Y:S05]  /*2760*/  BSYNC.RECONVERGENT B2 ;  /* 0x0000000000027941 */ /* 0x000fea0003800200 */
.L_x_857:
[----:B------:R-:W-:-:S07]  /*2770*/  VIADD R5, R5, 0x2 ;  /* 0x0000000205057836 */ /* 0x000fce0000000000 */
.L_x_854:
        /* <DEDUP_REMOVED lines=12> */
.L_x_853:
[----:B------:R-:W-:Y:S05]  /*2840*/  BSYNC.RECONVERGENT B1 ;  /* 0x0000000000017941 */ /* 0x000fea0003800200 */
.L_x_843:
[----:B------:R-:W-:-:S13]  /*2850*/  ISETP.GT.U32.AND P0, PT, R0, 0x7f, PT ;  /* 0x0000007f0000780c */ /* 0x000fda0003f04070 */
[----:B------:R-:W-:Y:S05]  /*2860*/  @P0 BRA `(.L_x_824) ;  /* 0x00000008008c0947 */ /* 0x000fea0003800000 */
[----:B------:R-:W-:Y:S01]  /*2870*/  UISETP.GE.U32.AND UP0, UPT, UR22, 0x7, UPT ;  /* 0x000000071600788c */ /* 0x000fe2000bf06070 */
[----:B0-----:R-:W-:-:S08]  /*2880*/  IMAD.MOV.U32 R5, RZ, RZ, RZ ;  /* 0x000000ffff057224 */ /* 0x001fd000078e00ff */
[----:B------:R-:W-:Y:S05]  /*2890*/  BRA.U !UP0, `(.L_x_859) ;  /* 0x0000000508147547 */ /* 0x000fea000b800000 */
[----:B-1----:R-:W0:Y:S01]  /*28a0*/  LDC.64 R4, c[0x0][0x380] ;  /* 0x0000e000ff047b82 */ /* 0x002e220000000a00 */
[----:B------:R-:W-:-:S07]  /*28b0*/  IMAD.MOV.U32 R9, RZ, RZ, RZ ;  /* 0x000000ffff097224 */ /* 0x000fce00078e00ff */
.L_x_876:
        /* <DEDUP_REMOVED lines=18> */
.L_x_861:
[----:B------:R-:W-:Y:S05]  /*29e0*/  BSYNC.RECONVERGENT B1 ;  /* 0x0000000000017941 */ /* 0x000fea0003800200 */
.L_x_860:
[----:B------:R-:W-:Y:S04]  /*29f0*/  BSSY.RECONVERGENT B1, `(.L_x_862) ;  /* 0x0000005000017945 */ /* 0x000fe80003800200 */
[----:B------:R-:W-:Y:S05]  /*2a00*/  @!P1 BRA `(.L_x_863) ;  /* 0x00000000000c9947 */ /* 0x000fea0003800000 */
[----:B0-----:R-:W-:Y:S02]  /*2a10*/  IMAD.MOV.U32 R14, RZ, RZ, R13 ;  /* 0x000000ffff0e7224 */ /* 0x001fe400078e000d */
[----:B------:R-:W-:-:S05]  /*2a20*/  IMAD.MOV.U32 R15, RZ, RZ, RZ ;  /* 0x000000ffff0f7224 */ /* 0x000fca00078e00ff */
[----:B------:R1:W-:Y:S02]  /*2a30*/  REDG.E.ADD.64.STRONG.GPU desc[UR20][R6.64+0xc00], R14 ;  /* 0x000c000e0600798e */ /* 0x0003e4000c12e514 */
.L_x_863:
[----:B------:R-:W-:Y:S05]  /*2a40*/  BSYNC.RECONVERGENT B1 ;  /* 0x0000000000017941 */ /* 0x000fea0003800200 */
.L_x_862:
        /* <DEDUP_REMOVED lines=12> */
.L_x_865:
[----:B------:R-:W-:Y:S05]  /*2b10*/  BSYNC.RECONVERGENT B1 ;  /* 0x0000000000017941 */ /* 0x000fea0003800200 */
.L_x_864:
[----:B------:R-:W-:Y:S04]  /*2b20*/  BSSY.RECONVERGENT B1, `(.L_x_866) ;  /* 0x0000005000017945 */ /* 0x000fe80003800200 */
[----:B------:R-:W-:Y:S05]  /*2b30*/  @!P1 BRA `(.L_x_867) ;  /* 0x00000000000c9947 */ /* 0x000fea0003800000 */
[----:B012---:R-:W-:Y:S02]  /*2b40*/  IMAD.MOV.U32 R14, RZ, RZ, R18 ;  /* 0x000000ffff0e7224 */ /* 0x007fe400078e0012 */
[----:B------:R-:W-:-:S05]  /*2b50*/  IMAD.MOV.U32 R15, RZ, RZ, RZ ;  /* 0x000000ffff0f7224 */ /* 0x000fca00078e00ff */
[----:B------:R3:W-:Y:S02]  /*2b60*/  REDG.E.ADD.64.STRONG.GPU desc[UR20][R6.64+0x1c00], R14 ;  /* 0x001c000e0600798e */ /* 0x0007e4000c12e514 */
.L_x_867:
[----:B------:R-:W-:Y:S05]  /*2b70*/  BSYNC.RECONVERGENT B1 ;  /* 0x0000000000017941 */ /* 0x000fea0003800200 */
.L_x_866:
[----:B------:R-:W-:Y:S04]  /*2b80*/  BSSY.RECONVERGENT B1, `(.L_x_868) ;  /* 0x0000005000017945 */ /* 0x000fe80003800200 */
[----:B------:R-:W-:Y:S05]  /*2b90*/  @!P2 BRA `(.L_x_869) ;  /* 0x00000000000ca947 */ /* 0x000fea0003800000 */
[----:B0123--:R-:W-:Y:S02]  /*2ba0*/  IMAD.MOV.U32 R14, RZ, RZ, R19 ;  /* 0x000000ffff0e7224 */ /* 0x00ffe400078e0013 */
[----:B------:R-:W-:-:S05]  /*2bb0*/  IMAD.MOV.U32 R15, RZ, RZ, RZ ;  /* 0x000000ffff0f7224 */ /* 0x000fca00078e00ff */
[----:B------:R4:W-:Y:S02]  /*2bc0*/  REDG.E.ADD.64.STRONG.GPU desc[UR20][R6.64+0x2400], R14 ;  /* 0x0024000e0600798e */ /* 0x0009e4000c12e514 */
.L_x_869:
[----:B------:R-:W-:Y:S05]  /*2bd0*/  BSYNC.RECONVERGENT B1 ;  /* 0x0000000000017941 */ /* 0x000fea0003800200 */
.L_x_868:
[----:B------:R-:W-:Y:S04]  /*2be0*/  BSSY.RECONVERGENT B1, `(.L_x_870) ;  /* 0x0000004000017945 */ /* 0x000fe80003800200 */
[----:B------:R-:W-:Y:S05]  /*2bf0*/  @!P3 BRA `(.L_x_871) ;  /* 0x000000000008b947 */ /* 0x000fea0003800000 */
[----:B------:R-:W-:-:S05]  /*2c00*/  IMAD.MOV.U32 R17, RZ, RZ, RZ ;  /* 0x000000ffff117224 */ /* 0x000fca00078e00ff */
[----:B------:R0:W-:Y:S02]  /*2c10*/  REDG.E.ADD.64.STRONG.GPU desc[UR20][R6.64+0x2c00], R16 ;  /* 0x002c00100600798e */ /* 0x0001e4000c12e514 */
.L_x_871:
[----:B------:R-:W-:Y:S05]  /*2c20*/  BSYNC.RECONVERGENT B1 ;  /* 0x0000000000017941 */ /* 0x000fea0003800200 */
.L_x_870:
[----:B------:R-:W-:Y:S04]  /*2c30*/  BSSY.RECONVERGENT B1, `(.L_x_872) ;  /* 0x0000004000017945 */ /* 0x000fe80003800200 */
[----:B------:R-:W-:Y:S05]  /*2c40*/  @!P4 BRA `(.L_x_873) ;  /* 0x000000000008c947 */ /* 0x000fea0003800000 */
[----:B------:R-:W-:-:S05]  /*2c50*/  IMAD.MOV.U32 R13, RZ, RZ, RZ ;  /* 0x000000ffff0d7224 */ /* 0x000fca00078e00ff */
[----:B------:R0:W-:Y:S02]  /*2c60*/  REDG.E.ADD.64.STRONG.GPU desc[UR20][R6.64+0x3400], R12 ;  /* 0x0034000c0600798e */ /* 0x0001e4000c12e514 */
.L_x_873:
[----:B------:R-:W-:Y:S05]  /*2c70*/  BSYNC.RECONVERGENT B1 ;  /* 0x0000000000017941 */ /* 0x000fea0003800200 */
.L_x_872:
[----:B------:R-:W-:Y:S04]  /*2c80*/  BSSY.RECONVERGENT B1, `(.L_x_874) ;  /* 0x0000004000017945 */ /* 0x000fe80003800200 */
[----:B------:R-:W-:Y:S05]  /*2c90*/  @!P5 BRA `(.L_x_875) ;  /* 0x000000000008d947 */ /* 0x000fea0003800000 */
[----:B------:R-:W-:-:S05]  /*2ca0*/  IMAD.MOV.U32 R11, RZ, RZ, RZ ;  /* 0x000000ffff0b7224 */ /* 0x000fca00078e00ff */
[----:B------:R0:W-:Y:S02]  /*2cb0*/  REDG.E.ADD.64.STRONG.GPU desc[UR20][R6.64+0x3c00], R10 ;  /* 0x003c000a0600798e */ /* 0x0001e4000c12e514 */
.L_x_875:
[----:B------:R-:W-:Y:S05]  /*2cc0*/  BSYNC.RECONVERGENT B1 ;  /* 0x0000000000017941 */ /* 0x000fea0003800200 */
.L_x_874:
[----:B------:R-:W-:Y:S05]  /*2cd0*/  @P0 BRA `(.L_x_876) ;  /* 0xfffffff800f80947 */ /* 0x000fea000383ffff */
[----:B------:R-:W-:-:S07]  /*2ce0*/  IMAD.U32 R5, RZ, RZ, UR27 ;  /* 0x0000001bff057e24 */ /* 0x000fce000f8e00ff */
.L_x_859:
        /* <DEDUP_REMOVED lines=20> */
.L_x_879:
[----:B------:R-:W-:Y:S05]  /*2e30*/  BSYNC.RECONVERGENT B1 ;  /* 0x0000000000017941 */ /* 0x000fea0003800200 */
.L_x_878:
        /* <DEDUP_REMOVED lines=9> */
.L_x_881:
[----:B------:R-:W-:Y:S05]  /*2ed0*/  BSYNC.RECONVERGENT B1 ;  /* 0x0000000000017941 */ /* 0x000fea0003800200 */
.L_x_880:
        /* <DEDUP_REMOVED lines=8> */
.L_x_883:
[----:B------:R-:W-:Y:S05]  /*2f60*/  BSYNC.RECONVERGENT B1 ;  /* 0x0000000000017941 */ /* 0x000fea0003800200 */
.L_x_882:
        /* <DEDUP_REMOVED lines=9> */
.L_x_885:
[----:B------:R-:W-:Y:S05]  /*3000*/  BSYNC.RECONVERGENT B1 ;  /* 0x0000000000017941 */ /* 0x000fea0003800200 */
.L_x_884:
[----:B------:R-:W-:-:S07]  /*3010*/  VIADD R5, R5, 0x4 ;  /* 0x0000000405057836 */ /* 0x000fce0000000000 */
.L_x_877:
        /* <DEDUP_REMOVED lines=17> */
.L_x_888:
[----:B------:R-:W-:Y:S05]  /*3130*/  BSYNC.RECONVERGENT B1 ;  /* 0x0000000000017941 */ /* 0x000fea0003800200 */
.L_x_887:
        /* <DEDUP_REMOVED lines=9> */
.L_x_890:
[----:B------:R-:W-:Y:S05]  /*31d0*/  BSYNC.RECONVERGENT B1 ;  /* 0x0000000000017941 */ /* 0x000fea0003800200 */
.L_x_889:
[----:B------:R-:W-:-:S07]  /*31e0*/  VIADD R5, R5, 0x2 ;  /* 0x0000000205057836 */ /* 0x000fce0000000000 */
.L_x_886:
        /* <DEDUP_REMOVED lines=11> */
.L_x_824:
[----:B------:R-:W-:Y:S05]  /*32a0*/  BSYNC.RECONVERGENT B0 ;  /* 0x0000000000007941 */ /* 0x000fea0003800200 */
.L_x_823:
[----:B------:R-:W-:Y:S01]  /*32b0*/  BAR.SYNC.DEFER_BLOCKING 0x0 ;  /* 0x0000000000007b1d */ /* 0x000fe20000010000 */
[----:B------:R-:W-:-:S04]  /*32c0*/  UIADD3 UR6, UP0, UPT, UR6, 0x1, URZ ;  /* 0x0000000106067890 */ /* 0x000fc8000ff1e0ff */
[----:B------:R-:W-:Y:S02]  /*32d0*/  UIADD3.X UR7, UPT, UPT, URZ, UR7, URZ, UP0, !UPT ;  /* 0x00000007ff077290 */ /* 0x000fe400087fe4ff */
[----:B------:R-:W-:-:S04]  /*32e0*/  UISETP.NE.U32.AND UP0, UPT, UR6, UR11, UPT ;  /* 0x0000000b0600728c */ /* 0x000fc8000bf05070 */
[----:B------:R-:W-:-:S09]  /*32f0*/  UISETP.NE.AND.EX UP0, UPT, UR7, UR12, UPT, UP0 ;  /* 0x0000000c0700728c */ /* 0x000fd2000bf05300 */
[----:B------:R-:W-:Y:S05]  /*3300*/  BRA.U UP0, `(.L_x_891) ;  /* 0xffffffcd00d47547 */ /* 0x000fea000b83ffff */
[----:B------:R-:W-:Y:S05]  /*3310*/  EXIT ;  /* 0x000000000000794d */ /* 0x000fea0003800000 */
.L_x_892:
        /* <DEDUP_REMOVED lines=14> */
.L_x_1758:


//--------------------- .text._ZN3cub18CUB_300001_SM_10006detail10radix_sort31DeviceRadixSortSingleTileKernelINS1_5radix10policy_hubIfiyE10Policy1000ELNS0_9SortOrderE0EfiyNS1_21identity_decomposer_tEEEvPKT1_PSA_PKT2_PSE_T3_iiT4_ --------------------------
	.section	.text._ZN3cub18CUB_300001_SM_10006detail10radix_sort31DeviceRadixSortSingleTileKernelINS1_5radix10policy_hubIfiyE10Policy1000ELNS0_9SortOrderE0EfiyNS1_21identity_decomposer_tEEEvPKT1_PSA_PKT2_PSE_T3_iiT4_,"ax",@progbits
	.align	128
        .global         _ZN3cub18CUB_300001_SM_10006detail10radix_sort31DeviceRadixSortSingleTileKernelINS1_5radix10policy_hubIfiyE10Policy1000ELNS0_9SortOrderE0EfiyNS1_21identity_decomposer_tEEEvPKT1_PSA_PKT2_PSE_T3_iiT4_
        .type           _ZN3cub18CUB_300001_SM_10006detail10radix_sort31DeviceRadixSortSingleTileKernelINS1_5radix10policy_hubIfiyE10Policy1000ELNS0_9SortOrderE0EfiyNS1_21identity_decomposer_tEEEvPKT1_PSA_PKT2_PSE_T3_iiT4_,@function
        .size           _ZN3cub18CUB_300001_SM_10006detail10radix_sort31DeviceRadixSortSingleTileKernelINS1_5radix10policy_hubIfiyE10Policy1000ELNS0_9SortOrderE0EfiyNS1_21identity_decomposer_tEEEvPKT1_PSA_PKT2_PSE_T3_iiT4_,(.L_x_1759 - _ZN3cub18CUB_300001_SM_10006detail10radix_sort31DeviceRadixSortSingleTileKernelINS1_5radix10policy_hubIfiyE10Policy1000ELNS0_9SortOrderE0EfiyNS1_21identity_decomposer_tEEEvPKT1_PSA_PKT2_PSE_T3_iiT4_)
        .other          _ZN3cub18CUB_300001_SM_10006detail10radix_sort31DeviceRadixSortSingleTileKernelINS1_5radix10policy_hubIfiyE10Policy1000ELNS0_9SortOrderE0EfiyNS1_21identity_decomposer_tEEEvPKT1_PSA_PKT2_PSE_T3_iiT4_,@"STO_CUDA_ENTRY STV_DEFAULT"
_ZN3cub18CUB_300001_SM_10006detail10radix_sort31DeviceRadixSortSingleTileKernelINS1_5radix10policy_hubIfiyE10Policy1000ELNS0_9SortOrderE0EfiyNS1_21identity_decomposer_tEEEvPKT1_PSA_PKT2_PSE_T3_iiT4_:
.text._ZN3cub18CUB_300001_SM_10006detail10radix_sort31DeviceRadixSortSingleTileKernelINS1_5radix10policy_hubIfiyE10Policy1000ELNS0_9SortOrderE0EfiyNS1_21identity_decomposer_tEEEvPKT1_PSA_PKT2_PSE_T3_iiT4_:
        /* <DEDUP_REMOVED lines=222> */
.L_x_894:
        /* <DEDUP_REMOVED lines=593> */
.L_x_893:
        /* <DEDUP_REMOVED lines=288> */
.L_x_895:
        /* <DEDUP_REMOVED lines=9> */
.L_x_1759:


//--------------------- .text._ZN3cub18CUB_300001_SM_10006detail6reduce28DeviceReduceSingleTileKernelINS2_10policy_hubIfyN4cuda3std3__44plusIfEEE10Policy1000EPfSC_iS9_ffNS7_10__identityEEEvT0_T1_T2_T3_T4_T6_ --------------------------
	.section	.text._ZN3cub18CUB_300001_SM_10006detail6reduce28DeviceReduceSingleTileKernelINS2_10policy_hubIfyN4cuda3std3__44plusIfEEE10Policy1000EPfSC_iS9_ffNS7_10__identityEEEvT0_T1_T2_T3_T4_T6_,"ax",@progbits
	.align	128
        .global         _ZN3cub18CUB_300001_SM_10006detail6reduce28DeviceReduceSingleTileKernelINS2_10policy_hubIfyN4cuda3std3__44plusIfEEE10Policy1000EPfSC_iS9_ffNS7_10__identityEEEvT0_T1_T2_T3_T4_T6_
        .type           _ZN3cub18CUB_300001_SM_10006detail6reduce28DeviceReduceSingleTileKernelINS2_10policy_hubIfyN4cuda3std3__44plusIfEEE10Policy1000EPfSC_iS9_ffNS7_10__identityEEEvT0_T1_T2_T3_T4_T6_,@function
        .size           _ZN3cub18CUB_300001_SM_10006detail6reduce28DeviceReduceSingleTileKernelINS2_10policy_hubIfyN4cuda3std3__44plusIfEEE10Policy1000EPfSC_iS9_ffNS7_10__identityEEEvT0_T1_T2_T3_T4_T6_,(.L_x_1760 - _ZN3cub18CUB_300001_SM_10006detail6reduce28DeviceReduceSingleTileKernelINS2_10policy_hubIfyN4cuda3std3__44plusIfEEE10Policy1000EPfSC_iS9_ffNS7_10__identityEEEvT0_T1_T2_T3_T4_T6_)
        .other          _ZN3cub18CUB_300001_SM_10006detail6reduce28DeviceReduceSingleTileKernelINS2_10policy_hubIfyN4cuda3std3__44plusIfEEE10Policy1000EPfSC_iS9_ffNS7_10__identityEEEvT0_T1_T2_T3_T4_T6_,@"STO_CUDA_ENTRY STV_DEFAULT"
_ZN3cub18CUB_300001_SM_10006detail6reduce28DeviceReduceSingleTileKernelINS2_10policy_hubIfyN4cuda3std3__44plusIfEEE10Policy1000EPfSC_iS9_ffNS7_10__identityEEEvT0_T1_T2_T3_T4_T6_:
.text._ZN3cub18CUB_300001_SM_10006detail6reduce28DeviceReduceSingleTileKernelINS2_10policy_hubIfyN4cuda3std3__44plusIfEEE10Policy1000EPfSC_iS9_ffNS7_10__identityEEEvT0_T1_T2_T3_T4_T6_:
[----:B------:R-:W-:Y:S01]  /*0000*/  LDC R1, c[0x0][0x37c] ;  /* 0x0000df00ff017b82 */ /* 0x000fe20000000800 */
[----:B------:R-:W0:Y:S01]  /*0010*/  LDCU UR4, c[0x0][0x390] ;  /* 0x00007200ff0477ac */ /* 0x000e220008000800 */
[----:B------:R-:W1:Y:S01]  /*0020*/  LDCU.64 UR6, c[0x0][0x358] ;  /* 0x00006b00ff0677ac */ /* 0x000e620008000a00 */
[----:B0-----:R-:W-:-:S04]  /*0030*/  MOV R20, UR4 ;  /* 0x0000000400147c02 */ /* 0x001fc80008000f00 */
[----:B------:R-:W-:-:S13]  /*0040*/  ISETP.NE.AND P0, PT, R20, RZ, PT ;  /* 0x000000ff1400720c */ /* 0x000fda0003f05270 */
[----:B-1----:R-:W-:Y:S05]  /*0050*/  @P0 BRA `(.L_x_896) ;  /* 0x00000000001c0947 */ /* 0x002fea0003800000 */
[----:B------:R-:W0:Y:S02]  /*0060*/  S2R R0, SR_TID.X ;  /* 0x0000000000007919 */ /* 0x000e240000002100 */
[----:B0-----:R-:W-:-:S13]  /*0070*/  ISETP.NE.AND P0, PT, R0, RZ, PT ;  /* 0x000000ff0000720c */ /* 0x001fda0003f05270 */
[----:B------:R-:W-:Y:S05]  /*0080*/  @P0 EXIT ;  /* 0x000000000000094d */ /* 0x000fea0003800000 */
[----:B------:R-:W0:Y:S08]  /*0090*/  LDC R5, c[0x0][0x398] ;  /* 0x0000e600ff057b82 */ /* 0x000e300000000800 */
[----:B------:R-:W0:Y:S02]  /*00a0*/  LDC.64 R2, c[0x0][0x388] ;  /* 0x0000e200ff027b82 */ /* 0x000e240000000a00 */
[----:B0-----:R-:W-:Y:S01]  /*00b0*/  STG.E desc[UR6][R2.64], R5 ;  /* 0x0000000502007986 */ /* 0x001fe2000c101906 */
[----:B------:R-:W-:Y:S05]  /*00c0*/  EXIT ;  /* 0x000000000000794d */ /* 0x000fea0003800000 */
.L_x_896:
[----:B------:R-:W0:Y:S01]  /*00d0*/  LDCU UR4, c[0x0][0x380] ;  /* 0x00007000ff0477ac */ /* 0x000e220008000800 */
[----:B------:R-:W-:Y:S01]  /*00e0*/  BSSY.RECONVERGENT B0, `(.L_x_897) ;  /* 0x00003ca000007945 */ /* 0x000fe20003800200 */
[----:B0-----:R-:W-:-:S09]  /*00f0*/  ULOP3.LUT UP0, URZ, UR4, 0xf, URZ, 0xc0, !UPT ;  /* 0x0000000f04ff7892 */ /* 0x001fd2000f80c0ff */
[----:B------:R-:W-:Y:S05]  /*0100*/  BRA.U UP0, `(.L_x_898) ;  /* 0x0000001d00607547 */ /* 0x000fea000b800000 */
[----:B------:R-:W-:-:S13]  /*0110*/  ISETP.GT.AND P0, PT, R20, 0xfff, PT ;  /* 0x00000fff1400780c */ /* 0x000fda0003f04270 */
[----:B------:R-:W-:Y:S05]  /*0120*/  @P0 BRA `(.L_x_899) ;  /* 0x0000000c00a80947 */ /* 0x000fea0003800000 */
[----:B------:R-:W0:Y:S01]  /*0130*/  S2R R9, SR_TID.X ;  /* 0x0000000000097919 */ /* 0x000e220000002100 */
[----:B------:R-:W-:Y:S01]  /*0140*/  BSSY.RECONVERGENT B1, `(.L_x_900) ;  /* 0x0000009000017945 */ /* 0x000fe20003800200 */
[----:B------:R-:W-:Y:S01]  /*0150*/  HFMA2 R0, -RZ, RZ, 0, 0 ;  /* 0x00000000ff007431 */ /* 0x000fe200000001ff */
[----:B0-----:R-:W-:Y:S02]  /*0160*/  ISETP.GE.AND P0, PT, R9, R20, PT ;  /* 0x000000140900720c */ /* 0x001fe40003f06270 */
[----:B------:R-:W-:-:S11]  /*0170*/  MOV R11, R9 ;  /* 0x00000009000b7202 */ /* 0x000fd60000000f00 */
[----:B------:R-:W-:Y:S05]  /*0180*/  @P0 BRA `(.L_x_901) ;  /* 0x0000000000100947 */ /* 0x000fea0003800000 */
[----:B------:R-:W0:Y:S02]  /*0190*/  LDC.64 R2, c[0x0][0x380] ;  /* 0x0000e000ff027b82 */ /* 0x000e240000000a00 */
[----:B0-----:R-:W-:-:S05]  /*01a0*/  IMAD.WIDE.U32 R2, R9, 0x4, R2 ;  /* 0x0000000409027825 */ /* 0x001fca00078e0002 */
[----:B------:R0:W5:Y:S01]  /*01b0*/  LDG.E.CONSTANT R0, desc[UR6][R2.64] ;  /* 0x0000000602007981 */ /* 0x000162000c1e9900 */
[----:B------:R-:W-:-:S07]  /*01c0*/  IADD3 R11, PT, PT, R9, 0x100, RZ ;  /* 0x00000100090b7810 */ /* 0x000fce0007ffe0ff */
.L_x_901:
[----:B------:R-:W-:Y:S05]  /*01d0*/  BSYNC.RECONVERGENT B1 ;  /* 0x0000000000017941 */ /* 0x000fea0003800200 */
.L_x_900:
[----:B------:R-:W-:Y:S01]  /*01e0*/  ISETP.GE.AND P0, PT, R11, R20, PT ;  /* 0x000000140b00720c */ /* 0x000fe20003f06270 */
[----:B------:R-:W-:-:S12]  /*01f0*/  BSSY.RECONVERGENT B1, `(.L_x_902) ;  /* 0x0000074000017945 */ /* 0x000fd80003800200 */
[----:B------:R-:W-:Y:S05]  /*0200*/  @P0 BRA `(.L_x_903) ;  /* 0x0000000400c80947 */ /* 0x000fea0003800000 */
[----:B0-----:R-:W-:Y:S01]  /*0210*/  LOP3.LUT R3, RZ, R11, RZ, 0x33, !PT ;  /* 0x0000000bff037212 */ /* 0x001fe200078e33ff */
[----:B------:R-:W-:Y:S03]  /*0220*/  BSSY.RECONVERGENT B2, `(.L_x_904) ;  /* 0x0000015000027945 */ /* 0x000fe60003800200 */
[----:B------:R-:W-:-:S04]  /*0230*/  IADD3 R4, PT, PT, R3, R20, RZ ;  /* 0x0000001403047210 */ /* 0x000fc80007ffe0ff */
[C---:B------:R-:W-:Y:S02]  /*0240*/  LOP3.LUT R2, R4.reuse, 0x300, RZ, 0xc0, !PT ;  /* 0x0000030004027812 */ /* 0x040fe400078ec0ff */
[----:B------:R-:W-:Y:S02]  /*0250*/  ISETP.GE.U32.AND P1, PT, R4, 0x300, PT ;  /* 0x000003000400780c */ /* 0x000fe40003f26070 */
[----:B------:R-:W-:-:S13]  /*0260*/  ISETP.NE.AND P0, PT, R2, 0x300, PT ;  /* 0x000003000200780c */ /* 0x000fda0003f05270 */
[----:B------:R-:W-:Y:S05]  /*0270*/  @!P0 BRA `(.L_x_905) ;  /* 0x00000000003c8947 */ /* 0x000fea0003800000 */
[----:B------:R-:W0:Y:S01]  /*0280*/  LDC.64 R2, c[0x0][0x380] ;  /* 0x0000e000ff027b82 */ /* 0x000e220000000a00 */
[----:B------:R-:W-:-:S04]  /*0290*/  LEA.HI R4, R4, 0x1, RZ, 0x18 ;  /* 0x0000000104047811 */ /* 0x000fc800078fc0ff */
[----:B------:R-:W-:-:S04]  /*02a0*/  LOP3.LUT R4, R4, 0x3, RZ, 0xc0, !PT ;  /* 0x0000000304047812 */ /* 0x000fc800078ec0ff */
[----:B------:R-:W-:Y:S01]  /*02b0*/  IADD3 R4, PT, PT, -R4, RZ, RZ ;  /* 0x000000ff04047210 */ /* 0x000fe20007ffe1ff */
[----:B0-----:R-:W-:-:S05]  /*02c0*/  IMAD.WIDE.U32 R2, R11, 0x4, R2 ;  /* 0x000000040b027825 */ /* 0x001fca00078e0002 */
[----:B------:R-:W-:-:S07]  /*02d0*/  MOV R5, R3 ;  /* 0x0000000300057202 */ /* 0x000fce0000000f00 */
.L_x_906:
[----:B------:R-:W-:-:S06]  /*02e0*/  MOV R3, R5 ;  /* 0x0000000500037202 */ /* 0x000fcc0000000f00 */
[----:B------:R0:W2:Y:S01]  /*02f0*/  LDG.E.CONSTANT R3, desc[UR6][R2.64] ;  /* 0x0000000602037981 */ /* 0x0000a2000c1e9900 */
[----:B------:R-:W-:Y:S01]  /*0300*/  IADD3 R4, PT, PT, R4, 0x1, RZ ;  /* 0x0000000104047810 */ /* 0x000fe20007ffe0ff */
[----:B------:R-:W-:-:S03]  /*0310*/  VIADD R11, R11, 0x100 ;  /* 0x000001000b0b7836 */ /* 0x000fc60000000000 */
[----:B------:R-:W-:Y:S02]  /*0320*/  ISETP.NE.AND P0, PT, R4, RZ, PT ;  /* 0x000000ff0400720c */ /* 0x000fe40003f05270 */
[----:B0-----:R-:W-:-:S04]  /*0330*/  IADD3 R2, P2, PT, R2, 0x400, RZ ;  /* 0x0000040002027810 */ /* 0x001fc80007f5e0ff */
[----:B------:R-:W-:Y:S01]  /*0340*/  IADD3.X R5, PT, PT, RZ, R5, RZ, P2, !PT ;  /* 0x00000005ff057210 */ /* 0x000fe200017fe4ff */
[----:B--2--5:R-:W-:-:S06]  /*0350*/  FADD R0, R3, R0 ;  /* 0x0000000003007221 */ /* 0x024fcc0000000000 */
[----:B------:R-:W-:Y:S05]  /*0360*/  @P0 BRA `(.L_x_906) ;  /* 0xfffffffc00dc0947 */ /* 0x000fea000383ffff */
.L_x_905:
[----:B------:R-:W-:Y:S05]  /*0370*/  BSYNC.RECONVERGENT B2 ;  /* 0x0000000000027941 */ /* 0x000fea0003800200 */
.L_x_904:
[----:B------:R-:W-:Y:S05]  /*0380*/  @!P1 BRA `(.L_x_903) ;  /* 0x0000000400689947 */ /* 0x000fea0003800000 */
[----:B------:R-:W-:Y:S01]  /*0390*/  IADD3 R2, PT, PT, -R11, R20, RZ ;  /* 0x000000140b027210 */ /* 0x000fe20007ffe1ff */
[----:B------:R-:W-:Y:S01]  /*03a0*/  BSSY.RECONVERGENT B2, `(.L_x_907) ;  /* 0x0000031000027945 */ /* 0x000fe20003800200 */
[----:B------:R-:W-:Y:S02]  /*03b0*/  PLOP3.LUT P0, PT, PT, PT, PT, 0x80, 0x8 ;  /* 0x000000000008781c */ /* 0x000fe40003f0f070 */
[----:B------:R-:W-:-:S13]  /*03c0*/  ISETP.GT.AND P1, PT, R2, 0xc00, PT ;  /* 0x00000c000200780c */ /* 0x000fda0003f24270 */
[----:B------:R-:W-:Y:S05]  /*03d0*/  @!P1 BRA `(.L_x_908) ;  /* 0x0000000000b49947 */ /* 0x000fea0003800000 */
[----:B------:R-:W-:Y:S02]  /*03e0*/  PLOP3.LUT P0, PT, PT, PT, PT, 0x8, 0x80 ;  /* 0x000000000080781c */ /* 0x000fe40003f0e170 */
[----:B------:R-:W-:-:S11]  /*03f0*/  IADD3 R8, PT, PT, R20, -0xc00, RZ ;  /* 0xfffff40014087810 */ /* 0x000fd60007ffe0ff */
.L_x_909:
[----:B------:R-:W0:Y:S01]  /*0400*/  LDC.64 R6, c[0x0][0x380] ;  /* 0x0000e000ff067b82 */ /* 0x000e220000000a00 */
[C---:B------:R-:W-:Y:S01]  /*0410*/  IADD3 R5, PT, PT, R11.reuse, 0x400, RZ ;  /* 0x000004000b057810 */ /* 0x040fe20007ffe0ff */
[----:B0-----:R-:W-:-:S05]  /*0420*/  IMAD.WIDE R24, R11, 0x4, R6 ;  /* 0x000000040b187825 */ /* 0x001fca00078e0206 */
[----:B------:R-:W2:Y:S04]  /*0430*/  LDG.E.CONSTANT R13, desc[UR6][R24.64] ;  /* 0x00000006180d7981 */ /* 0x000ea8000c1e9900 */
[----:B------:R-:W3:Y:S01]  /*0440*/  LDG.E.CONSTANT R10, desc[UR6][R24.64+0x400] ;  /* 0x00040006180a7981 */ /* 0x000ee2000c1e9900 */
[----:B------:R-:W-:-:S03]  /*0450*/  IMAD.WIDE R4, R5, 0x4, R6 ;  /* 0x0000000405047825 */ /* 0x000fc600078e0206 */
[----:B------:R-:W4:Y:S04]  /*0460*/  LDG.E.CONSTANT R12, desc[UR6][R24.64+0x800] ;  /* 0x00080006180c7981 */ /* 0x000f28000c1e9900 */
[----:B------:R-:W4:Y:S04]  /*0470*/  LDG.E.CONSTANT R17, desc[UR6][R24.64+0xc00] ;  /* 0x000c000618117981 */ /* 0x000f28000c1e9900 */
[----:B------:R-:W4:Y:S01]  /*0480*/  LDG.E.CONSTANT R16, desc[UR6][R4.64] ;  /* 0x0000000604107981 */ /* 0x000f22000c1e9900 */
[----:B------:R-:W-:-:S03]  /*0490*/  IADD3 R3, PT, PT, R11, 0x800, RZ ;  /* 0x000008000b037810 */ /* 0x000fc60007ffe0ff */
[----:B------:R-:W4:Y:S04]  /*04a0*/  LDG.E.CONSTANT R15, desc[UR6][R4.64+0x400] ;  /* 0x00040006040f7981 */ /* 0x000f28000c1e9900 */
[----:B------:R-:W4:Y:S01]  /*04b0*/  LDG.E.CONSTANT R14, desc[UR6][R4.64+0x800] ;  /* 0x00080006040e7981 */ /* 0x000f22000c1e9900 */
[----:B------:R-:W-:-:S03]  /*04c0*/  IMAD.WIDE R2, R3, 0x4, R6 ;  /* 0x0000000403027825 */ /* 0x000fc600078e0206 */
[----:B------:R-:W4:Y:S04]  /*04d0*/  LDG.E.CONSTANT R22, desc[UR6][R4.64+0xc00] ;  /* 0x000c000604167981 */ /* 0x000f28000c1e9900 */
[----:B------:R-:W4:Y:S01]  /*04e0*/  LDG.E.CONSTANT R21, desc[UR6][R2.64] ;  /* 0x0000000602157981 */ /* 0x000f22000c1e9900 */
[----:B------:R-:W-:-:S03]  /*04f0*/  IADD3 R23, PT, PT, R11, 0xc00, RZ ;  /* 0x00000c000b177810 */ /* 0x000fc60007ffe0ff */
[----:B------:R-:W4:Y:S04]  /*0500*/  LDG.E.CONSTANT R19, desc[UR6][R2.64+0x400] ;  /* 0x0004000602137981 */ /* 0x000f28000c1e9900 */
[----:B------:R-:W4:Y:S01]  /*0510*/  LDG.E.CONSTANT R18, desc[UR6][R2.64+0x800] ;  /* 0x0008000602127981 */ /* 0x000f22000c1e9900 */
[----:B------:R-:W-:-:S03]  /*0520*/  IMAD.WIDE R6, R23, 0x4, R6 ;  /* 0x0000000417067825 */ /* 0x000fc600078e0206 */
[----:B------:R-:W4:Y:S04]  /*0530*/  LDG.E.CONSTANT R26, desc[UR6][R2.64+0xc00] ;  /* 0x000c0006021a7981 */ /* 0x000f28000c1e9900 */
[----:B------:R-:W4:Y:S04]  /*0540*/  LDG.E.CONSTANT R25, desc[UR6][R6.64] ;  /* 0x0000000606197981 */ /* 0x000f28000c1e9900 */
[----:B------:R-:W4:Y:S04]  /*0550*/  LDG.E.CONSTANT R23, desc[UR6][R6.64+0x400] ;  /* 0x0004000606177981 */ /* 0x000f28000c1e9900 */
[----:B------:R-:W4:Y:S04]  /*0560*/  LDG.E.CONSTANT R24, desc[UR6][R6.64+0x800] ;  /* 0x0008000606187981 */ /* 0x000f28000c1e9900 */
[----:B------:R-:W4:Y:S01]  /*0570*/  LDG.E.CONSTANT R27, desc[UR6][R6.64+0xc00] ;  /* 0x000c0006061b7981 */ /* 0x000f22000c1e9900 */
[----:B------:R-:W-:-:S04]  /*0580*/  IADD3 R11, PT, PT, R11, 0x1000, RZ ;  /* 0x000010000b0b7810 */ /* 0x000fc80007ffe0ff */
[----:B------:R-:W-:Y:S01]  /*0590*/  ISETP.GE.AND P1, PT, R11, R8, PT ;  /* 0x000000080b00720c */ /* 0x000fe20003f26270 */
[----:B--2--5:R-:W-:-:S04]  /*05a0*/  FADD R13, R13, R0 ;  /* 0x000000000d0d7221 */ /* 0x024fc80000000000 */
[----:B---3--:R-:W-:-:S04]  /*05b0*/  FADD R13, R13, R10 ;  /* 0x0000000a0d0d7221 */ /* 0x008fc80000000000 */
[----:B----4-:R-:W-:-:S04]  /*05c0*/  FADD R12, R13, R12 ;  /* 0x0000000c0d0c7221 */ /* 0x010fc80000000000 */
[----:B------:R-:W-:-:S04]  /*05d0*/  FADD R17, R12, R17 ;  /* 0x000000110c117221 */ /* 0x000fc80000000000 */
        /* <DEDUP_REMOVED lines=11> */
[----:B------:R-:W-:Y:S01]  /*0690*/  FADD R0, R24, R27 ;  /* 0x0000001b18007221 */ /* 0x000fe20000000000 */
[----:B------:R-:W-:Y:S06]  /*06a0*/  @!P1 BRA `(.L_x_909) ;  /* 0xfffffffc00549947 */ /* 0x000fec000383ffff */
.L_x_908:
[----:B------:R-:W-:Y:S05]  /*06b0*/  BSYNC.RECONVERGENT B2 ;  /* 0x0000000000027941 */ /* 0x000fea0003800200 */
.L_x_907:
[----:B------:R-:W-:Y:S01]  /*06c0*/  IADD3 R2, PT, PT, -R11, R20, RZ ;  /* 0x000000140b027210 */ /* 0x000fe20007ffe1ff */
[----:B------:R-:W-:Y:S03]  /*06d0*/  BSSY.RECONVERGENT B2, `(.L_x_910) ;  /* 0x0000019000027945 */ /* 0x000fe60003800200 */
[----:B------:R-:W-:-:S13]  /*06e0*/  ISETP.GT.AND P1, PT, R2, 0x400, PT ;  /* 0x000004000200780c */ /* 0x000fda0003f24270 */
[----:B------:R-:W-:Y:S05]  /*06f0*/  @!P1 BRA `(.L_x_911) ;  /* 0x0000000000589947 */ /* 0x000fea0003800000 */
[----:B------:R-:W0:Y:S01]  /*0700*/  LDC.64 R4, c[0x0][0x380] ;  /* 0x0000e000ff047b82 */ /* 0x000e220000000a00 */
[C---:B------:R-:W-:Y:S02]  /*0710*/  VIADD R15, R11.reuse, 0x400 ;  /* 0x000004000b0f7836 */ /* 0x040fe40000000000 */
[----:B0-----:R-:W-:-:S05]  /*0720*/  IMAD.WIDE R2, R11, 0x4, R4 ;  /* 0x000000040b027825 */ /* 0x001fca00078e0204 */
[----:B------:R-:W2:Y:S04]  /*0730*/  LDG.E.CONSTANT R7, desc[UR6][R2.64] ;  /* 0x0000000602077981 */ /* 0x000ea8000c1e9900 */
[----:B------:R-:W3:Y:S01]  /*0740*/  LDG.E.CONSTANT R6, desc[UR6][R2.64+0x400] ;  /* 0x0004000602067981 */ /* 0x000ee2000c1e9900 */
[----:B------:R-:W-:-:S03]  /*0750*/  IMAD.WIDE R4, R15, 0x4, R4 ;  /* 0x000000040f047825 */ /* 0x000fc600078e0204 */
[----:B------:R-:W4:Y:S04]  /*0760*/  LDG.E.CONSTANT R13, desc[UR6][R2.64+0x800] ;  /* 0x00080006020d7981 */ /* 0x000f28000c1e9900 */
[----:B------:R-:W4:Y:S04]  /*0770*/  LDG.E.CONSTANT R15, desc[UR6][R2.64+0xc00] ;  /* 0x000c0006020f7981 */ /* 0x000f28000c1e9900 */
[----:B------:R-:W4:Y:S04]  /*0780*/  LDG.E.CONSTANT R17, desc[UR6][R4.64] ;  /* 0x0000000604117981 */ /* 0x000f28000c1e9900 */
[----:B------:R-:W4:Y:S04]  /*0790*/  LDG.E.CONSTANT R19, desc[UR6][R4.64+0x400] ;  /* 0x0004000604137981 */ /* 0x000f28000c1e9900 */
[----:B------:R-:W4:Y:S04]  /*07a0*/  LDG.E.CONSTANT R21, desc[UR6][R4.64+0x800] ;  /* 0x0008000604157981 */ /* 0x000f28000c1e9900 */
[----:B------:R-:W4:Y:S01]  /*07b0*/  LDG.E.CONSTANT R23, desc[UR6][R4.64+0xc00] ;  /* 0x000c000604177981 */ /* 0x000f22000c1e9900 */
[----:B------:R-:W-:-:S02]  /*07c0*/  PLOP3.LUT P0, PT, PT, PT, PT, 0x8, 0x80 ;  /* 0x000000000080781c */ /* 0x000fc40003f0e170 */
[----:B------:R-:W-:Y:S01]  /*07d0*/  IADD3 R11, PT, PT, R11, 0x800, RZ ;  /* 0x000008000b0b7810 */ /* 0x000fe20007ffe0ff */
[----:B--2--5:R-:W-:-:S04]  /*07e0*/  FADD R7, R0, R7 ;  /* 0x0000000700077221 */ /* 0x024fc80000000000 */
[----:B---3--:R-:W-:-:S04]  /*07f0*/  FADD R6, R7, R6 ;  /* 0x0000000607067221 */ /* 0x008fc80000000000 */
[----:B----4-:R-:W-:-:S04]  /*0800*/  FADD R6, R6, R13 ;  /* 0x0000000d06067221 */ /* 0x010fc80000000000 */
[----:B------:R-:W-:-:S04]  /*0810*/  FADD R6, R6, R15 ;  /* 0x0000000f06067221 */ /* 0x000fc80000000000 */
[----:B------:R-:W-:-:S04]  /*0820*/  FADD R6, R6, R17 ;  /* 0x0000001106067221 */ /* 0x000fc80000000000 */
[----:B------:R-:W-:-:S04]  /*0830*/  FADD R6, R6, R19 ;  /* 0x0000001306067221 */ /* 0x000fc80000000000 */
[----:B------:R-:W-:-:S04]  /*0840*/  FADD R6, R6, R21 ;  /* 0x0000001506067221 */ /* 0x000fc80000000000 */
[----:B------:R-:W-:-:S07]  /*0850*/  FADD R0, R6, R23 ;  /* 0x0000001706007221 */ /* 0x000fce0000000000 */
.L_x_911:
[----:B------:R-:W-:Y:S05]  /*0860*/  BSYNC.RECONVERGENT B2 ;  /* 0x0000000000027941 */ /* 0x000fea0003800200 */
.L_x_910:
[----:B------:R-:W-:-:S13]  /*0870*/  ISETP.LT.OR P0, PT, R11, R20, P0 ;  /* 0x000000140b00720c */ /* 0x000fda0000701670 */
[----:B------:R-:W-:Y:S05]  /*0880*/  @!P0 BRA `(.L_x_903) ;  /* 0x0000000000288947 */ /* 0x000fea0003800000 */
[----:B------:R-:W0:Y:S02]  /*0890*/  LDC.64 R2, c[0x0][0x380] ;  /* 0x0000e000ff027b82 */ /* 0x000e240000000a00 */
[----:B0-----:R-:W-:-:S05]  /*08a0*/  IMAD.WIDE R2, R11, 0x4, R2 ;  /* 0x000000040b027825 */ /* 0x001fca00078e0202 */
[----:B------:R-:W2:Y:S04]  /*08b0*/  LDG.E.CONSTANT R5, desc[UR6][R2.64] ;  /* 0x0000000602057981 */ /* 0x000ea8000c1e9900 */
[----:B------:R-:W3:Y:S04]  /*08c0*/  LDG.E.CONSTANT R4, desc[UR6][R2.64+0x400] ;  /* 0x0004000602047981 */ /* 0x000ee8000c1e9900 */
[----:B------:R-:W4:Y:S04]  /*08d0*/  LDG.E.CONSTANT R7, desc[UR6][R2.64+0x800] ;  /* 0x0008000602077981 */ /* 0x000f28000c1e9900 */
[----:B------:R-:W4:Y:S01]  /*08e0*/  LDG.E.CONSTANT R11, desc[UR6][R2.64+0xc00] ;  /* 0x000c0006020b7981 */ /* 0x000f22000c1e9900 */
[----:B--2--5:R-:W-:-:S04]  /*08f0*/  FADD R5, R0, R5 ;  /* 0x0000000500057221 */ /* 0x024fc80000000000 */
[----:B---3--:R-:W-:-:S04]  /*0900*/  FADD R4, R5, R4 ;  /* 0x0000000405047221 */ /* 0x008fc80000000000 */
[----:B----4-:R-:W-:-:S04]  /*0910*/  FADD R4, R4, R7 ;  /* 0x0000000704047221 */ /* 0x010fc80000000000 */
[----:B------:R-:W-:-:S07]  /*0920*/  FADD R0, R4, R11 ;  /* 0x0000000b04007221 */ /* 0x000fce0000000000 */
.L_x_903:
[----:B------:R-:W-:Y:S05]  /*0930*/  BSYNC.RECONVERGENT B1 ;  /* 0x0000000000017941 */ /* 0x000fea0003800200 */
.L_x_902:
[----:B------:R-:W-:Y:S02]  /*0940*/  ISETP.GE.AND P0, PT, R20, 0x100, PT ;  /* 0x000001001400780c */ /* 0x000fe40003f06270 */
[----:B-----5:R-:W-:-:S11]  /*0950*/  MOV R7, R0 ;  /* 0x0000000000077202 */ /* 0x020fd60000000f00 */
[----:B------:R-:W-:Y:S05]  /*0960*/  @!P0 BRA `(.L_x_912) ;  /* 0x0000000000ac8947 */ /* 0x000fea0003800000 */
[----:B------:R-:W1:Y:S01]  /*0970*/  S2R R6, SR_LANEID ;  /* 0x0000000000067919 */ /* 0x000e620000000000 */
[----:B------:R-:W2:Y:S02]  /*0980*/  SHFL.DOWN PT, R0, R7, 0x1, 0x1f ;  /* 0x08201f0007007f89 */ /* 0x000ea400000e0000 */
[----:B--2---:R-:W-:Y:S01]  /*0990*/  FADD R0, R0, R7 ;  /* 0x0000000700007221 */ /* 0x004fe20000000000 */
[C---:B-1----:R-:W-:Y:S02]  /*09a0*/  ISETP.GT.AND P0, PT, R6.reuse, 0x1e, PT ;  /* 0x0000001e0600780c */ /* 0x042fe40003f04270 */
[C---:B------:R-:W-:Y:S02]  /*09b0*/  ISETP.NE.AND P1, PT, R6.reuse, RZ, PT ;  /* 0x000000ff0600720c */ /* 0x040fe40003f25270 */
[----:B------:R-:W-:Y:S02]  /*09c0*/  FSEL R0, R7, R0, P0 ;  /* 0x0000000007007208 */ /* 0x000fe40000000000 */
[----:B------:R-:W-:-:S03]  /*09d0*/  ISETP.GT.AND P0, PT, R6, 0x1d, PT ;  /* 0x0000001d0600780c */ /* 0x000fc60003f04270 */
[----:B0-----:R-:W0:Y:S06]  /*09e0*/  SHFL.DOWN PT, R3, R0, 0x2, 0x1f ;  /* 0x08401f0000037f89 */ /* 0x001e2c00000e0000 */
[----:B------:R-:W1:Y:S01]  /*09f0*/  @!P1 S2R R5, SR_CgaCtaId ;  /* 0x0000000000059919 */ /* 0x000e620000008800 */
[----:B------:R-:W-:Y:S02]  /*0a00*/  @!P1 MOV R4, 0x400 ;  /* 0x0000040000049802 */ /* 0x000fe40000000f00 */
[----:B------:R-:W-:-:S04]  /*0a10*/  @!P1 SHF.R.U32.HI R2, RZ, 0x3, R9 ;  /* 0x00000003ff029819 */ /* 0x000fc80000011609 */
[----:B------:R-:W-:Y:S01]  /*0a20*/  @!P1 LOP3.LUT R2, R2, 0x7c, RZ, 0xc0, !PT ;  /* 0x0000007c02029812 */ /* 0x000fe200078ec0ff */
[----:B0-----:R-:W-:Y:S01]  /*0a30*/  @!P0 FADD R0, R0, R3 ;  /* 0x0000000300008221 */ /* 0x001fe20000000000 */
[----:B------:R-:W-:-:S04]  /*0a40*/  ISETP.GT.AND P0, PT, R6, 0x1b, PT ;  /* 0x0000001b0600780c */ /* 0x000fc80003f04270 */
[----:B------:R-:W0:Y:S01]  /*0a50*/  SHFL.DOWN PT, R3, R0, 0x4, 0x1f ;  /* 0x08801f0000037f89 */ /* 0x000e2200000e0000 */
[----:B-1----:R-:W-:-:S04]  /*0a60*/  @!P1 LEA R5, R5, R4, 0x18 ;  /* 0x0000000405059211 */ /* 0x002fc800078ec0ff */
[----:B------:R-:W-:-:S04]  /*0a70*/  @!P1 IADD3 R2, PT, PT, R2, R5, RZ ;  /* 0x0000000502029210 */ /* 0x000fc80007ffe0ff */
[----:B0-----:R-:W-:Y:S01]  /*0a80*/  @!P0 FADD R0, R0, R3 ;  /* 0x0000000300008221 */ /* 0x001fe20000000000 */
[----:B------:R-:W-:-:S04]  /*0a90*/  ISETP.GT.AND P0, PT, R6, 0x17, PT ;  /* 0x000000170600780c */ /* 0x000fc80003f04270 */
[----:B------:R-:W0:Y:S09]  /*0aa0*/  SHFL.DOWN PT, R3, R0, 0x8, 0x1f ;  /* 0x09001f0000037f89 */ /* 0x000e3200000e0000 */
[----:B0-----:R-:W-:Y:S01]  /*0ab0*/  @!P0 FADD R0, R0, R3 ;  /* 0x0000000300008221 */ /* 0x001fe20000000000 */
[----:B------:R-:W-:-:S04]  /*0ac0*/  ISETP.NE.AND P0, PT, R9, RZ, PT ;  /* 0x000000ff0900720c */ /* 0x000fc80003f05270 */
[----:B------:R-:W0:Y:S02]  /*0ad0*/  SHFL.DOWN PT, R3, R0, 0x10, 0x1f ;  /* 0x0a001f0000037f89 */ /* 0x000e2400000e0000 */
[----:B0-----:R-:W-:-:S05]  /*0ae0*/  FADD R3, R0, R3 ;  /* 0x0000000300037221 */ /* 0x001fca0000000000 */
[----:B------:R0:W-:Y:S01]  /*0af0*/  @!P1 STS [R2+0x8], R3 ;  /* 0x0000080302009388 */ /* 0x0001e20000000800 */
[----:B------:R-:W-:Y:S01]  /*0b00*/  BAR.SYNC.DEFER_BLOCKING 0x0 ;  /* 0x0000000000007b1d */ /* 0x000fe20000010000 */
[----:B------:R-:W-:-:S04]  /*0b10*/  ISETP.GT.AND P1, PT, R6, 0xf, PT ;  /* 0x0000000f0600780c */ /* 0x000fc80003f24270 */
[----:B------:R-:W-:Y:S01]  /*0b20*/  FSEL R0, R0, R3, P1 ;  /* 0x0000000300007208 */ /* 0x000fe20000800000 */
[----:B------:R-:W-:Y:S08]  /*0b30*/  @P0 BRA `(.L_x_913) ;  /* 0x0000003000900947 */ /* 0x000ff00003800000 */
[----:B------:R-:W1:Y:S01]  /*0b40*/  S2UR UR5, SR_CgaCtaId ;  /* 0x00000000000579c3 */ /* 0x000e620000008800 */
[----:B------:R-:W-:Y:S02]  /*0b50*/  UMOV UR4, 0x400 ;  /* 0x0000040000047882 */ /* 0x000fe40000000000 */
[----:B-1----:R-:W-:-:S09]  /*0b60*/  ULEA UR4, UR5, UR4, 0x18 ;  /* 0x0000000405047291 */ /* 0x002fd2000f8ec0ff */
[----:B0-----:R-:W0:Y:S04]  /*0b70*/  LDS R3, [UR4+0xc] ;  /* 0x00000c04ff037984 */ /* 0x001e280008000800 */
[----:B------:R-:W1:Y:S04]  /*0b80*/  LDS.128 R4, [UR4+0x10] ;  /* 0x00001004ff047984 */ /* 0x000e680008000c00 */
[----:B------:R-:W2:Y:S01]  /*0b90*/  LDS.64 R8, [UR4+0x20] ;  /* 0x00002004ff087984 */ /* 0x000ea20008000a00 */
[----:B0-----:R-:W-:-:S04]  /*0ba0*/  FADD R3, R0, R3 ;  /* 0x0000000300037221 */ /* 0x001fc80000000000 */
[----:B-1----:R-:W-:-:S04]  /*0bb0*/  FADD R4, R3, R4 ;  /* 0x0000000403047221 */ /* 0x002fc80000000000 */
[----:B------:R-:W-:-:S04]  /*0bc0*/  FADD R5, R4, R5 ;  /* 0x0000000504057221 */ /* 0x000fc80000000000 */
[----:B------:R-:W-:-:S04]  /*0bd0*/  FADD R6, R5, R6 ;  /* 0x0000000605067221 */ /* 0x000fc80000000000 */
[----:B------:R-:W-:-:S04]  /*0be0*/  FADD R7, R6, R7 ;  /* 0x0000000706077221 */ /* 0x000fc80000000000 */
[----:B--2---:R-:W-:-:S04]  /*0bf0*/  FADD R8, R7, R8 ;  /* 0x0000000807087221 */ /* 0x004fc80000000000 */
[----:B------:R-:W-:Y:S01]  /*0c00*/  FADD R0, R8, R9 ;  /* 0x0000000908007221 */ /* 0x000fe20000000000 */
[----:B------:R-:W-:Y:S06]  /*0c10*/  BRA `(.L_x_913) ;  /* 0x0000003000587947 */ /* 0x000fec0003800000 */
.L_x_912:
[----:B------:R-:W1:Y:S01]  /*0c20*/  S2R R4, SR_LANEID ;  /* 0x0000000000047919 */ /* 0x000e620000000000 */
[----:B------:R-:W-:-:S04]  /*0c30*/  LOP3.LUT R0, R9, 0x3e0, RZ, 0xc0, !PT ;  /* 0x000003e009007812 */ /* 0x000fc800078ec0ff */
[----:B0-----:R-:W-:Y:S02]  /*0c40*/  IADD3 R3, PT, PT, R0, 0x20, RZ ;  /* 0x0000002000037810 */ /* 0x001fe40007ffe0ff */
[----:B------:R-:W-:Y:S02]  /*0c50*/  LOP3.LUT R5, RZ, R0, RZ, 0x33, !PT ;  /* 0x00000000ff057212 */ /* 0x000fe400078e33ff */
[-C--:B------:R-:W-:Y:S02]  /*0c60*/  ISETP.GT.AND P0, PT, R3, R20.reuse, PT ;  /* 0x000000140300720c */ /* 0x080fe40003f04270 */
[----:B------:R-:W-:-:S04]  /*0c70*/  IADD3 R5, PT, PT, R5, R20, RZ ;  /* 0x0000001405057210 */ /* 0x000fc80007ffe0ff */
[----:B------:R-:W-:-:S05]  /*0c80*/  SEL R5, R5, 0x1f, P0 ;  /* 0x0000001f05057807 */ /* 0x000fca0000000000 */
[----:B------:R-:W0:Y:S01]  /*0c90*/  SHFL.DOWN PT, R0, R7, 0x1, R5 ;  /* 0x0820000007007989 */ /* 0x000e2200000e0005 */
[C---:B-1----:R-:W-:Y:S02]  /*0ca0*/  ISETP.GE.AND P0, PT, R4.reuse, R5, PT ;  /* 0x000000050400720c */ /* 0x042fe40003f06270 */
[C---:B------:R-:W-:Y:S02]  /*0cb0*/  IADD3 R2, PT, PT, R4.reuse, 0x2, RZ ;  /* 0x0000000204027810 */ /* 0x040fe40007ffe0ff */
[----:B------:R-:W-:-:S09]  /*0cc0*/  ISETP.NE.AND P1, PT, R4, RZ, PT ;  /* 0x000000ff0400720c */ /* 0x000fd20003f25270 */
[----:B0-----:R-:W-:Y:S01]  /*0cd0*/  @!P0 FADD R7, R0, R7 ;  /* 0x0000000700078221 */ /* 0x001fe20000000000 */
[-C--:B------:R-:W-:Y:S02]  /*0ce0*/  ISETP.GT.AND P0, PT, R2, R5.reuse, PT ;  /* 0x000000050200720c */ /* 0x080fe40003f04270 */
[----:B------:R-:W-:Y:S01]  /*0cf0*/  IADD3 R2, PT, PT, R4, 0x4, RZ ;  /* 0x0000000404027810 */ /* 0x000fe20007ffe0ff */
[----:B------:R-:W0:Y:S01]  /*0d00*/  @!P1 S2R R6, SR_CgaCtaId ;  /* 0x0000000000069919 */ /* 0x000e220000008800 */
[----:B------:R-:W-:Y:S01]  /*0d10*/  @!P1 MOV R3, 0x400 ;  /* 0x0000040000039802 */ /* 0x000fe20000000f00 */
[----:B------:R-:W1:Y:S08]  /*0d20*/  SHFL.DOWN PT, R0, R7, 0x2, R5 ;  /* 0x0840000007007989 */ /* 0x000e7000000e0005 */
[----:B-1----:R-:W-:Y:S01]  /*0d30*/  @!P0 FADD R7, R7, R0 ;  /* 0x0000000007078221 */ /* 0x002fe20000000000 */
[----:B------:R-:W-:-:S02]  /*0d40*/  ISETP.GT.AND P0, PT, R2, R5, PT ;  /* 0x000000050200720c */ /* 0x000fc40003f04270 */
[----:B------:R-:W-:Y:S02]  /*0d50*/  IADD3 R2, PT, PT, R4, 0x8, RZ ;  /* 0x0000000804027810 */ /* 0x000fe40007ffe0ff */
[----:B------:R-:W1:Y:S01]  /*0d60*/  SHFL.DOWN PT, R0, R7, 0x4, R5 ;  /* 0x0880000007007989 */ /* 0x000e6200000e0005 */
[----:B0-----:R-:W-:-:S08]  /*0d70*/  @!P1 LEA R3, R6, R3, 0x18 ;  /* 0x0000000306039211 */ /* 0x001fd000078ec0ff */
[----:B-1----:R-:W-:Y:S01]  /*0d80*/  @!P0 FADD R7, R7, R0 ;  /* 0x0000000007078221 */ /* 0x002fe20000000000 */
[----:B------:R-:W-:Y:S01]  /*0d90*/  ISETP.GT.AND P0, PT, R2, R5, PT ;  /* 0x000000050200720c */ /* 0x000fe20003f04270 */
[----:B------:R-:W-:-:S03]  /*0da0*/  VIADD R2, R4, 0x10 ;  /* 0x0000001004027836 */ /* 0x000fc60000000000 */
[----:B------:R-:W0:Y:S09]  /*0db0*/  SHFL.DOWN PT, R0, R7, 0x8, R5 ;  /* 0x0900000007007989 */ /* 0x000e3200000e0005 */
[----:B0-----:R-:W-:Y:S01]  /*0dc0*/  @!P0 FADD R7, R7, R0 ;  /* 0x0000000007078221 */ /* 0x001fe20000000000 */
[----:B------:R-:W-:-:S02]  /*0dd0*/  ISETP.GT.AND P0, PT, R2, R5, PT ;  /* 0x000000050200720c */ /* 0x000fc40003f04270 */
[----:B------:R-:W-:Y:S02]  /*0de0*/  @!P1 SHF.R.U32.HI R2, RZ, 0x3, R9 ;  /* 0x00000003ff029819 */ /* 0x000fe40000011609 */
[----:B------:R-:W0:Y:S02]  /*0df0*/  SHFL.DOWN PT, R0, R7, 0x10, R5 ;  /* 0x0a00000007007989 */ /* 0x000e2400000e0005 */
[----:B------:R-:W-:-:S04]  /*0e00*/  @!P1 LOP3.LUT R2, R2, 0x7c, RZ, 0xc0, !PT ;  /* 0x0000007c02029812 */ /* 0x000fc800078ec0ff */
[----:B------:R-:W-:-:S03]  /*0e10*/  @!P1 IADD3 R3, PT, PT, R2, R3, RZ ;  /* 0x0000000302039210 */ /* 0x000fc60007ffe0ff */
[----:B0-----:R-:W-:Y:S01]  /*0e20*/  @!P0 FADD R7, R7, R0 ;  /* 0x0000000007078221 */ /* 0x001fe20000000000 */
[----:B------:R-:W-:-:S04]  /*0e30*/  ISETP.NE.AND P0, PT, R9, RZ, PT ;  /* 0x000000ff0900720c */ /* 0x000fc80003f05270 */
[----:B------:R-:W-:-:S05]  /*0e40*/  MOV R0, R7 ;  /* 0x0000000700007202 */ /* 0x000fca0000000f00 */
[----:B------:R4:W-:Y:S01]  /*0e50*/  @!P1 STS [R3+0x8], R0 ;  /* 0x0000080003009388 */ /* 0x0009e20000000800 */
[----:B------:R-:W-:Y:S06]  /*0e60*/  BAR.SYNC.DEFER_BLOCKING 0x0 ;  /* 0x0000000000007b1d */ /* 0x000fec0000010000 */
[----:B------:R-:W-:Y:S05]  /*0e70*/  @P0 BRA `(.L_x_913) ;  /* 0x0000002c00c00947 */ /* 0x000fea0003800000 */
[----:B------:R-:W0:Y:S01]  /*0e80*/  S2UR UR5, SR_CgaCtaId ;  /* 0x00000000000579c3 */ /* 0x000e220000008800 */
[----:B------:R-:W-:Y:S01]  /*0e90*/  UMOV UR4, 0x400 ;  /* 0x0000040000047882 */ /* 0x000fe20000000000 */
[C---:B------:R-:W-:Y:S02]  /*0ea0*/  ISETP.GT.AND P2, PT, R20.reuse, 0x20, PT ;  /* 0x000000201400780c */ /* 0x040fe40003f44270 */
[C---:B------:R-:W-:Y:S02]  /*0eb0*/  ISETP.GT.AND P4, PT, R20.reuse, 0x40, PT ;  /* 0x000000401400780c */ /* 0x040fe40003f84270 */
[C---:B------:R-:W-:Y:S02]  /*0ec0*/  ISETP.GT.AND P3, PT, R20.reuse, 0x60, PT ;  /* 0x000000601400780c */ /* 0x040fe40003f64270 */
[----:B------:R-:W-:Y:S01]  /*0ed0*/  ISETP.GT.AND P1, PT, R20, 0x80, PT ;  /* 0x000000801400780c */ /* 0x000fe20003f24270 */
[----:B0-----:R-:W-:-:S09]  /*0ee0*/  ULEA UR4, UR5, UR4, 0x18 ;  /* 0x0000000405047291 */ /* 0x001fd2000f8ec0ff */
[----:B----4-:R-:W0:Y:S04]  /*0ef0*/  LDS R3, [UR4+0xc] ;  /* 0x00000c04ff037984 */ /* 0x010e280008000800 */
[----:B------:R-:W1:Y:S04]  /*0f00*/  LDS.128 R4, [UR4+0x10] ;  /* 0x00001004ff047984 */ /* 0x000e680008000c00 */
[----:B------:R-:W2:Y:S01]  /*0f10*/  LDS.64 R8, [UR4+0x20] ;  /* 0x00002004ff087984 */ /* 0x000ea20008000a00 */
[----:B0-----:R-:W-:Y:S01]  /*0f20*/  @P2 FADD R0, R0, R3 ;  /* 0x0000000300002221 */ /* 0x001fe20000000000 */
[----:B------:R-:W-:-:S03]  /*0f30*/  ISETP.GT.AND P2, PT, R20, 0xa0, PT ;  /* 0x000000a01400780c */ /* 0x000fc60003f44270 */
[----:B-1----:R-:W-:Y:S01]  /*0f40*/  @P4 FADD R0, R0, R4 ;  /* 0x0000000400004221 */ /* 0x002fe20000000000 */
[----:B------:R-:W-:-:S03]  /*0f50*/  ISETP.GT.AND P4, PT, R20, 0xc0, PT ;  /* 0x000000c01400780c */ /* 0x000fc60003f84270 */
[----:B------:R-:W-:Y:S01]  /*0f60*/  @P3 FADD R0, R0, R5 ;  /* 0x0000000500003221 */ /* 0x000fe20000000000 */
[----:B------:R-:W-:-:S03]  /*0f70*/  ISETP.GT.AND P3, PT, R20, 0xe0, PT ;  /* 0x000000e01400780c */ /* 0x000fc60003f64270 */
[----:B------:R-:W-:-:S04]  /*0f80*/  @P1 FADD R0, R0, R6 ;  /* 0x0000000600001221 */ /* 0x000fc80000000000 */
[----:B------:R-:W-:-:S04]  /*0f90*/  @P2 FADD R0, R0, R7 ;  /* 0x0000000700002221 */ /* 0x000fc80000000000 */
[----:B--2---:R-:W-:-:S04]  /*0fa0*/  @P4 FADD R0, R0, R8 ;  /* 0x0000000800004221 */ /* 0x004fc80000000000 */
[----:B------:R-:W-:Y:S01]  /*0fb0*/  @P3 FADD R0, R0, R9 ;  /* 0x0000000900003221 */ /* 0x000fe20000000000 */
[----:B------:R-:W-:Y:S06]  /*0fc0*/  BRA `(.L_x_913) ;  /* 0x0000002c006c7947 */ /* 0x000fec0003800000 */
.L_x_899:
[----:B------:R-:W0:Y:S01]  /*0fd0*/  S2R R0, SR_TID.X ;  /* 0x0000000000007919 */ /* 0x000e220000002100 */
[----:B------:R-:W1:Y:S01]  /*0fe0*/  LDC.64 R2, c[0x0][0x380] ;  /* 0x0000e000ff027b82 */ /* 0x000e620000000a00 */
[----:B0-----:R-:W-:-:S05]  /*0ff0*/  SHF.L.U32 R5, R0, 0x2, RZ ;  /* 0x0000000200057819 */ /* 0x001fca00000006ff */
[----:B-1----:R-:W-:-:S05]  /*1000*/  IMAD.WIDE.U32 R2, R5, 0x4, R2 ;  /* 0x0000000405027825 */ /* 0x002fca00078e0002 */
[----:B------:R-:W2:Y:S04]  /*1010*/  LDG.E.128.CONSTANT R4, desc[UR6][R2.64] ;  /* 0x0000000602047981 */ /* 0x000ea8000c1e9d00 */
[----:B------:R-:W3:Y:S04]  /*1020*/  LDG.E.128.CONSTANT R8, desc[UR6][R2.64+0x1000] ;  /* 0x0010000602087981 */ /* 0x000ee8000c1e9d00 */
[----:B------:R-:W4:Y:S04]  /*1030*/  LDG.E.128.CONSTANT R12, desc[UR6][R2.64+0x2000] ;  /* 0x00200006020c7981 */ /* 0x000f28000c1e9d00 */
[----:B------:R-:W5:Y:S01]  /*1040*/  LDG.E.128.CONSTANT R16, desc[UR6][R2.64+0x3000] ;  /* 0x0030000602107981 */ /* 0x000f62000c1e9d00 */
[----:B------:R-:W-:Y:S01]  /*1050*/  ISETP.GE.U32.AND P0, PT, R20, 0x2000, PT ;  /* 0x000020001400780c */ /* 0x000fe20003f06070 */
[----:B------:R-:W-:-:S02]  /*1060*/  HFMA2 R23, -RZ, RZ, 0, 0.00048828125 ;  /* 0x00001000ff177431 */ /* 0x000fc400000001ff */
[----:B--2---:R-:W-:Y:S01]  /*1070*/  FADD R4, R4, R5 ;  /* 0x0000000504047221 */ /* 0x004fe20000000000 */
[----:B------:R-:W-:Y:S01]  /*1080*/  FADD R7, R6, R7 ;  /* 0x0000000706077221 */ /* 0x000fe20000000000 */
[----:B---3--:R-:W-:Y:S01]  /*1090*/  FADD R8, R8, R9 ;  /* 0x0000000908087221 */ /* 0x008fe20000000000 */
[----:B------:R-:W-:Y:S02]  /*10a0*/  FADD R11, R10, R11 ;  /* 0x0000000b0a0b7221 */ /* 0x000fe40000000000 */
[----:B------:R-:W-:Y:S01]  /*10b0*/  FADD R4, R4, R7 ;  /* 0x0000000704047221 */ /* 0x000fe20000000000 */
[----:B----4-:R-:W-:Y:S01]  /*10c0*/  FADD R12, R12, R13 ;  /* 0x0000000d0c0c7221 */ /* 0x010fe20000000000 */
[----:B------:R-:W-:Y:S01]  /*10d0*/  FADD R15, R14, R15 ;  /* 0x0000000f0e0f7221 */ /* 0x000fe20000000000 */
[----:B------:R-:W-:Y:S01]  /*10e0*/  FADD R11, R8, R11 ;  /* 0x0000000b080b7221 */ /* 0x000fe20000000000 */
[----:B-----5:R-:W-:Y:S01]  /*10f0*/  FADD R16, R16, R17 ;  /* 0x0000001110107221 */ /* 0x020fe20000000000 */
[----:B------:R-:W-:Y:S01]  /*1100*/  FADD R19, R18, R19 ;  /* 0x0000001312137221 */ /* 0x000fe20000000000 */
[----:B------:R-:W-:Y:S01]  /*1110*/  FADD R12, R12, R15 ;  /* 0x0000000f0c0c7221 */ /* 0x000fe20000000000 */
[----:B------:R-:W-:-:S02]  /*1120*/  FADD R4, R4, R11 ;  /* 0x0000000b04047221 */ /* 0x000fc40000000000 */
[----:B------:R-:W-:-:S04]  /*1130*/  FADD R19, R16, R19 ;  /* 0x0000001310137221 */ /* 0x000fc80000000000 */
[----:B------:R-:W-:-:S04]  /*1140*/  FADD R19, R12, R19 ;  /* 0x000000130c137221 */ /* 0x000fc80000000000 */
[----:B------:R-:W-:Y:S01]  /*1150*/  FADD R21, R4, R19 ;  /* 0x0000001304157221 */ /* 0x000fe20000000000 */
[----:B------:R-:W-:Y:S06]  /*1160*/  @!P0 BRA `(.L_x_914) ;  /* 0x00000000007c8947 */ /* 0x000fec0003800000 */
[----:B------:R-:W0:Y:S01]  /*1170*/  LDC R24, c[0x0][0x390] ;  /* 0x0000e400ff187b82 */ /* 0x000e220000000800 */
[----:B------:R-:W-:Y:S02]  /*1180*/  IADD3 R22, PT, PT, R20, -0x1000, RZ ;  /* 0xfffff00014167810 */ /* 0x000fe40007ffe0ff */
[----:B------:R-:W-:-:S07]  /*1190*/  MOV R23, 0x1000 ;  /* 0x0000100000177802 */ /* 0x000fce0000000f00 */
.L_x_916:
[----:B------:R-:W-:-:S05]  /*11a0*/  IMAD.WIDE R26, R23, 0x4, R2 ;  /* 0x00000004171a7825 */ /* 0x000fca00078e0202 */
[----:B------:R-:W2:Y:S04]  /*11b0*/  LDG.E.128.CONSTANT R16, desc[UR6][R26.64+0x2000] ;  /* 0x002000061a107981 */ /* 0x000ea8000c1e9d00 */
[----:B------:R-:W3:Y:S04]  /*11c0*/  LDG.E.128.CONSTANT R4, desc[UR6][R26.64+0x3000] ;  /* 0x003000061a047981 */ /* 0x000ee8000c1e9d00 */
[----:B------:R-:W4:Y:S04]  /*11d0*/  LDG.E.128.CONSTANT R8, desc[UR6][R26.64] ;  /* 0x000000061a087981 */ /* 0x000f28000c1e9d00 */
[----:B------:R-:W5:Y:S01]  /*11e0*/  LDG.E.128.CONSTANT R12, desc[UR6][R26.64+0x1000] ;  /* 0x001000061a0c7981 */ /* 0x000f62000c1e9d00 */
[----:B0-----:R-:W-:Y:S01]  /*11f0*/  MOV R20, R24 ;  /* 0x0000001800147202 */ /* 0x001fe20000000f00 */
[----:B--2---:R-:W-:Y:S01]  /*1200*/  FADD R17, R17, R18 ;  /* 0x0000001211117221 */ /* 0x004fe20000000000 */
[----:B---3--:R-:W-:-:S02]  /*1210*/  FADD R18, R19, R4 ;  /* 0x0000000413127221 */ /* 0x008fc40000000000 */
[----:B------:R-:W-:Y:S01]  /*1220*/  IADD3 R4, PT, PT, -R23, R20, RZ ;  /* 0x0000001417047210 */ /* 0x000fe20007ffe1ff */
[----:B------:R-:W-:Y:S01]  /*1230*/  FADD R5, R5, R6 ;  /* 0x0000000605057221 */ /* 0x000fe20000000000 */
[----:B----4-:R-:W-:Y:S01]  /*1240*/  FADD R9, R9, R10 ;  /* 0x0000000a09097221 */ /* 0x010fe20000000000 */
[----:B------:R-:W-:Y:S01]  /*1250*/  FADD R8, R8, R21 ;  /* 0x0000001508087221 */ /* 0x000fe20000000000 */
[----:B------:R-:W-:Y:S01]  /*1260*/  ISETP.GE.AND P0, PT, R4, 0x1000, PT ;  /* 0x000010000400780c */ /* 0x000fe20003f06270 */
[----:B-----5:R-:W-:Y:S01]  /*1270*/  FADD R13, R13, R14 ;  /* 0x0000000e0d0d7221 */ /* 0x020fe20000000000 */
[----:B------:R-:W-:Y:S01]  /*1280*/  FADD R10, R11, R12 ;  /* 0x0000000c0b0a7221 */ /* 0x000fe20000000000 */
[----:B------:R-:W-:Y:S01]  /*1290*/  FADD R14, R15, R16 ;  /* 0x000000100f0e7221 */ /* 0x000fe20000000000 */
[----:B------:R-:W-:Y:S01]  /*12a0*/  FADD R8, R8, R9 ;  /* 0x0000000908087221 */ /* 0x000fe20000000000 */
[----:B------:R-:W-:Y:S01]  /*12b0*/  FADD R5, R18, R5 ;  /* 0x0000000512057221 */ /* 0x000fe20000000000 */
[----:B------:R-:W-:Y:S01]  /*12c0*/  FADD R13, R10, R13 ;  /* 0x0000000d0a0d7221 */ /* 0x000fe20000000000 */
[----:B------:R-:W-:-:S03]  /*12d0*/  FADD R14, R14, R17 ;  /* 0x000000110e0e7221 */ /* 0x000fc60000000000 */
[----:B------:R-:W-:Y:S01]  /*12e0*/  FADD R8, R8, R13 ;  /* 0x0000000d08087221 */ /* 0x000fe20000000000 */
[----:B------:R-:W-:-:S04]  /*12f0*/  FADD R5, R14, R5 ;  /* 0x000000050e057221 */ /* 0x000fc80000000000 */
[----:B------:R-:W-:-:S04]  /*1300*/  FADD R5, R8, R5 ;  /* 0x0000000508057221 */ /* 0x000fc80000000000 */
[----:B------:R-:W-:Y:S01]  /*1310*/  FADD R21, R7, R5 ;  /* 0x0000000507157221 */ /* 0x000fe20000000000 */
[----:B------:R-:W-:Y:S06]  /*1320*/  @!P0 BRA `(.L_x_915) ;  /* 0x0000000800308947 */ /* 0x000fec0003800000 */
[----:B------:R-:W-:-:S04]  /*1330*/  IADD3 R23, PT, PT, R23, 0x1000, RZ ;  /* 0x0000100017177810 */ /* 0x000fc80007ffe0ff */
[----:B------:R-:W-:-:S13]  /*1340*/  ISETP.GT.AND P0, PT, R23, R22, PT ;  /* 0x000000161700720c */ /* 0x000fda0003f04270 */
[----:B------:R-:W-:Y:S05]  /*1350*/  @!P0 BRA `(.L_x_916) ;  /* 0xfffffffc00908947 */ /* 0x000fea000383ffff */
.L_x_914:
[----:B------:R-:W-:-:S13]  /*1360*/  ISETP.GE.AND P0, PT, R23, R20, PT ;  /* 0x000000141700720c */ /* 0x000fda0003f06270 */
[----:B------:R-:W-:Y:S05]  /*1370*/  @P0 BRA `(.L_x_915) ;  /* 0x00000008001c0947 */ /* 0x000fea0003800000 */
[----:B------:R-:W-:Y:S01]  /*1380*/  IMAD.IADD R9, R20, 0x1, -R23 ;  /* 0x0000000114097824 */ /* 0x000fe200078e0a17 */
[----:B------:R-:W-:Y:S04]  /*1390*/  BSSY.RECONVERGENT B1, `(.L_x_915) ;  /* 0x0000085000017945 */ /* 0x000fe80003800200 */
[----:B------:R-:W-:-:S13]  /*13a0*/  ISETP.GE.AND P0, PT, R0, R9, PT ;  /* 0x000000090000720c */ /* 0x000fda0003f06270 */
[----:B------:R-:W-:Y:S05]  /*13b0*/  @P0 BRA `(.L_x_917) ;  /* 0x0000000800080947 */ /* 0x000fea0003800000 */
[-C--:B------:R-:W-:Y:S01]  /*13c0*/  LOP3.LUT R2, RZ, R0.reuse, RZ, 0x33, !PT ;  /* 0x00000000ff027212 */ /* 0x080fe200078e33ff */
[----:B------:R-:W-:Y:S01]  /*13d0*/  BSSY.RECONVERGENT B2, `(.L_x_918) ;  /* 0x0000015000027945 */ /* 0x000fe20003800200 */
[----:B------:R-:W-:Y:S02]  /*13e0*/  MOV R8, R0 ;  /* 0x0000000000087202 */ /* 0x000fe40000000f00 */
[----:B------:R-:W-:-:S04]  /*13f0*/  IADD3 R2, PT, PT, -R23, R20, R2 ;  /* 0x0000001417027210 */ /* 0x000fc80007ffe102 */
[C---:B------:R-:W-:Y:S02]  /*1400*/  LOP3.LUT R3, R2.reuse, 0x300, RZ, 0xc0, !PT ;  /* 0x0000030002037812 */ /* 0x040fe400078ec0ff */
[----:B------:R-:W-:Y:S02]  /*1410*/  ISETP.GE.U32.AND P1, PT, R2, 0x300, PT ;  /* 0x000003000200780c */ /* 0x000fe40003f26070 */
[----:B------:R-:W-:-:S13]  /*1420*/  ISETP.NE.AND P0, PT, R3, 0x300, PT ;  /* 0x000003000300780c */ /* 0x000fda0003f05270 */
[----:B------:R-:W-:Y:S05]  /*1430*/  @!P0 BRA `(.L_x_919) ;  /* 0x0000000000388947 */ /* 0x000fea0003800000 */
[----:B------:R-:W0:Y:S01]  /*1440*/  LDC.64 R4, c[0x0][0x380] ;  /* 0x0000e000ff047b82 */ /* 0x000e220000000a00 */
[----:B------:R-:W-:Y:S02]  /*1450*/  LEA.HI R2, R2, 0x1, RZ, 0x18 ;  /* 0x0000000102027811 */ /* 0x000fe400078fc0ff */
[----:B------:R-:W-:Y:S02]  /*1460*/  IADD3 R7, PT, PT, R0, R23, RZ ;  /* 0x0000001700077210 */ /* 0x000fe40007ffe0ff */
[----:B------:R-:W-:Y:S02]  /*1470*/  LOP3.LUT R2, R2, 0x3, RZ, 0xc0, !PT ;  /* 0x0000000302027812 */ /* 0x000fe400078ec0ff */
[----:B------:R-:W-:Y:S02]  /*1480*/  MOV R8, R0 ;  /* 0x0000000000087202 */ /* 0x000fe40000000f00 */
[----:B------:R-:W-:-:S07]  /*1490*/  IADD3 R6, PT, PT, -R2, RZ, RZ ;  /* 0x000000ff02067210 */ /* 0x000fce0007ffe1ff */
.L_x_920:
[----:B0-----:R-:W-:-:S06]  /*14a0*/  IMAD.WIDE.U32 R2, R7, 0x4, R4 ;  /* 0x0000000407027825 */ /* 0x001fcc00078e0004 */
[----:B------:R-:W2:Y:S01]  /*14b0*/  LDG.E.CONSTANT R2, desc[UR6][R2.64] ;  /* 0x0000000602027981 */ /* 0x000ea2000c1e9900 */
[----:B------:R-:W-:Y:S02]  /*14c0*/  IADD3 R6, PT, PT, R6, 0x1, RZ ;  /* 0x0000000106067810 */ /* 0x000fe40007ffe0ff */
[----:B------:R-:W-:Y:S02]  /*14d0*/  IADD3 R8, PT, PT, R8, 0x100, RZ ;  /* 0x0000010008087810 */ /* 0x000fe40007ffe0ff */
[----:B------:R-:W-:Y:S02]  /*14e0*/  ISETP.NE.AND P0, PT, R6, RZ, PT ;  /* 0x000000ff0600720c */ /* 0x000fe40003f05270 */
[----:B------:R-:W-:Y:S01]  /*14f0*/  IADD3 R7, PT, PT, R7, 0x100, RZ ;  /* 0x0000010007077810 */ /* 0x000fe20007ffe0ff */
[----:B--2---:R-:W-:-:S10]  /*1500*/  FADD R21, R2, R21 ;  /* 0x0000001502157221 */ /* 0x004fd40000000000 */
[----:B------:R-:W-:Y:S05]  /*1510*/  @P0 BRA `(.L_x_920) ;  /* 0xfffffffc00e00947 */ /* 0x000fea000383ffff */
.L_x_919:
[----:B------:R-:W-:Y:S05]  /*1520*/  BSYNC.RECONVERGENT B2 ;  /* 0x0000000000027941 */ /* 0x000fea0003800200 */
.L_x_918:
[----:B------:R-:W-:Y:S05]  /*1530*/  @!P1 BRA `(.L_x_917) ;  /* 0x0000000400a89947 */ /* 0x000fea0003800000 */
[----:B------:R-:W0:Y:S01]  /*1540*/  LDCU.64 UR4, c[0x0][0x380] ;  /* 0x00007000ff0477ac */ /* 0x000e220008000a00 */
[----:B------:R-:W-:Y:S01]  /*1550*/  IADD3 R5, PT, PT, R9, -R8, RZ ;  /* 0x8000000809057210 */ /* 0x000fe20007ffe0ff */
[----:B------:R-:W-:Y:S01]  /*1560*/  BSSY.RECONVERGENT B2, `(.L_x_921) ;  /* 0x000003b000027945 */ /* 0x000fe20003800200 */
[CC--:B------:R-:W-:Y:S02]  /*1570*/  IADD3 R3, P0, PT, R8.reuse, R23.reuse, RZ ;  /* 0x0000001708037210 */ /* 0x0c0fe40007f1e0ff */
[----:B------:R-:W-:Y:S02]  /*1580*/  ISETP.GT.AND P1, PT, R5, 0xc00, PT ;  /* 0x00000c000500780c */ /* 0x000fe40003f24270 */
[----:B------:R-:W-:Y:S02]  /*1590*/  IADD3.X R4, PT, PT, RZ, RZ, RZ, P0, !PT ;  /* 0x000000ffff047210 */ /* 0x000fe400007fe4ff */
[----:B------:R-:W-:Y:S02]  /*15a0*/  IADD3 R11, PT, PT, R8, R23, RZ ;  /* 0x00000017080b7210 */ /* 0x000fe40007ffe0ff */
[----:B0-----:R-:W-:-:S04]  /*15b0*/  LEA R2, P0, R3, UR4, 0x2 ;  /* 0x0000000403027c11 */ /* 0x001fc8000f8010ff */
[----:B------:R-:W-:Y:S02]  /*15c0*/  LEA.HI.X R3, R3, UR5, R4, 0x2, P0 ;  /* 0x0000000503037c11 */ /* 0x000fe400080f1404 */
[----:B------:R-:W-:-:S05]  /*15d0*/  IADD3 R2, P0, PT, R2, 0x800, RZ ;  /* 0x0000080002027810 */ /* 0x000fca0007f1e0ff */
[----:B------:R-:W-:Y:S01]  /*15e0*/  IMAD.X R3, RZ, RZ, R3, P0 ;  /* 0x000000ffff037224 */ /* 0x000fe200000e0603 */
[----:B------:R-:W-:Y:S01]  /*15f0*/  PLOP3.LUT P0, PT, PT, PT, PT, 0x80, 0x8 ;  /* 0x000000000008781c */ /* 0x000fe20003f0f070 */
[----:B------:R-:W-:-:S12]  /*1600*/  @!P1 BRA `(.L_x_922) ;  /* 0x0000000000c09947 */ /* 0x000fd80003800000 */
[----:B------:R-:W-:Y:S02]  /*1610*/  PLOP3.LUT P0, PT, PT, PT, PT, 0x8, 0x80 ;  /* 0x000000000080781c */ /* 0x000fe40003f0e170 */
[----:B------:R-:W-:-:S11]  /*1620*/  IADD3 R13, PT, PT, R9, -0xc00, RZ ;  /* 0xfffff400090d7810 */ /* 0x000fd60007ffe0ff */
.L_x_923:
[----:B------:R-:W0:Y:S01]  /*1630*/  LDC.64 R4, c[0x0][0x380] ;  /* 0x0000e000ff047b82 */ /* 0x000e220000000a00 */
[----:B------:R-:W2:Y:S01]  /*1640*/  LDG.E.CONSTANT R10, desc[UR6][R2.64+-0x400] ;  /* 0xfffc0006020a7981 */ /* 0x000ea2000c1e9900 */
[----:B------:R-:W-:-:S03]  /*1650*/  IADD3 R25, PT, PT, R11, 0x400, RZ ;  /* 0x000004000b197810 */ /* 0x000fc60007ffe0ff */
[----:B------:R-:W3:Y:S04]  /*1660*/  LDG.E.CONSTANT R19, desc[UR6][R2.64] ;  /* 0x0000000602137981 */ /* 0x000ee8000c1e9900 */
[----:B------:R-:W4:Y:S01]  /*1670*/  LDG.E.CONSTANT R18, desc[UR6][R2.64+0x400] ;  /* 0x0004000602127981 */ /* 0x000f22000c1e9900 */
[----:B------:R-:W-:-:S03]  /*1680*/  IADD3 R7, PT, PT, R11, 0x800, RZ ;  /* 0x000008000b077810 */ /* 0x000fc60007ffe0ff */
[----:B------:R-:W5:Y:S04]  /*1690*/  LDG.E.CONSTANT R16, desc[UR6][R2.64+0xc00] ;  /* 0x000c000602107981 */ /* 0x000f68000c1e9900 */
[----:B------:R-:W5:Y:S04]  /*16a0*/  LDG.E.CONSTANT R15, desc[UR6][R2.64+0x1000] ;  /* 0x00100006020f7981 */ /* 0x000f68000c1e9900 */
[----:B------:R-:W5:Y:S01]  /*16b0*/  LDG.E.CONSTANT R14, desc[UR6][R2.64+0x1400] ;  /* 0x00140006020e7981 */ /* 0x000f62000c1e9900 */
[----:B0-----:R-:W-:-:S03]  /*16c0*/  IMAD.WIDE.U32 R22, R11, 0x4, R4 ;  /* 0x000000040b167825 */ /* 0x001fc600078e0004 */
[----:B------:R-:W5:Y:S04]  /*16d0*/  LDG.E.CONSTANT R20, desc[UR6][R2.64+0x2000] ;  /* 0x0020000602147981 */ /* 0x000f68000c1e9900 */
[----:B------:R0:W2:Y:S01]  /*16e0*/  LDG.E.CONSTANT R12, desc[UR6][R22.64] ;  /* 0x00000006160c7981 */ /* 0x0000a2000c1e9900 */
[----:B------:R-:W-:-:S03]  /*16f0*/  IMAD.WIDE.U32 R24, R25, 0x4, R4 ;  /* 0x0000000419187825 */ /* 0x000fc600078e0004 */
[----:B------:R-:W5:Y:S04]  /*1700*/  LDG.E.CONSTANT R26, desc[UR6][R2.64+0x3000] ;  /* 0x00300006021a7981 */ /* 0x000f68000c1e9900 */
[----:B------:R-:W5:Y:S01]  /*1710*/  LDG.E.CONSTANT R17, desc[UR6][R24.64] ;  /* 0x0000000618117981 */ /* 0x000f62000c1e9900 */
[--C-:B------:R-:W-:Y:S01]  /*1720*/  IMAD.WIDE.U32 R6, R7, 0x4, R4.reuse ;  /* 0x0000000407067825 */ /* 0x100fe200078e0004 */
[----:B0-----:R-:W-:Y:S02]  /*1730*/  IADD3 R23, PT, PT, R11, 0xc00, RZ ;  /* 0x00000c000b177810 */ /* 0x001fe40007ffe0ff */
[----:B------:R-:W5:Y:S04]  /*1740*/  LDG.E.CONSTANT R22, desc[UR6][R2.64+0x1c00] ;  /* 0x001c000602167981 */ /* 0x000f68000c1e9900 */
[----:B------:R-:W5:Y:S01]  /*1750*/  LDG.E.CONSTANT R6, desc[UR6][R6.64] ;  /* 0x0000000606067981 */ /* 0x000f62000c1e9900 */
[----:B------:R-:W-:-:S03]  /*1760*/  IMAD.WIDE.U32 R4, R23, 0x4, R4 ;  /* 0x0000000417047825 */ /* 0x000fc600078e0004 */
[----:B------:R-:W5:Y:S04]  /*1770*/  LDG.E.CONSTANT R23, desc[UR6][R2.64+0x2400] ;  /* 0x0024000602177981 */ /* 0x000f68000c1e9900 */
[----:B------:R-:W5:Y:S04]  /*1780*/  LDG.E.CONSTANT R4, desc[UR6][R4.64] ;  /* 0x0000000604047981 */ /* 0x000f68000c1e9900 */
[----:B------:R-:W5:Y:S04]  /*1790*/  LDG.E.CONSTANT R24, desc[UR6][R2.64+0x2c00] ;  /* 0x002c000602187981 */ /* 0x000f68000c1e9900 */
[----:B------:R0:W5:Y:S01]  /*17a0*/  LDG.E.CONSTANT R25, desc[UR6][R2.64+0x3400] ;  /* 0x0034000602197981 */ /* 0x000162000c1e9900 */
[----:B------:R-:W-:-:S04]  /*17b0*/  IADD3 R8, PT, PT, R8, 0x1000, RZ ;  /* 0x0000100008087810 */ /* 0x000fc80007ffe0ff */
[----:B------:R-:W-:Y:S02]  /*17c0*/  ISETP.GE.AND P1, PT, R8, R13, PT ;  /* 0x0000000d0800720c */ /* 0x000fe40003f26270 */
[----:B0-----:R-:W-:Y:S02]  /*17d0*/  IADD3 R2, P2, PT, R2, 0x4000, RZ ;  /* 0x0000400002027810 */ /* 0x001fe40007f5e0ff */
[----:B------:R-:W-:Y:S02]  /*17e0*/  IADD3 R11, PT, PT, R11, 0x1000, RZ ;  /* 0x000010000b0b7810 */ /* 0x000fe40007ffe0ff */
[----:B------:R-:W-:Y:S01]  /*17f0*/  IADD3.X R3, PT, PT, RZ, R3, RZ, P2, !PT ;  /* 0x00000003ff037210 */ /* 0x000fe200017fe4ff */
[----:B--2---:R-:W-:-:S04]  /*1800*/  FADD R21, R12, R21 ;  /* 0x000000150c157221 */ /* 0x004fc80000000000 */
[----:B------:R-:W-:-:S04]  /*1810*/  FADD R10, R21, R10 ;  /* 0x0000000a150a7221 */ /* 0x000fc80000000000 */
[----:B---3--:R-:W-:-:S04]  /*1820*/  FADD R19, R10, R19 ;  /* 0x000000130a137221 */ /* 0x008fc80000000000 */
[----:B----4-:R-:W-:-:S04]  /*1830*/  FADD R18, R19, R18 ;  /* 0x0000001213127221 */ /* 0x010fc80000000000 */
[----:B-----5:R-:W-:-:S04]  /*1840*/  FADD R17, R18, R17 ;  /* 0x0000001112117221 */ /* 0x020fc80000000000 */
        /* <DEDUP_REMOVED lines=12> */
.L_x_922:
[----:B------:R-:W-:Y:S05]  /*1910*/  BSYNC.RECONVERGENT B2 ;  /* 0x0000000000027941 */ /* 0x000fea0003800200 */
.L_x_921:
[----:B------:R-:W-:Y:S01]  /*1920*/  IADD3 R4, PT, PT, R9, -R8, RZ ;  /* 0x8000000809047210 */ /* 0x000fe20007ffe0ff */
[----:B------:R-:W-:Y:S03]  /*1930*/  BSSY.RECONVERGENT B2, `(.L_x_924) ;  /* 0x000001e000027945 */ /* 0x000fe60003800200 */
[----:B------:R-:W-:-:S13]  /*1940*/  ISETP.GT.AND P1, PT, R4, 0x400, PT ;  /* 0x000004000400780c */ /* 0x000fda0003f24270 */
[----:B------:R-:W-:Y:S05]  /*1950*/  @!P1 BRA `(.L_x_925) ;  /* 0x00000000006c9947 */ /* 0x000fea0003800000 */
[----:B------:R-:W0:Y:S01]  /*1960*/  LDC.64 R6, c[0x0][0x380] ;  /* 0x0000e000ff067b82 */ /* 0x000e220000000a00 */
[----:B------:R-:W2:Y:S01]  /*1970*/  LDG.E.CONSTANT R10, desc[UR6][R2.64+-0x400] ;  /* 0xfffc0006020a7981 */ /* 0x000ea2000c1e9900 */
[----:B------:R-:W-:-:S03]  /*1980*/  VIADD R15, R11, 0x400 ;  /* 0x000004000b0f7836 */ /* 0x000fc60000000000 */
[----:B------:R-:W3:Y:S04]  /*1990*/  LDG.E.CONSTANT R13, desc[UR6][R2.64] ;  /* 0x00000006020d7981 */ /* 0x000ee8000c1e9900 */
[----:B------:R-:W4:Y:S04]  /*19a0*/  LDG.E.CONSTANT R17, desc[UR6][R2.64+0xc00] ;  /* 0x000c000602117981 */ /* 0x000f28000c1e9900 */
[----:B------:R-:W5:Y:S04]  /*19b0*/  LDG.E.CONSTANT R19, desc[UR6][R2.64+0x1000] ;  /* 0x0010000602137981 */ /* 0x000f68000c1e9900 */
[----:B------:R1:W5:Y:S01]  /*19c0*/  LDG.E.CONSTANT R23, desc[UR6][R2.64+0x1400] ;  /* 0x0014000602177981 */ /* 0x000362000c1e9900 */
[----:B0-----:R-:W-:-:S06]  /*19d0*/  IMAD.WIDE.U32 R4, R11, 0x4, R6 ;  /* 0x000000040b047825 */ /* 0x001fcc00078e0006 */
[----:B------:R-:W2:Y:S01]  /*19e0*/  LDG.E.CONSTANT R4, desc[UR6][R4.64] ;  /* 0x0000000604047981 */ /* 0x000ea2000c1e9900 */
[----:B------:R-:W-:-:S03]  /*19f0*/  IMAD.WIDE.U32 R6, R15, 0x4, R6 ;  /* 0x000000040f067825 */ /* 0x000fc600078e0006 */
[----:B------:R-:W4:Y:S04]  /*1a00*/  LDG.E.CONSTANT R15, desc[UR6][R2.64+0x400] ;  /* 0x00040006020f7981 */ /* 0x000f28000c1e9900 */
[----:B------:R-:W5:Y:S01]  /*1a10*/  LDG.E.CONSTANT R7, desc[UR6][R6.64] ;  /* 0x0000000606077981 */ /* 0x000f62000c1e9900 */
[----:B------:R-:W-:Y:S02]  /*1a20*/  PLOP3.LUT P0, PT, PT, PT, PT, 0x8, 0x80 ;  /* 0x000000000080781c */ /* 0x000fe40003f0e170 */
[----:B------:R-:W-:Y:S02]  /*1a30*/  IADD3 R8, PT, PT, R8, 0x800, RZ ;  /* 0x0000080008087810 */ /* 0x000fe40007ffe0ff */
[----:B------:R-:W-:Y:S01]  /*1a40*/  IADD3 R11, PT, PT, R11, 0x800, RZ ;  /* 0x000008000b0b7810 */ /* 0x000fe20007ffe0ff */
[----:B--2---:R-:W-:-:S04]  /*1a50*/  FADD R21, R21, R4 ;  /* 0x0000000415157221 */ /* 0x004fc80000000000 */
[----:B------:R-:W-:-:S04]  /*1a60*/  FADD R10, R21, R10 ;  /* 0x0000000a150a7221 */ /* 0x000fc80000000000 */
[----:B---3--:R-:W-:-:S04]  /*1a70*/  FADD R10, R10, R13 ;  /* 0x0000000d0a0a7221 */ /* 0x008fc80000000000 */
[----:B----4-:R-:W-:-:S04]  /*1a80*/  FADD R10, R10, R15 ;  /* 0x0000000f0a0a7221 */ /* 0x010fc80000000000 */
[----:B-----5:R-:W-:Y:S01]  /*1a90*/  FADD R10, R10, R7 ;  /* 0x000000070a0a7221 */ /* 0x020fe20000000000 */
[----:B------:R-:W-:-:S03]  /*1aa0*/  IADD3 R4, P1, PT, R2, 0x2000, RZ ;  /* 0x0000200002047810 */ /* 0x000fc60007f3e0ff */
[----:B------:R-:W-:Y:S01]  /*1ab0*/  FADD R10, R10, R17 ;  /* 0x000000110a0a7221 */ /* 0x000fe20000000000 */
[----:B------:R-:W-:-:S03]  /*1ac0*/  IADD3.X R5, PT, PT, RZ, R3, RZ, P1, !PT ;  /* 0x00000003ff057210 */ /* 0x000fc60000ffe4ff */
[----:B------:R-:W-:Y:S01]  /*1ad0*/  FADD R10, R10, R19 ;  /* 0x000000130a0a7221 */ /* 0x000fe20000000000 */
[----:B-1----:R-:W-:Y:S02]  /*1ae0*/  MOV R2, R4 ;  /* 0x0000000400027202 */ /* 0x002fe40000000f00 */
[----:B------:R-:W-:Y:S01]  /*1af0*/  MOV R3, R5 ;  /* 0x0000000500037202 */ /* 0x000fe20000000f00 */
[----:B------:R-:W-:-:S07]  /*1b00*/  FADD R21, R10, R23 ;  /* 0x000000170a157221 */ /* 0x000fce0000000000 */
.L_x_925:
[----:B------:R-:W-:Y:S05]  /*1b10*/  BSYNC.RECONVERGENT B2 ;  /* 0x0000000000027941 */ /* 0x000fea0003800200 */
.L_x_924:
[----:B------:R-:W-:-:S13]  /*1b20*/  ISETP.LT.OR P0, PT, R8, R9, P0 ;  /* 0x000000090800720c */ /* 0x000fda0000701670 */
[----:B------:R-:W-:Y:S05]  /*1b30*/  @!P0 BRA `(.L_x_917) ;  /* 0x0000000000288947 */ /* 0x000fea0003800000 */
[----:B------:R-:W0:Y:S01]  /*1b40*/  LDC.64 R4, c[0x0][0x380] ;  /* 0x0000e000ff047b82 */ /* 0x000e220000000a00 */
[----:B------:R-:W2:Y:S04]  /*1b50*/  LDG.E.CONSTANT R6, desc[UR6][R2.64+-0x400] ;  /* 0xfffc000602067981 */ /* 0x000ea8000c1e9900 */
[----:B------:R-:W3:Y:S04]  /*1b60*/  LDG.E.CONSTANT R7, desc[UR6][R2.64] ;  /* 0x0000000602077981 */ /* 0x000ee8000c1e9900 */
[----:B------:R-:W4:Y:S01]  /*1b70*/  LDG.E.CONSTANT R9, desc[UR6][R2.64+0x400] ;  /* 0x0004000602097981 */ /* 0x000f22000c1e9900 */
[----:B0-----:R-:W-:-:S06]  /*1b80*/  IMAD.WIDE.U32 R4, R11, 0x4, R4 ;  /* 0x000000040b047825 */ /* 0x001fcc00078e0004 */
[----:B------:R-:W5:Y:S02]  /*1b90*/  LDG.E.CONSTANT R4, desc[UR6][R4.64] ;  /* 0x0000000604047981 */ /* 0x000f64000c1e9900 */
[----:B-----5:R-:W-:-:S04]  /*1ba0*/  FADD R21, R21, R4 ;  /* 0x0000000415157221 */ /* 0x020fc80000000000 */
[----:B--2---:R-:W-:-:S04]  /*1bb0*/  FADD R6, R21, R6 ;  /* 0x0000000615067221 */ /* 0x004fc80000000000 */
[----:B---3--:R-:W-:-:S04]  /*1bc0*/  FADD R6, R6, R7 ;  /* 0x0000000706067221 */ /* 0x008fc80000000000 */
[----:B----4-:R-:W-:-:S07]  /*1bd0*/  FADD R21, R6, R9 ;  /* 0x0000000906157221 */ /* 0x010fce0000000000 */
.L_x_917:
[----:B------:R-:W-:Y:S05]  /*1be0*/  BSYNC.RECONVERGENT B1 ;  /* 0x0000000000017941 */ /* 0x000fea0003800200 */
.L_x_915:
[----:B------:R-:W0:Y:S01]  /*1bf0*/  S2R R6, SR_LANEID ;  /* 0x0000000000067919 */ /* 0x000e220000000000 */
[----:B------:R-:W1:Y:S01]  /*1c00*/  SHFL.DOWN PT, R2, R21, 0x1, 0x1f ;  /* 0x08201f0015027f89 */ /* 0x000e6200000e0000 */
[C---:B0-----:R-:W-:Y:S02]  /*1c10*/  ISETP.GT.AND P0, PT, R6.reuse, 0x1e, PT ;  /* 0x0000001e0600780c */ /* 0x041fe40003f04270 */
[----:B------:R-:W-:-:S11]  /*1c20*/  ISETP.NE.AND P1, PT, R6, RZ, PT ;  /* 0x000000ff0600720c */ /* 0x000fd60003f25270 */
[----:B-1----:R-:W-:Y:S01]  /*1c30*/  @!P0 FADD R21, R2, R21 ;  /* 0x0000001502158221 */ /* 0x002fe20000000000 */
[----:B------:R-:W-:Y:S01]  /*1c40*/  ISETP.GT.AND P0, PT, R6, 0x1d, PT ;  /* 0x0000001d0600780c */ /* 0x000fe20003f04270 */
[----:B------:R-:W0:Y:S01]  /*1c50*/  @!P1 S2R R5, SR_CgaCtaId ;  /* 0x0000000000059919 */ /* 0x000e220000008800 */
[----:B------:R-:W-:Y:S02]  /*1c60*/  @!P1 MOV R4, 0x400 ;  /* 0x0000040000049802 */ /* 0x000fe40000000f00 */
[----:B------:R-:W-:Y:S01]  /*1c70*/  @!P1 SHF.R.U32.HI R3, RZ, 0x3, R0 ;  /* 0x00000003ff039819 */ /* 0x000fe20000011600 */
[----:B------:R-:W1:Y:S03]  /*1c80*/  SHFL.DOWN PT, R2, R21, 0x2, 0x1f ;  /* 0x08401f0015027f89 */ /* 0x000e6600000e0000 */
[----:B------:R-:W-:-:S05]  /*1c90*/  @!P1 LOP3.LUT R3, R3, 0x7c, RZ, 0xc0, !PT ;  /* 0x0000007c03039812 */ /* 0x000fca00078ec0ff */
[----:B-1----:R-:W-:Y:S01]  /*1ca0*/  @!P0 FADD R21, R21, R2 ;  /* 0x0000000215158221 */ /* 0x002fe20000000000 */
[----:B------:R-:W-:Y:S02]  /*1cb0*/  ISETP.GT.AND P0, PT, R6, 0x1b, PT ;  /* 0x0000001b0600780c */ /* 0x000fe40003f04270 */
[----:B0-----:R-:W-:Y:S02]  /*1cc0*/  @!P1 LEA R4, R5, R4, 0x18 ;  /* 0x0000000405049211 */ /* 0x001fe400078ec0ff */
[----:B------:R-:W0:Y:S02]  /*1cd0*/  SHFL.DOWN PT, R2, R21, 0x4, 0x1f ;  /* 0x08801f0015027f89 */ /* 0x000e2400000e0000 */
[----:B------:R-:W-:-:S07]  /*1ce0*/  @!P1 IADD3 R3, PT, PT, R3, R4, RZ ;  /* 0x0000000403039210 */ /* 0x000fce0007ffe0ff */
        /* <DEDUP_REMOVED lines=12> */
[----:B------:R-:W0:Y:S01]  /*1db0*/  S2UR UR5, SR_CgaCtaId ;  /* 0x00000000000579c3 */ /* 0x000e220000008800 */
[----:B------:R-:W-:Y:S02]  /*1dc0*/  UMOV UR4, 0x400 ;  /* 0x0000040000047882 */ /* 0x000fe40000000000 */
[----:B0-----:R-:W-:-:S09]  /*1dd0*/  ULEA UR4, UR5, UR4, 0x18 ;  /* 0x0000000405047291 */ /* 0x001fd2000f8ec0ff */
[----:B---3--:R-:W0:Y:S04]  /*1de0*/  LDS R3, [UR4+0xc] ;  /* 0x00000c04ff037984 */ /* 0x008e280008000800 */
        /* <DEDUP_REMOVED lines=10> */
.L_x_898:
        /* <DEDUP_REMOVED lines=12> */
.L_x_928:
[----:B------:R-:W-:Y:S05]  /*1f50*/  BSYNC.RECONVERGENT B1 ;  /* 0x0000000000017941 */ /* 0x000fea0003800200 */
.L_x_927:
[----:B------:R-:W-:Y:S01]  /*1f60*/  ISETP.GE.AND P0, PT, R11, R20, PT ;  /* 0x000000140b00720c */ /* 0x000fe20003f06270 */
[----:B------:R-:W-:-:S12]  /*1f70*/  BSSY.RECONVERGENT B1, `(.L_x_929) ;  /* 0x0000074000017945 */ /* 0x000fd80003800200 */
[----:B------:R-:W-:Y:S05]  /*1f80*/  @P0 BRA `(.L_x_930) ;  /* 0x0000000400c80947 */ /* 0x000fea0003800000 */
[----:B0-----:R-:W-:Y:S01]  /*1f90*/  LOP3.LUT R3, RZ, R11, RZ, 0x33, !PT ;  /* 0x0000000bff037212 */ /* 0x001fe200078e33ff */
[----:B------:R-:W-:Y:S04]  /*1fa0*/  BSSY.RECONVERGENT B2, `(.L_x_931) ;  /* 0x0000015000027945 */ /* 0x000fe80003800200 */
[----:B------:R-:W-:-:S05]  /*1fb0*/  IMAD.IADD R4, R3, 0x1, R20 ;  /* 0x0000000103047824 */ /* 0x000fca00078e0214 */
        /* <DEDUP_REMOVED lines=10> */
.L_x_933:
[----:B------:R-:W-:-:S06]  /*2060*/  MOV R3, R5 ;  /* 0x0000000500037202 */ /* 0x000fcc0000000f00 */
[----:B------:R0:W2:Y:S01]  /*2070*/  LDG.E.CONSTANT R3, desc[UR6][R2.64] ;  /* 0x0000000602037981 */ /* 0x0000a2000c1e9900 */
[----:B------:R-:W-:Y:S02]  /*2080*/  IADD3 R4, PT, PT, R4, 0x1, RZ ;  /* 0x0000000104047810 */ /* 0x000fe40007ffe0ff */
[----:B------:R-:W-:Y:S02]  /*2090*/  IADD3 R11, PT, PT, R11, 0x100, RZ ;  /* 0x000001000b0b7810 */ /* 0x000fe40007ffe0ff */
[----:B------:R-:W-:Y:S02]  /*20a0*/  ISETP.NE.AND P0, PT, R4, RZ, PT ;  /* 0x000000ff0400720c */ /* 0x000fe40003f05270 */
[----:B0-----:R-:W-:-:S04]  /*20b0*/  IADD3 R2, P2, PT, R2, 0x400, RZ ;  /* 0x0000040002027810 */ /* 0x001fc80007f5e0ff */
[----:B------:R-:W-:Y:S01]  /*20c0*/  IADD3.X R5, PT, PT, RZ, R5, RZ, P2, !PT ;  /* 0x00000005ff057210 */ /* 0x000fe200017fe4ff */
[----:B--2--5:R-:W-:-:S06]  /*20d0*/  FADD R0, R3, R0 ;  /* 0x0000000003007221 */ /* 0x024fcc0000000000 */
[----:B------:R-:W-:Y:S05]  /*20e0*/  @P0 BRA `(.L_x_933) ;  /* 0xfffffffc00dc0947 */ /* 0x000fea000383ffff */
.L_x_932:
[----:B------:R-:W-:Y:S05]  /*20f0*/  BSYNC.RECONVERGENT B2 ;  /* 0x0000000000027941 */ /* 0x000fea0003800200 */
.L_x_931:
        /* <DEDUP_REMOVED lines=8> */
.L_x_936:
        /* <DEDUP_REMOVED lines=9> */
[----:B------:R-:W-:-:S03]  /*2210*/  VIADD R3, R11, 0x800 ;  /* 0x000008000b037836 */ /* 0x000fc60000000000 */
[----:B------:R-:W4:Y:S01]  /*2220*/  LDG.E.CONSTANT R15, desc[UR6][R4.64+0x400] ;  /* 0x00040006040f7981 */ /* 0x000f22000c1e9900 */
        /* <DEDUP_REMOVED lines=32> */
.L_x_935:
[----:B------:R-:W-:Y:S05]  /*2430*/  BSYNC.RECONVERGENT B2 ;  /* 0x0000000000027941 */ /* 0x000fea0003800200 */
.L_x_934:
[----:B------:R-:W-:Y:S01]  /*2440*/  IADD3 R2, PT, PT, -R11, R20, RZ ;  /* 0x000000140b027210 */ /* 0x000fe20007ffe1ff */
[----:B------:R-:W-:Y:S03]  /*2450*/  BSSY.RECONVERGENT B2, `(.L_x_937) ;  /* 0x0000019000027945 */ /* 0x000fe60003800200 */
[----:B------:R-:W-:-:S13]  /*2460*/  ISETP.GT.AND P1, PT, R2, 0x400, PT ;  /* 0x000004000200780c */ /* 0x000fda0003f24270 */
[----:B------:R-:W-:Y:S05]  /*2470*/  @!P1 BRA `(.L_x_938) ;  /* 0x0000000000589947 */ /* 0x000fea0003800000 */
        /* <DEDUP_REMOVED lines=22> */
.L_x_938:
[----:B------:R-:W-:Y:S05]  /*25e0*/  BSYNC.RECONVERGENT B2 ;  /* 0x0000000000027941 */ /* 0x000fea0003800200 */
.L_x_937:
        /* <DEDUP_REMOVED lines=12> */
.L_x_930:
[----:B------:R-:W-:Y:S05]  /*26b0*/  BSYNC.RECONVERGENT B1 ;  /* 0x0000000000017941 */ /* 0x000fea0003800200 */
.L_x_929:
        /* <DEDUP_REMOVED lines=35> */
[----:B--2---:R-:W0:Y:S04]  /*28f0*/  LDS R3, [UR4+0xc] ;  /* 0x00000c04ff037984 */ /* 0x004e280008000800 */
        /* <DEDUP_REMOVED lines=10> */
.L_x_939:
[----:B0-----:R-:W0:Y:S01]  /*29a0*/  S2R R2, SR_LANEID ;  /* 0x0000000000027919 */ /* 0x001e220000000000 */
[----:B------:R-:W-:-:S04]  /*29b0*/  LOP3.LUT R0, R9, 0x3e0, RZ, 0xc0, !PT ;  /* 0x000003e009007812 */ /* 0x000fc800078ec0ff */
[----:B------:R-:W-:Y:S02]  /*29c0*/  IADD3 R3, PT, PT, R0, 0x20, RZ ;  /* 0x0000002000037810 */ /* 0x000fe40007ffe0ff */
[----:B------:R-:W-:Y:S02]  /*29d0*/  LOP3.LUT R7, RZ, R0, RZ, 0x33, !PT ;  /* 0x00000000ff077212 */ /* 0x000fe400078e33ff */
[-C--:B------:R-:W-:Y:S02]  /*29e0*/  ISETP.GT.AND P0, PT, R3, R20.reuse, PT ;  /* 0x000000140300720c */ /* 0x080fe40003f04270 */
[----:B------:R-:W-:-:S04]  /*29f0*/  IADD3 R7, PT, PT, R7, R20, RZ ;  /* 0x0000001407077210 */ /* 0x000fc80007ffe0ff */
[----:B------:R-:W-:-:S05]  /*2a00*/  SEL R4, R7, 0x1f, P0 ;  /* 0x0000001f07047807 */ /* 0x000fca0000000000 */
[----:B------:R-:W1:Y:S01]  /*2a10*/  SHFL.DOWN PT, R0, R5, 0x1, R4 ;  /* 0x0820000005007989 */ /* 0x000e6200000e0004 */
[C---:B0-----:R-:W-:Y:S01]  /*2a20*/  ISETP.GE.AND P0, PT, R2.reuse, R4, PT ;  /* 0x000000040200720c */ /* 0x041fe20003f06270 */
[C---:B------:R-:W-:Y:S01]  /*2a30*/  VIADD R3, R2.reuse, 0x2 ;  /* 0x0000000202037836 */ /* 0x040fe20000000000 */
[----:B------:R-:W-:-:S11]  /*2a40*/  ISETP.NE.AND P1, PT, R2, RZ, PT ;  /* 0x000000ff0200720c */ /* 0x000fd60003f25270 */
[----:B-1----:R-:W-:Y:S01]  /*2a50*/  @!P0 FADD R5, R0, R5 ;  /* 0x0000000500058221 */ /* 0x002fe20000000000 */
[-C--:B------:R-:W-:Y:S01]  /*2a60*/  ISETP.GT.AND P0, PT, R3, R4.reuse, PT ;  /* 0x000000040300720c */ /* 0x080fe20003f04270 */
[----:B------:R-:W0:Y:S01]  /*2a70*/  @!P1 S2R R6, SR_CgaCtaId ;  /* 0x0000000000069919 */ /* 0x000e220000008800 */
[----:B------:R-:W-:Y:S02]  /*2a80*/  IADD3 R3, PT, PT, R2, 0x4, RZ ;  /* 0x0000000402037810 */ /* 0x000fe40007ffe0ff */
[----:B------:R-:W1:Y:S09]  /*2a90*/  SHFL.DOWN PT, R0, R5, 0x2, R4 ;  /* 0x0840000005007989 */ /* 0x000e7200000e0004 */
[----:B-1----:R-:W-:Y:S01]  /*2aa0*/  @!P0 FADD R5, R5, R0 ;  /* 0x0000000005058221 */ /* 0x002fe20000000000 */
[----:B------:R-:W-:-:S02]  /*2ab0*/  ISETP.GT.AND P0, PT, R3, R4, PT ;  /* 0x000000040300720c */ /* 0x000fc40003f04270 */
[----:B------:R-:W-:Y:S02]  /*2ac0*/  IADD3 R3, PT, PT, R2, 0x8, RZ ;  /* 0x0000000802037810 */ /* 0x000fe40007ffe0ff */
[----:B------:R-:W1:Y:S09]  /*2ad0*/  SHFL.DOWN PT, R0, R5, 0x4, R4 ;  /* 0x0880000005007989 */ /* 0x000e7200000e0004 */
[----:B-1----:R-:W-:Y:S01]  /*2ae0*/  @!P0 FADD R5, R5, R0 ;  /* 0x0000000005058221 */ /* 0x002fe20000000000 */
[----:B------:R-:W-:-:S02]  /*2af0*/  ISETP.GT.AND P0, PT, R3, R4, PT ;  /* 0x000000040300720c */ /* 0x000fc40003f04270 */
[----:B------:R-:W-:Y:S02]  /*2b00*/  IADD3 R3, PT, PT, R2, 0x10, RZ ;  /* 0x0000001002037810 */ /* 0x000fe40007ffe0ff */
[----:B------:R-:W1:Y:S01]  /*2b10*/  SHFL.DOWN PT, R0, R5, 0x8, R4 ;  /* 0x0900000005007989 */ /* 0x000e6200000e0004 */
[----:B------:R-:W-:-:S04]  /*2b20*/  @!P1 SHF.R.U32.HI R2, RZ, 0x3, R9 ;  /* 0x00000003ff029819 */ /* 0x000fc80000011609 */
[----:B------:R-:W-:-:S04]  /*2b30*/  @!P1 LOP3.LUT R2, R2, 0x7c, RZ, 0xc0, !PT ;  /* 0x0000007c02029812 */ /* 0x000fc800078ec0ff */
[----:B-1----:R-:W-:Y:S01]  /*2b40*/  @!P0 FADD R5, R5, R0 ;  /* 0x0000000005058221 */ /* 0x002fe20000000000 */
[----:B------:R-:W-:Y:S02]  /*2b50*/  ISETP.GT.AND P0, PT, R3, R4, PT ;  /* 0x000000040300720c */ /* 0x000fe40003f04270 */
[----:B------:R-:W-:Y:S02]  /*2b60*/  @!P1 MOV R3, 0x400 ;  /* 0x0000040000039802 */ /* 0x000fe40000000f00 */
[----:B------:R-:W1:Y:S02]  /*2b70*/  SHFL.DOWN PT, R0, R5, 0x10, R4 ;  /* 0x0a00000005007989 */ /* 0x000e6400000e0004 */
[----:B0-----:R-:W-:-:S04]  /*2b80*/  @!P1 LEA R3, R6, R3, 0x18 ;  /* 0x0000000306039211 */ /* 0x001fc800078ec0ff */
[----:B------:R-:W-:-:S03]  /*2b90*/  @!P1 IADD3 R3, PT, PT, R2, R3, RZ ;  /* 0x0000000302039210 */ /* 0x000fc60007ffe0ff */
[----:B-1----:R-:W-:Y:S01]  /*2ba0*/  @!P0 FADD R5, R5, R0 ;  /* 0x0000000005058221 */ /* 0x002fe20000000000 */
        /* <DEDUP_REMOVED lines=12> */
[----:B-1----:R-:W0:Y:S04]  /*2c70*/  LDS R3, [UR4+0xc] ;  /* 0x00000c04ff037984 */ /* 0x002e280008000800 */
        /* <DEDUP_REMOVED lines=13> */
.L_x_926:
[----:B------:R-:W0:Y:S01]  /*2d50*/  S2R R8, SR_TID.X ;  /* 0x0000000000087919 */ /* 0x000e220000002100 */
[----:B------:R-:W0:Y:S02]  /*2d60*/  LDC.64 R2, c[0x0][0x380] ;  /* 0x0000e000ff027b82 */ /* 0x000e240000000a00 */
[----:B0-----:R-:W-:-:S05]  /*2d70*/  IMAD.WIDE.U32 R2, R8, 0x4, R2 ;  /* 0x0000000408027825 */ /* 0x001fca00078e0002 */
[----:B------:R-:W2:Y:S04]  /*2d80*/  LDG.E.CONSTANT R19, desc[UR6][R2.64] ;  /* 0x0000000602137981 */ /* 0x000ea8000c1e9900 */
[----:B------:R-:W2:Y:S04]  /*2d90*/  LDG.E.CONSTANT R0, desc[UR6][R2.64+0x400] ;  /* 0x0004000602007981 */ /* 0x000ea8000c1e9900 */
[----:B------:R-:W3:Y:S04]  /*2da0*/  LDG.E.CONSTANT R4, desc[UR6][R2.64+0x800] ;  /* 0x0008000602047981 */ /* 0x000ee8000c1e9900 */
[----:B------:R-:W3:Y:S04]  /*2db0*/  LDG.E.CONSTANT R5, desc[UR6][R2.64+0xc00] ;  /* 0x000c000602057981 */ /* 0x000ee8000c1e9900 */
[----:B------:R-:W4:Y:S04]  /*2dc0*/  LDG.E.CONSTANT R6, desc[UR6][R2.64+0x1000] ;  /* 0x0010000602067981 */ /* 0x000f28000c1e9900 */
[----:B------:R-:W4:Y:S04]  /*2dd0*/  LDG.E.CONSTANT R7, desc[UR6][R2.64+0x1400] ;  /* 0x0014000602077981 */ /* 0x000f28000c1e9900 */
[----:B------:R-:W5:Y:S04]  /*2de0*/  LDG.E.CONSTANT R9, desc[UR6][R2.64+0x1800] ;  /* 0x0018000602097981 */ /* 0x000f68000c1e9900 */
        /* <DEDUP_REMOVED lines=8> */
[----:B------:R-:W5:Y:S01]  /*2e70*/  LDG.E.CONSTANT R18, desc[UR6][R2.64+0x3c00] ;  /* 0x003c000602127981 */ /* 0x000f62000c1e9900 */
[----:B------:R-:W-:Y:S01]  /*2e80*/  ISETP.GE.U32.AND P0, PT, R20, 0x2000, PT ;  /* 0x000020001400780c */ /* 0x000fe20003f06070 */
[----:B--2---:R-:W-:Y:S01]  /*2e90*/  FADD R0, R19, R0 ;  /* 0x0000000013007221 */ /* 0x004fe20000000000 */
[----:B---3--:R-:W-:-:S04]  /*2ea0*/  FADD R5, R4, R5 ;  /* 0x0000000504057221 */ /* 0x008fc80000000000 */
[----:B------:R-:W-:Y:S01]  /*2eb0*/  FADD R0, R0, R5 ;  /* 0x0000000500007221 */ /* 0x000fe20000000000 */
[----:B----4-:R-:W-:Y:S01]  /*2ec0*/  FADD R6, R6, R7 ;  /* 0x0000000706067221 */ /* 0x010fe20000000000 */
[----:B-----5:R-:W-:-:S04]  /*2ed0*/  FADD R9, R9, R10 ;  /* 0x0000000a09097221 */ /* 0x020fc80000000000 */
[----:B------:R-:W-:Y:S01]  /*2ee0*/  FADD R9, R6, R9 ;  /* 0x0000000906097221 */ /* 0x000fe20000000000 */
[----:B------:R-:W-:-:S03]  /*2ef0*/  FADD R11, R11, R12 ;  /* 0x0000000c0b0b7221 */ /* 0x000fc60000000000 */
[----:B------:R-:W-:Y:S01]  /*2f00*/  FADD R0, R0, R9 ;  /* 0x0000000900007221 */ /* 0x000fe20000000000 */
[----:B------:R-:W-:-:S04]  /*2f10*/  FADD R14, R13, R14 ;  /* 0x0000000e0d0e7221 */ /* 0x000fc80000000000 */
[----:B------:R-:W-:Y:S01]  /*2f20*/  FADD R11, R11, R14 ;  /* 0x0000000e0b0b7221 */ /* 0x000fe20000000000 */
[----:B------:R-:W-:Y:S01]  /*2f30*/  FADD R15, R15, R16 ;  /* 0x000000100f0f7221 */ /* 0x000fe20000000000 */
[----:B------:R-:W-:-:S04]  /*2f40*/  FADD R18, R17, R18 ;  /* 0x0000001211127221 */ /* 0x000fc80000000000 */
[----:B------:R-:W-:-:S04]  /*2f50*/  FADD R18, R15, R18 ;  /* 0x000000120f127221 */ /* 0x000fc80000000000 */
[----:B------:R-:W-:Y:S01]  /*2f60*/  FADD R5, R11, R18 ;  /* 0x000000120b057221 */ /* 0x000fe20000000000 */
[----:B------:R-:W-:-:S03]  /*2f70*/  HFMA2 R11, -RZ, RZ, 0, 0.00048828125 ;  /* 0x00001000ff0b7431 */ /* 0x000fc600000001ff */
[----:B------:R-:W-:Y:S01]  /*2f80*/  FADD R0, R0, R5 ;  /* 0x0000000500007221 */ /* 0x000fe20000000000 */
[----:B------:R-:W-:Y:S06]  /*2f90*/  @!P0 BRA `(.L_x_940) ;  /* 0x0000000000ac8947 */ /* 0x000fec0003800000 */
[----:B------:R-:W0:Y:S01]  /*2fa0*/  LDC R7, c[0x0][0x390] ;  /* 0x0000e400ff077b82 */ /* 0x000e220000000800 */
[----:B------:R-:W-:Y:S02]  /*2fb0*/  IADD3 R6, PT, PT, R20, -0x1000, RZ ;  /* 0xfffff00014067810 */ /* 0x000fe40007ffe0ff */
[----:B------:R-:W-:-:S07]  /*2fc0*/  MOV R11, 0x1000 ;  /* 0x00001000000b7802 */ /* 0x000fce0000000f00 */
.L_x_942:
[----:B------:R-:W-:-:S05]  /*2fd0*/  IMAD.WIDE R4, R11, 0x4, R2 ;  /* 0x000000040b047825 */ /* 0x000fca00078e0202 */
[----:B------:R-:W2:Y:S04]  /*2fe0*/  LDG.E.CONSTANT R20, desc[UR6][R4.64+0x400] ;  /* 0x0004000604147981 */ /* 0x000ea8000c1e9900 */
[----:B------:R-:W2:Y:S04]  /*2ff0*/  LDG.E.CONSTANT R21, desc[UR6][R4.64+0x800] ;  /* 0x0008000604157981 */ /* 0x000ea8000c1e9900 */
        /* <DEDUP_REMOVED lines=13> */
[----:B------:R1:W5:Y:S01]  /*30d0*/  LDG.E.CONSTANT R18, desc[UR6][R4.64+0x3c00] ;  /* 0x003c000604127981 */ /* 0x000362000c1e9900 */
[----:B--2---:R-:W-:Y:S01]  /*30e0*/  FADD R21, R20, R21 ;  /* 0x0000001514157221 */ /* 0x004fe20000000000 */
[----:B0-----:R-:W-:-:S05]  /*30f0*/  MOV R20, R7 ;  /* 0x0000000700147202 */ /* 0x001fca0000000f00 */
[----:B-1----:R-:W-:Y:S02]  /*3100*/  IMAD.IADD R4, R20, 0x1, -R11 ;  /* 0x0000000114047824 */ /* 0x002fe400078e0a0b */
[----:B---3--:R-:W-:-:S03]  /*3110*/  FADD R0, R19, R0 ;  /* 0x0000000013007221 */ /* 0x008fc60000000000 */
[----:B------:R-:W-:Y:S01]  /*3120*/  ISETP.GE.AND P0, PT, R4, 0x1000, PT ;  /* 0x000010000400780c */ /* 0x000fe20003f06270 */
[----:B----4-:R-:W-:Y:S01]  /*3130*/  FADD R22, R22, R23 ;  /* 0x0000001716167221 */ /* 0x010fe20000000000 */
[----:B------:R-:W-:Y:S01]  /*3140*/  FADD R0, R0, R21 ;  /* 0x0000001500007221 */ /* 0x000fe20000000000 */
[----:B-----5:R-:W-:-:S04]  /*3150*/  FADD R25, R24, R25 ;  /* 0x0000001918197221 */ /* 0x020fc80000000000 */
[----:B------:R-:W-:Y:S01]  /*3160*/  FADD R25, R22, R25 ;  /* 0x0000001916197221 */ /* 0x000fe20000000000 */
[----:B------:R-:W-:Y:S01]  /*3170*/  FADD R16, R16, R17 ;  /* 0x0000001110107221 */ /* 0x000fe20000000000 */
[----:B------:R-:W-:-:S04]  /*3180*/  FADD R15, R15, R10 ;  /* 0x0000000a0f0f7221 */ /* 0x000fc80000000000 */
[----:B------:R-:W-:Y:S01]  /*3190*/  FADD R15, R16, R15 ;  /* 0x0000000f100f7221 */ /* 0x000fe20000000000 */
[----:B------:R-:W-:Y:S01]  /*31a0*/  FADD R9, R14, R9 ;  /* 0x000000090e097221 */ /* 0x000fe20000000000 */
[----:B------:R-:W-:-:S04]  /*31b0*/  FADD R12, R13, R12 ;  /* 0x0000000c0d0c7221 */ /* 0x000fc80000000000 */
[----:B------:R-:W-:Y:S01]  /*31c0*/  FADD R12, R9, R12 ;  /* 0x0000000c090c7221 */ /* 0x000fe20000000000 */
[----:B------:R-:W-:-:S03]  /*31d0*/  FADD R0, R0, R25 ;  /* 0x0000001900007221 */ /* 0x000fc60000000000 */
[----:B------:R-:W-:-:S04]  /*31e0*/  FADD R15, R15, R12 ;  /* 0x0000000c0f0f7221 */ /* 0x000fc80000000000 */
[----:B------:R-:W-:-:S04]  /*31f0*/  FADD R15, R0, R15 ;  /* 0x0000000f000f7221 */ /* 0x000fc80000000000 */
[----:B------:R-:W-:Y:S01]  /*3200*/  FADD R0, R18, R15 ;  /* 0x0000000f12007221 */ /* 0x000fe20000000000 */
[----:B------:R-:W-:Y:S06]  /*3210*/  @!P0 BRA `(.L_x_941) ;  /* 0x0000000800308947 */ /* 0x000fec0003800000 */
[----:B------:R-:W-:-:S04]  /*3220*/  IADD3 R11, PT, PT, R11, 0x1000, RZ ;  /* 0x000010000b0b7810 */ /* 0x000fc80007ffe0ff */
[----:B------:R-:W-:-:S13]  /*3230*/  ISETP.GT.AND P0, PT, R11, R6, PT ;  /* 0x000000060b00720c */ /* 0x000fda0003f04270 */
[----:B------:R-:W-:Y:S05]  /*3240*/  @!P0 BRA `(.L_x_942) ;  /* 0xfffffffc00608947 */ /* 0x000fea000383ffff */
.L_x_940:
[----:B------:R-:W-:-:S13]  /*3250*/  ISETP.GE.AND P0, PT, R11, R20, PT ;  /* 0x000000140b00720c */ /* 0x000fda0003f06270 */
[----:B------:R-:W-:Y:S05]  /*3260*/  @P0 BRA `(.L_x_941) ;  /* 0x00000008001c0947 */ /* 0x000fea0003800000 */
[----:B------:R-:W-:Y:S01]  /*3270*/  IADD3 R9, PT, PT, -R11, R20, RZ ;  /* 0x000000140b097210 */ /* 0x000fe20007ffe1ff */
[----:B------:R-:W-:Y:S03]  /*3280*/  BSSY.RECONVERGENT B1, `(.L_x_941) ;  /* 0x0000085000017945 */ /* 0x000fe60003800200 */
        /* <DEDUP_REMOVED lines=16> */
.L_x_946:
        /* <DEDUP_REMOVED lines=8> */
.L_x_945:
[----:B------:R-:W-:Y:S05]  /*3410*/  BSYNC.RECONVERGENT B2 ;  /* 0x0000000000027941 */ /* 0x000fea0003800200 */
.L_x_944:
[----:B------:R-:W-:Y:S05]  /*3420*/  @!P1 BRA `(.L_x_943) ;  /* 0x0000000400a89947 */ /* 0x000fea0003800000 */
[----:B------:R-:W0:Y:S01]  /*3430*/  LDCU.64 UR4, c[0x0][0x380] ;  /* 0x00007000ff0477ac */ /* 0x000e220008000a00 */
[----:B------:R-:W-:Y:S01]  /*3440*/  IADD3 R5, PT, PT, R9, -R10, RZ ;  /* 0x8000000a09057210 */ /* 0x000fe20007ffe0ff */
[----:B------:R-:W-:Y:S01]  /*3450*/  BSSY.RECONVERGENT B2, `(.L_x_947) ;  /* 0x000003b000027945 */ /* 0x000fe20003800200 */
[CC--:B------:R-:W-:Y:S02]  /*3460*/  IADD3 R3, P0, PT, R10.reuse, R11.reuse, RZ ;  /* 0x0000000b0a037210 */ /* 0x0c0fe40007f1e0ff */
[----:B------:R-:W-:Y:S02]  /*3470*/  ISETP.GT.AND P1, PT, R5, 0xc00, PT ;  /* 0x00000c000500780c */ /* 0x000fe40003f24270 */
[----:B------:R-:W-:Y:S01]  /*3480*/  IADD3 R11, PT, PT, R10, R11, RZ ;  /* 0x0000000b0a0b7210 */ /* 0x000fe20007ffe0ff */
[----:B------:R-:W-:Y:S01]  /*3490*/  IMAD.X R4, RZ, RZ, RZ, P0 ;  /* 0x000000ffff047224 */ /* 0x000fe200000e06ff */
[----:B0-----:R-:W-:-:S04]  /*34a0*/  LEA R2, P0, R3, UR4, 0x2 ;  /* 0x0000000403027c11 */ /* 0x001fc8000f8010ff */
[----:B------:R-:W-:Y:S02]  /*34b0*/  LEA.HI.X R3, R3, UR5, R4, 0x2, P0 ;  /* 0x0000000503037c11 */ /* 0x000fe400080f1404 */
[----:B------:R-:W-:-:S04]  /*34c0*/  IADD3 R2, P0, PT, R2, 0x800, RZ ;  /* 0x0000080002027810 */ /* 0x000fc80007f1e0ff */
[----:B------:R-:W-:Y:S02]  /*34d0*/  IADD3.X R3, PT, PT, RZ, R3, RZ, P0, !PT ;  /* 0x00000003ff037210 */ /* 0x000fe400007fe4ff */
[----:B------:R-:W-:Y:S01]  /*34e0*/  PLOP3.LUT P0, PT, PT, PT, PT, 0x80, 0x8 ;  /* 0x000000000008781c */ /* 0x000fe20003f0f070 */
[----:B------:R-:W-:-:S12]  /*34f0*/  @!P1 BRA `(.L_x_948) ;  /* 0x0000000000c09947 */ /* 0x000fd80003800000 */
[----:B------:R-:W-:Y:S02]  /*3500*/  PLOP3.LUT P0, PT, PT, PT, PT, 0x8, 0x80 ;  /* 0x000000000080781c */ /* 0x000fe40003f0e170 */
[----:B------:R-:W-:-:S11]  /*3510*/  IADD3 R13, PT, PT, R9, -0xc00, RZ ;  /* 0xfffff400090d7810 */ /* 0x000fd60007ffe0ff */
.L_x_949:
[----:B------:R-:W0:Y:S01]  /*3520*/  LDC.64 R4, c[0x0][0x380] ;  /* 0x0000e000ff047b82 */ /* 0x000e220000000a00 */
[----:B------:R-:W2:Y:S01]  /*3530*/  LDG.E.CONSTANT R12, desc[UR6][R2.64+-0x400] ;  /* 0xfffc0006020c7981 */ /* 0x000ea2000c1e9900 */
[----:B------:R-:W-:-:S03]  /*3540*/  IADD3 R25, PT, PT, R11, 0x400, RZ ;  /* 0x000004000b197810 */ /* 0x000fc60007ffe0ff */
[----:B------:R-:W3:Y:S04]  /*3550*/  LDG.E.CONSTANT R20, desc[UR6][R2.64] ;  /* 0x0000000602147981 */ /* 0x000ee8000c1e9900 */
[----:B------:R-:W4:Y:S01]  /*3560*/  LDG.E.CONSTANT R19, desc[UR6][R2.64+0x400] ;  /* 0x0004000602137981 */ /* 0x000f22000c1e9900 */
[----:B------:R-:W-:-:S03]  /*3570*/  IADD3 R7, PT, PT, R11, 0x800, RZ ;  /* 0x000008000b077810 */ /* 0x000fc60007ffe0ff */
[----:B------:R-:W5:Y:S04]  /*3580*/  LDG.E.CONSTANT R17, desc[UR6][R2.64+0xc00] ;  /* 0x000c000602117981 */ /* 0x000f68000c1e9900 */
[----:B------:R-:W5:Y:S01]  /*3590*/  LDG.E.CONSTANT R16, desc[UR6][R2.64+0x1000] ;  /* 0x0010000602107981 */ /* 0x000f62000c1e9900 */
[----:B------:R-:W-:-:S03]  /*35a0*/  IADD3 R23, PT, PT, R11, 0xc00, RZ ;  /* 0x00000c000b177810 */ /* 0x000fc60007ffe0ff */
[----:B------:R-:W5:Y:S01]  /*35b0*/  LDG.E.CONSTANT R22, desc[UR6][R2.64+0x1c00] ;  /* 0x001c000602167981 */ /* 0x000f62000c1e9900 */
[----:B0-----:R-:W-:-:S03]  /*35c0*/  IMAD.WIDE.U32 R14, R11, 0x4, R4 ;  /* 0x000000040b0e7825 */ /* 0x001fc600078e0004 */
[----:B------:R-:W5:Y:S04]  /*35d0*/  LDG.E.CONSTANT R21, desc[UR6][R2.64+0x2000] ;  /* 0x0020000602157981 */ /* 0x000f68000c1e9900 */
[----:B------:R-:W5:Y:S04]  /*35e0*/  LDG.E.CONSTANT R26, desc[UR6][R2.64+0x3000] ;  /* 0x00300006021a7981 */ /* 0x000f68000c1e9900 */
[----:B------:R-:W2:Y:S01]  /*35f0*/  LDG.E.CONSTANT R15, desc[UR6][R14.64] ;  /* 0x000000060e0f7981 */ /* 0x000ea2000c1e9900 */
[----:B------:R-:W-:-:S05]  /*3600*/  IMAD.WIDE.U32 R24, R25, 0x4, R4 ;  /* 0x0000000419187825 */ /* 0x000fca00078e0004 */
[----:B------:R-:W5:Y:S01]  /*3610*/  LDG.E.CONSTANT R18, desc[UR6][R24.64] ;  /* 0x0000000618127981 */ /* 0x000f62000c1e9900 */
[----:B------:R-:W-:-:S03]  /*3620*/  IMAD.WIDE.U32 R6, R7, 0x4, R4 ;  /* 0x0000000407067825 */ /* 0x000fc600078e0004 */
        /* <DEDUP_REMOVED lines=8> */
[----:B------:R-:W-:Y:S01]  /*36b0*/  ISETP.GE.AND P1, PT, R10, R13, PT ;  /* 0x0000000d0a00720c */ /* 0x000fe20003f26270 */
[----:B------:R-:W-:Y:S01]  /*36c0*/  VIADD R11, R11, 0x1000 ;  /* 0x000010000b0b7836 */ /* 0x000fe20000000000 */
[----:B0-----:R-:W-:-:S04]  /*36d0*/  IADD3 R2, P2, PT, R2, 0x4000, RZ ;  /* 0x0000400002027810 */ /* 0x001fc80007f5e0ff */
        /* <DEDUP_REMOVED lines=18> */
.L_x_948:
[----:B------:R-:W-:Y:S05]  /*3800*/  BSYNC.RECONVERGENT B2 ;  /* 0x0000000000027941 */ /* 0x000fea0003800200 */
.L_x_947:
[----:B------:R-:W-:Y:S01]  /*3810*/  IADD3 R4, PT, PT, R9, -R10, RZ ;  /* 0x8000000a09047210 */ /* 0x000fe20007ffe0ff */
[----:B------:R-:W-:Y:S03]  /*3820*/  BSSY.RECONVERGENT B2, `(.L_x_950) ;  /* 0x000001e000027945 */ /* 0x000fe60003800200 */
[----:B------:R-:W-:-:S13]  /*3830*/  ISETP.GT.AND P1, PT, R4, 0x400, PT ;  /* 0x000004000400780c */ /* 0x000fda0003f24270 */
[----:B------:R-:W-:Y:S05]  /*3840*/  @!P1 BRA `(.L_x_951) ;  /* 0x00000000006c9947 */ /* 0x000fea0003800000 */
[----:B------:R-:W0:Y:S01]  /*3850*/  LDC.64 R6, c[0x0][0x380] ;  /* 0x0000e000ff067b82 */ /* 0x000e220000000a00 */
[----:B------:R-:W2:Y:S01]  /*3860*/  LDG.E.CONSTANT R13, desc[UR6][R2.64+-0x400] ;  /* 0xfffc0006020d7981 */ /* 0x000ea2000c1e9900 */
[----:B------:R-:W-:-:S03]  /*3870*/  IADD3 R17, PT, PT, R11, 0x400, RZ ;  /* 0x000004000b117810 */ /* 0x000fc60007ffe0ff */
[----:B------:R-:W3:Y:S04]  /*3880*/  LDG.E.CONSTANT R15, desc[UR6][R2.64] ;  /* 0x00000006020f7981 */ /* 0x000ee8000c1e9900 */
[----:B------:R-:W4:Y:S04]  /*3890*/  LDG.E.CONSTANT R19, desc[UR6][R2.64+0xc00] ;  /* 0x000c000602137981 */ /* 0x000f28000c1e9900 */
[----:B------:R-:W5:Y:S04]  /*38a0*/  LDG.E.CONSTANT R21, desc[UR6][R2.64+0x1000] ;  /* 0x0010000602157981 */ /* 0x000f68000c1e9900 */
[----:B------:R-:W5:Y:S01]  /*38b0*/  LDG.E.CONSTANT R23, desc[UR6][R2.64+0x1400] ;  /* 0x0014000602177981 */ /* 0x000f62000c1e9900 */
[----:B0-----:R-:W-:-:S06]  /*38c0*/  IMAD.WIDE.U32 R4, R11, 0x4, R6 ;  /* 0x000000040b047825 */ /* 0x001fcc00078e0006 */
[----:B------:R0:W2:Y:S01]  /*38d0*/  LDG.E.CONSTANT R5, desc[UR6][R4.64] ;  /* 0x0000000604057981 */ /* 0x0000a2000c1e9900 */
[----:B------:R-:W-:-:S03]  /*38e0*/  IMAD.WIDE.U32 R6, R17, 0x4, R6 ;  /* 0x0000000411067825 */ /* 0x000fc600078e0006 */
[----:B------:R1:W4:Y:S04]  /*38f0*/  LDG.E.CONSTANT R17, desc[UR6][R2.64+0x400] ;  /* 0x0004000602117981 */ /* 0x000328000c1e9900 */
[----:B------:R-:W5:Y:S01]  /*3900*/  LDG.E.CONSTANT R7, desc[UR6][R6.64] ;  /* 0x0000000606077981 */ /* 0x000f62000c1e9900 */
[----:B0-----:R-:W-:Y:S02]  /*3910*/  IADD3 R4, P1, PT, R2, 0x2000, RZ ;  /* 0x0000200002047810 */ /* 0x001fe40007f3e0ff */
[----:B------:R-:W-:Y:S02]  /*3920*/  PLOP3.LUT P0, PT, PT, PT, PT, 0x8, 0x80 ;  /* 0x000000000080781c */ /* 0x000fe40003f0e170 */
[----:B------:R-:W-:Y:S02]  /*3930*/  IADD3 R10, PT, PT, R10, 0x800, RZ ;  /* 0x000008000a0a7810 */ /* 0x000fe40007ffe0ff */
[----:B------:R-:W-:-:S02]  /*3940*/  IADD3 R11, PT, PT, R11, 0x800, RZ ;  /* 0x000008000b0b7810 */ /* 0x000fc40007ffe0ff */
[----:B-1----:R-:W-:Y:S01]  /*3950*/  MOV R2, R4 ;  /* 0x0000000400027202 */ /* 0x002fe20000000f00 */
[----:B--2---:R-:W-:-:S04]  /*3960*/  FADD R0, R0, R5 ;  /* 0x0000000500007221 */ /* 0x004fc80000000000 */
[----:B------:R-:W-:-:S04]  /*3970*/  FADD R0, R0, R13 ;  /* 0x0000000d00007221 */ /* 0x000fc80000000000 */
[----:B---3--:R-:W-:-:S04]  /*3980*/  FADD R0, R0, R15 ;  /* 0x0000000f00007221 */ /* 0x008fc80000000000 */
[----:B----4-:R-:W-:-:S04]  /*3990*/  FADD R0, R0, R17 ;  /* 0x0000001100007221 */ /* 0x010fc80000000000 */
[----:B-----5:R-:W-:-:S04]  /*39a0*/  FADD R0, R0, R7 ;  /* 0x0000000700007221 */ /* 0x020fc80000000000 */
[----:B------:R-:W-:Y:S01]  /*39b0*/  FADD R0, R0, R19 ;  /* 0x0000001300007221 */ /* 0x000fe20000000000 */
[----:B------:R-:W-:-:S03]  /*39c0*/  IADD3.X R5, PT, PT, RZ, R3, RZ, P1, !PT ;  /* 0x00000003ff057210 */ /* 0x000fc60000ffe4ff */
[----:B------:R-:W-:Y:S01]  /*39d0*/  FADD R0, R0, R21 ;  /* 0x0000001500007221 */ /* 0x000fe20000000000 */
[----:B------:R-:W-:-:S03]  /*39e0*/  MOV R3, R5 ;  /* 0x0000000500037202 */ /* 0x000fc60000000f00 */
[----:B------:R-:W-:-:S07]  /*39f0*/  FADD R0, R0, R23 ;  /* 0x0000001700007221 */ /* 0x000fce0000000000 */
.L_x_951:
[----:B------:R-:W-:Y:S05]  /*3a00*/  BSYNC.RECONVERGENT B2 ;  /* 0x0000000000027941 */ /* 0x000fea0003800200 */
.L_x_950:
[----:B------:R-:W-:-:S13]  /*3a10*/  ISETP.LT.OR P0, PT, R10, R9, P0 ;  /* 0x000000090a00720c */ /* 0x000fda0000701670 */
[----:B------:R-:W-:Y:S05]  /*3a20*/  @!P0 BRA `(.L_x_943) ;  /* 0x0000000000288947 */ /* 0x000fea0003800000 */
[----:B------:R-:W0:Y:S01]  /*3a30*/  LDC.64 R4, c[0x0][0x380] ;  /* 0x0000e000ff047b82 */ /* 0x000e220000000a00 */
[----:B------:R-:W2:Y:S04]  /*3a40*/  LDG.E.CONSTANT R7, desc[UR6][R2.64+-0x400] ;  /* 0xfffc000602077981 */ /* 0x000ea8000c1e9900 */
[----:B------:R-:W3:Y:S01]  /*3a50*/  LDG.E.CONSTANT R9, desc[UR6][R2.64] ;  /* 0x0000000602097981 */ /* 0x000ee2000c1e9900 */
[----:B0-----:R-:W-:-:S03]  /*3a60*/  IMAD.WIDE.U32 R4, R11, 0x4, R4 ;  /* 0x000000040b047825 */ /* 0x001fc600078e0004 */
[----:B------:R-:W4:Y:S04]  /*3a70*/  LDG.E.CONSTANT R11, desc[UR6][R2.64+0x400] ;  /* 0x00040006020b7981 */ /* 0x000f28000c1e9900 */
[----:B------:R-:W5:Y:S02]  /*3a80*/  LDG.E.CONSTANT R5, desc[UR6][R4.64] ;  /* 0x0000000604057981 */ /* 0x000f64000c1e9900 */
[----:B-----5:R-:W-:-:S04]  /*3a90*/  FADD R0, R0, R5 ;  /* 0x0000000500007221 */ /* 0x020fc80000000000 */
[----:B--2---:R-:W-:-:S04]  /*3aa0*/  FADD R0, R0, R7 ;  /* 0x0000000700007221 */ /* 0x004fc80000000000 */
[----:B---3--:R-:W-:-:S04]  /*3ab0*/  FADD R0, R0, R9 ;  /* 0x0000000900007221 */ /* 0x008fc80000000000 */
[----:B----4-:R-:W-:-:S07]  /*3ac0*/  FADD R0, R0, R11 ;  /* 0x0000000b00007221 */ /* 0x010fce0000000000 */
.L_x_943:
[----:B------:R-:W-:Y:S05]  /*3ad0*/  BSYNC.RECONVERGENT B1 ;  /* 0x0000000000017941 */ /* 0x000fea0003800200 */
.L_x_941:
[----:B------:R-:W0:Y:S01]  /*3ae0*/  S2R R6, SR_LANEID ;  /* 0x0000000000067919 */ /* 0x000e220000000000 */
[----:B------:R-:W-:-:S05]  /*3af0*/  MOV R3, R0 ;  /* 0x0000000000037202 */ /* 0x000fca0000000f00 */
        /* <DEDUP_REMOVED lines=30> */
[----:B------:R-:W1:Y:S04]  /*3ce0*/  LDS R3, [UR4+0xc] ;  /* 0x00000c04ff037984 */ /* 0x000e680008000800 */
[----:B0-----:R-:W0:Y:S04]  /*3cf0*/  LDS.128 R4, [UR4+0x10] ;  /* 0x00001004ff047984 */ /* 0x001e280008000c00 */
[----:B------:R-:W2:Y:S01]  /*3d00*/  LDS.64 R8, [UR4+0x20] ;  /* 0x00002004ff087984 */ /* 0x000ea20008000a00 */
[----:B-1----:R-:W-:-:S04]  /*3d10*/  FADD R3, R0, R3 ;  /* 0x0000000300037221 */ /* 0x002fc80000000000 */
[----:B0-----:R-:W-:-:S04]  /*3d20*/  FADD R4, R3, R4 ;  /* 0x0000000403047221 */ /* 0x001fc80000000000 */
[----:B------:R-:W-:-:S04]  /*3d30*/  FADD R5, R4, R5 ;  /* 0x0000000504057221 */ /* 0x000fc80000000000 */
[----:B------:R-:W-:-:S04]  /*3d40*/  FADD R6, R5, R6 ;  /* 0x0000000605067221 */ /* 0x000fc80000000000 */
[----:B------:R-:W-:-:S04]  /*3d50*/  FADD R7, R6, R7 ;  /* 0x0000000706077221 */ /* 0x000fc80000000000 */
[----:B--2---:R-:W-:-:S04]  /*3d60*/  FADD R8, R7, R8 ;  /* 0x0000000807087221 */ /* 0x004fc80000000000 */
[----:B------:R-:W-:-:S07]  /*3d70*/  FADD R0, R8, R9 ;  /* 0x0000000908007221 */ /* 0x000fce0000000000 */
.L_x_913:
[----:B------:R-:W-:Y:S05]  /*3d80*/  BSYNC.RECONVERGENT B0 ;  /* 0x0000000000007941 */ /* 0x000fea0003800200 */
.L_x_897:
[----:B------:R-:W-:Y:S05]  /*3d90*/  @P0 EXIT ;  /* 0x000000000000094d */ /* 0x000fea0003800000 */
[----:B01234-:R-:W0:Y:S01]  /*3da0*/  LDC.64 R2, c[0x0][0x388] ;  /* 0x0000e200ff027b82 */ /* 0x01fe220000000a00 */
[----:B------:R-:W1:Y:S02]  /*3db0*/  LDCU UR4, c[0x0][0x398] ;  /* 0x00007300ff0477ac */ /* 0x000e640008000800 */
[----:B-1----:R-:W-:-:S05]  /*3dc0*/  FADD R5, R0, UR4 ;  /* 0x0000000400057e21 */ /* 0x002fca0008000000 */
[----:B0-----:R-:W-:Y:S01]  /*3dd0*/  STG.E desc[UR6][R2.64], R5 ;  /* 0x0000000502007986 */ /* 0x001fe2000c101906 */
[----:B------:R-:W-:Y:S05]  /*3de0*/  EXIT ;  /* 0x000000000000794d */ /* 0x000fea0003800000 */
.L_x_952:
        /* <DEDUP_REMOVED lines=9> */
.L_x_1760:


//--------------------- .text._ZN3cub18CUB_300001_SM_10006detail6reduce18DeviceReduceKernelINS2_10policy_hubIfyN4cuda3std3__44plusIfEEE10Policy1000EN6thrust24THRUST_300001_SM_1000_NS12zip_iteratorINS7_5tupleIJNSD_6detail15normal_iteratorINSD_10device_ptrIfEEEESK_EEEEEyS9_f4funcEEvT0_PT3_T1_NS0_13GridEvenShareISR_EET2_T4_ --------------------------
	.section	.text._ZN3cub18CUB_300001_SM_10006detail6reduce18DeviceReduceKernelINS2_10policy_hubIfyN4cuda3std3__44plusIfEEE10Policy1000EN6thrust24THRUST_300001_SM_1000_NS12zip_iteratorINS7_5tupleIJNSD_6detail15normal_iteratorINSD_10device_ptrIfEEEESK_EEEEEyS9_f4funcEEvT0_PT3_T1_NS0_13GridEvenShareISR_EET2_T4_,"ax",@progbits
	.align	128
        .global         _ZN3cub18CUB_300001_SM_10006detail6reduce18DeviceReduceKernelINS2_10policy_hubIfyN4cuda3std3__44plusIfEEE10Policy1000EN6thrust24THRUST_300001_SM_1000_NS12zip_iteratorINS7_5tupleIJNSD_6detail15normal_iteratorINSD_10device_ptrIfEEEESK_EEEEEyS9_f4funcEEvT0_PT3_T1_NS0_13GridEvenShareISR_EET2_T4_
        .type           _ZN3cub18CUB_300001_SM_10006detail6reduce18DeviceReduceKernelINS2_10policy_hubIfyN4cuda3std3__44plusIfEEE10Policy1000EN6thrust24THRUST_300001_SM_1000_NS12zip_iteratorINS7_5tupleIJNSD_6detail15normal_iteratorINSD_10device_ptrIfEEEESK_EEEEEyS9_f4funcEEvT0_PT3_T1_NS0_13GridEvenShareISR_EET2_T4_,@function
        .size           _ZN3cub18CUB_300001_SM_10006detail6reduce18DeviceReduceKernelINS2_10policy_hubIfyN4cuda3std3__44plusIfEEE10Policy1000EN6thrust24THRUST_300001_SM_1000_NS12zip_iteratorINS7_5tupleIJNSD_6detail15normal_iteratorINSD_10device_ptrIfEEEESK_EEEEEyS9_f4funcEEvT0_PT3_T1_NS0_13GridEvenShareISR_EET2_T4_,(.L_x_1761 - _ZN3cub18CUB_300001_SM_10006detail6reduce18DeviceReduceKernelINS2_10policy_hubIfyN4cuda3std3__44plusIfEEE10Policy1000EN6thrust24THRUST_300001_SM_1000_NS12zip_iteratorINS7_5tupleIJNSD_6detail15normal_iteratorINSD_10device_ptrIfEEEESK_EEEEEyS9_f4funcEEvT0_PT3_T1_NS0_13GridEvenShareISR_EET2_T4_)
        .other          _ZN3cub18CUB_300001_SM_10006detail6reduce18DeviceReduceKernelINS2_10policy_hubIfyN4cuda3std3__44plusIfEEE10Policy1000EN6thrust24THRUST_300001_SM_1000_NS12zip_iteratorINS7_5tupleIJNSD_6detail15normal_iteratorINSD_10device_ptrIfEEEESK_EEEEEyS9_f4funcEEvT0_PT3_T1_NS0_13GridEvenShareISR_EET2_T4_,@"STO_CUDA_ENTRY STV_DEFAULT"
_ZN3cub18CUB_300001_SM_10006detail6reduce18DeviceReduceKernelINS2_10policy_hubIfyN4cuda3std3__44plusIfEEE10Policy1000EN6thrust24THRUST_300001_SM_1000_NS12zip_iteratorINS7_5tupleIJNSD_6detail15normal_iteratorINSD_10device_ptrIfEEEESK_EEEEEyS9_f4funcEEvT0_PT3_T1_NS0_13GridEvenShareISR_EET2_T4_:
.text._ZN3cub18CUB_300001_SM_10006detail6reduce18DeviceReduceKernelINS2_10policy_hubIfyN4cuda3std3__44plusIfEEE10Policy1000EN6thrust24THRUST_300001_SM_1000_NS12zip_iteratorINS7_5tupleIJNSD_6detail15normal_iteratorINSD_10device_ptrIfEEEESK_EEEEEyS9_f4funcEEvT0_PT3_T1_NS0_13GridEvenShareISR_EET2_T4_:
[----:B------:R-:W-:Y:S08]  /*0000*/  LDC R1, c[0x0][0x37c] ;  /* 0x0000df00ff017b82 */ /* 0x000ff00000000800 */
[----:B------:R-:W0:Y:S01]  /*0010*/  S2UR UR17, SR_CTAID.X ;  /* 0x00000000001179c3 */ /* 0x000e220000002500 */
[----:B------:R-:W1:Y:S01]  /*0020*/  LDCU.64 UR6, c[0x0][0x3c0] ;  /* 0x00007800ff0677ac */ /* 0x000e620008000a00 */
[----:B------:R-:W-:Y:S01]  /*0030*/  BSSY.RECONVERGENT B0, `(.L_x_953) ;  /* 0x0000313000007945 */ /* 0x000fe20003800200 */
[----:B------:R-:W2:Y:S01]  /*0040*/  LDCU UR15, c[0x0][0x3c8] ;  /* 0x00007900ff0f77ac */ /* 0x000ea20008000800 */
[----:B------:R-:W3:Y:S01]  /*0050*/  LDCU.64 UR18, c[0x0][0x358] ;  /* 0x00006b00ff1277ac */ /* 0x000ee20008000a00 */
[----:B--2---:R-:W-:-:S02]  /*0060*/  USHF.L.U32 UR5, UR15, 0xc, URZ ;  /* 0x0000000c0f057899 */ /* 0x004fc400080006ff */
[----:B0-----:R-:W-:Y:S02]  /*0070*/  USHF.L.U32 UR12, UR17, 0xc, URZ ;  /* 0x0000000c110c7899 */ /* 0x001fe400080006ff */
[----:B------:R-:W-:Y:S02]  /*0080*/  USHF.R.S32.HI UR4, URZ, 0x1f, UR5 ;  /* 0x0000001fff047899 */ /* 0x000fe40008011405 */
[----:B-1----:R-:W-:-:S04]  /*0090*/  UIADD3 UR13, UP0, UPT, -UR12, UR6, URZ ;  /* 0x000000060c0d7290 */ /* 0x002fc8000ff1e1ff */
[----:B------:R-:W-:Y:S02]  /*00a0*/  UIADD3.X UR14, UPT, UPT, UR7, -0x1, URZ, UP0, !UPT ;  /* 0xffffffff070e7890 */ /* 0x000fe400087fe4ff */
[----:B------:R-:W-:-:S04]  /*00b0*/  UISETP.GT.U32.AND UP0, UPT, UR13, 0xfff, UPT ;  /* 0x00000fff0d00788c */ /* 0x000fc8000bf04070 */
[----:B------:R-:W-:-:S09]  /*00c0*/  UISETP.GT.U32.AND.EX UP0, UPT, UR14, URZ, UPT, UP0 ;  /* 0x000000ff0e00728c */ /* 0x000fd2000bf04100 */
[----:B---3--:R-:W-:Y:S05]  /*00d0*/  BRA.U UP0, `(.L_x_954) ;  /* 0x0000001500207547 */ /* 0x008fea000b800000 */
[----:B------:R-:W0:Y:S01]  /*00e0*/  S2R R0, SR_TID.X ;  /* 0x0000000000007919 */ /* 0x000e220000002100 */
[----:B------:R-:W-:Y:S01]  /*00f0*/  UIADD3 UR7, UPT, UPT, -UR12, UR6, URZ ;  /* 0x000000060c077290 */ /* 0x000fe2000fffe1ff */
[----:B------:R-:W-:Y:S01]  /*0100*/  BSSY.RECONVERGENT B1, `(.L_x_955) ;  /* 0x000000f000017945 */ /* 0x000fe20003800200 */
[----:B------:R-:W-:-:S04]  /*0110*/  HFMA2 R15, -RZ, RZ, 0, 0 ;  /* 0x00000000ff0f7431 */ /* 0x000fc800000001ff */
[----:B0-----:R-:W-:Y:S02]  /*0120*/  ISETP.GE.AND P0, PT, R0, UR7, PT ;  /* 0x0000000700007c0c */ /* 0x001fe4000bf06270 */
[----:B------:R-:W-:-:S11]  /*0130*/  MOV R6, R0 ;  /* 0x0000000000067202 */ /* 0x000fd60000000f00 */
[----:B------:R-:W-:Y:S05]  /*0140*/  @P0 BRA `(.L_x_956) ;  /* 0x0000000000280947 */ /* 0x000fea0003800000 */
[----:B------:R-:W0:Y:S01]  /*0150*/  LDC.64 R2, c[0x0][0x380] ;  /* 0x0000e000ff027b82 */ /* 0x000e220000000a00 */
[----:B------:R-:W-:-:S07]  /*0160*/  IADD3 R7, PT, PT, R0, UR12, RZ ;  /* 0x0000000c00077c10 */ /* 0x000fce000fffe0ff */
[----:B------:R-:W1:Y:S01]  /*0170*/  LDC.64 R4, c[0x0][0x388] ;  /* 0x0000e200ff047b82 */ /* 0x000e620000000a00 */
[----:B0-----:R-:W-:-:S06]  /*0180*/  IMAD.WIDE.U32 R2, R7, 0x4, R2 ;  /* 0x0000000407027825 */ /* 0x001fcc00078e0002 */
[----:B------:R-:W2:Y:S01]  /*0190*/  LDG.E R2, desc[UR18][R2.64] ;  /* 0x0000001202027981 */ /* 0x000ea2000c1e1900 */
[----:B-1----:R-:W-:-:S06]  /*01a0*/  IMAD.WIDE.U32 R4, R7, 0x4, R4 ;  /* 0x0000000407047825 */ /* 0x002fcc00078e0004 */
[----:B------:R-:W2:Y:S01]  /*01b0*/  LDG.E R5, desc[UR18][R4.64] ;  /* 0x0000001204057981 */ /* 0x000ea2000c1e1900 */
[----:B------:R-:W-:Y:S01]  /*01c0*/  IADD3 R6, PT, PT, R0, 0x100, RZ ;  /* 0x0000010000067810 */ /* 0x000fe20007ffe0ff */
[----:B--2---:R-:W-:-:S04]  /*01d0*/  FADD R15, R2, -R5 ;  /* 0x80000005020f7221 */ /* 0x004fc80000000000 */
[----:B------:R-:W-:-:S07]  /*01e0*/  FADD R15, |R15|, -RZ ;  /* 0x800000ff0f0f7221 */ /* 0x000fce0000000200 */
.L_x_956:
[----:B------:R-:W-:Y:S05]  /*01f0*/  BSYNC.RECONVERGENT B1 ;  /* 0x0000000000017941 */ /* 0x000fea0003800200 */
.L_x_955:
[----:B------:R-:W-:Y:S01]  /*0200*/  ISETP.GE.AND P0, PT, R6, UR7, PT ;  /* 0x0000000706007c0c */ /* 0x000fe2000bf06270 */
[----:B------:R-:W-:-:S12]  /*0210*/  BSSY.RECONVERGENT B1, `(.L_x_957) ;  /* 0x00000c5000017945 */ /* 0x000fd80003800200 */
[----:B------:R-:W-:Y:S05]  /*0220*/  @P0 BRA `(.L_x_958) ;  /* 0x0000000c000c0947 */ /* 0x000fea0003800000 */
[----:B------:R-:W-:Y:S01]  /*0230*/  LOP3.LUT R2, RZ, R6, RZ, 0x33, !PT ;  /* 0x00000006ff027212 */ /* 0x000fe200078e33ff */
[----:B------:R-:W-:Y:S01]  /*0240*/  BSSY.RECONVERGENT B2, `(.L_x_959) ;  /* 0x000005d000027945 */ /* 0x000fe20003800200 */
[----:B------:R-:W-:-:S04]  /*0250*/  MOV R3, UR12 ;  /* 0x0000000c00037c02 */ /* 0x000fc80008000f00 */
[----:B------:R-:W-:-:S04]  /*0260*/  IADD3 R2, PT, PT, -R3, UR6, R2 ;  /* 0x0000000603027c10 */ /* 0x000fc8000fffe102 */
[C---:B------:R-:W-:Y:S02]  /*0270*/  ISETP.GE.U32.AND P1, PT, R2.reuse, 0xf00, PT ;  /* 0x00000f000200780c */ /* 0x040fe40003f26070 */
[----:B------:R-:W-:-:S04]  /*0280*/  LEA.HI R7, R2, 0x1, RZ, 0x18 ;  /* 0x0000000102077811 */ /* 0x000fc800078fc0ff */
[----:B------:R-:W-:-:S04]  /*0290*/  LOP3.LUT R23, R7, 0xf, RZ, 0xc0, !PT ;  /* 0x0000000f07177812 */ /* 0x000fc800078ec0ff */
[----:B------:R-:W-:-:S03]  /*02a0*/  ISETP.NE.AND P0, PT, R23, RZ, PT ;  /* 0x000000ff1700720c */ /* 0x000fc60003f05270 */
[----:B------:R-:W-:Y:S10]  /*02b0*/  @!P1 BRA `(.L_x_960) ;  /* 0x0000000400549947 */ /* 0x000ff40003800000 */
[----:B------:R-:W0:Y:S01]  /*02c0*/  LDCU.128 UR8, c[0x0][0x380] ;  /* 0x00007000ff0877ac */ /* 0x000e220008000c00 */
[----:B------:R-:W-:Y:S01]  /*02d0*/  IMAD.WIDE.U32 R2, R6, 0x4, RZ ;  /* 0x0000000406027825 */ /* 0x000fe200078e00ff */
[----:B------:R-:W-:Y:S01]  /*02e0*/  LOP3.LUT R8, R7, 0x1fffff0, RZ, 0xc0, !PT ;  /* 0x01fffff007087812 */ /* 0x000fe200078ec0ff */
[----:B------:R-:W-:-:S03]  /*02f0*/  UIMAD.WIDE.U32 UR4, UR17, 0x4000, URZ ;  /* 0x00004000110478a5 */ /* 0x000fc6000f8e00ff */
[----:B------:R-:W-:-:S03]  /*0300*/  IADD3 R8, PT, PT, -R8, RZ, RZ ;  /* 0x000000ff08087210 */ /* 0x000fc60007ffe1ff */
[----:B------:R-:W-:Y:S02]  /*0310*/  MOV R4, UR4 ;  /* 0x0000000400047c02 */ /* 0x000fe40008000f00 */
[----:B------:R-:W-:Y:S02]  /*0320*/  MOV R5, UR5 ;  /* 0x0000000500057c02 */ /* 0x000fe40008000f00 */
[----:B------:R-:W-:Y:S02]  /*0330*/  LOP3.LUT R4, R4, 0x2000, R2, 0xfe, !PT ;  /* 0x0000200004047812 */ /* 0x000fe400078efe02 */
[----:B------:R-:W-:Y:S02]  /*0340*/  LOP3.LUT R5, R3, UR5, RZ, 0xfc, !PT ;  /* 0x0000000503057c12 */ /* 0x000fe4000f8efcff */
[C---:B0-----:R-:W-:Y:S02]  /*0350*/  IADD3 R2, P1, PT, R4.reuse, UR8, RZ ;  /* 0x0000000804027c10 */ /* 0x041fe4000ff3e0ff */
[----:B------:R-:W-:-:S02]  /*0360*/  IADD3 R4, P2, PT, R4, UR10, RZ ;  /* 0x0000000a04047c10 */ /* 0x000fc4000ff5e0ff */
[C---:B------:R-:W-:Y:S02]  /*0370*/  IADD3.X R3, PT, PT, R5.reuse, UR9, RZ, P1, !PT ;  /* 0x0000000905037c10 */ /* 0x040fe40008ffe4ff */
[----:B------:R-:W-:-:S09]  /*0380*/  IADD3.X R5, PT, PT, R5, UR11, RZ, P2, !PT ;  /* 0x0000000b05057c10 */ /* 0x000fd200097fe4ff */
.L_x_961:
[----:B------:R-:W2:Y:S04]  /*0390*/  LDG.E R16, desc[UR18][R2.64+-0x2000] ;  /* 0xffe0001202107981 */ /* 0x000ea8000c1e1900 */
[----:B------:R-:W2:Y:S04]  /*03a0*/  LDG.E R25, desc[UR18][R4.64+-0x2000] ;  /* 0xffe0001204197981 */ /* 0x000ea8000c1e1900 */
[----:B------:R-:W3:Y:S04]  /*03b0*/  LDG.E R26, desc[UR18][R2.64+-0x1c00] ;  /* 0xffe40012021a7981 */ /* 0x000ee8000c1e1900 */
[----:B------:R-:W3:Y:S04]  /*03c0*/  LDG.E R27, desc[UR18][R4.64+-0x1c00] ;  /* 0xffe40012041b7981 */ /* 0x000ee8000c1e1900 */
[----:B------:R-:W4:Y:S04]  /*03d0*/  LDG.E R17, desc[UR18][R2.64+-0x1800] ;  /* 0xffe8001202117981 */ /* 0x000f28000c1e1900 */
[----:B------:R-:W4:Y:S04]  /*03e0*/  LDG.E R18, desc[UR18][R4.64+-0x1800] ;  /* 0xffe8001204127981 */ /* 0x000f28000c1e1900 */
[----:B------:R-:W5:Y:S04]  /*03f0*/  LDG.E R20, desc[UR18][R2.64+-0x1400] ;  /* 0xffec001202147981 */ /* 0x000f68000c1e1900 */
        /* <DEDUP_REMOVED lines=8> */
[----:B------:R-:W5:Y:S01]  /*0480*/  LDG.E R14, desc[UR18][R4.64+-0x400] ;  /* 0xfffc0012040e7981 */ /* 0x000f62000c1e1900 */
[----:B--2---:R-:W-:-:S04]  /*0490*/  FADD R16, R16, -R25 ;  /* 0x8000001910107221 */ /* 0x004fc80000000000 */
[----:B------:R-:W-:Y:S02]  /*04a0*/  FADD R24, |R16|, R15 ;  /* 0x0000000f10187221 */ /* 0x000fe40000000200 */
[----:B------:R-:W2:Y:S01]  /*04b0*/  LDG.E R15, desc[UR18][R2.64] ;  /* 0x00000012020f7981 */ /* 0x000ea2000c1e1900 */
[----:B---3--:R-:W-:-:S03]  /*04c0*/  FADD R27, R26, -R27 ;  /* 0x8000001b1a1b7221 */ /* 0x008fc60000000000 */
[----:B------:R-:W2:Y:S01]  /*04d0*/  LDG.E R16, desc[UR18][R4.64] ;  /* 0x0000001204107981 */ /* 0x000ea2000c1e1900 */
[----:B------:R-:W-:Y:S01]  /*04e0*/  FADD R24, R24, |R27| ;  /* 0x4000001b18187221 */ /* 0x000fe20000000000 */
[----:B----4-:R-:W-:Y:S02]  /*04f0*/  FADD R25, R17, -R18 ;  /* 0x8000001211197221 */ /* 0x010fe40000000000 */
[----:B------:R-:W3:Y:S02]  /*0500*/  LDG.E R17, desc[UR18][R2.64+0x400] ;  /* 0x0004001202117981 */ /* 0x000ee4000c1e1900 */
[----:B------:R-:W-:Y:S02]  /*0510*/  FADD R24, R24, |R25| ;  /* 0x4000001918187221 */ /* 0x000fe40000000000 */
[----:B------:R-:W3:Y:S01]  /*0520*/  LDG.E R18, desc[UR18][R4.64+0x400] ;  /* 0x0004001204127981 */ /* 0x000ee2000c1e1900 */
[----:B-----5:R-:W-:-:S03]  /*0530*/  FADD R25, R20, -R19 ;  /* 0x8000001314197221 */ /* 0x020fc60000000000 */
[----:B------:R-:W4:Y:S01]  /*0540*/  LDG.E R20, desc[UR18][R2.64+0x800] ;  /* 0x0008001202147981 */ /* 0x000f22000c1e1900 */
[----:B------:R-:W-:-:S03]  /*0550*/  FADD R24, R24, |R25| ;  /* 0x4000001918187221 */ /* 0x000fc60000000000 */
[----:B------:R-:W4:Y:S01]  /*0560*/  LDG.E R19, desc[UR18][R4.64+0x800] ;  /* 0x0008001204137981 */ /* 0x000f22000c1e1900 */
[----:B------:R-:W-:-:S03]  /*0570*/  FADD R25, R21, -R22 ;  /* 0x8000001615197221 */ /* 0x000fc60000000000 */
[----:B------:R-:W5:Y:S01]  /*0580*/  LDG.E R22, desc[UR18][R2.64+0xc00] ;  /* 0x000c001202167981 */ /* 0x000f62000c1e1900 */
[----:B------:R-:W-:-:S03]  /*0590*/  FADD R24, R24, |R25| ;  /* 0x4000001918187221 */ /* 0x000fc60000000000 */
[----:B------:R-:W5:Y:S01]  /*05a0*/  LDG.E R21, desc[UR18][R4.64+0xc00] ;  /* 0x000c001204157981 */ /* 0x000f62000c1e1900 */
        /* <DEDUP_REMOVED lines=9> */
[----:B------:R-:W5:Y:S04]  /*0640*/  LDG.E R14, desc[UR18][R2.64+0x1800] ;  /* 0x00180012020e7981 */ /* 0x000f68000c1e1900 */
[----:B------:R-:W5:Y:S01]  /*0650*/  LDG.E R13, desc[UR18][R4.64+0x1800] ;  /* 0x00180012040d7981 */ /* 0x000f62000c1e1900 */
[----:B------:R-:W-:-:S03]  /*0660*/  FADD R26, R24, |R25| ;  /* 0x40000019181a7221 */ /* 0x000fc60000000000 */
[----:B------:R0:W5:Y:S04]  /*0670*/  LDG.E R24, desc[UR18][R2.64+0x1c00] ;  /* 0x001c001202187981 */ /* 0x000168000c1e1900 */
[----:B------:R1:W5:Y:S01]  /*0680*/  LDG.E R25, desc[UR18][R4.64+0x1c00] ;  /* 0x001c001204197981 */ /* 0x000362000c1e1900 */
[----:B------:R-:W-:-:S04]  /*0690*/  IADD3 R8, PT, PT, R8, 0x10, RZ ;  /* 0x0000001008087810 */ /* 0x000fc80007ffe0ff */
[----:B------:R-:W-:Y:S02]  /*06a0*/  ISETP.NE.AND P1, PT, R8, RZ, PT ;  /* 0x000000ff0800720c */ /* 0x000fe40003f25270 */
[----:B0-----:R-:W-:Y:S02]  /*06b0*/  IADD3 R2, P2, PT, R2, 0x4000, RZ ;  /* 0x0000400002027810 */ /* 0x001fe40007f5e0ff */
[----:B-1----:R-:W-:Y:S02]  /*06c0*/  IADD3 R4, P3, PT, R4, 0x4000, RZ ;  /* 0x0000400004047810 */ /* 0x002fe40007f7e0ff */
[----:B------:R-:W-:Y:S02]  /*06d0*/  IADD3.X R3, PT, PT, RZ, R3, RZ, P2, !PT ;  /* 0x00000003ff037210 */ /* 0x000fe400017fe4ff */
[----:B------:R-:W-:Y:S02]  /*06e0*/  IADD3.X R5, PT, PT, RZ, R5, RZ, P3, !PT ;  /* 0x00000005ff057210 */ /* 0x000fe40001ffe4ff */
[----:B------:R-:W-:Y:S01]  /*06f0*/  IADD3 R6, PT, PT, R6, 0x1000, RZ ;  /* 0x0000100006067810 */ /* 0x000fe20007ffe0ff */
[----:B--2---:R-:W-:-:S04]  /*0700*/  FADD R15, R15, -R16 ;  /* 0x800000100f0f7221 */ /* 0x004fc80000000000 */
[----:B------:R-:W-:Y:S01]  /*0710*/  FADD R15, R26, |R15| ;  /* 0x4000000f1a0f7221 */ /* 0x000fe20000000000 */
[----:B---3--:R-:W-:-:S04]  /*0720*/  FADD R18, R17, -R18 ;  /* 0x8000001211127221 */ /* 0x008fc80000000000 */
[----:B------:R-:W-:Y:S01]  /*0730*/  FADD R15, R15, |R18| ;  /* 0x400000120f0f7221 */ /* 0x000fe20000000000 */
[----:B----4-:R-:W-:-:S04]  /*0740*/  FADD R20, R20, -R19 ;  /* 0x8000001314147221 */ /* 0x010fc80000000000 */
[----:B------:R-:W-:Y:S01]  /*0750*/  FADD R15, R15, |R20| ;  /* 0x400000140f0f7221 */ /* 0x000fe20000000000 */
[----:B-----5:R-:W-:-:S04]  /*0760*/  FADD R22, R22, -R21 ;  /* 0x8000001516167221 */ /* 0x020fc80000000000 */
[----:B------:R-:W-:Y:S01]  /*0770*/  FADD R15, R15, |R22| ;  /* 0x400000160f0f7221 */ /* 0x000fe20000000000 */
[----:B------:R-:W-:-:S04]  /*0780*/  FADD R10, R9, -R10 ;  /* 0x8000000a090a7221 */ /* 0x000fc80000000000 */
[----:B------:R-:W-:Y:S01]  /*0790*/  FADD R10, R15, |R10| ;  /* 0x4000000a0f0a7221 */ /* 0x000fe20000000000 */
[----:B------:R-:W-:-:S04]  /*07a0*/  FADD R11, R12, -R11 ;  /* 0x8000000b0c0b7221 */ /* 0x000fc80000000000 */
[----:B------:R-:W-:Y:S01]  /*07b0*/  FADD R10, R10, |R11| ;  /* 0x4000000b0a0a7221 */ /* 0x000fe20000000000 */
[----:B------:R-:W-:-:S04]  /*07c0*/  FADD R13, R14, -R13 ;  /* 0x8000000d0e0d7221 */ /* 0x000fc80000000000 */
[----:B------:R-:W-:Y:S01]  /*07d0*/  FADD R10, R10, |R13| ;  /* 0x4000000d0a0a7221 */ /* 0x000fe20000000000 */
[----:B------:R-:W-:-:S04]  /*07e0*/  FADD R25, R24, -R25 ;  /* 0x8000001918197221 */ /* 0x000fc80000000000 */
[----:B------:R-:W-:Y:S01]  /*07f0*/  FADD R15, R10, |R25| ;  /* 0x400000190a0f7221 */ /* 0x000fe20000000000 */
[----:B------:R-:W-:Y:S06]  /*0800*/  @P1 BRA `(.L_x_961) ;  /* 0xfffffff800e01947 */ /* 0x000fec000383ffff */
.L_x_960:
[----:B------:R-:W-:Y:S05]  /*0810*/  BSYNC.RECONVERGENT B2 ;  /* 0x0000000000027941 */ /* 0x000fea0003800200 */
.L_x_959:
[----:B------:R-:W-:Y:S05]  /*0820*/  @!P0 BRA `(.L_x_958) ;  /* 0x00000004008c8947 */ /* 0x000fea0003800000 */
[----:B------:R-:W-:Y:S01]  /*0830*/  ISETP.GE.U32.AND P0, PT, R23, 0x8, PT ;  /* 0x000000081700780c */ /* 0x000fe20003f06070 */
[----:B------:R-:W-:Y:S01]  /*0840*/  BSSY.RECONVERGENT B2, `(.L_x_962) ;  /* 0x000002e000027945 */ /* 0x000fe20003800200 */
[----:B------:R-:W-:-:S04]  /*0850*/  LOP3.LUT R22, R7, 0x7, RZ, 0xc0, !PT ;  /* 0x0000000707167812 */ /* 0x000fc800078ec0ff */
[----:B------:R-:W-:-:S07]  /*0860*/  ISETP.NE.AND P1, PT, R22, RZ, PT ;  /* 0x000000ff1600720c */ /* 0x000fce0003f25270 */
[----:B------:R-:W-:Y:S06]  /*0870*/  @!P0 BRA `(.L_x_963) ;  /* 0x0000000000a88947 */ /* 0x000fec0003800000 */
[----:B------:R-:W0:Y:S01]  /*0880*/  LDCU.128 UR8, c[0x0][0x380] ;  /* 0x00007000ff0877ac */ /* 0x000e220008000c00 */
[----:B------:R-:W-:-:S04]  /*0890*/  IADD3 R3, P0, PT, R6, UR12, RZ ;  /* 0x0000000c06037c10 */ /* 0x000fc8000ff1e0ff */
[----:B------:R-:W-:Y:S02]  /*08a0*/  LEA.HI.X.SX32 R4, R6, RZ, 0x1, P0 ;  /* 0x000000ff06047211 */ /* 0x000fe400000f0eff */
[C---:B------:R-:W-:Y:S02]  /*08b0*/  SHF.L.U32 R2, R3.reuse, 0x2, RZ ;  /* 0x0000000203027819 */ /* 0x040fe400000006ff */
[----:B------:R-:W-:Y:S02]  /*08c0*/  SHF.L.U64.HI R3, R3, 0x2, R4 ;  /* 0x0000000203037819 */ /* 0x000fe40000010204 */
[C---:B0-----:R-:W-:Y:S02]  /*08d0*/  IADD3 R4, P0, PT, R2.reuse, UR8, RZ ;  /* 0x0000000802047c10 */ /* 0x041fe4000ff1e0ff */
[----:B------:R-:W-:Y:S02]  /*08e0*/  IADD3 R2, P2, PT, R2, UR10, RZ ;  /* 0x0000000a02027c10 */ /* 0x000fe4000ff5e0ff */
[----:B------:R-:W-:-:S02]  /*08f0*/  IADD3.X R5, PT, PT, R3, UR9, RZ, P0, !PT ;  /* 0x0000000903057c10 */ /* 0x000fc400087fe4ff */
[----:B------:R-:W-:-:S03]  /*0900*/  IADD3.X R3, PT, PT, R3, UR11, RZ, P2, !PT ;  /* 0x0000000b03037c10 */ /* 0x000fc600097fe4ff */
        /* <DEDUP_REMOVED lines=32> */
[----:B------:R-:W-:-:S07]  /*0b10*/  FADD R15, R8, |R19| ;  /* 0x40000013080f7221 */ /* 0x000fce0000000000 */
.L_x_963:
[----:B------:R-:W-:Y:S05]  /*0b20*/  BSYNC.RECONVERGENT B2 ;  /* 0x0000000000027941 */ /* 0x000fea0003800200 */
.L_x_962:
        /* <DEDUP_REMOVED lines=31> */
[----:B------:R-:W-:-:S07]  /*0d20*/  FADD R15, R8, |R17| ;  /* 0x40000011080f7221 */ /* 0x000fce0000000000 */
.L_x_965:
[----:B------:R-:W-:Y:S05]  /*0d30*/  BSYNC.RECONVERGENT B2 ;  /* 0x0000000000027941 */ /* 0x000fea0003800200 */
.L_x_964:
[----:B------:R-:W-:Y:S05]  /*0d40*/  @!P1 BRA `(.L_x_958) ;  /* 0x0000000000449947 */ /* 0x000fea0003800000 */
[----:B------:R-:W0:Y:S01]  /*0d50*/  LDC.64 R2, c[0x0][0x388] ;  /* 0x0000e200ff027b82 */ /* 0x000e220000000a00 */
[----:B------:R-:W-:Y:S02]  /*0d60*/  MOV R9, UR17 ;  /* 0x0000001100097c02 */ /* 0x000fe40008000f00 */
[----:B------:R-:W-:Y:S02]  /*0d70*/  MOV R11, UR17 ;  /* 0x00000011000b7c02 */ /* 0x000fe40008000f00 */
[----:B------:R-:W-:-:S03]  /*0d80*/  IADD3 R7, PT, PT, -R7, RZ, RZ ;  /* 0x000000ff07077210 */ /* 0x000fc60007ffe1ff */
[----:B------:R-:W1:Y:S01]  /*0d90*/  LDC.64 R4, c[0x0][0x380] ;  /* 0x0000e000ff047b82 */ /* 0x000e620000000a00 */
[----:B0-----:R-:W-:-:S04]  /*0da0*/  IMAD.WIDE.U32 R2, R9, 0x4000, R2 ;  /* 0x0000400009027825 */ /* 0x001fc800078e0002 */
[----:B-1----:R-:W-:-:S07]  /*0db0*/  IMAD.WIDE.U32 R4, R11, 0x4000, R4 ;  /* 0x000040000b047825 */ /* 0x002fce00078e0004 */
.L_x_966:
[----:B------:R-:W-:-:S04]  /*0dc0*/  IMAD.WIDE R8, R6, 0x4, R2 ;  /* 0x0000000406087825 */ /* 0x000fc800078e0202 */
[C---:B------:R-:W-:Y:S02]  /*0dd0*/  IMAD.WIDE R10, R6.reuse, 0x4, R4 ;  /* 0x00000004060a7825 */ /* 0x040fe400078e0204 */
[----:B------:R-:W2:Y:S04]  /*0de0*/  LDG.E R9, desc[UR18][R8.64] ;  /* 0x0000001208097981 */ /* 0x000ea8000c1e1900 */
[----:B------:R-:W2:Y:S01]  /*0df0*/  LDG.E R10, desc[UR18][R10.64] ;  /* 0x000000120a0a7981 */ /* 0x000ea2000c1e1900 */
[----:B------:R-:W-:Y:S02]  /*0e00*/  IADD3 R7, PT, PT, R7, 0x1, RZ ;  /* 0x0000000107077810 */ /* 0x000fe40007ffe0ff */
[----:B------:R-:W-:Y:S02]  /*0e10*/  IADD3 R6, PT, PT, R6, 0x100, RZ ;  /* 0x0000010006067810 */ /* 0x000fe40007ffe0ff */
[----:B------:R-:W-:Y:S01]  /*0e20*/  ISETP.NE.AND P0, PT, R7, RZ, PT ;  /* 0x000000ff0700720c */ /* 0x000fe20003f05270 */
[----:B--2---:R-:W-:-:S04]  /*0e30*/  FADD R12, R10, -R9 ;  /* 0x800000090a0c7221 */ /* 0x004fc80000000000 */
[----:B------:R-:W-:-:S08]  /*0e40*/  FADD R15, |R12|, R15 ;  /* 0x0000000f0c0f7221 */ /* 0x000fd00000000200 */
[----:B------:R-:W-:Y:S05]  /*0e50*/  @P0 BRA `(.L_x_966) ;  /* 0xfffffffc00d80947 */ /* 0x000fea000383ffff */
.L_x_958:
[----:B------:R-:W-:Y:S05]  /*0e60*/  BSYNC.RECONVERGENT B1 ;  /* 0x0000000000017941 */ /* 0x000fea0003800200 */
.L_x_957:
[----:B------:R-:W-:-:S09]  /*0e70*/  UISETP.GE.AND UP0, UPT, UR7, 0x100, UPT ;  /* 0x000001000700788c */ /* 0x000fd2000bf06270 */
[----:B------:R-:W-:Y:S05]  /*0e80*/  BRA.U !UP0, `(.L_x_967) ;  /* 0x0000000108ac7547 */ /* 0x000fea000b800000 */
[----:B------:R-:W0:Y:S01]  /*0e90*/  S2R R7, SR_LANEID ;  /* 0x0000000000077919 */ /* 0x000e220000000000 */
[----:B------:R-:W1:Y:S02]  /*0ea0*/  SHFL.DOWN PT, R2, R15, 0x1, 0x1f ;  /* 0x08201f000f027f89 */ /* 0x000e6400000e0000 */
[----:B-1----:R-:W-:Y:S01]  /*0eb0*/  FADD R2, R2, R15 ;  /* 0x0000000f02027221 */ /* 0x002fe20000000000 */
[C---:B0-----:R-:W-:Y:S02]  /*0ec0*/  ISETP.GT.AND P0, PT, R7.reuse, 0x1e, PT ;  /* 0x0000001e0700780c */ /* 0x041fe40003f04270 */
[----:B------:R-:W-:Y:S02]  /*0ed0*/  ISETP.NE.AND P1, PT, R7, RZ, PT ;  /* 0x000000ff0700720c */ /* 0x000fe40003f25270 */
[----:B------:R-:W-:Y:S02]  /*0ee0*/  FSEL R2, R15, R2, P0 ;  /* 0x000000020f027208 */ /* 0x000fe40000000000 */
[----:B------:R-:W-:-:S03]  /*0ef0*/  ISETP.GT.AND P0, PT, R7, 0x1d, PT ;  /* 0x0000001d0700780c */ /* 0x000fc60003f04270 */
[----:B------:R-:W0:Y:S06]  /*0f00*/  SHFL.DOWN PT, R3, R2, 0x2, 0x1f ;  /* 0x08401f0002037f89 */ /* 0x000e2c00000e0000 */
        /* <DEDUP_REMOVED lines=24> */
[----:B------:R-:W0:Y:S04]  /*1090*/  LDS R0, [UR4+0xc] ;  /* 0x00000c04ff007984 */ /* 0x000e280008000800 */
[----:B--2---:R-:W1:Y:S04]  /*10a0*/  LDS.128 R4, [UR4+0x10] ;  /* 0x00001004ff047984 */ /* 0x004e680008000c00 */
        /* <DEDUP_REMOVED lines=9> */
.L_x_967:
[----:B------:R-:W0:Y:S01]  /*1140*/  S2R R7, SR_LANEID ;  /* 0x0000000000077919 */ /* 0x000e220000000000 */
[----:B------:R-:W-:-:S04]  /*1150*/  LOP3.LUT R2, R0, 0x3e0, RZ, 0xc0, !PT ;  /* 0x000003e000027812 */ /* 0x000fc800078ec0ff */
[----:B------:R-:W-:Y:S02]  /*1160*/  IADD3 R3, PT, PT, R2, 0x20, RZ ;  /* 0x0000002002037810 */ /* 0x000fe40007ffe0ff */
[----:B------:R-:W-:Y:S02]  /*1170*/  LOP3.LUT R2, RZ, R2, RZ, 0x33, !PT ;  /* 0x00000002ff027212 */ /* 0x000fe400078e33ff */
[----:B------:R-:W-:Y:S02]  /*1180*/  ISETP.GT.AND P0, PT, R3, UR7, PT ;  /* 0x0000000703007c0c */ /* 0x000fe4000bf04270 */
[----:B------:R-:W-:-:S04]  /*1190*/  IADD3 R2, PT, PT, R2, UR7, RZ ;  /* 0x0000000702027c10 */ /* 0x000fc8000fffe0ff */
[----:B------:R-:W-:-:S05]  /*11a0*/  SEL R2, R2, 0x1f, P0 ;  /* 0x0000001f02027807 */ /* 0x000fca0000000000 */
[----:B------:R-:W1:Y:S01]  /*11b0*/  SHFL.DOWN PT, R3, R15, 0x1, R2 ;  /* 0x082000000f037989 */ /* 0x000e6200000e0002 */
[C---:B0-----:R-:W-:Y:S02]  /*11c0*/  ISETP.GE.AND P0, PT, R7.reuse, R2, PT ;  /* 0x000000020700720c */ /* 0x041fe40003f06270 */
[C---:B------:R-:W-:Y:S02]  /*11d0*/  IADD3 R5, PT, PT, R7.reuse, 0x2, RZ ;  /* 0x0000000207057810 */ /* 0x040fe40007ffe0ff */
[----:B------:R-:W-:-:S09]  /*11e0*/  ISETP.NE.AND P1, PT, R7, RZ, PT ;  /* 0x000000ff0700720c */ /* 0x000fd20003f25270 */
[----:B-1----:R-:W-:Y:S01]  /*11f0*/  @!P0 FADD R15, R3, R15 ;  /* 0x0000000f030f8221 */ /* 0x002fe20000000000 */
[----:B------:R-:W-:Y:S02]  /*1200*/  ISETP.GT.AND P0, PT, R5, R2, PT ;  /* 0x000000020500720c */ /* 0x000fe40003f04270 */
[----:B------:R-:W-:Y:S01]  /*1210*/  IADD3 R5, PT, PT, R7, 0x4, RZ ;  /* 0x0000000407057810 */ /* 0x000fe20007ffe0ff */
[----:B------:R-:W0:Y:S01]  /*1220*/  @!P1 S2R R6, SR_CgaCtaId ;  /* 0x0000000000069919 */ /* 0x000e220000008800 */
[----:B------:R-:W-:Y:S01]  /*1230*/  @!P1 SHF.R.U32.HI R4, RZ, 0x3, R0 ;  /* 0x00000003ff049819 */ /* 0x000fe20000011600 */
[----:B------:R-:W1:Y:S03]  /*1240*/  SHFL.DOWN PT, R3, R15, 0x2, R2 ;  /* 0x084000000f037989 */ /* 0x000e6600000e0002 */
[----:B------:R-:W-:-:S05]  /*1250*/  @!P1 LOP3.LUT R4, R4, 0x7c, RZ, 0xc0, !PT ;  /* 0x0000007c04049812 */ /* 0x000fca00078ec0ff */
[----:B-1----:R-:W-:Y:S01]  /*1260*/  @!P0 FADD R15, R15, R3 ;  /* 0x000000030f0f8221 */ /* 0x002fe20000000000 */
[-C--:B------:R-:W-:Y:S02]  /*1270*/  ISETP.GT.AND P0, PT, R5, R2.reuse, PT ;  /* 0x000000020500720c */ /* 0x080fe40003f04270 */
        /* <DEDUP_REMOVED lines=20> */
[----:B------:R-:W-:Y:S02]  /*13c0*/  UISETP.GT.AND UP1, UPT, UR7, 0x20, UPT ;  /* 0x000000200700788c */ /* 0x000fe4000bf24270 */
[----:B------:R-:W-:-:S04]  /*13d0*/  UISETP.GT.AND UP0, UPT, UR7, 0x40, UPT ;  /* 0x000000400700788c */ /* 0x000fc8000bf04270 */
[----:B------:R-:W-:Y:S01]  /*13e0*/  PLOP3.LUT P2, PT, PT, PT, UP1, 0x80, 0x8 ;  /* 0x000000000008781c */ /* 0x000fe20003f4f018 */
[----:B------:R-:W-:Y:S01]  /*13f0*/  UISETP.GT.AND UP1, UPT, UR7, 0x60, UPT ;  /* 0x000000600700788c */ /* 0x000fe2000bf24270 */
[----:B------:R-:W-:Y:S01]  /*1400*/  PLOP3.LUT P4, PT, PT, PT, UP0, 0x80, 0x8 ;  /* 0x000000000008781c */ /* 0x000fe20003f8f008 */
[----:B------:R-:W-:-:S04]  /*1410*/  UISETP.GT.AND UP0, UPT, UR7, 0x80, UPT ;  /* 0x000000800700788c */ /* 0x000fc8000bf04270 */
[----:B------:R-:W-:Y:S01]  /*1420*/  PLOP3.LUT P3, PT, PT, PT, UP1, 0x80, 0x8 ;  /* 0x000000000008781c */ /* 0x000fe20003f6f018 */
[----:B------:R-:W-:Y:S01]  /*1430*/  UISETP.GT.AND UP1, UPT, UR7, 0xa0, UPT ;  /* 0x000000a00700788c */ /* 0x000fe2000bf24270 */
[----:B------:R-:W-:Y:S01]  /*1440*/  PLOP3.LUT P1, PT, PT, PT, UP0, 0x80, 0x8 ;  /* 0x000000000008781c */ /* 0x000fe20003f2f008 */
[----:B------:R-:W-:Y:S02]  /*1450*/  UISETP.GT.AND UP0, UPT, UR7, 0xc0, UPT ;  /* 0x000000c00700788c */ /* 0x000fe4000bf04270 */
[----:B0-----:R-:W-:-:S09]  /*1460*/  ULEA UR4, UR5, UR4, 0x18 ;  /* 0x0000000405047291 */ /* 0x001fd2000f8ec0ff */
[----:B------:R-:W0:Y:S04]  /*1470*/  LDS R0, [UR4+0xc] ;  /* 0x00000c04ff007984 */ /* 0x000e280008000800 */
[----:B-1----:R-:W1:Y:S04]  /*1480*/  LDS.128 R4, [UR4+0x10] ;  /* 0x00001004ff047984 */ /* 0x002e680008000c00 */
[----:B------:R-:W2:Y:S01]  /*1490*/  LDS.64 R2, [UR4+0x20] ;  /* 0x00002004ff027984 */ /* 0x000ea20008000a00 */
[----:B0-----:R-:W-:Y:S01]  /*14a0*/  @P2 FADD R9, R9, R0 ;  /* 0x0000000009092221 */ /* 0x001fe20000000000 */
[----:B------:R-:W-:Y:S01]  /*14b0*/  PLOP3.LUT P2, PT, PT, PT, UP1, 0x80, 0x8 ;  /* 0x000000000008781c */ /* 0x000fe20003f4f018 */
[----:B------:R-:W-:-:S02]  /*14c0*/  UISETP.GT.AND UP1, UPT, UR7, 0xe0, UPT ;  /* 0x000000e00700788c */ /* 0x000fc4000bf24270 */
[----:B-1----:R-:W-:Y:S01]  /*14d0*/  @P4 FADD R9, R9, R4 ;  /* 0x0000000409094221 */ /* 0x002fe20000000000 */
[----:B------:R-:W-:-:S03]  /*14e0*/  PLOP3.LUT P4, PT, PT, PT, UP0, 0x80, 0x8 ;  /* 0x000000000008781c */ /* 0x000fc60003f8f008 */
[----:B------:R-:W-:Y:S01]  /*14f0*/  @P3 FADD R9, R9, R5 ;  /* 0x0000000509093221 */ /* 0x000fe20000000000 */
[----:B------:R-:W-:-:S03]  /*1500*/  PLOP3.LUT P3, PT, PT, PT, UP1, 0x80, 0x8 ;  /* 0x000000000008781c */ /* 0x000fc60003f6f018 */
[----:B------:R-:W-:-:S04]  /*1510*/  @P1 FADD R9, R9, R6 ;  /* 0x0000000609091221 */ /* 0x000fc80000000000 */
[----:B------:R-:W-:-:S04]  /*1520*/  @P2 FADD R9, R9, R7 ;  /* 0x0000000709092221 */ /* 0x000fc80000000000 */
[----:B--2---:R-:W-:-:S04]  /*1530*/  @P4 FADD R9, R9, R2 ;  /* 0x0000000209094221 */ /* 0x004fc80000000000 */
[----:B------:R-:W-:Y:S01]  /*1540*/  @P3 FADD R9, R9, R3 ;  /* 0x0000000309093221 */ /* 0x000fe20000000000 */
[----:B------:R-:W-:Y:S06]  /*1550*/  BRA `(.L_x_968) ;  /* 0x0000001c00007947 */ /* 0x000fec0003800000 */
.L_x_954:
[----:B------:R-:W0:Y:S01]  /*1560*/  S2R R0, SR_TID.X ;  /* 0x0000000000007919 */ /* 0x000e220000002100 */
[----:B------:R-:W1:Y:S01]  /*1570*/  LDCU.128 UR8, c[0x0][0x380] ;  /* 0x00007000ff0877ac */ /* 0x000e620008000c00 */
[----:B0-----:R-:W-:-:S04]  /*1580*/  IADD3 R3, P0, PT, R0, UR12, RZ ;  /* 0x0000000c00037c10 */ /* 0x001fc8000ff1e0ff */
[----:B------:R-:W-:Y:S02]  /*1590*/  IADD3.X R4, PT, PT, RZ, RZ, RZ, P0, !PT ;  /* 0x000000ffff047210 */ /* 0x000fe400007fe4ff */
[C---:B------:R-:W-:Y:S02]  /*15a0*/  SHF.L.U32 R2, R3.reuse, 0x2, RZ ;  /* 0x0000000203027819 */ /* 0x040fe400000006ff */
[----:B------:R-:W-:Y:S02]  /*15b0*/  SHF.L.U64.HI R3, R3, 0x2, R4 ;  /* 0x0000000203037819 */ /* 0x000fe40000010204 */
[C---:B-1----:R-:W-:Y:S02]  /*15c0*/  IADD3 R4, P0, PT, R2.reuse, UR8, RZ ;  /* 0x0000000802047c10 */ /* 0x042fe4000ff1e0ff */
        /* <DEDUP_REMOVED lines=25> */
[----:B--2---:R-:W-:Y:S01]  /*1760*/  FADD R8, R8, -R9 ;  /* 0x8000000908087221 */ /* 0x004fe20000000000 */
[----:B---3--:R-:W-:-:S02]  /*1770*/  FADD R9, R10, -R11 ;  /* 0x8000000b0a097221 */ /* 0x008fc40000000000 */
[----:B------:R-:W2:Y:S01]  /*1780*/  LDG.E R11, desc[UR18][R4.64+0x2400] ;  /* 0x00240012040b7981 */ /* 0x000ea2000c1e1900 */
[----:B----4-:R-:W-:-:S03]  /*1790*/  FADD R10, R12, -R13 ;  /* 0x8000000d0c0a7221 */ /* 0x010fc60000000000 */
[----:B------:R-:W3:Y:S04]  /*17a0*/  LDG.E R12, desc[UR18][R4.64+0x2800] ;  /* 0x00280012040c7981 */ /* 0x000ee8000c1e1900 */
[----:B------:R0:W4:Y:S01]  /*17b0*/  LDG.E R13, desc[UR18][R4.64+0x2c00] ;  /* 0x002c0012040d7981 */ /* 0x000122000c1e1900 */
[----:B-----5:R-:W-:Y:S01]  /*17c0*/  FADD R18, R17, -R18 ;  /* 0x8000001211127221 */ /* 0x020fe20000000000 */
[----:B------:R-:W-:Y:S02]  /*17d0*/  FADD R22, R22, -R27 ;  /* 0x8000001b16167221 */ /* 0x000fe40000000000 */
[----:B------:R-:W0:Y:S04]  /*17e0*/  LDG.E R4, desc[UR18][R2.64+0x3400] ;  /* 0x0034001202047981 */ /* 0x000e28000c1e1900 */
[----:B------:R-:W3:Y:S01]  /*17f0*/  LDG.E R27, desc[UR18][R2.64+0x2800] ;  /* 0x00280012021b7981 */ /* 0x000ee2000c1e1900 */
[----:B------:R-:W-:-:S03]  /*1800*/  FADD R25, R25, -R24 ;  /* 0x8000001819197221 */ /* 0x000fc60000000000 */
[----:B------:R-:W5:Y:S04]  /*1810*/  LDG.E R5, desc[UR18][R2.64+0x3800] ;  /* 0x0038001202057981 */ /* 0x000f68000c1e1900 */
[----:B------:R-:W2:Y:S01]  /*1820*/  LDG.E R24, desc[UR18][R2.64+0x2400] ;  /* 0x0024001202187981 */ /* 0x000ea2000c1e1900 */
[----:B------:R-:W-:-:S03]  /*1830*/  FADD R19, R19, -R20 ;  /* 0x8000001413137221 */ /* 0x000fc60000000000 */
[----:B------:R-:W4:Y:S01]  /*1840*/  LDG.E R20, desc[UR18][R2.64+0x3c00] ;  /* 0x003c001202147981 */ /* 0x000f22000c1e1900 */
[----:B------:R-:W-:-:S03]  /*1850*/  FADD R17, R6, -R7 ;  /* 0x8000000706117221 */ /* 0x000fc60000000000 */
[----:B------:R-:W4:Y:S04]  /*1860*/  LDG.E R6, desc[UR18][R2.64+0x2c00] ;  /* 0x002c001202067981 */ /* 0x000f28000c1e1900 */
[----:B------:R-:W4:Y:S01]  /*1870*/  LDG.E R7, desc[UR18][R2.64+0x3000] ;  /* 0x0030001202077981 */ /* 0x000f22000c1e1900 */
[----:B------:R-:W-:Y:S01]  /*1880*/  UISETP.GE.U32.AND UP0, UPT, UR13, UR5, UPT ;  /* 0x000000050d00728c */ /* 0x000fe2000bf06070 */
[----:B------:R-:W-:Y:S01]  /*1890*/  FADD R8, |R8|, |R9| ;  /* 0x4000000908087221 */ /* 0x000fe20000000200 */
[----:B------:R-:W-:Y:S01]  /*18a0*/  FADD R22, |R22|, |R25| ;  /* 0x4000001916167221 */ /* 0x000fe20000000200 */
[----:B------:R-:W-:Y:S01]  /*18b0*/  FADD R19, |R19|, |R18| ;  /* 0x4000001213137221 */ /* 0x000fe20000000200 */
[----:B------:R-:W-:-:S03]  /*18c0*/  UISETP.GE.U32.AND.EX UP0, UPT, UR14, UR4, UPT, UP0 ;  /* 0x000000040e00728c */ /* 0x000fc6000bf06100 */
[----:B------:R-:W-:Y:S01]  /*18d0*/  FADD R19, R22, R19 ;  /* 0x0000001316137221 */ /* 0x000fe20000000000 */
[----:B------:R-:W-:-:S04]  /*18e0*/  FADD R23, R23, -R26 ;  /* 0x8000001a17177221 */ /* 0x000fc80000000000 */
[----:B------:R-:W-:-:S04]  /*18f0*/  FADD R23, |R10|, |R23| ;  /* 0x400000170a177221 */ /* 0x000fc80000000200 */
[----:B------:R-:W-:-:S04]  /*1900*/  FADD R8, R8, R23 ;  /* 0x0000001708087221 */ /* 0x000fc80000000000 */
[----:B------:R-:W-:Y:S01]  /*1910*/  FADD R8, R8, R19 ;  /* 0x0000001308087221 */ /* 0x000fe20000000000 */
[----:B0-----:R-:W-:Y:S01]  /*1920*/  FADD R4, R15, -R4 ;  /* 0x800000040f047221 */ /* 0x001fe20000000000 */
[----:B---3--:R-:W-:Y:S01]  /*1930*/  FADD R12, R12, -R27 ;  /* 0x8000001b0c0c7221 */ /* 0x008fe20000000000 */
[----:B-----5:R-:W-:Y:S01]  /*1940*/  FADD R5, R16, -R5 ;  /* 0x8000000510057221 */ /* 0x020fe20000000000 */
[----:B--2---:R-:W-:Y:S01]  /*1950*/  FADD R24, R11, -R24 ;  /* 0x800000180b187221 */ /* 0x004fe20000000000 */
[----:B----4-:R-:W-:-:S03]  /*1960*/  FADD R20, R21, -R20 ;  /* 0x8000001415147221 */ /* 0x010fc60000000000 */
[----:B------:R-:W-:Y:S01]  /*1970*/  FADD R17, |R17|, |R24| ;  /* 0x4000001811117221 */ /* 0x000fe20000000200 */
[----:B------:R-:W-:Y:S01]  /*1980*/  FADD R5, |R5|, |R20| ;  /* 0x4000001405057221 */ /* 0x000fe20000000200 */
[----:B------:R-:W-:Y:S01]  /*1990*/  FADD R13, R13, -R6 ;  /* 0x800000060d0d7221 */ /* 0x000fe20000000000 */
[----:B------:R-:W-:-:S03]  /*19a0*/  FADD R7, R14, -R7 ;  /* 0x800000070e077221 */ /* 0x000fc60000000000 */
[----:B------:R-:W-:Y:S01]  /*19b0*/  FADD R12, |R12|, |R13| ;  /* 0x4000000d0c0c7221 */ /* 0x000fe20000000200 */
[----:B------:R-:W-:-:S03]  /*19c0*/  FADD R4, |R7|, |R4| ;  /* 0x4000000407047221 */ /* 0x000fc60000000200 */
[----:B------:R-:W-:Y:S01]  /*19d0*/  FADD R12, R17, R12 ;  /* 0x0000000c110c7221 */ /* 0x000fe20000000000 */
[----:B------:R-:W-:-:S04]  /*19e0*/  FADD R5, R4, R5 ;  /* 0x0000000504057221 */ /* 0x000fc80000000000 */
[----:B------:R-:W-:-:S04]  /*19f0*/  FADD R5, R12, R5 ;  /* 0x000000050c057221 */ /* 0x000fc80000000000 */
[----:B------:R-:W-:Y:S01]  /*1a00*/  FADD R8, R8, R5 ;  /* 0x0000000508087221 */ /* 0x000fe20000000000 */
[----:B------:R-:W-:Y:S06]  /*1a10*/  BRA.U !UP0, `(.L_x_969) ;  /* 0x0000001508287547 */ /* 0x000fec000b800000 */
[----:B------:R-:W-:Y:S01]  /*1a20*/  UIADD3 UR13, UP0, UPT, UR5, UR12, URZ ;  /* 0x0000000c050d7290 */ /* 0x000fe2000ff1e0ff */
[----:B------:R-:W-:Y:S02]  /*1a30*/  LOP3.LUT R2, RZ, R0, RZ, 0x33, !PT ;  /* 0x00000000ff027212 */ /* 0x000fe400078e33ff */
[----:B------:R-:W-:Y:S01]  /*1a40*/  MOV R3, UR5 ;  /* 0x0000000500037c02 */ /* 0x000fe20008000f00 */
[----:B------:R-:W-:Y:S02]  /*1a50*/  UIADD3.X UR14, UPT, UPT, URZ, UR4, URZ, UP0, !UPT ;  /* 0x00000004ff0e7290 */ /* 0x000fe400087fe4ff */
[----:B------:R-:W-:Y:S01]  /*1a60*/  UIADD3 UR22, UP0, UPT, UR6, -0x1000, URZ ;  /* 0xfffff00006167890 */ /* 0x000fe2000ff1e0ff */
[----:B------:R-:W-:Y:S01]  /*1a70*/  IADD3 R13, P0, PT, R0, UR13, RZ ;  /* 0x0000000d000d7c10 */ /* 0x000fe2000ff1e0ff */
[----:B------:R-:W-:Y:S01]  /*1a80*/  UMOV UR4, URZ ;  /* 0x000000ff00047c82 */ /* 0x000fe20008000000 */
[----:B------:R-:W-:Y:S01]  /*1a90*/  IADD3 R2, PT, PT, -R3, UR6, R2 ;  /* 0x0000000603027c10 */ /* 0x000fe2000fffe102 */
[----:B------:R-:W-:Y:S01]  /*1aa0*/  UIADD3.X UR23, UPT, UPT, UR7, -0x1, URZ, UP0, !UPT ;  /* 0xffffffff07177890 */ /* 0x000fe200087fe4ff */
[----:B------:R-:W-:Y:S01]  /*1ab0*/  LEA R12, P1, R13, 0x2000, 0x2 ;  /* 0x000020000d0c7811 */ /* 0x000fe200078210ff */
[----:B------:R-:W-:Y:S01]  /*1ac0*/  UISETP.GT.U32.AND UP0, UPT, UR13, UR22, UPT ;  /* 0x000000160d00728c */ /* 0x000fe2000bf04070 */
[----:B------:R-:W-:-:S02]  /*1ad0*/  IADD3.X R4, PT, PT, RZ, UR14, RZ, P0, !PT ;  /* 0x0000000eff047c10 */ /* 0x000fc400087fe4ff */
[C---:B------:R-:W-:Y:S01]  /*1ae0*/  IADD3 R10, P0, PT, R12.reuse, UR8, RZ ;  /* 0x000000080c0a7c10 */ /* 0x040fe2000ff1e0ff */
[----:B------:R-:W-:Y:S01]  /*1af0*/  UISETP.GT.U32.AND.EX UP0, UPT, UR14, UR23, UPT, UP0 ;  /* 0x000000170e00728c */ /* 0x000fe2000bf04100 */
[----:B------:R-:W-:Y:S02]  /*1b00*/  LEA.HI.X R13, R13, RZ, R4, 0x2, P1 ;  /* 0x000000ff0d0d7211 */ /* 0x000fe400008f1404 */
[----:B------:R-:W-:Y:S02]  /*1b10*/  IADD3 R12, P2, PT, R12, UR10, RZ ;  /* 0x0000000a0c0c7c10 */ /* 0x000fe4000ff5e0ff */
[C---:B------:R-:W-:Y:S02]  /*1b20*/  IADD3.X R11, PT, PT, R13.reuse, UR9, RZ, P0, !PT ;  /* 0x000000090d0b7c10 */ /* 0x040fe400087fe4ff */
[----:B------:R-:W-:Y:S02]  /*1b30*/  IADD3.X R13, PT, PT, R13, UR11, RZ, P2, !PT ;  /* 0x0000000b0d0d7c10 */ /* 0x000fe400097fe4ff */
[----:B------:R-:W-:Y:S01]  /*1b40*/  MOV R3, UR5 ;  /* 0x0000000500037c02 */ /* 0x000fe20008000f00 */
[----:B------:R-:W-:Y:S01]  /*1b50*/  UMOV UR5, UR13 ;  /* 0x0000000d00057c82 */ /* 0x000fe20008000000 */
[----:B------:R-:W-:Y:S01]  /*1b60*/  IADD3 R6, PT, PT, R2, -UR12, RZ ;  /* 0x8000000c02067c10 */ /* 0x000fe2000fffe0ff */
[----:B------:R-:W-:Y:S01]  /*1b70*/  UMOV UR12, UR14 ;  /* 0x0000000e000c7c82 */ /* 0x000fe20008000000 */
[----:B------:R-:W-:Y:S05]  /*1b80*/  BRA.U UP0, `(.L_x_970) ;  /* 0x0000000500847547 */ /* 0x000fea000b800000 */
[----:B------:R-:W0:Y:S01]  /*1b90*/  LDCU UR15, c[0x0][0x3c8] ;  /* 0x00007900ff0f77ac */ /* 0x000e220008000800 */
[----:B------:R-:W1:Y:S01]  /*1ba0*/  LDCU.64 UR6, c[0x0][0x3c0] ;  /* 0x00007800ff0677ac */ /* 0x000e620008000a00 */
[----:B------:R-:W2:Y:S01]  /*1bb0*/  LDCU.128 UR8, c[0x0][0x380] ;  /* 0x00007000ff0877ac */ /* 0x000ea20008000c00 */
[----:B------:R-:W-:Y:S01]  /*1bc0*/  NOP ;  /* 0x0000000000007918 */ /* 0x000fe20000000000 */
.L_x_971:
[----:B------:R-:W-:-:S04]  /*1bd0*/  IADD3 R3, P0, PT, R0, UR13, RZ ;  /* 0x0000000d00037c10 */ /* 0x000fc8000ff1e0ff */
[----:B------:R-:W-:Y:S02]  /*1be0*/  IADD3.X R4, PT, PT, RZ, UR14, RZ, P0, !PT ;  /* 0x0000000eff047c10 */ /* 0x000fe400087fe4ff */
[C---:B------:R-:W-:Y:S02]  /*1bf0*/  SHF.L.U32 R2, R3.reuse, 0x2, RZ ;  /* 0x0000000203027819 */ /* 0x040fe400000006ff */
[----:B------:R-:W-:Y:S02]  /*1c00*/  SHF.L.U64.HI R3, R3, 0x2, R4 ;  /* 0x0000000203037819 */ /* 0x000fe40000010204 */
[C---:B--2---:R-:W-:Y:S02]  /*1c10*/  IADD3 R4, P0, PT, R2.reuse, UR8, RZ ;  /* 0x0000000802047c10 */ /* 0x044fe4000ff1e0ff */
        /* <DEDUP_REMOVED lines=20> */
[----:B------:R-:W-:Y:S01]  /*1d60*/  FADD R9, |R7|, R8 ;  /* 0x0000000807097221 */ /* 0x000fe20000000200 */
[----:B---3--:R-:W-:Y:S02]  /*1d70*/  FADD R17, R17, -R20 ;  /* 0x8000001411117221 */ /* 0x008fe40000000000 */
[----:B------:R-:W2:Y:S01]  /*1d80*/  LDG.E R20, desc[UR18][R2.64+0x2000] ;  /* 0x0020001202147981 */ /* 0x000ea2000c1e1900 */
[----:B----4-:R-:W-:-:S03]  /*1d90*/  FADD R18, R18, -R19 ;  /* 0x8000001312127221 */ /* 0x010fc60000000000 */
[----:B------:R-:W2:Y:S01]  /*1da0*/  LDG.E R19, desc[UR18][R4.64+0x2000] ;  /* 0x0020001204137981 */ /* 0x000ea2000c1e1900 */
[----:B-----5:R-:W-:-:S03]  /*1db0*/  FADD R15, R15, -R22 ;  /* 0x800000160f0f7221 */ /* 0x020fc60000000000 */
[----:B------:R-:W3:Y:S01]  /*1dc0*/  LDG.E R22, desc[UR18][R2.64+0x2400] ;  /* 0x0024001202167981 */ /* 0x000ee2000c1e1900 */
[----:B------:R-:W-:-:S03]  /*1dd0*/  FADD R16, R16, -R21 ;  /* 0x8000001510107221 */ /* 0x000fc60000000000 */
[----:B------:R-:W3:Y:S01]  /*1de0*/  LDG.E R21, desc[UR18][R4.64+0x2400] ;  /* 0x0024001204157981 */ /* 0x000ee2000c1e1900 */
[----:B------:R-:W-:-:S03]  /*1df0*/  FADD R14, R23, -R24 ;  /* 0x80000018170e7221 */ /* 0x000fc60000000000 */
[----:B------:R-:W4:Y:S04]  /*1e00*/  LDG.E R23, desc[UR18][R4.64+0x2800] ;  /* 0x0028001204177981 */ /* 0x000f28000c1e1900 */
[----:B------:R-:W4:Y:S01]  /*1e10*/  LDG.E R24, desc[UR18][R2.64+0x2800] ;  /* 0x0028001202187981 */ /* 0x000f22000c1e1900 */
[----:B------:R-:W-:-:S03]  /*1e20*/  FADD R7, R25, -R26 ;  /* 0x8000001a19077221 */ /* 0x000fc60000000000 */
[----:B------:R-:W5:Y:S04]  /*1e30*/  LDG.E R25, desc[UR18][R4.64+0x2c00] ;  /* 0x002c001204197981 */ /* 0x000f68000c1e1900 */
[----:B------:R-:W5:Y:S01]  /*1e40*/  LDG.E R26, desc[UR18][R2.64+0x2c00] ;  /* 0x002c0012021a7981 */ /* 0x000f62000c1e1900 */
[----:B--2---:R-:W-:Y:S01]  /*1e50*/  FADD R19, R19, -R20 ;  /* 0x8000001413137221 */ /* 0x004fe20000000000 */
[----:B---3--:R-:W-:Y:S01]  /*1e60*/  FADD R20, R21, -R22 ;  /* 0x8000001615147221 */ /* 0x008fe20000000000 */
[----:B----4-:R-:W-:Y:S02]  /*1e70*/  FADD R21, R23, -R24 ;  /* 0x8000001817157221 */ /* 0x010fe40000000000 */
[----:B------:R-:W2:Y:S04]  /*1e80*/  LDG.E R23, desc[UR18][R4.64+0x3000] ;  /* 0x0030001204177981 */ /* 0x000ea8000c1e1900 */
[----:B------:R-:W2:Y:S01]  /*1e90*/  LDG.E R24, desc[UR18][R2.64+0x3000] ;  /* 0x0030001202187981 */ /* 0x000ea2000c1e1900 */
[----:B-----5:R-:W-:-:S03]  /*1ea0*/  FADD R22, R25, -R26 ;  /* 0x8000001a19167221 */ /* 0x020fc60000000000 */
[----:B------:R-:W3:Y:S04]  /*1eb0*/  LDG.E R25, desc[UR18][R4.64+0x3400] ;  /* 0x0034001204197981 */ /* 0x000ee8000c1e1900 */
[----:B------:R-:W3:Y:S01]  /*1ec0*/  LDG.E R26, desc[UR18][R2.64+0x3400] ;  /* 0x00340012021a7981 */ /* 0x000ee2000c1e1900 */
[----:B------:R-:W-:-:S03]  /*1ed0*/  FADD R8, R27, -R28 ;  /* 0x8000001c1b087221 */ /* 0x000fc60000000000 */
[----:B------:R-:W4:Y:S04]  /*1ee0*/  LDG.E R27, desc[UR18][R4.64+0x3c00] ;  /* 0x003c0012041b7981 */ /* 0x000f28000c1e1900 */
[----:B------:R-:W4:Y:S01]  /*1ef0*/  LDG.E R28, desc[UR18][R2.64+0x3c00] ;  /* 0x003c0012021c7981 */ /* 0x000f22000c1e1900 */
[----:B--2---:R-:W-:Y:S01]  /*1f00*/  FADD R23, R23, -R24 ;  /* 0x8000001817177221 */ /* 0x004fe20000000000 */
[----:B---3--:R-:W-:Y:S02]  /*1f10*/  FADD R24, R25, -R26 ;  /* 0x8000001a19187221 */ /* 0x008fe40000000000 */
[----:B------:R-:W2:Y:S04]  /*1f20*/  LDG.E R26, desc[UR18][R4.64+0x3800] ;  /* 0x00380012041a7981 */ /* 0x000ea8000c1e1900 */
[----:B------:R-:W2:Y:S01]  /*1f30*/  LDG.E R25, desc[UR18][R2.64+0x3800] ;  /* 0x0038001202197981 */ /* 0x000ea2000c1e1900 */
[----:B-1----:R-:W-:-:S02]  /*1f40*/  UIADD3 UR20, UP0, UPT, -UR13, UR6, URZ ;  /* 0x000000060d147290 */ /* 0x002fc4000ff1e1ff */
[----:B0-----:R-:W-:Y:S01]  /*1f50*/  USHF.L.U32 UR24, UR15, 0xc, URZ ;  /* 0x0000000c0f187899 */ /* 0x001fe200080006ff */
[----:B------:R-:W-:Y:S01]  /*1f60*/  FADD R14, |R14|, |R7| ;  /* 0x400000070e0e7221 */ /* 0x000fe20000000200 */
[----:B------:R-:W-:Y:S01]  /*1f70*/  FADD R8, |R8|, |R15| ;  /* 0x4000000f08087221 */ /* 0x000fe20000000200 */
[----:B------:R-:W-:Y:S01]  /*1f80*/  FADD R17, |R16|, |R17| ;  /* 0x4000001110117221 */ /* 0x000fe20000000200 */
[----:B------:R-:W-:Y:S01]  /*1f90*/  FADD R18, |R18|, |R19| ;  /* 0x4000001312127221 */ /* 0x000fe20000000200 */
[----:B------:R-:W-:Y:S01]  /*1fa0*/  FADD R21, |R20|, |R21| ;  /* 0x4000001514157221 */ /* 0x000fe20000000200 */
[----:B------:R-:W-:Y:S01]  /*1fb0*/  FADD R22, |R22|, |R23| ;  /* 0x4000001716167221 */ /* 0x000fe20000000200 */
[----:B------:R-:W-:Y:S02]  /*1fc0*/  UIADD3.X UR21, UPT, UPT, ~UR14, UR7, URZ, UP0, !UPT ;  /* 0x000000070e157290 */ /* 0x000fe400087fe5ff */
[----:B------:R-:W-:Y:S02]  /*1fd0*/  USHF.R.S32.HI UR16, URZ, 0x1f, UR24 ;  /* 0x0000001fff107899 */ /* 0x000fe40008011418 */
[----:B------:R-:W-:Y:S01]  /*1fe0*/  UISETP.GE.U32.AND UP0, UPT, UR20, UR24, UPT ;  /* 0x000000181400728c */ /* 0x000fe2000bf06070 */
[----:B------:R-:W-:Y:S01]  /*1ff0*/  FADD R9, R9, R14 ;  /* 0x0000000e09097221 */ /* 0x000fe20000000000 */
[----:B------:R-:W-:Y:S01]  /*2000*/  FADD R8, R8, R17 ;  /* 0x0000001108087221 */ /* 0x000fe20000000000 */
[----:B------:R-:W-:Y:S01]  /*2010*/  FADD R18, R18, R21 ;  /* 0x0000001512127221 */ /* 0x000fe20000000000 */
[----:B------:R-:W-:-:S02]  /*2020*/  UISETP.GE.U32.AND.EX UP0, UPT, UR21, UR16, UPT, UP0 ;  /* 0x000000101500728c */ /* 0x000fc4000bf06100 */
[----:B------:R-:W-:Y:S01]  /*2030*/  FADD R8, R9, R8 ;  /* 0x0000000809087221 */ /* 0x000fe20000000000 */
[----:B----4-:R-:W-:Y:S01]  /*2040*/  FADD R27, R27, -R28 ;  /* 0x8000001c1b1b7221 */ /* 0x010fe20000000000 */
[----:B------:R-:W-:-:S04]  /*2050*/  UIADD3 UR5, UP1, UPT, UR24, UR5, URZ ;  /* 0x0000000518057290 */ /* 0x000fc8000ff3e0ff */
[----:B------:R-:W-:Y:S01]  /*2060*/  UIADD3.X UR12, UPT, UPT, UR16, UR12, URZ, UP1, !UPT ;  /* 0x0000000c100c7290 */ /* 0x000fe20008ffe4ff */
[----:B--2---:R-:W-:-:S04]  /*2070*/  FADD R25, R26, -R25 ;  /* 0x800000191a197221 */ /* 0x004fc80000000000 */
[----:B------:R-:W-:-:S04]  /*2080*/  FADD R25, |R24|, |R25| ;  /* 0x4000001918197221 */ /* 0x000fc80000000200 */
[----:B------:R-:W-:-:S04]  /*2090*/  FADD R25, R22, R25 ;  /* 0x0000001916197221 */ /* 0x000fc80000000000 */
[----:B------:R-:W-:-:S04]  /*20a0*/  FADD R25, R18, R25 ;  /* 0x0000001912197221 */ /* 0x000fc80000000000 */
[----:B------:R-:W-:-:S04]  /*20b0*/  FADD R8, R8, R25 ;  /* 0x0000001908087221 */ /* 0x000fc80000000000 */
[----:B------:R-:W-:Y:S01]  /*20c0*/  FADD R8, |R27|, R8 ;  /* 0x000000081b087221 */ /* 0x000fe20000000200 */
[----:B------:R-:W-:Y:S06]  /*20d0*/  BRA.U !UP0, `(.L_x_969) ;  /* 0x0000000d08787547 */ /* 0x000fec000b800000 */
[----:B------:R-:W-:Y:S02]  /*20e0*/  UIADD3 UR13, UP0, UPT, UR24, UR13, URZ ;  /* 0x0000000d180d7290 */ /* 0x000fe4000ff1e0ff */
[----:B------:R-:W-:Y:S01]  /*20f0*/  MOV R3, UR24 ;  /* 0x0000001800037c02 */ /* 0x000fe20008000f00 */
[----:B------:R-:W-:Y:S01]  /*2100*/  UIADD3 UR4, UPT, UPT, UR4, 0x1, URZ ;  /* 0x0000000104047890 */ /* 0x000fe2000fffe0ff */
[----:B------:R-:W-:Y:S01]  /*2110*/  MOV R5, UR24 ;  /* 0x0000001800057c02 */ /* 0x000fe20008000f00 */
[----:B------:R-:W-:Y:S01]  /*2120*/  UIADD3.X UR14, UPT, UPT, UR16, UR14, URZ, UP0, !UPT ;  /* 0x0000000e100e7290 */ /* 0x000fe200087fe4ff */
[----:B------:R-:W-:Y:S01]  /*2130*/  IADD3 R6, PT, PT, R6, -UR24, RZ ;  /* 0x8000001806067c10 */ /* 0x000fe2000fffe0ff */
[----:B------:R-:W-:Y:S01]  /*2140*/  UISETP.GT.U32.AND UP0, UPT, UR13, UR22, UPT ;  /* 0x000000160d00728c */ /* 0x000fe2000bf04070 */
[----:B------:R-:W-:-:S03]  /*2150*/  IMAD.WIDE R10, R3, 0x4, R10 ;  /* 0x00000004030a7825 */ /* 0x000fc600078e020a */
[----:B------:R-:W-:Y:S01]  /*2160*/  UISETP.GT.U32.AND.EX UP0, UPT, UR14, UR23, UPT, UP0 ;  /* 0x000000170e00728c */ /* 0x000fe2000bf04100 */
[----:B------:R-:W-:-:S08]  /*2170*/  IMAD.WIDE R12, R5, 0x4, R12 ;  /* 0x00000004050c7825 */ /* 0x000fd000078e020c */
[----:B------:R-:W-:Y:S05]  /*2180*/  BRA.U !UP0, `(.L_x_971) ;  /* 0xfffffff908907547 */ /* 0x000fea000b83ffff */
[----:B------:R-:W-:-:S07]  /*2190*/  MOV R3, UR24 ;  /* 0x0000001800037c02 */ /* 0x000fce0008000f00 */
.L_x_970:
[----:B------:R-:W-:Y:S01]  /*21a0*/  UIADD3 UR16, UPT, UPT, -UR13, UR6, URZ ;  /* 0x000000060d107290 */ /* 0x000fe2000fffe1ff */
[----:B------:R-:W-:Y:S01]  /*21b0*/  MOV R2, UR14 ;  /* 0x0000000e00027c02 */ /* 0x000fe20008000f00 */
[----:B------:R-:W-:Y:S01]  /*21c0*/  UISETP.GE.U32.AND UP0, UPT, UR13, UR6, UPT ;  /* 0x000000060d00728c */ /* 0x000fe2000bf06070 */
[----:B------:R-:W-:Y:S03]  /*21d0*/  BSSY.RECONVERGENT B1, `(.L_x_969) ;  /* 0x00000ce000017945 */ /* 0x000fe60003800200 */
[----:B------:R-:W-:Y:S02]  /*21e0*/  ISETP.GE.AND P0, PT, R0, UR16, PT ;  /* 0x0000001000007c0c */ /* 0x000fe4000bf06270 */
[----:B------:R-:W-:-:S04]  /*21f0*/  PLOP3.LUT P1, PT, PT, PT, UP0, 0x80, 0x8 ;  /* 0x000000000008781c */ /* 0x000fc80003f2f008 */
[----:B------:R-:W-:-:S13]  /*2200*/  ISETP.GE.U32.OR.EX P0, PT, R2, UR7, P0, P1 ;  /* 0x0000000702007c0c */ /* 0x000fda0008706510 */
[----:B------:R-:W-:Y:S05]  /*2210*/  @P0 BRA `(.L_x_972) ;  /* 0x0000000c00240947 */ /* 0x000fea0003800000 */
[----:B------:R-:W-:Y:S01]  /*2220*/  USHF.L.U32 UR16, UR17, 0xc, URZ ;  /* 0x0000000c11107899 */ /* 0x000fe200080006ff */
[-C--:B------:R-:W-:Y:S01]  /*2230*/  LOP3.LUT R5, RZ, R0.reuse, RZ, 0x33, !PT ;  /* 0x00000000ff057212 */ /* 0x080fe200078e33ff */
[----:B------:R-:W-:Y:S01]  /*2240*/  UIMAD UR7, UR4, UR15, URZ ;  /* 0x0000000f040772a4 */ /* 0x000fe2000f8e02ff */
[----:B------:R-:W-:Y:S01]  /*2250*/  BSSY.RECONVERGENT B2, `(.L_x_973) ;  /* 0x000005b000027945 */ /* 0x000fe20003800200 */
[----:B------:R-:W-:Y:S02]  /*2260*/  MOV R7, R0 ;  /* 0x0000000000077202 */ /* 0x000fe40000000f00 */
[----:B------:R-:W-:Y:S02]  /*2270*/  IADD3 R2, PT, PT, R3, UR16, RZ ;  /* 0x0000001003027c10 */ /* 0x000fe4000fffe0ff */
[----:B------:R-:W-:Y:S02]  /*2280*/  MOV R3, UR7 ;  /* 0x0000000700037c02 */ /* 0x000fe40008000f00 */
[----:B------:R-:W-:-:S05]  /*2290*/  IADD3 R2, PT, PT, -R2, UR6, R5 ;  /* 0x0000000602027c10 */ /* 0x000fca000fffe105 */
[----:B------:R-:W-:-:S05]  /*22a0*/  IMAD R2, R3, -0x1000, R2 ;  /* 0xfffff00003027824 */ /* 0x000fca00078e0202 */
[C---:B------:R-:W-:Y:S02]  /*22b0*/  ISETP.GE.U32.AND P0, PT, R2.reuse, 0xf00, PT ;  /* 0x00000f000200780c */ /* 0x040fe40003f06070 */
[----:B------:R-:W-:-:S04]  /*22c0*/  LEA.HI R20, R2, 0x1, RZ, 0x18 ;  /* 0x0000000102147811 */ /* 0x000fc800078fc0ff */
[----:B------:R-:W-:-:S04]  /*22d0*/  LOP3.LUT R22, R20, 0xf, RZ, 0xc0, !PT ;  /* 0x0000000f14167812 */ /* 0x000fc800078ec0ff */
[----:B------:R-:W-:-:S03]  /*22e0*/  ISETP.NE.AND P1, PT, R22, RZ, PT ;  /* 0x000000ff1600720c */ /* 0x000fc60003f25270 */
[----:B------:R-:W-:Y:S10]  /*22f0*/  @!P0 BRA `(.L_x_974) ;  /* 0x0000000400408947 */ /* 0x000ff40003800000 */
[----:B------:R-:W-:Y:S02]  /*2300*/  LEA.HI R2, R6, 0x1, RZ, 0x18 ;  /* 0x0000000106027811 */ /* 0x000fe400078fc0ff */
[----:B------:R-:W-:Y:S02]  /*2310*/  MOV R7, R0 ;  /* 0x0000000000077202 */ /* 0x000fe40000000f00 */
[----:B------:R-:W-:-:S04]  /*2320*/  LOP3.LUT R2, R2, 0x1fffff0, RZ, 0xc0, !PT ;  /* 0x01fffff002027812 */ /* 0x000fc800078ec0ff */
[----:B------:R-:W-:-:S07]  /*2330*/  IADD3 R9, PT, PT, -R2, RZ, RZ ;  /* 0x000000ff02097210 */ /* 0x000fce0007ffe1ff */
.L_x_975:
[----:B------:R-:W-:Y:S02]  /*2340*/  MOV R4, R10 ;  /* 0x0000000a00047202 */ /* 0x000fe40000000f00 */
[----:B------:R-:W-:Y:S02]  /*2350*/  MOV R5, R11 ;  /* 0x0000000b00057202 */ /* 0x000fe40000000f00 */
[----:B------:R-:W-:Y:S02]  /*2360*/  MOV R2, R12 ;  /* 0x0000000c00027202 */ /* 0x000fe40000000f00 */
[----:B------:R-:W-:Y:S01]  /*2370*/  MOV R3, R13 ;  /* 0x0000000d00037202 */ /* 0x000fe20000000f00 */
        /* <DEDUP_REMOVED lines=14> */
[----:B--2---:R-:W-:-:S03]  /*2460*/  FADD R15, R12, -R13 ;  /* 0x8000000d0c0f7221 */ /* 0x004fc60000000000 */
[----:B------:R-:W2:Y:S04]  /*2470*/  LDG.E R12, desc[UR18][R4.64+-0x400] ;  /* 0xfffc0012040c7981 */ /* 0x000ea8000c1e1900 */
[----:B------:R-:W2:Y:S01]  /*2480*/  LDG.E R13, desc[UR18][R2.64+-0x400] ;  /* 0xfffc0012020d7981 */ /* 0x000ea2000c1e1900 */
[----:B------:R-:W-:Y:S01]  /*2490*/  FADD R25, |R15|, R8 ;  /* 0x000000080f197221 */ /* 0x000fe20000000200 */
[----:B---3--:R-:W-:Y:S02]  /*24a0*/  FADD R26, R26, -R27 ;  /* 0x8000001b1a1a7221 */ /* 0x008fe40000000000 */
[----:B------:R-:W3:Y:S04]  /*24b0*/  LDG.E R8, desc[UR18][R4.64] ;  /* 0x0000001204087981 */ /* 0x000ee8000c1e1900 */
[----:B------:R-:W3:Y:S01]  /*24c0*/  LDG.E R15, desc[UR18][R2.64] ;  /* 0x00000012020f7981 */ /* 0x000ee2000c1e1900 */
[----:B------:R-:W-:Y:S01]  /*24d0*/  FADD R25, R25, |R26| ;  /* 0x4000001a19197221 */ /* 0x000fe20000000000 */
[----:B----4-:R-:W-:-:S02]  /*24e0*/  FADD R14, R14, -R17 ;  /* 0x800000110e0e7221 */ /* 0x010fc40000000000 */
[----:B------:R-:W4:Y:S02]  /*24f0*/  LDG.E R17, desc[UR18][R2.64+0x400] ;  /* 0x0004001202117981 */ /* 0x000f24000c1e1900 */
[----:B------:R-:W-:Y:S02]  /*2500*/  FADD R25, R25, |R14| ;  /* 0x4000000e19197221 */ /* 0x000fe40000000000 */
[----:B------:R-:W4:Y:S01]  /*2510*/  LDG.E R14, desc[UR18][R4.64+0x400] ;  /* 0x00040012040e7981 */ /* 0x000f22000c1e1900 */
[----:B-----5:R-:W-:-:S04]  /*2520*/  FADD R24, R23, -R24 ;  /* 0x8000001817187221 */ /* 0x020fc80000000000 */
[----:B------:R-:W-:Y:S01]  /*2530*/  FADD R24, R25, |R24| ;  /* 0x4000001819187221 */ /* 0x000fe20000000000 */
[----:B------:R-:W-:Y:S02]  /*2540*/  FADD R23, R16, -R19 ;  /* 0x8000001310177221 */ /* 0x000fe40000000000 */
[----:B------:R-:W5:Y:S02]  /*2550*/  LDG.E R19, desc[UR18][R4.64+0x800] ;  /* 0x0008001204137981 */ /* 0x000f64000c1e1900 */
[----:B------:R-:W-:Y:S02]  /*2560*/  FADD R23, R24, |R23| ;  /* 0x4000001718177221 */ /* 0x000fe40000000000 */
        /* <DEDUP_REMOVED lines=9> */
[----:B------:R-:W5:Y:S04]  /*2600*/  LDG.E R24, desc[UR18][R4.64+0x1400] ;  /* 0x0014001204187981 */ /* 0x000f68000c1e1900 */
[----:B------:R-:W5:Y:S01]  /*2610*/  LDG.E R23, desc[UR18][R2.64+0x1400] ;  /* 0x0014001202177981 */ /* 0x000f62000c1e1900 */
[----:B--2---:R-:W-:-:S03]  /*2620*/  FADD R26, R12, -R13 ;  /* 0x8000000d0c1a7221 */ /* 0x004fc60000000000 */
[----:B------:R-:W2:Y:S04]  /*2630*/  LDG.E R13, desc[UR18][R4.64+0x1800] ;  /* 0x00180012040d7981 */ /* 0x000ea8000c1e1900 */
[----:B------:R-:W2:Y:S01]  /*2640*/  LDG.E R12, desc[UR18][R2.64+0x1800] ;  /* 0x00180012020c7981 */ /* 0x000ea2000c1e1900 */
[----:B------:R-:W-:Y:S01]  /*2650*/  FADD R25, R25, |R26| ;  /* 0x4000001a19197221 */ /* 0x000fe20000000000 */
[----:B---3--:R-:W-:Y:S02]  /*2660*/  FADD R26, R8, -R15 ;  /* 0x8000000f081a7221 */ /* 0x008fe40000000000 */
[----:B------:R-:W3:Y:S04]  /*2670*/  LDG.E R8, desc[UR18][R4.64+0x1c00] ;  /* 0x001c001204087981 */ /* 0x000ee8000c1e1900 */
[----:B------:R-:W3:Y:S01]  /*2680*/  LDG.E R15, desc[UR18][R2.64+0x1c00] ;  /* 0x001c0012020f7981 */ /* 0x000ee2000c1e1900 */
[----:B------:R-:W-:Y:S01]  /*2690*/  FADD R25, R25, |R26| ;  /* 0x4000001a19197221 */ /* 0x000fe20000000000 */
[----:B----4-:R-:W-:-:S04]  /*26a0*/  FADD R14, R14, -R17 ;  /* 0x800000110e0e7221 */ /* 0x010fc80000000000 */
[----:B------:R-:W-:Y:S01]  /*26b0*/  FADD R14, R25, |R14| ;  /* 0x4000000e190e7221 */ /* 0x000fe20000000000 */
[----:B------:R-:W-:Y:S01]  /*26c0*/  IADD3 R9, PT, PT, R9, 0x10, RZ ;  /* 0x0000001009097810 */ /* 0x000fe20007ffe0ff */
[----:B-----5:R-:W-:-:S04]  /*26d0*/  FADD R19, R19, -R16 ;  /* 0x8000001013137221 */ /* 0x020fc80000000000 */
[----:B------:R-:W-:Y:S01]  /*26e0*/  FADD R14, R14, |R19| ;  /* 0x400000130e0e7221 */ /* 0x000fe20000000000 */
[----:B------:R-:W-:Y:S01]  /*26f0*/  FADD R21, R21, -R18 ;  /* 0x8000001215157221 */ /* 0x000fe20000000000 */
[----:B------:R-:W-:-:S03]  /*2700*/  ISETP.NE.AND P0, PT, R9, RZ, PT ;  /* 0x000000ff0900720c */ /* 0x000fc60003f05270 */
[----:B------:R-:W-:Y:S01]  /*2710*/  FADD R14, R14, |R21| ;  /* 0x400000150e0e7221 */ /* 0x000fe20000000000 */
[----:B------:R-:W-:-:S04]  /*2720*/  FADD R11, R10, -R11 ;  /* 0x8000000b0a0b7221 */ /* 0x000fc80000000000 */
[----:B------:R-:W-:Y:S01]  /*2730*/  FADD R11, R14, |R11| ;  /* 0x4000000b0e0b7221 */ /* 0x000fe20000000000 */
[----:B------:R-:W-:-:S04]  /*2740*/  FADD R24, R24, -R23 ;  /* 0x8000001718187221 */ /* 0x000fc80000000000 */
[----:B------:R-:W-:Y:S01]  /*2750*/  FADD R11, R11, |R24| ;  /* 0x400000180b0b7221 */ /* 0x000fe20000000000 */
[----:B------:R-:W-:Y:S02]  /*2760*/  IADD3 R10, P2, PT, R4, 0x4000, RZ ;  /* 0x00004000040a7810 */ /* 0x000fe40007f5e0ff */
[----:B------:R-:W-:Y:S01]  /*2770*/  IADD3 R7, PT, PT, R7, 0x1000, RZ ;  /* 0x0000100007077810 */ /* 0x000fe20007ffe0ff */
[----:B--2---:R-:W-:-:S04]  /*2780*/  FADD R12, R13, -R12 ;  /* 0x8000000c0d0c7221 */ /* 0x004fc80000000000 */
[----:B------:R-:W-:Y:S01]  /*2790*/  FADD R14, R11, |R12| ;  /* 0x4000000c0b0e7221 */ /* 0x000fe20000000000 */
[----:B------:R-:W-:Y:S01]  /*27a0*/  IADD3 R12, P3, PT, R2, 0x4000, RZ ;  /* 0x00004000020c7810 */ /* 0x000fe20007f7e0ff */
[----:B---3--:R-:W-:Y:S01]  /*27b0*/  FADD R15, R8, -R15 ;  /* 0x8000000f080f7221 */ /* 0x008fe20000000000 */
[----:B------:R-:W-:Y:S02]  /*27c0*/  IADD3.X R11, PT, PT, RZ, R5, RZ, P2, !PT ;  /* 0x00000005ff0b7210 */ /* 0x000fe400017fe4ff */
[----:B------:R-:W-:Y:S01]  /*27d0*/  IADD3.X R13, PT, PT, RZ, R3, RZ, P3, !PT ;  /* 0x00000003ff0d7210 */ /* 0x000fe20001ffe4ff */
[----:B------:R-:W-:Y:S01]  /*27e0*/  FADD R8, R14, |R15| ;  /* 0x4000000f0e087221 */ /* 0x000fe20000000000 */
[----:B------:R-:W-:Y:S07]  /*27f0*/  @P0 BRA `(.L_x_975) ;  /* 0xfffffff800d00947 */ /* 0x000fee000383ffff */
.L_x_974:
[----:B------:R-:W-:Y:S05]  /*2800*/  BSYNC.RECONVERGENT B2 ;  /* 0x0000000000027941 */ /* 0x000fea0003800200 */
.L_x_973:
[----:B------:R-:W-:Y:S05]  /*2810*/  @!P1 BRA `(.L_x_972) ;  /* 0x0000000400a49947 */ /* 0x000fea0003800000 */
[----:B------:R-:W-:Y:S01]  /*2820*/  ISETP.GE.U32.AND P0, PT, R22, 0x8, PT ;  /* 0x000000081600780c */ /* 0x000fe20003f06070 */
[----:B------:R-:W-:Y:S01]  /*2830*/  BSSY.RECONVERGENT B2, `(.L_x_976) ;  /* 0x000002d000027945 */ /* 0x000fe20003800200 */
[----:B------:R-:W-:-:S04]  /*2840*/  LOP3.LUT R25, R20, 0x7, RZ, 0xc0, !PT ;  /* 0x0000000714197812 */ /* 0x000fc800078ec0ff */
[----:B------:R-:W-:-:S07]  /*2850*/  ISETP.NE.AND P1, PT, R25, RZ, PT ;  /* 0x000000ff1900720c */ /* 0x000fce0003f25270 */
[----:B------:R-:W-:Y:S06]  /*2860*/  @!P0 BRA `(.L_x_977) ;  /* 0x0000000000a48947 */ /* 0x000fec0003800000 */
[----:B------:R-:W-:-:S04]  /*2870*/  IADD3 R5, P0, PT, R7, UR13, RZ ;  /* 0x0000000d07057c10 */ /* 0x000fc8000ff1e0ff */
[----:B------:R-:W-:Y:S02]  /*2880*/  IADD3.X R2, PT, PT, RZ, UR14, RZ, P0, !PT ;  /* 0x0000000eff027c10 */ /* 0x000fe400087fe4ff */
[C---:B------:R-:W-:Y:S02]  /*2890*/  SHF.L.U32 R4, R5.reuse, 0x2, RZ ;  /* 0x0000000205047819 */ /* 0x040fe400000006ff */
[----:B------:R-:W-:Y:S02]  /*28a0*/  SHF.L.U64.HI R5, R5, 0x2, R2 ;  /* 0x0000000205057819 */ /* 0x000fe40000010202 */
[C---:B------:R-:W-:Y:S02]  /*28b0*/  IADD3 R2, P0, PT, R4.reuse, UR8, RZ ;  /* 0x0000000804027c10 */ /* 0x040fe4000ff1e0ff */
        /* <DEDUP_REMOVED lines=36> */
.L_x_977:
[----:B------:R-:W-:Y:S05]  /*2b00*/  BSYNC.RECONVERGENT B2 ;  /* 0x0000000000027941 */ /* 0x000fea0003800200 */
.L_x_976:
[----:B------:R-:W-:Y:S05]  /*2b10*/  @!P1 BRA `(.L_x_972) ;  /* 0x0000000000e49947 */ /* 0x000fea0003800000 */
[----:B------:R-:W-:Y:S01]  /*2b20*/  ISETP.GE.U32.AND P0, PT, R25, 0x4, PT ;  /* 0x000000041900780c */ /* 0x000fe20003f06070 */
[----:B------:R-:W-:Y:S01]  /*2b30*/  BSSY.RECONVERGENT B2, `(.L_x_978) ;  /* 0x000001c000027945 */ /* 0x000fe20003800200 */
[----:B------:R-:W-:-:S11]  /*2b40*/  LOP3.LUT P1, RZ, R20, 0x3, RZ, 0xc0, !PT ;  /* 0x0000000314ff7812 */ /* 0x000fd6000782c0ff */
[----:B------:R-:W-:Y:S05]  /*2b50*/  @!P0 BRA `(.L_x_979) ;  /* 0x0000000000648947 */ /* 0x000fea0003800000 */
        /* <DEDUP_REMOVED lines=25> */
.L_x_979:
[----:B------:R-:W-:Y:S05]  /*2cf0*/  BSYNC.RECONVERGENT B2 ;  /* 0x0000000000027941 */ /* 0x000fea0003800200 */
.L_x_978:
[----:B------:R-:W-:Y:S05]  /*2d00*/  @!P1 BRA `(.L_x_972) ;  /* 0x0000000000689947 */ /* 0x000fea0003800000 */
[----:B------:R-:W-:Y:S02]  /*2d10*/  IADD3 R10, P0, PT, R7, UR5, RZ ;  /* 0x00000005070a7c10 */ /* 0x000fe4000ff1e0ff */
[----:B------:R-:W-:Y:S02]  /*2d20*/  LOP3.LUT R2, R6, 0xffff, RZ, 0xc0, !PT ;  /* 0x0000ffff06027812 */ /* 0x000fe400078ec0ff */
[----:B------:R-:W-:Y:S02]  /*2d30*/  SHF.L.U32 R9, R10, 0x2, RZ ;  /* 0x000000020a097819 */ /* 0x000fe400000006ff */
[----:B------:R-:W-:Y:S02]  /*2d40*/  IADD3.X R3, PT, PT, RZ, UR12, RZ, P0, !PT ;  /* 0x0000000cff037c10 */ /* 0x000fe400087fe4ff */
[----:B------:R-:W-:Y:S02]  /*2d50*/  LEA.HI R2, R2, 0x1, RZ, 0x18 ;  /* 0x0000000102027811 */ /* 0x000fe400078fc0ff */
[----:B------:R-:W-:-:S02]  /*2d60*/  IADD3 R4, P0, PT, R9, UR10, RZ ;  /* 0x0000000a09047c10 */ /* 0x000fc4000ff1e0ff */
[----:B------:R-:W-:Y:S02]  /*2d70*/  SHF.L.U64.HI R10, R10, 0x2, R3 ;  /* 0x000000020a0a7819 */ /* 0x000fe40000010203 */
[----:B------:R-:W-:Y:S02]  /*2d80*/  LOP3.LUT R2, R2, 0x3, RZ, 0xc0, !PT ;  /* 0x0000000302027812 */ /* 0x000fe400078ec0ff */
[----:B------:R-:W-:Y:S02]  /*2d90*/  IADD3 R9, P1, PT, R9, UR8, RZ ;  /* 0x0000000809097c10 */ /* 0x000fe4000ff3e0ff */
[----:B------:R-:W-:Y:S02]  /*2da0*/  IADD3.X R11, PT, PT, R10, UR11, RZ, P0, !PT ;  /* 0x0000000b0a0b7c10 */ /* 0x000fe400087fe4ff */
[----:B------:R-:W-:Y:S02]  /*2db0*/  IADD3 R6, PT, PT, -R2, RZ, RZ ;  /* 0x000000ff02067210 */ /* 0x000fe40007ffe1ff */
[----:B------:R-:W-:-:S07]  /*2dc0*/  IADD3.X R10, PT, PT, R10, UR9, RZ, P1, !PT ;  /* 0x000000090a0a7c10 */ /* 0x000fce0008ffe4ff */
.L_x_980:
[----:B------:R-:W-:Y:S02]  /*2dd0*/  MOV R2, R9 ;  /* 0x0000000900027202 */ /* 0x000fe40000000f00 */
[----:B------:R-:W-:Y:S02]  /*2de0*/  MOV R5, R11 ;  /* 0x0000000b00057202 */ /* 0x000fe40000000f00 */
[----:B------:R-:W-:-:S04]  /*2df0*/  MOV R3, R10 ;  /* 0x0000000a00037202 */ /* 0x000fc80000000f00 */
[----:B------:R0:W2:Y:S04]  /*2e00*/  LDG.E R5, desc[UR18][R4.64] ;  /* 0x0000001204057981 */ /* 0x0000a8000c1e1900 */
[----:B------:R-:W2:Y:S01]  /*2e10*/  LDG.E R2, desc[UR18][R2.64] ;  /* 0x0000001202027981 */ /* 0x000ea2000c1e1900 */
[----:B------:R-:W-:-:S04]  /*2e20*/  IADD3 R6, PT, PT, R6, 0x1, RZ ;  /* 0x0000000106067810 */ /* 0x000fc80007ffe0ff */
[----:B------:R-:W-:Y:S02]  /*2e30*/  ISETP.NE.AND P0, PT, R6, RZ, PT ;  /* 0x000000ff0600720c */ /* 0x000fe40003f05270 */
[----:B0-----:R-:W-:Y:S02]  /*2e40*/  IADD3 R4, P1, PT, R4, 0x400, RZ ;  /* 0x0000040004047810 */ /* 0x001fe40007f3e0ff */
[----:B------:R-:W-:Y:S02]  /*2e50*/  IADD3 R9, P2, PT, R9, 0x400, RZ ;  /* 0x0000040009097810 */ /* 0x000fe40007f5e0ff */
[----:B------:R-:W-:Y:S02]  /*2e60*/  IADD3.X R11, PT, PT, RZ, R11, RZ, P1, !PT ;  /* 0x0000000bff0b7210 */ /* 0x000fe40000ffe4ff */
[----:B------:R-:W-:Y:S01]  /*2e70*/  IADD3.X R10, PT, PT, RZ, R10, RZ, P2, !PT ;  /* 0x0000000aff0a7210 */ /* 0x000fe200017fe4ff */
[----:B--2---:R-:W-:-:S04]  /*2e80*/  FADD R7, R2, -R5 ;  /* 0x8000000502077221 */ /* 0x004fc80000000000 */
[----:B------:R-:W-:Y:S01]  /*2e90*/  FADD R8, |R7|, R8 ;  /* 0x0000000807087221 */ /* 0x000fe20000000200 */
[----:B------:R-:W-:Y:S06]  /*2ea0*/  @P0 BRA `(.L_x_980) ;  /* 0xfffffffc00c80947 */ /* 0x000fec000383ffff */
.L_x_972:
[----:B------:R-:W-:Y:S05]  /*2eb0*/  BSYNC.RECONVERGENT B1 ;  /* 0x0000000000017941 */ /* 0x000fea0003800200 */
.L_x_969:
        /* <DEDUP_REMOVED lines=33> */
[----:B------:R-:W2:Y:S04]  /*30d0*/  LDS.128 R4, [UR4+0x10] ;  /* 0x00001004ff047984 */ /* 0x000ea80008000c00 */
[----:B0-----:R-:W0:Y:S01]  /*30e0*/  LDS.64 R2, [UR4+0x20] ;  /* 0x00002004ff027984 */ /* 0x001e220008000a00 */
[----:B-1----:R-:W-:-:S04]  /*30f0*/  FADD R9, R9, R0 ;  /* 0x0000000009097221 */ /* 0x002fc80000000000 */
[----:B--2---:R-:W-:-:S04]  /*3100*/  FADD R4, R9, R4 ;  /* 0x0000000409047221 */ /* 0x004fc80000000000 */
[----:B------:R-:W-:-:S04]  /*3110*/  FADD R5, R4, R5 ;  /* 0x0000000504057221 */ /* 0x000fc80000000000 */
[----:B------:R-:W-:-:S04]  /*3120*/  FADD R6, R5, R6 ;  /* 0x0000000605067221 */ /* 0x000fc80000000000 */
[----:B------:R-:W-:-:S04]  /*3130*/  FADD R7, R6, R7 ;  /* 0x0000000706077221 */ /* 0x000fc80000000000 */
[----:B0-----:R-:W-:-:S04]  /*3140*/  FADD R2, R7, R2 ;  /* 0x0000000207027221 */ /* 0x001fc80000000000 */
[----:B------:R-:W-:-:S07]  /*3150*/  FADD R9, R2, R3 ;  /* 0x0000000302097221 */ /* 0x000fce0000000000 */
.L_x_968:
[----:B------:R-:W-:Y:S05]  /*3160*/  BSYNC.RECONVERGENT B0 ;  /* 0x0000000000007941 */ /* 0x000fea0003800200 */
.L_x_953:
[----:B------:R-:W-:Y:S05]  /*3170*/  @P0 EXIT ;  /* 0x000000000000094d */ /* 0x000fea0003800000 */
[----:B------:R-:W3:Y:S02]  /*3180*/  LDCU.64 UR4, c[0x0][0x390] ;  /* 0x00007200ff0477ac */ /* 0x000ee40008000a00 */
[----:B---3--:R-:W-:-:S06]  /*3190*/  UIMAD.WIDE.U32 UR4, UR17, 0x4, UR4 ;  /* 0x00000004110478a5 */ /* 0x008fcc000f8e0004 */
[----:B0-----:R-:W-:Y:S02]  /*31a0*/  MOV R2, UR4 ;  /* 0x0000000400027c02 */ /* 0x001fe40008000f00 */
[----:B--2---:R-:W-:-:S05]  /*31b0*/  MOV R3, UR5 ;  /* 0x0000000500037c02 */ /* 0x004fca0008000f00 */
[----:B------:R-:W-:Y:S01]  /*31c0*/  STG.E desc[UR18][R2.64], R9 ;  /* 0x0000000902007986 */ /* 0x000fe2000c101912 */
[----:B------:R-:W-:Y:S05]  /*31d0*/  EXIT ;  /* 0x000000000000794d */ /* 0x000fea0003800000 */
.L_x_981:
        /* <DEDUP_REMOVED lines=10> */
.L_x_1761:


//--------------------- .text._ZN3cub18CUB_300001_SM_10006detail6reduce28DeviceReduceSingleTileKernelINS2_10policy_hubIfyN4cuda3std3__44plusIfEEE10Policy1000EN6thrust24THRUST_300001_SM_1000_NS12zip_iteratorINS7_5tupleIJNSD_6detail15normal_iteratorINSD_10device_ptrIfEEEESK_EEEEEPfyS9_ff4funcEEvT0_T1_T2_T3_T4_T6_ --------------------------
	.section	.text._ZN3cub18CUB_300001_SM_10006detail6reduce28DeviceReduceSingleTileKernelINS2_10policy_hubIfyN4cuda3std3__44plusIfEEE10Policy1000EN6thrust24THRUST_300001_SM_1000_NS12zip_iteratorINS7_5tupleIJNSD_6detail15normal_iteratorINSD_10device_ptrIfEEEESK_EEEEEPfyS9_ff4funcEEvT0_T1_T2_T3_T4_T6_,"ax",@progbits
	.align	128
        .global         _ZN3cub18CUB_300001_SM_10006detail6reduce28DeviceReduceSingleTileKernelINS2_10policy_hubIfyN4cuda3std3__44plusIfEEE10Policy1000EN6thrust24THRUST_300001_SM_1000_NS12zip_iteratorINS7_5tupleIJNSD_6detail15normal_iteratorINSD_10device_ptrIfEEEESK_EEEEEPfyS9_ff4funcEEvT0_T1_T2_T3_T4_T6_
        .type           _ZN3cub18CUB_300001_SM_10006detail6reduce28DeviceReduceSingleTileKernelINS2_10policy_hubIfyN4cuda3std3__44plusIfEEE10Policy1000EN6thrust24THRUST_300001_SM_1000_NS12zip_iteratorINS7_5tupleIJNSD_6detail15normal_iteratorINSD_10device_ptrIfEEEESK_EEEEEPfyS9_ff4funcEEvT0_T1_T2_T3_T4_T6_,@function
        .size           _ZN3cub18CUB_300001_SM_10006detail6reduce28DeviceReduceSingleTileKernelINS2_10policy_hubIfyN4cuda3std3__44plusIfEEE10Policy1000EN6thrust24THRUST_300001_SM_1000_NS12zip_iteratorINS7_5tupleIJNSD_6detail15normal_iteratorINSD_10device_ptrIfEEEESK_EEEEEPfyS9_ff4funcEEvT0_T1_T2_T3_T4_T6_,(.L_x_1762 - _ZN3cub18CUB_300001_SM_10006detail6reduce28DeviceReduceSingleTileKernelINS2_10policy_hubIfyN4cuda3std3__44plusIfEEE10Policy1000EN6thrust24THRUST_300001_SM_1000_NS12zip_iteratorINS7_5tupleIJNSD_6detail15normal_iteratorINSD_10device_ptrIfEEEESK_EEEEEPfyS9_ff4funcEEvT0_T1_T2_T3_T4_T6_)
        .other          _ZN3cub18CUB_300001_SM_10006detail6reduce28DeviceReduceSingleTileKernelINS2_10policy_hubIfyN4cuda3std3__44plusIfEEE10Policy1000EN6thrust24THRUST_300001_SM_1000_NS12zip_iteratorINS7_5tupleIJNSD_6detail15normal_iteratorINSD_10device_ptrIfEEEESK_EEEEEPfyS9_ff4funcEEvT0_T1_T2_T3_T4_T6_,@"STO_CUDA_ENTRY STV_DEFAULT"
_ZN3cub18CUB_300001_SM_10006detail6reduce28DeviceReduceSingleTileKernelINS2_10policy_hubIfyN4cuda3std3__44plusIfEEE10Policy1000EN6thrust24THRUST_300001_SM_1000_NS12zip_iteratorINS7_5tupleIJNSD_6detail15normal_iteratorINSD_10device_ptrIfEEEESK_EEEEEPfyS9_ff4funcEEvT0_T1_T2_T3_T4_T6_:
.text._ZN3cub18CUB_300001_SM_10006detail6reduce28DeviceReduceSingleTileKernelINS2_10policy_hubIfyN4cuda3std3__44plusIfEEE10Policy1000EN6thrust24THRUST_300001_SM_1000_NS12zip_iteratorINS7_5tupleIJNSD_6detail15normal_iteratorINSD_10device_ptrIfEEEESK_EEEEEPfyS9_ff4funcEEvT0_T1_T2_T3_T4_T6_:
[----:B------:R-:W-:Y:S01]  /*0000*/  LDC R1, c[0x0][0x37c] ;  /* 0x0000df00ff017b82 */ /* 0x000fe20000000800 */
[----:B------:R-:W0:Y:S01]  /*0010*/  LDCU.64 UR4, c[0x0][0x398] ;  /* 0x00007300ff0477ac */ /* 0x000e220008000a00 */
[----:B------:R-:W1:Y:S01]  /*0020*/  LDCU.64 UR6, c[0x0][0x358] ;  /* 0x00006b00ff0677ac */ /* 0x000e620008000a00 */
[----:B0-----:R-:W-:Y:S02]  /*0030*/  MOV R6, UR4 ;  /* 0x0000000400067c02 */ /* 0x001fe40008000f00 */
[----:B------:R-:W-:Y:S02]  /*0040*/  MOV R7, UR5 ;  /* 0x0000000500077c02 */ /* 0x000fe40008000f00 */
[----:B------:R-:W-:-:S04]  /*0050*/  ISETP.NE.U32.AND P0, PT, R6, RZ, PT ;  /* 0x000000ff0600720c */ /* 0x000fc80003f05070 */
[----:B------:R-:W-:-:S13]  /*0060*/  ISETP.NE.AND.EX P0, PT, R7, RZ, PT, P0 ;  /* 0x000000ff0700720c */ /* 0x000fda0003f05300 */
        /* <DEDUP_REMOVED lines=8> */
.L_x_982:
[----:B------:R-:W-:Y:S01]  /*00f0*/  ISETP.GT.U32.AND P0, PT, R6, 0xfff, PT ;  /* 0x00000fff0600780c */ /* 0x000fe20003f04070 */
[----:B------:R-:W-:Y:S03]  /*0100*/  BSSY.RECONVERGENT B0, `(.L_x_983) ;  /* 0x00002d2000007945 */ /* 0x000fe60003800200 */
[----:B------:R-:W-:-:S13]  /*0110*/  ISETP.GT.U32.AND.EX P0, PT, R7, RZ, PT, P0 ;  /* 0x000000ff0700720c */ /* 0x000fda0003f04100 */
[----:B------:R-:W-:Y:S05]  /*0120*/  @P0 BRA `(.L_x_984) ;  /* 0x0000001000d80947 */ /* 0x000fea0003800000 */
[----:B------:R-:W0:Y:S01]  /*0130*/  S2R R9, SR_TID.X ;  /* 0x0000000000097919 */ /* 0x000e220000002100 */
[----:B------:R-:W-:Y:S01]  /*0140*/  BSSY.RECONVERGENT B1, `(.L_x_985) ;  /* 0x000000e000017945 */ /* 0x000fe20003800200 */
[----:B------:R-:W-:Y:S01]  /*0150*/  HFMA2 R0, -RZ, RZ, 0, 0 ;  /* 0x00000000ff007431 */ /* 0x000fe200000001ff */
[----:B0-----:R-:W-:Y:S02]  /*0160*/  ISETP.GE.U32.AND P0, PT, R9, R6, PT ;  /* 0x000000060900720c */ /* 0x001fe40003f06070 */
[----:B------:R-:W-:-:S11]  /*0170*/  MOV R11, R9 ;  /* 0x00000009000b7202 */ /* 0x000fd60000000f00 */
[----:B------:R-:W-:Y:S05]  /*0180*/  @P0 BRA `(.L_x_986) ;  /* 0x0000000000240947 */ /* 0x000fea0003800000 */
[----:B------:R-:W0:Y:S08]  /*0190*/  LDC.64 R2, c[0x0][0x380] ;  /* 0x0000e000ff027b82 */ /* 0x000e300000000a00 */
        /* <DEDUP_REMOVED lines=8> */
.L_x_986:
[----:B------:R-:W-:Y:S05]  /*0220*/  BSYNC.RECONVERGENT B1 ;  /* 0x0000000000017941 */ /* 0x000fea0003800200 */
.L_x_985:
[----:B------:R-:W-:Y:S01]  /*0230*/  ISETP.GE.U32.AND P0, PT, R11, R6, PT ;  /* 0x000000060b00720c */ /* 0x000fe20003f06070 */
[----:B------:R-:W-:-:S12]  /*0240*/  BSSY.RECONVERGENT B1, `(.L_x_987) ;  /* 0x00000b3000017945 */ /* 0x000fd80003800200 */
[----:B------:R-:W-:Y:S05]  /*0250*/  @P0 BRA `(.L_x_988) ;  /* 0x0000000800c40947 */ /* 0x000fea0003800000 */
[----:B------:R-:W-:Y:S01]  /*0260*/  LOP3.LUT R3, RZ, R11, RZ, 0x33, !PT ;  /* 0x0000000bff037212 */ /* 0x000fe200078e33ff */
[----:B------:R-:W-:Y:S03]  /*0270*/  BSSY.RECONVERGENT B2, `(.L_x_989) ;  /* 0x0000059000027945 */ /* 0x000fe60003800200 */
[----:B------:R-:W-:-:S04]  /*0280*/  IADD3 R3, PT, PT, R3, R6, RZ ;  /* 0x0000000603037210 */ /* 0x000fc80007ffe0ff */
[C---:B------:R-:W-:Y:S02]  /*0290*/  ISETP.GE.U32.AND P1, PT, R3.reuse, 0xf00, PT ;  /* 0x00000f000300780c */ /* 0x040fe40003f26070 */
[----:B------:R-:W-:-:S04]  /*02a0*/  LEA.HI R8, R3, 0x1, RZ, 0x18 ;  /* 0x0000000103087811 */ /* 0x000fc800078fc0ff */
[----:B------:R-:W-:-:S04]  /*02b0*/  LOP3.LUT R42, R8, 0xf, RZ, 0xc0, !PT ;  /* 0x0000000f082a7812 */ /* 0x000fc800078ec0ff */
[----:B------:R-:W-:-:S03]  /*02c0*/  ISETP.NE.AND P0, PT, R42, RZ, PT ;  /* 0x000000ff2a00720c */ /* 0x000fc60003f05270 */
[----:B------:R-:W-:Y:S10]  /*02d0*/  @!P1 BRA `(.L_x_990) ;  /* 0x0000000400489947 */ /* 0x000ff40003800000 */
[----:B------:R-:W0:Y:S01]  /*02e0*/  LDCU.128 UR8, c[0x0][0x380] ;  /* 0x00007000ff0877ac */ /* 0x000e220008000c00 */
[----:B------:R-:W-:Y:S01]  /*02f0*/  IMAD.WIDE.U32 R2, R11, 0x4, RZ ;  /* 0x000000040b027825 */ /* 0x000fe200078e00ff */
[----:B------:R-:W-:Y:S02]  /*0300*/  LOP3.LUT R10, R8, 0x1fffff0, RZ, 0xc0, !PT ;  /* 0x01fffff0080a7812 */ /* 0x000fe400078ec0ff */
[----:B------:R-:W-:Y:S02]  /*0310*/  LOP3.LUT R4, R2, 0x2000, RZ, 0xfc, !PT ;  /* 0x0000200002047812 */ /* 0x000fe400078efcff */
[----:B------:R-:W-:Y:S02]  /*0320*/  IADD3 R10, PT, PT, -R10, RZ, RZ ;  /* 0x000000ff0a0a7210 */ /* 0x000fe40007ffe1ff */
[C---:B0-----:R-:W-:Y:S02]  /*0330*/  IADD3 R2, P1, PT, R4.reuse, UR8, RZ ;  /* 0x0000000804027c10 */ /* 0x041fe4000ff3e0ff */
[----:B------:R-:W-:-:S02]  /*0340*/  IADD3 R4, P2, PT, R4, UR10, RZ ;  /* 0x0000000a04047c10 */ /* 0x000fc4000ff5e0ff */
[C---:B------:R-:W-:Y:S02]  /*0350*/  IADD3.X R13, PT, PT, R3.reuse, UR9, RZ, P1, !PT ;  /* 0x00000009030d7c10 */ /* 0x040fe40008ffe4ff */
[----:B------:R-:W-:-:S09]  /*0360*/  IADD3.X R5, PT, PT, R3, UR11, RZ, P2, !PT ;  /* 0x0000000b03057c10 */ /* 0x000fd200097fe4ff */
.L_x_991:
        /* <DEDUP_REMOVED lines=31> */
[----:B------:R0:W5:Y:S04]  /*0560*/  LDG.E R12, desc[UR6][R2.64+0x1c00] ;  /* 0x001c0006020c7981 */ /* 0x000168000c1e1900 */
[----:B------:R1:W5:Y:S01]  /*0570*/  LDG.E R13, desc[UR6][R4.64+0x1c00] ;  /* 0x001c0006040d7981 */ /* 0x000362000c1e1900 */
[----:B------:R-:W-:-:S04]  /*0580*/  IADD3 R10, PT, PT, R10, 0x10, RZ ;  /* 0x000000100a0a7810 */ /* 0x000fc80007ffe0ff */
[----:B------:R-:W-:Y:S02]  /*0590*/  ISETP.NE.AND P1, PT, R10, RZ, PT ;  /* 0x000000ff0a00720c */ /* 0x000fe40003f25270 */
[----:B0-----:R-:W-:Y:S02]  /*05a0*/  IADD3 R2, P2, PT, R2, 0x4000, RZ ;  /* 0x0000400002027810 */ /* 0x001fe40007f5e0ff */
[----:B-1----:R-:W-:Y:S02]  /*05b0*/  IADD3 R4, P3, PT, R4, 0x4000, RZ ;  /* 0x0000400004047810 */ /* 0x002fe40007f7e0ff */
[----:B------:R-:W-:Y:S02]  /*05c0*/  IADD3 R11, PT, PT, R11, 0x1000, RZ ;  /* 0x000010000b0b7810 */ /* 0x000fe40007ffe0ff */
[----:B------:R-:W-:Y:S01]  /*05d0*/  IADD3.X R5, PT, PT, RZ, R5, RZ, P3, !PT ;  /* 0x00000005ff057210 */ /* 0x000fe20001ffe4ff */
[----:B--2---:R-:W-:-:S04]  /*05e0*/  FADD R43, R43, -R44 ;  /* 0x8000002c2b2b7221 */ /* 0x004fc80000000000 */
[----:B------:R-:W-:Y:S01]  /*05f0*/  FADD R43, |R43|, R0 ;  /* 0x000000002b2b7221 */ /* 0x000fe20000000200 */
        /* <DEDUP_REMOVED lines=28> */
[----:B------:R-:W-:Y:S01]  /*07c0*/  FADD R12, R12, -R13 ;  /* 0x8000000d0c0c7221 */ /* 0x000fe20000000000 */
[----:B------:R-:W-:-:S03]  /*07d0*/  IADD3.X R13, PT, PT, RZ, R3, RZ, P2, !PT ;  /* 0x00000003ff0d7210 */ /* 0x000fc600017fe4ff */
[----:B------:R-:W-:Y:S01]  /*07e0*/  FADD R0, R15, |R12| ;  /* 0x4000000c0f007221 */ /* 0x000fe20000000000 */
[----:B------:R-:W-:Y:S06]  /*07f0*/  @P1 BRA `(.L_x_991) ;  /* 0xfffffff800dc1947 */ /* 0x000fec000383ffff */
.L_x_990:
[----:B------:R-:W-:Y:S05]  /*0800*/  BSYNC.RECONVERGENT B2 ;  /* 0x0000000000027941 */ /* 0x000fea0003800200 */
.L_x_989:
[----:B------:R-:W-:Y:S05]  /*0810*/  @!P0 BRA `(.L_x_988) ;  /* 0x0000000400548947 */ /* 0x000fea0003800000 */
[----:B------:R-:W-:Y:S01]  /*0820*/  ISETP.GE.U32.AND P0, PT, R42, 0x8, PT ;  /* 0x000000082a00780c */ /* 0x000fe20003f06070 */
[----:B------:R-:W-:Y:S01]  /*0830*/  BSSY.RECONVERGENT B2, `(.L_x_992) ;  /* 0x0000029000027945 */ /* 0x000fe20003800200 */
[----:B------:R-:W-:-:S04]  /*0840*/  LOP3.LUT R26, R8, 0x7, RZ, 0xc0, !PT ;  /* 0x00000007081a7812 */ /* 0x000fc800078ec0ff */
[----:B------:R-:W-:-:S07]  /*0850*/  ISETP.NE.AND P1, PT, R26, RZ, PT ;  /* 0x000000ff1a00720c */ /* 0x000fce0003f25270 */
[----:B------:R-:W-:Y:S06]  /*0860*/  @!P0 BRA `(.L_x_993) ;  /* 0x0000000000948947 */ /* 0x000fec0003800000 */
[----:B------:R-:W0:Y:S08]  /*0870*/  LDC.64 R2, c[0x0][0x380] ;  /* 0x0000e000ff027b82 */ /* 0x000e300000000a00 */
[----:B------:R-:W1:Y:S01]  /*0880*/  LDC.64 R4, c[0x0][0x388] ;  /* 0x0000e200ff047b82 */ /* 0x000e620000000a00 */
[----:B0-----:R-:W-:-:S05]  /*0890*/  IMAD.WIDE R2, R11, 0x4, R2 ;  /* 0x000000040b027825 */ /* 0x001fca00078e0202 */
[----:B------:R-:W2:Y:S01]  /*08a0*/  LDG.E R10, desc[UR6][R2.64] ;  /* 0x00000006020a7981 */ /* 0x000ea2000c1e1900 */
[----:B-1----:R-:W-:-:S03]  /*08b0*/  IMAD.WIDE R4, R11, 0x4, R4 ;  /* 0x000000040b047825 */ /* 0x002fc600078e0204 */
[----:B------:R-:W3:Y:S04]  /*08c0*/  LDG.E R12, desc[UR6][R2.64+0x400] ;  /* 0x00040006020c7981 */ /* 0x000ee8000c1e1900 */
[----:B------:R-:W2:Y:S04]  /*08d0*/  LDG.E R13, desc[UR6][R4.64] ;  /* 0x00000006040d7981 */ /* 0x000ea8000c1e1900 */
        /* <DEDUP_REMOVED lines=30> */
.L_x_993:
[----:B------:R-:W-:Y:S05]  /*0ac0*/  BSYNC.RECONVERGENT B2 ;  /* 0x0000000000027941 */ /* 0x000fea0003800200 */
.L_x_992:
        /* <DEDUP_REMOVED lines=27> */
.L_x_995:
[----:B------:R-:W-:Y:S05]  /*0c80*/  BSYNC.RECONVERGENT B2 ;  /* 0x0000000000027941 */ /* 0x000fea0003800200 */
.L_x_994:
[----:B------:R-:W-:Y:S05]  /*0c90*/  @!P1 BRA `(.L_x_988) ;  /* 0x0000000000349947 */ /* 0x000fea0003800000 */
[----:B------:R-:W0:Y:S01]  /*0ca0*/  LDC.64 R14, c[0x0][0x380] ;  /* 0x0000e000ff0e7b82 */ /* 0x000e220000000a00 */
[----:B------:R-:W-:-:S07]  /*0cb0*/  IADD3 R8, PT, PT, -R8, RZ, RZ ;  /* 0x000000ff08087210 */ /* 0x000fce0007ffe1ff */
[----:B------:R-:W1:Y:S02]  /*0cc0*/  LDC.64 R12, c[0x0][0x388] ;  /* 0x0000e200ff0c7b82 */ /* 0x000e640000000a00 */
.L_x_996:
[----:B-1----:R-:W-:-:S04]  /*0cd0*/  IMAD.WIDE R2, R11, 0x4, R12 ;  /* 0x000000040b027825 */ /* 0x002fc800078e020c */
[C---:B0-----:R-:W-:Y:S02]  /*0ce0*/  IMAD.WIDE R4, R11.reuse, 0x4, R14 ;  /* 0x000000040b047825 */ /* 0x041fe400078e020e */
        /* <DEDUP_REMOVED lines=8> */
.L_x_988:
[----:B------:R-:W-:Y:S05]  /*0d70*/  BSYNC.RECONVERGENT B1 ;  /* 0x0000000000017941 */ /* 0x000fea0003800200 */
.L_x_987:
[----:B------:R-:W-:Y:S02]  /*0d80*/  ISETP.GE.U32.AND P0, PT, R6, 0x100, PT ;  /* 0x000001000600780c */ /* 0x000fe40003f06070 */
[----:B------:R-:W-:Y:S02]  /*0d90*/  MOV R11, R0 ;  /* 0x00000000000b7202 */ /* 0x000fe40000000f00 */
[----:B------:R-:W-:-:S13]  /*0da0*/  ISETP.GE.U32.AND.EX P0, PT, R7, RZ, PT, P0 ;  /* 0x000000ff0700720c */ /* 0x000fda0003f06100 */
[----:B------:R-:W-:Y:S05]  /*0db0*/  @!P0 BRA `(.L_x_997) ;  /* 0x0000000000ac8947 */ /* 0x000fea0003800000 */
[----:B------:R-:W0:Y:S01]  /*0dc0*/  S2R R6, SR_LANEID ;  /* 0x0000000000067919 */ /* 0x000e220000000000 */
[----:B------:R-:W-:Y:S01]  /*0dd0*/  ISETP.NE.AND P5, PT, R9, RZ, PT ;  /* 0x000000ff0900720c */ /* 0x000fe20003fa5270 */
[----:B------:R-:W1:Y:S02]  /*0de0*/  SHFL.DOWN PT, R0, R11, 0x1, 0x1f ;  /* 0x08201f000b007f89 */ /* 0x000e6400000e0000 */
[----:B-1----:R-:W-:Y:S01]  /*0df0*/  FADD R0, R0, R11 ;  /* 0x0000000b00007221 */ /* 0x002fe20000000000 */
[C---:B0-----:R-:W-:Y:S02]  /*0e00*/  ISETP.GT.AND P0, PT, R6.reuse, 0x1e, PT ;  /* 0x0000001e0600780c */ /* 0x041fe40003f04270 */
[C---:B------:R-:W-:Y:S02]  /*0e10*/  ISETP.NE.AND P1, PT, R6.reuse, RZ, PT ;  /* 0x000000ff0600720c */ /* 0x040fe40003f25270 */
        /* <DEDUP_REMOVED lines=16> */
[----:B------:R-:W-:-:S04]  /*0f20*/  ISETP.GT.AND P0, PT, R6, 0xf, PT ;  /* 0x0000000f0600780c */ /* 0x000fc80003f04270 */
[----:B------:R-:W0:Y:S02]  /*0f30*/  SHFL.DOWN PT, R3, R0, 0x10, 0x1f ;  /* 0x0a001f0000037f89 */ /* 0x000e2400000e0000 */
[----:B0-----:R-:W-:-:S05]  /*0f40*/  FADD R3, R0, R3 ;  /* 0x0000000300037221 */ /* 0x001fca0000000000 */
[----:B------:R1:W-:Y:S01]  /*0f50*/  @!P1 STS [R2+0x8], R3 ;  /* 0x0000080302009388 */ /* 0x0003e20000000800 */
[----:B------:R-:W-:Y:S01]  /*0f60*/  FSEL R0, R0, R3, P0 ;  /* 0x0000000300007208 */ /* 0x000fe20000000000 */
[----:B------:R-:W-:Y:S06]  /*0f70*/  BAR.SYNC.DEFER_BLOCKING 0x0 ;  /* 0x0000000000007b1d */ /* 0x000fec0000010000 */
[----:B------:R-:W-:Y:S05]  /*0f80*/  @P5 BRA `(.L_x_998) ;  /* 0x0000001c00a45947 */ /* 0x000fea0003800000 */
[----:B------:R-:W0:Y:S01]  /*0f90*/  S2UR UR5, SR_CgaCtaId ;  /* 0x00000000000579c3 */ /* 0x000e220000008800 */
[----:B------:R-:W-:Y:S02]  /*0fa0*/  UMOV UR4, 0x400 ;  /* 0x0000040000047882 */ /* 0x000fe40000000000 */
[----:B0-----:R-:W-:-:S09]  /*0fb0*/  ULEA UR4, UR5, UR4, 0x18 ;  /* 0x0000000405047291 */ /* 0x001fd2000f8ec0ff */
[----:B-1----:R-:W0:Y:S04]  /*0fc0*/  LDS R3, [UR4+0xc] ;  /* 0x00000c04ff037984 */ /* 0x002e280008000800 */
        /* <DEDUP_REMOVED lines=10> */
.L_x_997:
[----:B------:R-:W0:Y:S01]  /*1070*/  S2R R4, SR_LANEID ;  /* 0x0000000000047919 */ /* 0x000e220000000000 */
[C---:B------:R-:W-:Y:S02]  /*1080*/  LOP3.LUT R0, R9.reuse, 0x3e0, RZ, 0xc0, !PT ;  /* 0x000003e009007812 */ /* 0x040fe400078ec0ff */
[----:B------:R-:W-:Y:S02]  /*1090*/  ISETP.NE.AND P5, PT, R9, RZ, PT ;  /* 0x000000ff0900720c */ /* 0x000fe40003fa5270 */
[----:B------:R-:W-:Y:S02]  /*10a0*/  IADD3 R3, PT, PT, R0, 0x20, RZ ;  /* 0x0000002000037810 */ /* 0x000fe40007ffe0ff */
[----:B------:R-:W-:Y:S02]  /*10b0*/  LOP3.LUT R5, RZ, R0, RZ, 0x33, !PT ;  /* 0x00000000ff057212 */ /* 0x000fe400078e33ff */
[-C--:B------:R-:W-:Y:S02]  /*10c0*/  ISETP.GT.U32.AND P0, PT, R3, R6.reuse, PT ;  /* 0x000000060300720c */ /* 0x080fe40003f04070 */
[----:B------:R-:W-:-:S04]  /*10d0*/  IADD3 R5, PT, PT, R5, R6, RZ ;  /* 0x0000000605057210 */ /* 0x000fc80007ffe0ff */
[----:B------:R-:W-:-:S05]  /*10e0*/  SEL R5, R5, 0x1f, P0 ;  /* 0x0000001f05057807 */ /* 0x000fca0000000000 */
[----:B------:R-:W1:Y:S01]  /*10f0*/  SHFL.DOWN PT, R0, R11, 0x1, R5 ;  /* 0x082000000b007989 */ /* 0x000e6200000e0005 */
[C---:B0-----:R-:W-:Y:S02]  /*1100*/  ISETP.GE.AND P0, PT, R4.reuse, R5, PT ;  /* 0x000000050400720c */ /* 0x041fe40003f06270 */
[C---:B------:R-:W-:Y:S02]  /*1110*/  IADD3 R2, PT, PT, R4.reuse, 0x2, RZ ;  /* 0x0000000204027810 */ /* 0x040fe40007ffe0ff */
[----:B------:R-:W-:-:S09]  /*1120*/  ISETP.NE.AND P1, PT, R4, RZ, PT ;  /* 0x000000ff0400720c */ /* 0x000fd20003f25270 */
[----:B-1----:R-:W-:Y:S01]  /*1130*/  @!P0 FADD R11, R0, R11 ;  /* 0x0000000b000b8221 */ /* 0x002fe20000000000 */
        /* <DEDUP_REMOVED lines=11> */
[-C--:B------:R-:W-:Y:S02]  /*11f0*/  ISETP.GT.AND P0, PT, R2, R5.reuse, PT ;  /* 0x000000050200720c */ /* 0x080fe40003f04270 */
[----:B------:R-:W-:Y:S02]  /*1200*/  IADD3 R2, PT, PT, R4, 0x10, RZ ;  /* 0x0000001004027810 */ /* 0x000fe40007ffe0ff */
[----:B------:R-:W0:Y:S09]  /*1210*/  SHFL.DOWN PT, R0, R11, 0x8, R5 ;  /* 0x090000000b007989 */ /* 0x000e3200000e0005 */
[----:B0-----:R-:W-:Y:S01]  /*1220*/  @!P0 FADD R11, R11, R0 ;  /* 0x000000000b0b8221 */ /* 0x001fe20000000000 */
[----:B------:R-:W-:-:S02]  /*1230*/  ISETP.GT.AND P0, PT, R2, R5, PT ;  /* 0x000000050200720c */ /* 0x000fc40003f04270 */
[----:B------:R-:W-:Y:S02]  /*1240*/  @!P1 SHF.R.U32.HI R2, RZ, 0x3, R9 ;  /* 0x00000003ff029819 */ /* 0x000fe40000011609 */
[----:B------:R-:W0:Y:S02]  /*1250*/  SHFL.DOWN PT, R0, R11, 0x10, R5 ;  /* 0x0a0000000b007989 */ /* 0x000e2400000e0005 */
[----:B------:R-:W-:-:S04]  /*1260*/  @!P1 LOP3.LUT R2, R2, 0x7c, RZ, 0xc0, !PT ;  /* 0x0000007c02029812 */ /* 0x000fc800078ec0ff */
[----:B------:R-:W-:-:S03]  /*1270*/  @!P1 IADD3 R3, PT, PT, R2, R3, RZ ;  /* 0x0000000302039210 */ /* 0x000fc60007ffe0ff */
[----:B0-----:R-:W-:-:S05]  /*1280*/  @!P0 FADD R11, R11, R0 ;  /* 0x000000000b0b8221 */ /* 0x001fca0000000000 */
[----:B------:R-:W-:-:S05]  /*1290*/  MOV R0, R11 ;  /* 0x0000000b00007202 */ /* 0x000fca0000000f00 */
[----:B------:R0:W-:Y:S01]  /*12a0*/  @!P1 STS [R3+0x8], R0 ;  /* 0x0000080003009388 */ /* 0x0001e20000000800 */
[----:B------:R-:W-:Y:S06]  /*12b0*/  BAR.SYNC.DEFER_BLOCKING 0x0 ;  /* 0x0000000000007b1d */ /* 0x000fec0000010000 */
[----:B------:R-:W-:Y:S05]  /*12c0*/  @P5 BRA `(.L_x_998) ;  /* 0x0000001800d45947 */ /* 0x000fea0003800000 */
[----:B------:R-:W1:Y:S01]  /*12d0*/  S2UR UR5, SR_CgaCtaId ;  /* 0x00000000000579c3 */ /* 0x000e620000008800 */
[----:B------:R-:W-:Y:S01]  /*12e0*/  UMOV UR4, 0x400 ;  /* 0x0000040000047882 */ /* 0x000fe20000000000 */
[C---:B------:R-:W-:Y:S02]  /*12f0*/  ISETP.GT.U32.AND P3, PT, R6.reuse, 0x20, PT ;  /* 0x000000200600780c */ /* 0x040fe40003f64070 */
[C---:B------:R-:W-:Y:S02]  /*1300*/  ISETP.GT.U32.AND P1, PT, R6.reuse, 0x40, PT ;  /* 0x000000400600780c */ /* 0x040fe40003f24070 */
[C---:B------:R-:W-:Y:S02]  /*1310*/  ISETP.GT.U32.AND.EX P3, PT, R7.reuse, RZ, PT, P3 ;  /* 0x000000ff0700720c */ /* 0x040fe40003f64130 */
[----:B------:R-:W-:Y:S02]  /*1320*/  ISETP.GT.U32.AND P0, PT, R6, 0x60, PT ;  /* 0x000000600600780c */ /* 0x000fe40003f04070 */
[----:B------:R-:W-:-:S02]  /*1330*/  ISETP.GT.U32.AND.EX P1, PT, R7, RZ, PT, P1 ;  /* 0x000000ff0700720c */ /* 0x000fc40003f24110 */
[C---:B------:R-:W-:Y:S02]  /*1340*/  ISETP.GT.U32.AND P2, PT, R6.reuse, 0x80, PT ;  /* 0x000000800600780c */ /* 0x040fe40003f44070 */
[C---:B------:R-:W-:Y:S02]  /*1350*/  ISETP.GT.U32.AND.EX P0, PT, R7.reuse, RZ, PT, P0 ;  /* 0x000000ff0700720c */ /* 0x040fe40003f04100 */
[----:B------:R-:W-:Y:S02]  /*1360*/  ISETP.GT.U32.AND P4, PT, R6, 0xa0, PT ;  /* 0x000000a00600780c */ /* 0x000fe40003f84070 */
[C---:B------:R-:W-:Y:S02]  /*1370*/  ISETP.GT.U32.AND.EX P2, PT, R7.reuse, RZ, PT, P2 ;  /* 0x000000ff0700720c */ /* 0x040fe40003f44120 */
[----:B------:R-:W-:Y:S01]  /*1380*/  ISETP.GT.U32.AND.EX P4, PT, R7, RZ, PT, P4 ;  /* 0x000000ff0700720c */ /* 0x000fe20003f84140 */
[----:B-1----:R-:W-:-:S09]  /*1390*/  ULEA UR4, UR5, UR4, 0x18 ;  /* 0x0000000405047291 */ /* 0x002fd2000f8ec0ff */
[----:B0-----:R-:W0:Y:S04]  /*13a0*/  LDS R3, [UR4+0xc] ;  /* 0x00000c04ff037984 */ /* 0x001e280008000800 */
[----:B------:R-:W1:Y:S04]  /*13b0*/  LDS.128 R8, [UR4+0x10] ;  /* 0x00001004ff087984 */ /* 0x000e680008000c00 */
[----:B------:R-:W2:Y:S01]  /*13c0*/  LDS.64 R4, [UR4+0x20] ;  /* 0x00002004ff047984 */ /* 0x000ea20008000a00 */
[----:B0-----:R-:W-:Y:S01]  /*13d0*/  @P3 FADD R0, R0, R3 ;  /* 0x0000000300003221 */ /* 0x001fe20000000000 */
[----:B------:R-:W-:-:S03]  /*13e0*/  ISETP.GT.U32.AND P3, PT, R6, 0xc0, PT ;  /* 0x000000c00600780c */ /* 0x000fc60003f64070 */
[----:B-1----:R-:W-:Y:S01]  /*13f0*/  @P1 FADD R0, R0, R8 ;  /* 0x0000000800001221 */ /* 0x002fe20000000000 */
[----:B------:R-:W-:Y:S02]  /*1400*/  ISETP.GT.U32.AND P1, PT, R6, 0xe0, PT ;  /* 0x000000e00600780c */ /* 0x000fe40003f24070 */
[C---:B------:R-:W-:Y:S01]  /*1410*/  ISETP.GT.U32.AND.EX P3, PT, R7.reuse, RZ, PT, P3 ;  /* 0x000000ff0700720c */ /* 0x040fe20003f64130 */
[----:B------:R-:W-:Y:S01]  /*1420*/  @P0 FADD R0, R0, R9 ;  /* 0x0000000900000221 */ /* 0x000fe20000000000 */
[----:B------:R-:W-:-:S03]  /*1430*/  ISETP.GT.U32.AND.EX P1, PT, R7, RZ, PT, P1 ;  /* 0x000000ff0700720c */ /* 0x000fc60003f24110 */
[----:B------:R-:W-:-:S04]  /*1440*/  @P2 FADD R0, R0, R10 ;  /* 0x0000000a00002221 */ /* 0x000fc80000000000 */
[----:B------:R-:W-:-:S04]  /*1450*/  @P4 FADD R0, R0, R11 ;  /* 0x0000000b00004221 */ /* 0x000fc80000000000 */
[----:B--2---:R-:W-:-:S04]  /*1460*/  @P3 FADD R0, R0, R4 ;  /* 0x0000000400003221 */ /* 0x004fc80000000000 */
[----:B------:R-:W-:Y:S01]  /*1470*/  @P1 FADD R0, R0, R5 ;  /* 0x0000000500001221 */ /* 0x000fe20000000000 */
[----:B------:R-:W-:Y:S06]  /*1480*/  BRA `(.L_x_998) ;  /* 0x0000001800647947 */ /* 0x000fec0003800000 */
.L_x_984:
[----:B------:R-:W0:Y:S01]  /*1490*/  S2R R0, SR_TID.X ;  /* 0x0000000000007919 */ /* 0x000e220000002100 */
[----:B------:R-:W0:Y:S08]  /*14a0*/  LDC.64 R2, c[0x0][0x380] ;  /* 0x0000e000ff027b82 */ /* 0x000e300000000a00 */
[----:B------:R-:W1:Y:S01]  /*14b0*/  LDC.64 R4, c[0x0][0x388] ;  /* 0x0000e200ff047b82 */ /* 0x000e620000000a00 */
[----:B0-----:R-:W-:-:S04]  /*14c0*/  IMAD.WIDE.U32 R2, R0, 0x4, R2 ;  /* 0x0000000400027825 */ /* 0x001fc800078e0002 */
[----:B-1----:R-:W-:Y:S01]  /*14d0*/  IMAD.WIDE.U32 R4, R0, 0x4, R4 ;  /* 0x0000000400047825 */ /* 0x002fe200078e0004 */
[----:B------:R-:W2:Y:S04]  /*14e0*/  LDG.E R19, desc[UR6][R2.64+0x2c00] ;  /* 0x002c000602137981 */ /* 0x000ea8000c1e1900 */
[----:B------:R-:W2:Y:S04]  /*14f0*/  LDG.E R12, desc[UR6][R4.64+0x2c00] ;  /* 0x002c0006040c7981 */ /* 0x000ea8000c1e1900 */
[----:B------:R-:W3:Y:S04]  /*1500*/  LDG.E R26, desc[UR6][R2.64] ;  /* 0x00000006021a7981 */ /* 0x000ee8000c1e1900 */
[----:B------:R-:W4:Y:S04]  /*1510*/  LDG.E R28, desc[UR6][R2.64+0x400] ;  /* 0x00040006021c7981 */ /* 0x000f28000c1e1900 */
[----:B------:R-:W5:Y:S04]  /*1520*/  LDG.E R30, desc[UR6][R2.64+0x800] ;  /* 0x00080006021e7981 */ /* 0x000f68000c1e1900 */
[----:B------:R-:W5:Y:S04]  /*1530*/  LDG.E R32, desc[UR6][R2.64+0xc00] ;  /* 0x000c000602207981 */ /* 0x000f68000c1e1900 */
[----:B------:R-:W5:Y:S04]  /*1540*/  LDG.E R34, desc[UR6][R2.64+0x1000] ;  /* 0x0010000602227981 */ /* 0x000f68000c1e1900 */
[----:B------:R-:W5:Y:S04]  /*1550*/  LDG.E R36, desc[UR6][R2.64+0x1400] ;  /* 0x0014000602247981 */ /* 0x000f68000c1e1900 */
[----:B------:R-:W5:Y:S04]  /*1560*/  LDG.E R38, desc[UR6][R2.64+0x1800] ;  /* 0x0018000602267981 */ /* 0x000f68000c1e1900 */
[----:B------:R-:W5:Y:S04]  /*1570*/  LDG.E R24, desc[UR6][R2.64+0x1c00] ;  /* 0x001c000602187981 */ /* 0x000f68000c1e1900 */
        /* <DEDUP_REMOVED lines=22> */
[----:B------:R-:W-:-:S04]  /*16e0*/  IADD3 R45, P1, PT, R6, -0x1000, RZ ;  /* 0xfffff000062d7810 */ /* 0x000fc80007f3e0ff */
[----:B------:R-:W-:Y:S01]  /*16f0*/  ISETP.GE.U32.AND P0, PT, R45, 0x1000, PT ;  /* 0x000010002d00780c */ /* 0x000fe20003f06070 */
[----:B------:R-:W-:Y:S01]  /*1700*/  UMOV UR9, 0x1000 ;  /* 0x0000100000097882 */ /* 0x000fe20000000000 */
[----:B------:R-:W-:Y:S01]  /*1710*/  UMOV UR4, URZ ;  /* 0x000000ff00047c82 */ /* 0x000fe20008000000 */
[----:B--2---:R-:W-:Y:S01]  /*1720*/  FADD R19, R19, -R12 ;  /* 0x8000000c13137221 */ /* 0x004fe20000000000 */
[----:B------:R-:W-:-:S04]  /*1730*/  IADD3.X R12, PT, PT, R7, -0x1, RZ, P1, !PT ;  /* 0xffffffff070c7810 */ /* 0x000fc80000ffe4ff */
[----:B------:R-:W-:Y:S01]  /*1740*/  ISETP.GE.U32.AND.EX P0, PT, R12, RZ, PT, P0 ;  /* 0x000000ff0c00720c */ /* 0x000fe20003f06100 */
[----:B---3--:R-:W-:Y:S01]  /*1750*/  FADD R26, R26, -R27 ;  /* 0x8000001b1a1a7221 */ /* 0x008fe20000000000 */
[----:B----4-:R-:W-:Y:S01]  /*1760*/  FADD R29, R28, -R29 ;  /* 0x8000001d1c1d7221 */ /* 0x010fe20000000000 */
[----:B-----5:R-:W-:Y:S01]  /*1770*/  FADD R30, R30, -R31 ;  /* 0x8000001f1e1e7221 */ /* 0x020fe20000000000 */
[----:B------:R-:W-:Y:S01]  /*1780*/  FADD R33, R32, -R33 ;  /* 0x8000002120217221 */ /* 0x000fe20000000000 */
[----:B------:R-:W-:Y:S01]  /*1790*/  FADD R34, R34, -R35 ;  /* 0x8000002322227221 */ /* 0x000fe20000000000 */
[----:B------:R-:W-:Y:S01]  /*17a0*/  FADD R37, R36, -R37 ;  /* 0x8000002524257221 */ /* 0x000fe20000000000 */
[----:B------:R-:W-:Y:S01]  /*17b0*/  FADD R38, R38, -R39 ;  /* 0x8000002726267221 */ /* 0x000fe20000000000 */
[----:B------:R-:W-:Y:S01]  /*17c0*/  FADD R25, R24, -R25 ;  /* 0x8000001918197221 */ /* 0x000fe20000000000 */
[----:B------:R-:W-:Y:S01]  /*17d0*/  FADD R26, |R26|, |R29| ;  /* 0x4000001d1a1a7221 */ /* 0x000fe20000000200 */
[----:B------:R-:W-:Y:S01]  /*17e0*/  FADD R33, |R30|, |R33| ;  /* 0x400000211e217221 */ /* 0x000fe20000000200 */
[----:B------:R-:W-:Y:S01]  /*17f0*/  FADD R34, |R34|, |R37| ;  /* 0x4000002522227221 */ /* 0x000fe20000000200 */
[----:B------:R-:W-:-:S02]  /*1800*/  FADD R25, |R38|, |R25| ;  /* 0x4000001926197221 */ /* 0x000fc40000000200 */
[----:B------:R-:W-:Y:S02]  /*1810*/  FADD R26, R26, R33 ;  /* 0x000000211a1a7221 */ /* 0x000fe40000000000 */
[----:B------:R-:W-:Y:S01]  /*1820*/  FADD R25, R34, R25 ;  /* 0x0000001922197221 */ /* 0x000fe20000000000 */
[----:B------:R-:W-:Y:S01]  /*1830*/  FADD R11, R22, -R11 ;  /* 0x8000000b160b7221 */ /* 0x000fe20000000000 */
[----:B------:R-:W-:-:S04]  /*1840*/  FADD R20, R23, -R20 ;  /* 0x8000001417147221 */ /* 0x000fc80000000000 */
[----:B------:R-:W-:Y:S01]  /*1850*/  FADD R11, |R11|, |R20| ;  /* 0x400000140b0b7221 */ /* 0x000fe20000000200 */
[----:B------:R-:W-:Y:S01]  /*1860*/  FADD R25, R26, R25 ;  /* 0x000000191a197221 */ /* 0x000fe20000000000 */
[----:B------:R-:W-:Y:S01]  /*1870*/  FADD R10, R21, -R10 ;  /* 0x8000000a150a7221 */ /* 0x000fe20000000000 */
[----:B------:R-:W-:Y:S01]  /*1880*/  FADD R8, R17, -R8 ;  /* 0x8000000811087221 */ /* 0x000fe20000000000 */
[----:B------:R-:W-:Y:S01]  /*1890*/  FADD R15, R15, -R14 ;  /* 0x8000000e0f0f7221 */ /* 0x000fe20000000000 */
[----:B------:R-:W-:Y:S01]  /*18a0*/  FADD R9, R18, -R9 ;  /* 0x8000000912097221 */ /* 0x000fe20000000000 */
[----:B------:R-:W-:Y:S01]  /*18b0*/  FADD R16, R16, -R13 ;  /* 0x8000000d10107221 */ /* 0x000fe20000000000 */
[----:B------:R-:W-:Y:S01]  /*18c0*/  FADD R10, |R10|, |R19| ;  /* 0x400000130a0a7221 */ /* 0x000fe20000000200 */
[----:B------:R-:W-:Y:S02]  /*18d0*/  FADD R8, |R8|, |R15| ;  /* 0x4000000f08087221 */ /* 0x000fe40000000200 */
[----:B------:R-:W-:Y:S01]  /*18e0*/  FADD R9, |R9|, |R16| ;  /* 0x4000001009097221 */ /* 0x000fe20000000200 */
[----:B------:R-:W-:-:S03]  /*18f0*/  FADD R10, R11, R10 ;  /* 0x0000000a0b0a7221 */ /* 0x000fc60000000000 */
[----:B------:R-:W-:-:S04]  /*1900*/  FADD R9, R8, R9 ;  /* 0x0000000908097221 */ /* 0x000fc80000000000 */
[----:B------:R-:W-:-:S04]  /*1910*/  FADD R10, R10, R9 ;  /* 0x000000090a0a7221 */ /* 0x000fc80000000000 */
[----:B------:R-:W-:Y:S01]  /*1920*/  FADD R13, R25, R10 ;  /* 0x0000000a190d7221 */ /* 0x000fe20000000000 */
[----:B------:R-:W-:Y:S06]  /*1930*/  @!P0 BRA `(.L_x_999) ;  /* 0x0000000400508947 */ /* 0x000fec0003800000 */
[----:B------:R-:W0:Y:S01]  /*1940*/  LDC.64 R6, c[0x0][0x398] ;  /* 0x0000e600ff067b82 */ /* 0x000e220000000a00 */
[----:B------:R-:W-:Y:S01]  /*1950*/  UMOV UR9, 0x1000 ;  /* 0x0000100000097882 */ /* 0x000fe20000000000 */
[----:B------:R-:W-:-:S05]  /*1960*/  UMOV UR4, URZ ;  /* 0x000000ff00047c82 */ /* 0x000fca0008000000 */
.L_x_1001:
[----:B------:R-:W-:Y:S02]  /*1970*/  USHF.L.U32 UR5, UR9, 0x2, URZ ;  /* 0x0000000209057899 */ /* 0x000fe400080006ff */
[----:B------:R-:W-:-:S04]  /*1980*/  USHF.L.U64.HI UR8, UR9, 0x2, UR4 ;  /* 0x0000000209087899 */ /* 0x000fc80008010204 */
[----:B------:R-:W-:Y:S02]  /*1990*/  IADD3 R10, P0, PT, R2, UR5, RZ ;  /* 0x00000005020a7c10 */ /* 0x000fe4000ff1e0ff */
[----:B------:R-:W-:Y:S02]  /*19a0*/  IADD3 R8, P1, PT, R4, UR5, RZ ;  /* 0x0000000504087c10 */ /* 0x000fe4000ff3e0ff */
[----:B------:R-:W-:Y:S02]  /*19b0*/  IADD3.X R11, PT, PT, R3, UR8, RZ, P0, !PT ;  /* 0x00000008030b7c10 */ /* 0x000fe400087fe4ff */
        /* <DEDUP_REMOVED lines=32> */
[----:B------:R0:W5:Y:S02]  /*1bc0*/  LDG.E R9, desc[UR6][R8.64+0x3c00] ;  /* 0x003c000608097981 */ /* 0x000164000c1e1900 */
[----:B0-----:R-:W-:-:S04]  /*1bd0*/  IADD3 R8, P1, PT, R6, -UR9, RZ ;  /* 0x8000000906087c10 */ /* 0x001fc8000ff3e0ff */
[----:B------:R-:W-:Y:S02]  /*1be0*/  ISETP.GE.U32.AND P0, PT, R8, 0x1000, PT ;  /* 0x000010000800780c */ /* 0x000fe40003f06070 */
[----:B------:R-:W-:-:S04]  /*1bf0*/  IADD3.X R8, PT, PT, R7, ~UR4, RZ, P1, !PT ;  /* 0x8000000407087c10 */ /* 0x000fc80008ffe4ff */
[----:B------:R-:W-:Y:S01]  /*1c00*/  ISETP.GE.U32.AND.EX P0, PT, R8, RZ, PT, P0 ;  /* 0x000000ff0800720c */ /* 0x000fe20003f06100 */
[----:B--2---:R-:W-:-:S04]  /*1c10*/  FADD R44, R43, -R44 ;  /* 0x8000002c2b2c7221 */ /* 0x004fc80000000000 */
[----:B------:R-:W-:Y:S01]  /*1c20*/  FADD R44, |R44|, R13 ;  /* 0x0000000d2c2c7221 */ /* 0x000fe20000000200 */
[----:B---3--:R-:W-:Y:S01]  /*1c30*/  FADD R36, R41, -R36 ;  /* 0x8000002429247221 */ /* 0x008fe20000000000 */
[----:B----4-:R-:W-:-:S04]  /*1c40*/  FADD R35, R42, -R35 ;  /* 0x800000232a237221 */ /* 0x010fc80000000000 */
[----:B------:R-:W-:Y:S01]  /*1c50*/  FADD R35, |R36|, |R35| ;  /* 0x4000002324237221 */ /* 0x000fe20000000200 */
[----:B-----5:R-:W-:-:S03]  /*1c60*/  FADD R29, R40, -R29 ;  /* 0x8000001d281d7221 */ /* 0x020fc60000000000 */
[----:B------:R-:W-:Y:S01]  /*1c70*/  FADD R35, R44, R35 ;  /* 0x000000232c237221 */ /* 0x000fe20000000000 */
[----:B------:R-:W-:-:S04]  /*1c80*/  FADD R34, R39, -R34 ;  /* 0x8000002227227221 */ /* 0x000fc80000000000 */
[----:B------:R-:W-:Y:S01]  /*1c90*/  FADD R29, |R29|, |R34| ;  /* 0x400000221d1d7221 */ /* 0x000fe20000000200 */
[----:B------:R-:W-:Y:S01]  /*1ca0*/  FADD R16, R37, -R16 ;  /* 0x8000001025107221 */ /* 0x000fe20000000000 */
[----:B------:R-:W-:-:S04]  /*1cb0*/  FADD R33, R38, -R33 ;  /* 0x8000002126217221 */ /* 0x000fc80000000000 */
[----:B------:R-:W-:Y:S01]  /*1cc0*/  FADD R16, |R16|, |R33| ;  /* 0x4000002110107221 */ /* 0x000fe20000000200 */
[----:B------:R-:W-:-:S03]  /*1cd0*/  FADD R20, R31, -R20 ;  /* 0x800000141f147221 */ /* 0x000fc60000000000 */
[----:B------:R-:W-:-:S04]  /*1ce0*/  FADD R16, R29, R16 ;  /* 0x000000101d107221 */ /* 0x000fc80000000000 */
[----:B------:R-:W-:Y:S01]  /*1cf0*/  FADD R16, R35, R16 ;  /* 0x0000001023107221 */ /* 0x000fe20000000000 */
[----:B------:R-:W-:-:S04]  /*1d00*/  FADD R27, R32, -R27 ;  /* 0x8000001b201b7221 */ /* 0x000fc80000000000 */
[----:B------:R-:W-:Y:S01]  /*1d10*/  FADD R20, |R20|, |R27| ;  /* 0x4000001b14147221 */ /* 0x000fe20000000200 */
[----:B------:R-:W-:Y:S01]  /*1d20*/  FADD R17, R30, -R17 ;  /* 0x800000111e117221 */ /* 0x000fe20000000000 */
[----:B------:R-:W-:-:S04]  /*1d30*/  FADD R28, R28, -R19 ;  /* 0x800000131c1c7221 */ /* 0x000fc80000000000 */
[----:B------:R-:W-:Y:S01]  /*1d40*/  FADD R17, |R17|, |R28| ;  /* 0x4000001c11117221 */ /* 0x000fe20000000200 */
[----:B------:R-:W-:-:S03]  /*1d50*/  FADD R14, R25, -R14 ;  /* 0x8000000e190e7221 */ /* 0x000fc60000000000 */
[----:B------:R-:W-:Y:S01]  /*1d60*/  FADD R17, R20, R17 ;  /* 0x0000001114117221 */ /* 0x000fe20000000000 */
[----:B------:R-:W-:-:S04]  /*1d70*/  FADD R23, R23, -R22 ;  /* 0x8000001617177221 */ /* 0x000fc80000000000 */
[----:B------:R-:W-:Y:S01]  /*1d80*/  FADD R14, |R14|, |R23| ;  /* 0x400000170e0e7221 */ /* 0x000fe20000000200 */
[----:B------:R-:W-:Y:S01]  /*1d90*/  FADD R15, R26, -R15 ;  /* 0x8000000f1a0f7221 */ /* 0x000fe20000000000 */
[----:B------:R-:W-:-:S04]  /*1da0*/  FADD R24, R24, -R21 ;  /* 0x8000001518187221 */ /* 0x000fc80000000000 */
[----:B------:R-:W-:-:S04]  /*1db0*/  FADD R15, |R15|, |R24| ;  /* 0x400000180f0f7221 */ /* 0x000fc80000000200 */
[----:B------:R-:W-:Y:S01]  /*1dc0*/  FADD R14, R14, R15 ;  /* 0x0000000f0e0e7221 */ /* 0x000fe20000000000 */
[----:B------:R-:W-:-:S03]  /*1dd0*/  FADD R9, R18, -R9 ;  /* 0x8000000912097221 */ /* 0x000fc60000000000 */
[----:B------:R-:W-:-:S04]  /*1de0*/  FADD R17, R17, R14 ;  /* 0x0000000e11117221 */ /* 0x000fc80000000000 */
[----:B------:R-:W-:-:S04]  /*1df0*/  FADD R16, R16, R17 ;  /* 0x0000001110107221 */ /* 0x000fc80000000000 */
[----:B------:R-:W-:Y:S01]  /*1e00*/  FADD R13, |R9|, R16 ;  /* 0x00000010090d7221 */ /* 0x000fe20000000200 */
[----:B------:R-:W-:Y:S06]  /*1e10*/  @!P0 BRA `(.L_x_1000) ;  /* 0x0000000c005c8947 */ /* 0x000fec0003800000 */
[----:B------:R-:W-:-:S04]  /*1e20*/  UIADD3 UR9, UP0, UPT, UR9, 0x1000, URZ ;  /* 0x0000100009097890 */ /* 0x000fc8000ff1e0ff */
[----:B------:R-:W-:Y:S02]  /*1e30*/  UIADD3.X UR4, UPT, UPT, URZ, UR4, URZ, UP0, !UPT ;  /* 0x00000004ff047290 */ /* 0x000fe400087fe4ff */
[----:B------:R-:W-:-:S04]  /*1e40*/  ISETP.LT.U32.AND P0, PT, R45, UR9, PT ;  /* 0x000000092d007c0c */ /* 0x000fc8000bf01070 */
[----:B------:R-:W-:-:S04]  /*1e50*/  MOV R9, UR4 ;  /* 0x0000000400097c02 */ /* 0x000fc80008000f00 */
[----:B------:R-:W-:-:S13]  /*1e60*/  ISETP.GT.U32.AND.EX P0, PT, R9, R12, PT, P0 ;  /* 0x0000000c0900720c */ /* 0x000fda0003f04100 */
[----:B------:R-:W-:Y:S05]  /*1e70*/  @!P0 BRA `(.L_x_1001) ;  /* 0xfffffff800bc8947 */ /* 0x000fea000383ffff */
.L_x_999:
[C---:B------:R-:W-:Y:S01]  /*1e80*/  IADD3 R3, PT, PT, R6.reuse, -UR9, RZ ;  /* 0x8000000906037c10 */ /* 0x040fe2000fffe0ff */
[----:B------:R-:W-:Y:S01]  /*1e90*/  BSSY.RECONVERGENT B1, `(.L_x_1000) ;  /* 0x00000cf000017945 */ /* 0x000fe20003800200 */
[----:B------:R-:W-:Y:S02]  /*1ea0*/  ISETP.LE.U32.AND P1, PT, R6, UR9, PT ;  /* 0x0000000906007c0c */ /* 0x000fe4000bf23070 */
[----:B------:R-:W-:Y:S02]  /*1eb0*/  MOV R2, UR4 ;  /* 0x0000000400027c02 */ /* 0x000fe40008000f00 */
[----:B------:R-:W-:-:S04]  /*1ec0*/  ISETP.GE.AND P0, PT, R0, R3, PT ;  /* 0x000000030000720c */ /* 0x000fc80003f06270 */
[----:B------:R-:W-:-:S13]  /*1ed0*/  ISETP.GE.U32.OR.EX P0, PT, R2, R7, P0, P1 ;  /* 0x000000070200720c */ /* 0x000fda0000706510 */
[----:B------:R-:W-:Y:S05]  /*1ee0*/  @P0 BRA `(.L_x_1002) ;  /* 0x0000000c00240947 */ /* 0x000fea0003800000 */
[-C--:B------:R-:W-:Y:S01]  /*1ef0*/  LOP3.LUT R3, RZ, R0.reuse, RZ, 0x33, !PT ;  /* 0x00000000ff037212 */ /* 0x080fe200078e33ff */
[----:B------:R-:W-:Y:S03]  /*1f00*/  BSSY.RECONVERGENT B2, `(.L_x_1003) ;  /* 0x000005c000027945 */ /* 0x000fe60003800200 */
[----:B------:R-:W-:Y:S02]  /*1f10*/  IADD3 R3, PT, PT, R6, -UR9, R3 ;  /* 0x8000000906037c10 */ /* 0x000fe4000fffe003 */
[----:B------:R-:W-:Y:S02]  /*1f20*/  MOV R6, R0 ;  /* 0x0000000000067202 */ /* 0x000fe40000000f00 */
[C---:B------:R-:W-:Y:S02]  /*1f30*/  ISETP.GE.U32.AND P1, PT, R3.reuse, 0xf00, PT ;  /* 0x00000f000300780c */ /* 0x040fe40003f26070 */
[----:B------:R-:W-:-:S04]  /*1f40*/  LEA.HI R7, R3, 0x1, RZ, 0x18 ;  /* 0x0000000103077811 */ /* 0x000fc800078fc0ff */
[----:B------:R-:W-:-:S04]  /*1f50*/  LOP3.LUT R41, R7, 0xf, RZ, 0xc0, !PT ;  /* 0x0000000f07297812 */ /* 0x000fc800078ec0ff */
[----:B------:R-:W-:-:S03]  /*1f60*/  ISETP.NE.AND P0, PT, R41, RZ, PT ;  /* 0x000000ff2900720c */ /* 0x000fc60003f05270 */
[----:B------:R-:W-:Y:S10]  /*1f70*/  @!P1 BRA `(.L_x_1004) ;  /* 0x0000000400509947 */ /* 0x000ff40003800000 */
[----:B------:R-:W0:Y:S01]  /*1f80*/  LDCU.128 UR12, c[0x0][0x380] ;  /* 0x00007000ff0c77ac */ /* 0x000e220008000c00 */
[----:B------:R-:W-:Y:S02]  /*1f90*/  IADD3 R3, P1, PT, R0, UR9, RZ ;  /* 0x0000000900037c10 */ /* 0x000fe4000ff3e0ff */
[----:B------:R-:W-:Y:S02]  /*1fa0*/  LOP3.LUT R8, R7, 0x1fffff0, RZ, 0xc0, !PT ;  /* 0x01fffff007087812 */ /* 0x000fe400078ec0ff */
[----:B------:R-:W-:Y:S02]  /*1fb0*/  IADD3.X R4, PT, PT, RZ, UR4, RZ, P1, !PT ;  /* 0x00000004ff047c10 */ /* 0x000fe40008ffe4ff */
[C---:B------:R-:W-:Y:S02]  /*1fc0*/  LEA R2, P1, R3.reuse, 0x2000, 0x2 ;  /* 0x0000200003027811 */ /* 0x040fe400078210ff */
[----:B------:R-:W-:Y:S02]  /*1fd0*/  MOV R6, R0 ;  /* 0x0000000000067202 */ /* 0x000fe40000000f00 */
[----:B------:R-:W-:-:S02]  /*1fe0*/  LEA.HI.X R3, R3, RZ, R4, 0x2, P1 ;  /* 0x000000ff03037211 */ /* 0x000fc400008f1404 */
[----:B------:R-:W-:Y:S02]  /*1ff0*/  IADD3 R8, PT, PT, -R8, RZ, RZ ;  /* 0x000000ff08087210 */ /* 0x000fe40007ffe1ff */
[C---:B0-----:R-:W-:Y:S02]  /*2000*/  IADD3 R4, P1, PT, R2.reuse, UR12, RZ ;  /* 0x0000000c02047c10 */ /* 0x041fe4000ff3e0ff */
[----:B------:R-:W-:Y:S02]  /*2010*/  IADD3 R2, P2, PT, R2, UR14, RZ ;  /* 0x0000000e02027c10 */ /* 0x000fe4000ff5e0ff */
[C---:B------:R-:W-:Y:S02]  /*2020*/  IADD3.X R5, PT, PT, R3.reuse, UR13, RZ, P1, !PT ;  /* 0x0000000d03057c10 */ /* 0x040fe40008ffe4ff */
[----:B------:R-:W-:-:S09]  /*2030*/  IADD3.X R3, PT, PT, R3, UR15, RZ, P2, !PT ;  /* 0x0000000f03037c10 */ /* 0x000fd200097fe4ff */
.L_x_1005:
        /* <DEDUP_REMOVED lines=32> */
[----:B------:R-:W-:-:S02]  /*2240*/  IADD3 R8, PT, PT, R8, 0x10, RZ ;  /* 0x0000001008087810 */ /* 0x000fc40007ffe0ff */
[----:B------:R-:W-:Y:S02]  /*2250*/  IADD3 R6, PT, PT, R6, 0x1000, RZ ;  /* 0x0000100006067810 */ /* 0x000fe40007ffe0ff */
[----:B------:R-:W-:Y:S02]  /*2260*/  ISETP.NE.AND P1, PT, R8, RZ, PT ;  /* 0x000000ff0800720c */ /* 0x000fe40003f25270 */
[----:B0-----:R-:W-:Y:S02]  /*2270*/  IADD3 R4, P2, PT, R4, 0x4000, RZ ;  /* 0x0000400004047810 */ /* 0x001fe40007f5e0ff */
[----:B-1----:R-:W-:Y:S02]  /*2280*/  IADD3 R2, P3, PT, R2, 0x4000, RZ ;  /* 0x0000400002027810 */ /* 0x002fe40007f7e0ff */
[----:B------:R-:W-:Y:S02]  /*2290*/  IADD3.X R5, PT, PT, RZ, R5, RZ, P2, !PT ;  /* 0x00000005ff057210 */ /* 0x000fe400017fe4ff */
        /* <DEDUP_REMOVED lines=34> */
.L_x_1004:
[----:B------:R-:W-:Y:S05]  /*24c0*/  BSYNC.RECONVERGENT B2 ;  /* 0x0000000000027941 */ /* 0x000fea0003800200 */
.L_x_1003:
        /* <DEDUP_REMOVED lines=8> */
[----:B------:R-:W-:Y:S02]  /*2550*/  IADD3.X R2, PT, PT, RZ, UR4, RZ, P0, !PT ;  /* 0x00000004ff027c10 */ /* 0x000fe400087fe4ff */
        /* <DEDUP_REMOVED lines=39> */
.L_x_1007:
[----:B------:R-:W-:Y:S05]  /*27d0*/  BSYNC.RECONVERGENT B2 ;  /* 0x0000000000027941 */ /* 0x000fea0003800200 */
.L_x_1006:
        /* <DEDUP_REMOVED lines=32> */
.L_x_1009:
[----:B------:R-:W-:Y:S05]  /*29e0*/  BSYNC.RECONVERGENT B2 ;  /* 0x0000000000027941 */ /* 0x000fea0003800200 */
.L_x_1008:
[----:B------:R-:W-:Y:S05]  /*29f0*/  @!P1 BRA `(.L_x_1002) ;  /* 0x0000000000609947 */ /* 0x000fea0003800000 */
[----:B------:R-:W0:Y:S01]  /*2a00*/  LDCU.128 UR12, c[0x0][0x380] ;  /* 0x00007000ff0c77ac */ /* 0x000e220008000c00 */
[----:B------:R-:W-:Y:S02]  /*2a10*/  IADD3 R10, P0, PT, R6, UR9, RZ ;  /* 0x00000009060a7c10 */ /* 0x000fe4000ff1e0ff */
[----:B------:R-:W-:Y:S02]  /*2a20*/  IADD3 R6, PT, PT, -R8, RZ, RZ ;  /* 0x000000ff08067210 */ /* 0x000fe40007ffe1ff */
[----:B------:R-:W-:Y:S02]  /*2a30*/  SHF.L.U32 R7, R10, 0x2, RZ ;  /* 0x000000020a077819 */ /* 0x000fe400000006ff */
[----:B------:R-:W-:-:S04]  /*2a40*/  IADD3.X R3, PT, PT, RZ, UR4, RZ, P0, !PT ;  /* 0x00000004ff037c10 */ /* 0x000fc800087fe4ff */
[----:B------:R-:W-:Y:S02]  /*2a50*/  SHF.L.U64.HI R10, R10, 0x2, R3 ;  /* 0x000000020a0a7819 */ /* 0x000fe40000010203 */
[C---:B0-----:R-:W-:Y:S02]  /*2a60*/  IADD3 R4, P0, PT, R7.reuse, UR14, RZ ;  /* 0x0000000e07047c10 */ /* 0x041fe4000ff1e0ff */
[----:B------:R-:W-:Y:S02]  /*2a70*/  IADD3 R7, P1, PT, R7, UR12, RZ ;  /* 0x0000000c07077c10 */ /* 0x000fe4000ff3e0ff */
[C---:B------:R-:W-:Y:S02]  /*2a80*/  IADD3.X R9, PT, PT, R10.reuse, UR15, RZ, P0, !PT ;  /* 0x0000000f0a097c10 */ /* 0x040fe400087fe4ff */
[----:B------:R-:W-:-:S09]  /*2a90*/  IADD3.X R10, PT, PT, R10, UR13, RZ, P1, !PT ;  /* 0x0000000d0a0a7c10 */ /* 0x000fd20008ffe4ff */
.L_x_1010:
        /* <DEDUP_REMOVED lines=14> */
.L_x_1002:
[----:B------:R-:W-:Y:S05]  /*2b80*/  BSYNC.RECONVERGENT B1 ;  /* 0x0000000000017941 */ /* 0x000fea0003800200 */
.L_x_1000:
[----:B------:R-:W0:Y:S01]  /*2b90*/  S2R R6, SR_LANEID ;  /* 0x0000000000067919 */ /* 0x000e220000000000 */
[----:B------:R-:W-:Y:S01]  /*2ba0*/  ISETP.NE.AND P5, PT, R0, RZ, PT ;  /* 0x000000ff0000720c */ /* 0x000fe20003fa5270 */
        /* <DEDUP_REMOVED lines=38> */
[----:B------:R-:W-:-:S07]  /*2e10*/  FADD R0, R8, R9 ;  /* 0x0000000908007221 */ /* 0x000fce0000000000 */
.L_x_998:
[----:B------:R-:W-:Y:S05]  /*2e20*/  BSYNC.RECONVERGENT B0 ;  /* 0x0000000000007941 */ /* 0x000fea0003800200 */
.L_x_983:
[----:B------:R-:W-:Y:S05]  /*2e30*/  @P5 EXIT ;  /* 0x000000000000594d */ /* 0x000fea0003800000 */
[----:B012---:R-:W0:Y:S01]  /*2e40*/  LDC.64 R2, c[0x0][0x390] ;  /* 0x0000e400ff027b82 */ /* 0x007e220000000a00 */
[----:B------:R-:W1:Y:S02]  /*2e50*/  LDCU UR4, c[0x0][0x3a4] ;  /* 0x00007480ff0477ac */ /* 0x000e640008000800 */
[----:B-1----:R-:W-:-:S05]  /*2e60*/  FADD R5, R0, UR4 ;  /* 0x0000000400057e21 */ /* 0x002fca0008000000 */
[----:B0-----:R-:W-:Y:S01]  /*2e70*/  STG.E desc[UR6][R2.64], R5 ;  /* 0x0000000502007986 */ /* 0x001fe2000c101906 */
[----:B------:R-:W-:Y:S05]  /*2e80*/  EXIT ;  /* 0x000000000000794d */ /* 0x000fea0003800000 */
.L_x_1011:
        /* <DEDUP_REMOVED lines=15> */
.L_x_1762:


//--------------------- .text._ZN3cub18CUB_300001_SM_10006detail6reduce28DeviceReduceSingleTileKernelINS2_10policy_hubIfjN4cuda3std3__44plusIfEEE10Policy1000EPfSC_iS9_ffNS7_10__identityEEEvT0_T1_T2_T3_T4_T6_ --------------------------
	.section	.text._ZN3cub18CUB_300001_SM_10006detail6reduce28DeviceReduceSingleTileKernelINS2_10policy_hubIfjN4cuda3std3__44plusIfEEE10Policy1000EPfSC_iS9_ffNS7_10__identityEEEvT0_T1_T2_T3_T4_T6_,"ax",@progbits
	.align	128
        .global         _ZN3cub18CUB_300001_SM_10006detail6reduce28DeviceReduceSingleTileKernelINS2_10policy_hubIfjN4cuda3std3__44plusIfEEE10Policy1000EPfSC_iS9_ffNS7_10__identityEEEvT0_T1_T2_T3_T4_T6_
        .type           _ZN3cub18CUB_300001_SM_10006detail6reduce28DeviceReduceSingleTileKernelINS2_10policy_hubIfjN4cuda3std3__44plusIfEEE10Policy1000EPfSC_iS9_ffNS7_10__identityEEEvT0_T1_T2_T3_T4_T6_,@function
        .size           _ZN3cub18CUB_300001_SM_10006detail6reduce28DeviceReduceSingleTileKernelINS2_10policy_hubIfjN4cuda3std3__44plusIfEEE10Policy1000EPfSC_iS9_ffNS7_10__identityEEEvT0_T1_T2_T3_T4_T6_,(.L_x_1763 - _ZN3cub18CUB_300001_SM_10006detail6reduce28DeviceReduceSingleTileKernelINS2_10policy_hubIfjN4cuda3std3__44plusIfEEE10Policy1000EPfSC_iS9_ffNS7_10__identityEEEvT0_T1_T2_T3_T4_T6_)
        .other          _ZN3cub18CUB_300001_SM_10006detail6reduce28DeviceReduceSingleTileKernelINS2_10policy_hubIfjN4cuda3std3__44plusIfEEE10Policy1000EPfSC_iS9_ffNS7_10__identityEEEvT0_T1_T2_T3_T4_T6_,@"STO_CUDA_ENTRY STV_DEFAULT"
_ZN3cub18CUB_300001_SM_10006detail6reduce28DeviceReduceSingleTileKernelINS2_10policy_hubIfjN4cuda3std3__44plusIfEEE10Policy1000EPfSC_iS9_ffNS7_10__identityEEEvT0_T1_T2_T3_T4_T6_:
.text._ZN3cub18CUB_300001_SM_10006detail6reduce28DeviceReduceSingleTileKernelINS2_10policy_hubIfjN4cuda3std3__44plusIfEEE10Policy1000EPfSC_iS9_ffNS7_10__identityEEEvT0_T1_T2_T3_T4_T6_:
        /* <DEDUP_REMOVED lines=13> */
.L_x_1012:
        /* <DEDUP_REMOVED lines=16> */
.L_x_1017:
[----:B------:R-:W-:Y:S05]  /*01d0*/  BSYNC.RECONVERGENT B1 ;  /* 0x0000000000017941 */ /* 0x000fea0003800200 */
.L_x_1016:
        /* <DEDUP_REMOVED lines=16> */
.L_x_1022:
        /* <DEDUP_REMOVED lines=9> */
.L_x_1021:
[----:B------:R-:W-:Y:S05]  /*0370*/  BSYNC.RECONVERGENT B2 ;  /* 0x0000000000027941 */ /* 0x000fea0003800200 */
.L_x_1020:
        /* <DEDUP_REMOVED lines=8> */
.L_x_1025:
        /* <DEDUP_REMOVED lines=43> */
.L_x_1024:
[----:B------:R-:W-:Y:S05]  /*06b0*/  BSYNC.RECONVERGENT B2 ;  /* 0x0000000000027941 */ /* 0x000fea0003800200 */
.L_x_1023:
        /* <DEDUP_REMOVED lines=26> */
.L_x_1027:
[----:B------:R-:W-:Y:S05]  /*0860*/  BSYNC.RECONVERGENT B2 ;  /* 0x0000000000027941 */ /* 0x000fea0003800200 */
.L_x_1026:
        /* <DEDUP_REMOVED lines=12> */
.L_x_1019:
[----:B------:R-:W-:Y:S05]  /*0930*/  BSYNC.RECONVERGENT B1 ;  /* 0x0000000000017941 */ /* 0x000fea0003800200 */
.L_x_1018:
        /* <DEDUP_REMOVED lines=10> */
[----:B------:R-:W1:Y:S06]  /*09e0*/  SHFL.DOWN PT, R3, R0, 0x2, 0x1f ;  /* 0x08401f0000037f89 */ /* 0x000e6c00000e0000 */
[----:B------:R-:W2:Y:S01]  /*09f0*/  @!P1 S2R R6, SR_CgaCtaId ;  /* 0x0000000000069919 */ /* 0x000ea20000008800 */
[----:B0-----:R-:W-:Y:S02]  /*0a00*/  @!P1 MOV R5, 0x400 ;  /* 0x0000040000059802 */ /* 0x001fe40000000f00 */
[----:B------:R-:W-:-:S04]  /*0a10*/  @!P1 SHF.R.U32.HI R4, RZ, 0x3, R2 ;  /* 0x00000003ff049819 */ /* 0x000fc80000011602 */
[----:B------:R-:W-:Y:S01]  /*0a20*/  @!P1 LOP3.LUT R4, R4, 0x7c, RZ, 0xc0, !PT ;  /* 0x0000007c04049812 */ /* 0x000fe200078ec0ff */
[----:B-1----:R-:W-:Y:S01]  /*0a30*/  @!P0 FADD R0, R0, R3 ;  /* 0x0000000300008221 */ /* 0x002fe20000000000 */
[----:B------:R-:W-:-:S04]  /*0a40*/  ISETP.GT.AND P0, PT, R8, 0x1b, PT ;  /* 0x0000001b0800780c */ /* 0x000fc80003f04270 */
[----:B------:R-:W0:Y:S01]  /*0a50*/  SHFL.DOWN PT, R3, R0, 0x4, 0x1f ;  /* 0x08801f0000037f89 */ /* 0x000e2200000e0000 */
[----:B--2---:R-:W-:-:S04]  /*0a60*/  @!P1 LEA R5, R6, R5, 0x18 ;  /* 0x0000000506059211 */ /* 0x004fc800078ec0ff */
        /* <DEDUP_REMOVED lines=16> */
[----:B0-----:R-:W0:Y:S04]  /*0b70*/  LDS.128 R4, [UR4+0x10] ;  /* 0x00001004ff047984 */ /* 0x001e280008000c00 */
[----:B------:R-:W1:Y:S04]  /*0b80*/  LDS.128 R12, [UR4+0x20] ;  /* 0x00002004ff0c7984 */ /* 0x000e680008000c00 */
[----:B------:R-:W2:Y:S04]  /*0b90*/  LDS.128 R8, [UR4+0x30] ;  /* 0x00003004ff087984 */ /* 0x000ea80008000c00 */
[----:B------:R-:W3:Y:S01]  /*0ba0*/  LDS.128 R16, [UR4+0x40] ;  /* 0x00004004ff107984 */ /* 0x000ee20008000c00 */
[----:B0-----:R-:W-:-:S04]  /*0bb0*/  FADD R5, R0, R5 ;  /* 0x0000000500057221 */ /* 0x001fc80000000000 */
[----:B------:R-:W-:-:S04]  /*0bc0*/  FADD R6, R5, R6 ;  /* 0x0000000605067221 */ /* 0x000fc80000000000 */
[----:B------:R-:W-:-:S04]  /*0bd0*/  FADD R7, R6, R7 ;  /* 0x0000000706077221 */ /* 0x000fc80000000000 */
[----:B-1----:R-:W-:-:S04]  /*0be0*/  FADD R12, R7, R12 ;  /* 0x0000000c070c7221 */ /* 0x002fc80000000000 */
[----:B------:R-:W-:-:S04]  /*0bf0*/  FADD R13, R12, R13 ;  /* 0x0000000d0c0d7221 */ /* 0x000fc80000000000 */
[----:B------:R-:W-:-:S04]  /*0c00*/  FADD R14, R13, R14 ;  /* 0x0000000e0d0e7221 */ /* 0x000fc80000000000 */
[----:B------:R-:W-:-:S04]  /*0c10*/  FADD R15, R14, R15 ;  /* 0x0000000f0e0f7221 */ /* 0x000fc80000000000 */
[----:B--2---:R-:W-:-:S04]  /*0c20*/  FADD R8, R15, R8 ;  /* 0x000000080f087221 */ /* 0x004fc80000000000 */
[----:B------:R-:W-:-:S04]  /*0c30*/  FADD R9, R8, R9 ;  /* 0x0000000908097221 */ /* 0x000fc80000000000 */
[----:B------:R-:W-:-:S04]  /*0c40*/  FADD R10, R9, R10 ;  /* 0x0000000a090a7221 */ /* 0x000fc80000000000 */
[----:B------:R-:W-:-:S04]  /*0c50*/  FADD R11, R10, R11 ;  /* 0x0000000b0a0b7221 */ /* 0x000fc80000000000 */
[----:B---3--:R-:W-:-:S04]  /*0c60*/  FADD R16, R11, R16 ;  /* 0x000000100b107221 */ /* 0x008fc80000000000 */
[----:B------:R-:W-:-:S04]  /*0c70*/  FADD R17, R16, R17 ;  /* 0x0000001110117221 */ /* 0x000fc80000000000 */
[----:B------:R-:W-:-:S04]  /*0c80*/  FADD R18, R17, R18 ;  /* 0x0000001211127221 */ /* 0x000fc80000000000 */
[----:B------:R-:W-:Y:S01]  /*0c90*/  FADD R0, R18, R19 ;  /* 0x0000001312007221 */ /* 0x000fe20000000000 */
[----:B------:R-:W-:Y:S06]  /*0ca0*/  BRA `(.L_x_1029) ;  /* 0x0000003400707947 */ /* 0x000fec0003800000 */
.L_x_1028:
        /* <DEDUP_REMOVED lines=45> */
[----:B------:R-:W0:Y:S04]  /*0f80*/  LDS.128 R16, [UR4+0x10] ;  /* 0x00001004ff107984 */ /* 0x000e280008000c00 */
[----:B----4-:R-:W1:Y:S04]  /*0f90*/  LDS.128 R4, [UR4+0x20] ;  /* 0x00002004ff047984 */ /* 0x010e680008000c00 */
[----:B------:R-:W2:Y:S04]  /*0fa0*/  LDS.128 R8, [UR4+0x30] ;  /* 0x00003004ff087984 */ /* 0x000ea80008000c00 */
[----:B------:R-:W3:Y:S01]  /*0fb0*/  LDS.128 R12, [UR4+0x40] ;  /* 0x00004004ff0c7984 */ /* 0x000ee20008000c00 */
[----:B0-----:R-:W-:Y:S01]  /*0fc0*/  @P2 FADD R0, R0, R17 ;  /* 0x0000001100002221 */ /* 0x001fe20000000000 */
[----:B------:R-:W-:-:S03]  /*0fd0*/  ISETP.GT.AND P2, PT, R3, 0x80, PT ;  /* 0x000000800300780c */ /* 0x000fc60003f44270 */
[----:B------:R-:W-:Y:S01]  /*0fe0*/  @P3 FADD R0, R0, R18 ;  /* 0x0000001200003221 */ /* 0x000fe20000000000 */
[----:B------:R-:W-:-:S03]  /*0ff0*/  ISETP.GT.AND P3, PT, R3, 0xa0, PT ;  /* 0x000000a00300780c */ /* 0x000fc60003f64270 */
[----:B------:R-:W-:Y:S01]  /*1000*/  @P1 FADD R0, R0, R19 ;  /* 0x0000001300001221 */ /* 0x000fe20000000000 */
[----:B------:R-:W-:-:S05]  /*1010*/  ISETP.GT.AND P1, PT, R3, 0xe0, PT ;  /* 0x000000e00300780c */ /* 0x000fca0003f24270 */
[----:B-1----:R-:W-:Y:S01]  /*1020*/  @P2 FADD R0, R0, R4 ;  /* 0x0000000400002221 */ /* 0x002fe20000000000 */
[----:B------:R-:W-:-:S03]  /*1030*/  ISETP.GT.AND P2, PT, R3, 0x100, PT ;  /* 0x000001000300780c */ /* 0x000fc60003f44270 */
[----:B------:R-:W-:Y:S01]  /*1040*/  @P3 FADD R0, R0, R5 ;  /* 0x0000000500003221 */ /* 0x000fe20000000000 */
[----:B------:R-:W-:-:S03]  /*1050*/  ISETP.GT.AND P3, PT, R3, 0x120, PT ;  /* 0x000001200300780c */ /* 0x000fc60003f64270 */
[----:B------:R-:W-:Y:S01]  /*1060*/  @P4 FADD R0, R0, R6 ;  /* 0x0000000600004221 */ /* 0x000fe20000000000 */
[----:B------:R-:W-:-:S03]  /*1070*/  ISETP.GT.AND P4, PT, R3, 0x140, PT ;  /* 0x000001400300780c */ /* 0x000fc60003f84270 */
[----:B------:R-:W-:Y:S01]  /*1080*/  @P1 FADD R0, R0, R7 ;  /* 0x0000000700001221 */ /* 0x000fe20000000000 */
[----:B------:R-:W-:-:S03]  /*1090*/  ISETP.GT.AND P1, PT, R3, 0x160, PT ;  /* 0x000001600300780c */ /* 0x000fc60003f24270 */
[----:B--2---:R-:W-:Y:S01]  /*10a0*/  @P2 FADD R0, R0, R8 ;  /* 0x0000000800002221 */ /* 0x004fe20000000000 */
[----:B------:R-:W-:-:S03]  /*10b0*/  ISETP.GT.AND P2, PT, R3, 0x180, PT ;  /* 0x000001800300780c */ /* 0x000fc60003f44270 */
[----:B------:R-:W-:Y:S01]  /*10c0*/  @P3 FADD R0, R0, R9 ;  /* 0x0000000900003221 */ /* 0x000fe20000000000 */
[----:B------:R-:W-:-:S03]  /*10d0*/  ISETP.GT.AND P3, PT, R3, 0x1a0, PT ;  /* 0x000001a00300780c */ /* 0x000fc60003f64270 */
[----:B------:R-:W-:Y:S01]  /*10e0*/  @P4 FADD R0, R0, R10 ;  /* 0x0000000a00004221 */ /* 0x000fe20000000000 */
[----:B------:R-:W-:-:S03]  /*10f0*/  ISETP.GT.AND P4, PT, R3, 0x1c0, PT ;  /* 0x000001c00300780c */ /* 0x000fc60003f84270 */
[----:B------:R-:W-:Y:S01]  /*1100*/  @P1 FADD R0, R0, R11 ;  /* 0x0000000b00001221 */ /* 0x000fe20000000000 */
[----:B------:R-:W-:-:S03]  /*1110*/  ISETP.GT.AND P1, PT, R3, 0x1e0, PT ;  /* 0x000001e00300780c */ /* 0x000fc60003f24270 */
[----:B---3--:R-:W-:-:S04]  /*1120*/  @P2 FADD R0, R0, R12 ;  /* 0x0000000c00002221 */ /* 0x008fc80000000000 */
[----:B------:R-:W-:-:S04]  /*1130*/  @P3 FADD R0, R0, R13 ;  /* 0x0000000d00003221 */ /* 0x000fc80000000000 */
[----:B------:R-:W-:-:S04]  /*1140*/  @P4 FADD R0, R0, R14 ;  /* 0x0000000e00004221 */ /* 0x000fc80000000000 */
[----:B------:R-:W-:Y:S01]  /*1150*/  @P1 FADD R0, R0, R15 ;  /* 0x0000000f00001221 */ /* 0x000fe20000000000 */
[----:B------:R-:W-:Y:S06]  /*1160*/  BRA `(.L_x_1029) ;  /* 0x0000003000407947 */ /* 0x000fec0003800000 */
.L_x_1015:
[----:B------:R-:W0:Y:S01]  /*1170*/  S2R R2, SR_TID.X ;  /* 0x0000000000027919 */ /* 0x000e220000002100 */
[----:B------:R-:W1:Y:S01]  /*1180*/  LDC.64 R4, c[0x0][0x380] ;  /* 0x0000e000ff047b82 */ /* 0x000e620000000a00 */
[----:B0-----:R-:W-:-:S05]  /*1190*/  SHF.L.U32 R7, R2, 0x1, RZ ;  /* 0x0000000102077819 */ /* 0x001fca00000006ff */
[----:B-1----:R-:W-:-:S05]  /*11a0*/  IMAD.WIDE.U32 R4, R7, 0x4, R4 ;  /* 0x0000000407047825 */ /* 0x002fca00078e0004 */
[----:B------:R-:W2:Y:S04]  /*11b0*/  LDG.E.64.CONSTANT R14, desc[UR6][R4.64] ;  /* 0x00000006040e7981 */ /* 0x000ea8000c1e9b00 */
[----:B------:R-:W3:Y:S04]  /*11c0*/  LDG.E.64.CONSTANT R16, desc[UR6][R4.64+0x1000] ;  /* 0x0010000604107981 */ /* 0x000ee8000c1e9b00 */
[----:B------:R-:W4:Y:S04]  /*11d0*/  LDG.E.64.CONSTANT R18, desc[UR6][R4.64+0x2000] ;  /* 0x0020000604127981 */ /* 0x000f28000c1e9b00 */
[----:B------:R-:W5:Y:S04]  /*11e0*/  LDG.E.64.CONSTANT R20, desc[UR6][R4.64+0x3000] ;  /* 0x0030000604147981 */ /* 0x000f68000c1e9b00 */
[----:B------:R-:W5:Y:S04]  /*11f0*/  LDG.E.64.CONSTANT R12, desc[UR6][R4.64+0x4000] ;  /* 0x00400006040c7981 */ /* 0x000f68000c1e9b00 */
[----:B------:R-:W5:Y:S04]  /*1200*/  LDG.E.64.CONSTANT R10, desc[UR6][R4.64+0x5000] ;  /* 0x00500006040a7981 */ /* 0x000f68000c1e9b00 */
[----:B------:R-:W5:Y:S04]  /*1210*/  LDG.E.64.CONSTANT R6, desc[UR6][R4.64+0x6000] ;  /* 0x0060000604067981 */ /* 0x000f68000c1e9b00 */
[----:B------:R-:W5:Y:S01]  /*1220*/  LDG.E.64.CONSTANT R8, desc[UR6][R4.64+0x7000] ;  /* 0x0070000604087981 */ /* 0x000f62000c1e9b00 */
[----:B------:R-:W-:Y:S01]  /*1230*/  ISETP.GE.U32.AND P0, PT, R3, 0x4000, PT ;  /* 0x000040000300780c */ /* 0x000fe20003f06070 */
[----:B--2---:R-:W-:Y:S01]  /*1240*/  FADD R14, R14, R15 ;  /* 0x0000000f0e0e7221 */ /* 0x004fe20000000000 */
[----:B---3--:R-:W-:Y:S01]  /*1250*/  FADD R17, R16, R17 ;  /* 0x0000001110117221 */ /* 0x008fe20000000000 */
[----:B----4-:R-:W-:-:S03]  /*1260*/  FADD R18, R18, R19 ;  /* 0x0000001312127221 */ /* 0x010fc60000000000 */
[----:B------:R-:W-:Y:S01]  /*1270*/  FADD R14, R14, R17 ;  /* 0x000000110e0e7221 */ /* 0x000fe20000000000 */
[----:B-----5:R-:W-:Y:S01]  /*1280*/  FADD R21, R20, R21 ;  /* 0x0000001514157221 */ /* 0x020fe20000000000 */
[----:B------:R-:W-:Y:S02]  /*1290*/  HFMA2 R20, -RZ, RZ, 0, 0.0078125 ;  /* 0x00002000ff147431 */ /* 0x000fe400000001ff */
[----:B------:R-:W-:Y:S01]  /*12a0*/  FADD R12, R12, R13 ;  /* 0x0000000d0c0c7221 */ /* 0x000fe20000000000 */
[----:B------:R-:W-:Y:S01]  /*12b0*/  FADD R21, R18, R21 ;  /* 0x0000001512157221 */ /* 0x000fe20000000000 */
[----:B------:R-:W-:-:S03]  /*12c0*/  FADD R11, R10, R11 ;  /* 0x0000000b0a0b7221 */ /* 0x000fc60000000000 */
[----:B------:R-:W-:Y:S01]  /*12d0*/  FADD R14, R14, R21 ;  /* 0x000000150e0e7221 */ /* 0x000fe20000000000 */
[----:B------:R-:W-:Y:S01]  /*12e0*/  FADD R6, R6, R7 ;  /* 0x0000000706067221 */ /* 0x000fe20000000000 */
[----:B------:R-:W-:Y:S01]  /*12f0*/  FADD R11, R12, R11 ;  /* 0x0000000b0c0b7221 */ /* 0x000fe20000000000 */
[----:B------:R-:W-:-:S04]  /*1300*/  FADD R9, R8, R9 ;  /* 0x0000000908097221 */ /* 0x000fc80000000000 */
[----:B------:R-:W-:-:S04]  /*1310*/  FADD R6, R6, R9 ;  /* 0x0000000906067221 */ /* 0x000fc80000000000 */
[----:B------:R-:W-:-:S04]  /*1320*/  FADD R11, R11, R6 ;  /* 0x000000060b0b7221 */ /* 0x000fc80000000000 */
[----:B------:R-:W-:Y:S01]  /*1330*/  FADD R0, R14, R11 ;  /* 0x0000000b0e007221 */ /* 0x000fe20000000000 */
[----:B------:R-:W-:Y:S06]  /*1340*/  @!P0 BRA `(.L_x_1030) ;  /* 0x00000000008c8947 */ /* 0x000fec0003800000 */
[----:B------:R-:W0:Y:S01]  /*1350*/  LDC R24, c[0x0][0x390] ;  /* 0x0000e400ff187b82 */ /* 0x000e220000000800 */
[----:B------:R-:W-:Y:S02]  /*1360*/  IADD3 R21, PT, PT, R3, -0x2000, RZ ;  /* 0xffffe00003157810 */ /* 0x000fe40007ffe0ff */
[----:B------:R-:W-:-:S07]  /*1370*/  MOV R20, 0x2000 ;  /* 0x0000200000147802 */ /* 0x000fce0000000f00 */
.L_x_1032:
[----:B------:R-:W-:-:S05]  /*1380*/  IMAD.WIDE R26, R20, 0x4, R4 ;  /* 0x00000004141a7825 */ /* 0x000fca00078e0204 */
[----:B------:R-:W2:Y:S04]  /*1390*/  LDG.E.64.CONSTANT R14, desc[UR6][R26.64+0x6000] ;  /* 0x006000061a0e7981 */ /* 0x000ea8000c1e9b00 */
[----:B------:R-:W2:Y:S04]  /*13a0*/  LDG.E.64.CONSTANT R6, desc[UR6][R26.64+0x7000] ;  /* 0x007000061a067981 */ /* 0x000ea8000c1e9b00 */
[----:B------:R-:W3:Y:S04]  /*13b0*/  LDG.E.64.CONSTANT R22, desc[UR6][R26.64] ;  /* 0x000000061a167981 */ /* 0x000ee8000c1e9b00 */
[----:B------:R-:W4:Y:S04]  /*13c0*/  LDG.E.64.CONSTANT R18, desc[UR6][R26.64+0x1000] ;  /* 0x001000061a127981 */ /* 0x000f28000c1e9b00 */
[----:B------:R-:W5:Y:S04]  /*13d0*/  LDG.E.64.CONSTANT R16, desc[UR6][R26.64+0x2000] ;  /* 0x002000061a107981 */ /* 0x000f68000c1e9b00 */
[----:B------:R-:W5:Y:S04]  /*13e0*/  LDG.E.64.CONSTANT R12, desc[UR6][R26.64+0x3000] ;  /* 0x003000061a0c7981 */ /* 0x000f68000c1e9b00 */
[----:B------:R-:W5:Y:S04]  /*13f0*/  LDG.E.64.CONSTANT R10, desc[UR6][R26.64+0x4000] ;  /* 0x004000061a0a7981 */ /* 0x000f68000c1e9b00 */
[----:B------:R-:W5:Y:S01]  /*1400*/  LDG.E.64.CONSTANT R8, desc[UR6][R26.64+0x5000] ;  /* 0x005000061a087981 */ /* 0x000f62000c1e9b00 */
[----:B0-----:R-:W-:Y:S01]  /*1410*/  MOV R3, R24 ;  /* 0x0000001800037202 */ /* 0x001fe20000000f00 */
[----:B--2---:R-:W-:-:S03]  /*1420*/  FADD R15, R15, R6 ;  /* 0x000000060f0f7221 */ /* 0x004fc60000000000 */
[----:B------:R-:W-:Y:S01]  /*1430*/  IADD3 R6, PT, PT, -R20, R3, RZ ;  /* 0x0000000314067210 */ /* 0x000fe20007ffe1ff */
[----:B---3--:R-:W-:-:S03]  /*1440*/  FADD R0, R22, R0 ;  /* 0x0000000016007221 */ /* 0x008fc60000000000 */
[----:B------:R-:W-:Y:S01]  /*1450*/  ISETP.GE.AND P0, PT, R6, 0x2000, PT ;  /* 0x000020000600780c */ /* 0x000fe20003f06270 */
[----:B----4-:R-:W-:Y:S01]  /*1460*/  FADD R23, R23, R18 ;  /* 0x0000001217177221 */ /* 0x010fe20000000000 */
[----:B-----5:R-:W-:Y:S01]  /*1470*/  FADD R18, R19, R16 ;  /* 0x0000001013127221 */ /* 0x020fe20000000000 */
[----:B------:R-:W-:Y:S01]  /*1480*/  FADD R17, R17, R12 ;  /* 0x0000000c11117221 */ /* 0x000fe20000000000 */
[----:B------:R-:W-:Y:S01]  /*1490*/  FADD R12, R13, R10 ;  /* 0x0000000a0d0c7221 */ /* 0x000fe20000000000 */
[----:B------:R-:W-:Y:S01]  /*14a0*/  FADD R11, R11, R8 ;  /* 0x000000080b0b7221 */ /* 0x000fe20000000000 */
[----:B------:R-:W-:Y:S01]  /*14b0*/  FADD R8, R9, R14 ;  /* 0x0000000e09087221 */ /* 0x000fe20000000000 */
[----:B------:R-:W-:Y:S01]  /*14c0*/  FADD R0, R0, R23 ;  /* 0x0000001700007221 */ /* 0x000fe20000000000 */
[----:B------:R-:W-:Y:S01]  /*14d0*/  FADD R17, R18, R17 ;  /* 0x0000001112117221 */ /* 0x000fe20000000000 */
[----:B------:R-:W-:Y:S01]  /*14e0*/  FADD R11, R12, R11 ;  /* 0x0000000b0c0b7221 */ /* 0x000fe20000000000 */
[----:B------:R-:W-:-:S02]  /*14f0*/  FADD R8, R8, R15 ;  /* 0x0000000f08087221 */ /* 0x000fc40000000000 */
[----:B------:R-:W-:Y:S02]  /*1500*/  FADD R0, R0, R17 ;  /* 0x0000001100007221 */ /* 0x000fe40000000000 */
[----:B------:R-:W-:-:S04]  /*1510*/  FADD R11, R11, R8 ;  /* 0x000000080b0b7221 */ /* 0x000fc80000000000 */
[----:B------:R-:W-:-:S04]  /*1520*/  FADD R11, R0, R11 ;  /* 0x0000000b000b7221 */ /* 0x000fc80000000000 */
[----:B------:R-:W-:Y:S01]  /*1530*/  FADD R0, R7, R11 ;  /* 0x0000000b07007221 */ /* 0x000fe20000000000 */
[----:B------:R-:W-:Y:S06]  /*1540*/  @!P0 BRA `(.L_x_1031) ;  /* 0x0000000800308947 */ /* 0x000fec0003800000 */
[----:B------:R-:W-:-:S04]  /*1550*/  IADD3 R20, PT, PT, R20, 0x2000, RZ ;  /* 0x0000200014147810 */ /* 0x000fc80007ffe0ff */
[----:B------:R-:W-:-:S13]  /*1560*/  ISETP.GT.AND P0, PT, R20, R21, PT ;  /* 0x000000151400720c */ /* 0x000fda0003f04270 */
[----:B------:R-:W-:Y:S05]  /*1570*/  @!P0 BRA `(.L_x_1032) ;  /* 0xfffffffc00808947 */ /* 0x000fea000383ffff */
.L_x_1030:
        /* <DEDUP_REMOVED lines=20> */
.L_x_1036:
        /* <DEDUP_REMOVED lines=8> */
.L_x_1035:
[----:B------:R-:W-:Y:S05]  /*1740*/  BSYNC.RECONVERGENT B2 ;  /* 0x0000000000027941 */ /* 0x000fea0003800200 */
.L_x_1034:
[----:B------:R-:W-:Y:S05]  /*1750*/  @!P1 BRA `(.L_x_1033) ;  /* 0x0000000400a89947 */ /* 0x000fea0003800000 */
[----:B------:R-:W0:Y:S01]  /*1760*/  LDCU.64 UR4, c[0x0][0x380] ;  /* 0x00007000ff0477ac */ /* 0x000e220008000a00 */
[----:B------:R-:W-:Y:S01]  /*1770*/  IADD3 R5, PT, PT, R11, -R10, RZ ;  /* 0x8000000a0b057210 */ /* 0x000fe20007ffe0ff */
[----:B------:R-:W-:Y:S01]  /*1780*/  BSSY.RECONVERGENT B2, `(.L_x_1037) ;  /* 0x000003b000027945 */ /* 0x000fe20003800200 */
[----:B------:R-:W-:Y:S02]  /*1790*/  IADD3 R3, P0, PT, R10, R20, RZ ;  /* 0x000000140a037210 */ /* 0x000fe40007f1e0ff */
[----:B------:R-:W-:Y:S02]  /*17a0*/  ISETP.GT.AND P1, PT, R5, 0x1800, PT ;  /* 0x000018000500780c */ /* 0x000fe40003f24270 */
[----:B------:R-:W-:Y:S02]  /*17b0*/  IADD3.X R6, PT, PT, RZ, RZ, RZ, P0, !PT ;  /* 0x000000ffff067210 */ /* 0x000fe400007fe4ff */
[----:B0-----:R-:W-:-:S04]  /*17c0*/  LEA R4, P0, R3, UR4, 0x2 ;  /* 0x0000000403047c11 */ /* 0x001fc8000f8010ff */
[----:B------:R-:W-:Y:S02]  /*17d0*/  LEA.HI.X R3, R3, UR5, R6, 0x2, P0 ;  /* 0x0000000503037c11 */ /* 0x000fe400080f1406 */
[----:B------:R-:W-:-:S04]  /*17e0*/  IADD3 R4, P0, PT, R4, 0x1000, RZ ;  /* 0x0000100004047810 */ /* 0x000fc80007f1e0ff */
[----:B------:R-:W-:Y:S02]  /*17f0*/  IADD3.X R5, PT, PT, RZ, R3, RZ, P0, !PT ;  /* 0x00000003ff057210 */ /* 0x000fe400007fe4ff */
[----:B------:R-:W-:Y:S02]  /*1800*/  PLOP3.LUT P0, PT, PT, PT, PT, 0x80, 0x8 ;  /* 0x000000000008781c */ /* 0x000fe40003f0f070 */
[----:B------:R-:W-:Y:S01]  /*1810*/  IADD3 R3, PT, PT, R10, R20, RZ ;  /* 0x000000140a037210 */ /* 0x000fe20007ffe0ff */
[----:B------:R-:W-:Y:S10]  /*1820*/  @!P1 BRA `(.L_x_1038) ;  /* 0x0000000000c09947 */ /* 0x000ff40003800000 */
[----:B------:R-:W-:Y:S02]  /*1830*/  PLOP3.LUT P0, PT, PT, PT, PT, 0x8, 0x80 ;  /* 0x000000000080781c */ /* 0x000fe40003f0e170 */
[----:B------:R-:W-:-:S11]  /*1840*/  IADD3 R13, PT, PT, R11, -0x1800, RZ ;  /* 0xffffe8000b0d7810 */ /* 0x000fd60007ffe0ff */
.L_x_1039:
        /* <DEDUP_REMOVED lines=46> */
.L_x_1038:
[----:B------:R-:W-:Y:S05]  /*1b30*/  BSYNC.RECONVERGENT B2 ;  /* 0x0000000000027941 */ /* 0x000fea0003800200 */
.L_x_1037:
        /* <DEDUP_REMOVED lines=31> */
.L_x_1041:
[----:B------:R-:W-:Y:S05]  /*1d30*/  BSYNC.RECONVERGENT B2 ;  /* 0x0000000000027941 */ /* 0x000fea0003800200 */
.L_x_1040:
        /* <DEDUP_REMOVED lines=9> */
[----:B----4-:R-:W-:-:S04]  /*1dd0*/  FADD R0, R0, R3 ;  /* 0x0000000300007221 */ /* 0x010fc80000000000 */
[----:B--2---:R-:W-:-:S04]  /*1de0*/  FADD R0, R0, R9 ;  /* 0x0000000900007221 */ /* 0x004fc80000000000 */
[----:B---3--:R-:W-:-:S07]  /*1df0*/  FADD R0, R0, R11 ;  /* 0x0000000b00007221 */ /* 0x008fce0000000000 */
.L_x_1033:
[----:B------:R-:W-:Y:S05]  /*1e00*/  BSYNC.RECONVERGENT B1 ;  /* 0x0000000000017941 */ /* 0x000fea0003800200 */
.L_x_1031:
        /* <DEDUP_REMOVED lines=32> */
[----:B---3--:R-:W0:Y:S04]  /*2010*/  LDS.128 R4, [UR4+0x10] ;  /* 0x00001004ff047984 */ /* 0x008e280008000c00 */
        /* <DEDUP_REMOVED lines=19> */
.L_x_1014:
        /* <DEDUP_REMOVED lines=12> */
.L_x_1044:
[----:B------:R-:W-:Y:S05]  /*2210*/  BSYNC.RECONVERGENT B1 ;  /* 0x0000000000017941 */ /* 0x000fea0003800200 */
.L_x_1043:
        /* <DEDUP_REMOVED lines=16> */
.L_x_1049:
        /* <DEDUP_REMOVED lines=9> */
.L_x_1048:
[----:B------:R-:W-:Y:S05]  /*23b0*/  BSYNC.RECONVERGENT B2 ;  /* 0x0000000000027941 */ /* 0x000fea0003800200 */
.L_x_1047:
        /* <DEDUP_REMOVED lines=8> */
.L_x_1052:
        /* <DEDUP_REMOVED lines=43> */
.L_x_1051:
[----:B------:R-:W-:Y:S05]  /*26f0*/  BSYNC.RECONVERGENT B2 ;  /* 0x0000000000027941 */ /* 0x000fea0003800200 */
.L_x_1050:
        /* <DEDUP_REMOVED lines=26> */
.L_x_1054:
[----:B------:R-:W-:Y:S05]  /*28a0*/  BSYNC.RECONVERGENT B2 ;  /* 0x0000000000027941 */ /* 0x000fea0003800200 */
.L_x_1053:
        /* <DEDUP_REMOVED lines=12> */
.L_x_1046:
[----:B------:R-:W-:Y:S05]  /*2970*/  BSYNC.RECONVERGENT B1 ;  /* 0x0000000000017941 */ /* 0x000fea0003800200 */
.L_x_1045:
[----:B------:R-:W-:Y:S02]  /*2980*/  ISETP.GE.AND P0, PT, R3, 0x200, PT ;  /* 0x000002000300780c */ /* 0x000fe40003f06270 */
[----:B0----5:R-:W-:-:S11]  /*2990*/  MOV R5, R0 ;  /* 0x0000000000057202 */ /* 0x021fd60000000f00 */
[----:B------:R-:W-:Y:S05]  /*29a0*/  @!P0 BRA `(.L_x_1055) ;  /* 0x0000000000d08947 */ /* 0x000fea0003800000 */
        /* <DEDUP_REMOVED lines=32> */
[----:B--2---:R-:W0:Y:S04]  /*2bb0*/  LDS.128 R4, [UR4+0x10] ;  /* 0x00001004ff047984 */ /* 0x004e280008000c00 */
        /* <DEDUP_REMOVED lines=19> */
.L_x_1055:
[----:B------:R-:W0:Y:S01]  /*2cf0*/  S2R R4, SR_LANEID ;  /* 0x0000000000047919 */ /* 0x000e220000000000 */
[----:B------:R-:W-:-:S04]  /*2d00*/  LOP3.LUT R0, R2, 0x3e0, RZ, 0xc0, !PT ;  /* 0x000003e002007812 */ /* 0x000fc800078ec0ff */
[----:B------:R-:W-:Y:S02]  /*2d10*/  IADD3 R6, PT, PT, R0, 0x20, RZ ;  /* 0x0000002000067810 */ /* 0x000fe40007ffe0ff */
[----:B------:R-:W-:Y:S02]  /*2d20*/  LOP3.LUT R0, RZ, R0, RZ, 0x33, !PT ;  /* 0x00000000ff007212 */ /* 0x000fe400078e33ff */
[-C--:B------:R-:W-:Y:S02]  /*2d30*/  ISETP.GT.AND P0, PT, R6, R3.reuse, PT ;  /* 0x000000030600720c */ /* 0x080fe40003f04270 */
        /* <DEDUP_REMOVED lines=41> */
[----:B-1----:R-:W1:Y:S04]  /*2fd0*/  LDS.128 R4, [UR4+0x20] ;  /* 0x00002004ff047984 */ /* 0x002e680008000c00 */
        /* <DEDUP_REMOVED lines=29> */
.L_x_1042:
        /* <DEDUP_REMOVED lines=28> */
[----:B------:R-:W-:Y:S02]  /*3370*/  HFMA2 R11, -RZ, RZ, 0, 0.0078125 ;  /* 0x00002000ff0b7431 */ /* 0x000fe400000001ff */
[----:B------:R-:W-:-:S04]  /*3380*/  FADD R15, R14, R15 ;  /* 0x0000000f0e0f7221 */ /* 0x000fc80000000000 */
        /* <DEDUP_REMOVED lines=10> */
.L_x_1058:
[----:B------:R-:W-:-:S05]  /*3430*/  IMAD.WIDE R2, R11, 0x4, R4 ;  /* 0x000000040b027825 */ /* 0x000fca00078e0204 */
        /* <DEDUP_REMOVED lines=15> */
[----:B------:R0:W5:Y:S02]  /*3530*/  LDG.E.CONSTANT R18, desc[UR6][R2.64+0x7800] ;  /* 0x0078000602127981 */ /* 0x000164000c1e9900 */
[----:B0-----:R-:W-:-:S04]  /*3540*/  MOV R3, R7 ;  /* 0x0000000700037202 */ /* 0x001fc80000000f00 */
[----:B------:R-:W-:-:S04]  /*3550*/  IADD3 R2, PT, PT, -R11, R3, RZ ;  /* 0x000000030b027210 */ /* 0x000fc80007ffe1ff */
[----:B------:R-:W-:Y:S01]  /*3560*/  ISETP.GE.AND P0, PT, R2, 0x2000, PT ;  /* 0x000020000200780c */ /* 0x000fe20003f06270 */
        /* <DEDUP_REMOVED lines=13> */
[----:B------:R-:W-:-:S04]  /*3640*/  FADD R15, R15, R12 ;  /* 0x0000000c0f0f7221 */ /* 0x000fc80000000000 */
[----:B------:R-:W-:-:S04]  /*3650*/  FADD R15, R0, R15 ;  /* 0x0000000f000f7221 */ /* 0x000fc80000000000 */
[----:B------:R-:W-:Y:S01]  /*3660*/  FADD R0, R18, R15 ;  /* 0x0000000f12007221 */ /* 0x000fe20000000000 */
[----:B------:R-:W-:Y:S06]  /*3670*/  @!P0 BRA `(.L_x_1057) ;  /* 0x0000000800308947 */ /* 0x000fec0003800000 */
[----:B------:R-:W-:-:S04]  /*3680*/  IADD3 R11, PT, PT, R11, 0x2000, RZ ;  /* 0x000020000b0b7810 */ /* 0x000fc80007ffe0ff */
[----:B------:R-:W-:-:S13]  /*3690*/  ISETP.GT.AND P0, PT, R11, R6, PT ;  /* 0x000000060b00720c */ /* 0x000fda0003f04270 */
[----:B------:R-:W-:Y:S05]  /*36a0*/  @!P0 BRA `(.L_x_1058) ;  /* 0xfffffffc00608947 */ /* 0x000fea000383ffff */
.L_x_1056:
        /* <DEDUP_REMOVED lines=20> */
.L_x_1062:
        /* <DEDUP_REMOVED lines=8> */
.L_x_1061:
[----:B------:R-:W-:Y:S05]  /*3870*/  BSYNC.RECONVERGENT B2 ;  /* 0x0000000000027941 */ /* 0x000fea0003800200 */
.L_x_1060:
        /* <DEDUP_REMOVED lines=16> */
.L_x_1065:
        /* <DEDUP_REMOVED lines=46> */
.L_x_1064:
[----:B------:R-:W-:Y:S05]  /*3c60*/  BSYNC.RECONVERGENT B2 ;  /* 0x0000000000027941 */ /* 0x000fea0003800200 */
.L_x_1063:
        /* <DEDUP_REMOVED lines=31> */
.L_x_1067:
[----:B------:R-:W-:Y:S05]  /*3e60*/  BSYNC.RECONVERGENT B2 ;  /* 0x0000000000027941 */ /* 0x000fea0003800200 */
.L_x_1066:
        /* <DEDUP_REMOVED lines=12> */
.L_x_1059:
[----:B------:R-:W-:Y:S05]  /*3f30*/  BSYNC.RECONVERGENT B1 ;  /* 0x0000000000017941 */ /* 0x000fea0003800200 */
.L_x_1057:
        /* <DEDUP_REMOVED lines=50> */
[----:B------:R-:W-:-:S07]  /*4260*/  FADD R0, R18, R19 ;  /* 0x0000001312007221 */ /* 0x000fce0000000000 */
.L_x_1029:
[----:B------:R-:W-:Y:S05]  /*4270*/  BSYNC.RECONVERGENT B0 ;  /* 0x0000000000007941 */ /* 0x000fea0003800200 */
.L_x_1013:
[----:B------:R-:W-:Y:S05]  /*4280*/  @P0 EXIT ;  /* 0x000000000000094d */ /* 0x000fea0003800000 */
[----:B0-23--:R-:W0:Y:S01]  /*4290*/  LDC.64 R2, c[0x0][0x388] ;  /* 0x0000e200ff027b82 */ /* 0x00de220000000a00 */
[----:B------:R-:W4:Y:S02]  /*42a0*/  LDCU UR4, c[0x0][0x398] ;  /* 0x00007300ff0477ac */ /* 0x000f240008000800 */
[----:B----4-:R-:W-:-:S05]  /*42b0*/  FADD R5, R0, UR4 ;  /* 0x0000000400057e21 */ /* 0x010fca0008000000 */
[----:B0-----:R-:W-:Y:S01]  /*42c0*/  STG.E desc[UR6][R2.64], R5 ;  /* 0x0000000502007986 */ /* 0x001fe2000c101906 */
[----:B------:R-:W-:Y:S05]  /*42d0*/  EXIT ;  /* 0x000000000000794d */ /* 0x000fea0003800000 */
.L_x_1068:
        /* <DEDUP_REMOVED lines=10> */
.L_x_1763:


//--------------------- .text._ZN3cub18CUB_300001_SM_10006detail6reduce18DeviceReduceKernelINS2_10policy_hubIfjN4cuda3std3__44plusIfEEE10Policy1000EN6thrust24THRUST_300001_SM_1000_NS12zip_iteratorINS7_5tupleIJNSD_6detail15normal_iteratorINSD_10device_ptrIfEEEESK_EEEEEjS9_f4funcEEvT0_PT3_T1_NS0_13GridEvenShareISR_EET2_T4_ --------------------------
	.section	.text._ZN3cub18CUB_300001_SM_10006detail6reduce18DeviceReduceKernelINS2_10policy_hubIfjN4cuda3std3__44plusIfEEE10Policy1000EN6thrust24THRUST_300001_SM_1000_NS12zip_iteratorINS7_5tupleIJNSD_6detail15normal_iteratorINSD_10device_ptrIfEEEESK_EEEEEjS9_f4funcEEvT0_PT3_T1_NS0_13GridEvenShareISR_EET2_T4_,"ax",@progbits
	.align	128
        .global         _ZN3cub18CUB_300001_SM_10006detail6reduce18DeviceReduceKernelINS2_10policy_hubIfjN4cuda3std3__44plusIfEEE10Policy1000EN6thrust24THRUST_300001_SM_1000_NS12zip_iteratorINS7_5tupleIJNSD_6detail15normal_iteratorINSD_10device_ptrIfEEEESK_EEEEEjS9_f4funcEEvT0_PT3_T1_NS0_13GridEvenShareISR_EET2_T4_
        .type           _ZN3cub18CUB_300001_SM_10006detail6reduce18DeviceReduceKernelINS2_10policy_hubIfjN4cuda3std3__44plusIfEEE10Policy1000EN6thrust24THRUST_300001_SM_1000_NS12zip_iteratorINS7_5tupleIJNSD_6detail15normal_iteratorINSD_10device_ptrIfEEEESK_EEEEEjS9_f4funcEEvT0_PT3_T1_NS0_13GridEvenShareISR_EET2_T4_,@function
        .size           _ZN3cub18CUB_300001_SM_10006detail6reduce18DeviceReduceKernelINS2_10policy_hubIfjN4cuda3std3__44plusIfEEE10Policy1000EN6thrust24THRUST_300001_SM_1000_NS12zip_iteratorINS7_5tupleIJNSD_6detail15normal_iteratorINSD_10device_ptrIfEEEESK_EEEEEjS9_f4funcEEvT0_PT3_T1_NS0_13GridEvenShareISR_EET2_T4_,(.L_x_1764 - _ZN3cub18CUB_300001_SM_10006detail6reduce18DeviceReduceKernelINS2_10policy_hubIfjN4cuda3std3__44plusIfEEE10Policy1000EN6thrust24THRUST_300001_SM_1000_NS12zip_iteratorINS7_5tupleIJNSD_6detail15normal_iteratorINSD_10device_ptrIfEEEESK_EEEEEjS9_f4funcEEvT0_PT3_T1_NS0_13GridEvenShareISR_EET2_T4_)
        .other          _ZN3cub18CUB_300001_SM_10006detail6reduce18DeviceReduceKernelINS2_10policy_hubIfjN4cuda3std3__44plusIfEEE10Policy1000EN6thrust24THRUST_300001_SM_1000_NS12zip_iteratorINS7_5tupleIJNSD_6detail15normal_iteratorINSD_10device_ptrIfEEEESK_EEEEEjS9_f4funcEEvT0_PT3_T1_NS0_13GridEvenShareISR_EET2_T4_,@"STO_CUDA_ENTRY STV_DEFAULT"
_ZN3cub18CUB_300001_SM_10006detail6reduce18DeviceReduceKernelINS2_10policy_hubIfjN4cuda3std3__44plusIfEEE10Policy1000EN6thrust24THRUST_300001_SM_1000_NS12zip_iteratorINS7_5tupleIJNSD_6detail15normal_iteratorINSD_10device_ptrIfEEEESK_EEEEEjS9_f4funcEEvT0_PT3_T1_NS0_13GridEvenShareISR_EET2_T4_:
.text._ZN3cub18CUB_300001_SM_10006detail6reduce18DeviceReduceKernelINS2_10policy_hubIfjN4cuda3std3__44plusIfEEE10Policy1000EN6thrust24THRUST_300001_SM_1000_NS12zip_iteratorINS7_5tupleIJNSD_6detail15normal_iteratorINSD_10device_ptrIfEEEESK_EEEEEjS9_f4funcEEvT0_PT3_T1_NS0_13GridEvenShareISR_EET2_T4_:
[----:B------:R-:W-:Y:S08]  /*0000*/  LDC R1, c[0x0][0x37c] ;  /* 0x0000df00ff017b82 */ /* 0x000ff00000000800 */
[----:B------:R-:W0:Y:S01]  /*0010*/  S2UR UR13, SR_CTAID.X ;  /* 0x00000000000d79c3 */ /* 0x000e220000002500 */
[----:B------:R-:W1:Y:S01]  /*0020*/  LDCU.64 UR10, c[0x0][0x3b0] ;  /* 0x00007600ff0a77ac */ /* 0x000e620008000a00 */
[----:B------:R-:W-:Y:S01]  /*0030*/  BSSY.RECONVERGENT B0, `(.L_x_1069) ;  /* 0x000038e000007945 */ /* 0x000fe20003800200 */
[----:B------:R-:W2:Y:S01]  /*0040*/  LDCU.64 UR14, c[0x0][0x358] ;  /* 0x00006b00ff0e77ac */ /* 0x000ea20008000a00 */
[----:B-1----:R-:W-:-:S02]  /*0050*/  USHF.L.U32 UR5, UR11, 0xd, URZ ;  /* 0x0000000d0b057899 */ /* 0x002fc400080006ff */
[----:B0-----:R-:W-:-:S04]  /*0060*/  UIMAD UR9, UR13, -0x2000, UR10 ;  /* 0xffffe0000d0978a4 */ /* 0x001fc8000f8e020a */
[----:B------:R-:W-:-:S09]  /*0070*/  UISETP.GT.U32.AND UP0, UPT, UR9, 0x1fff, UPT ;  /* 0x00001fff0900788c */ /* 0x000fd2000bf04070 */
[----:B--2---:R-:W-:Y:S05]  /*0080*/  BRA.U UP0, `(.L_x_1070) ;  /* 0x0000001900a87547 */ /* 0x004fea000b800000 */
[----:B------:R-:W0:Y:S01]  /*0090*/  S2R R0, SR_TID.X ;  /* 0x0000000000007919 */ /* 0x000e220000002100 */
[----:B------:R-:W-:Y:S01]  /*00a0*/  BSSY.RECONVERGENT B1, `(.L_x_1071) ;  /* 0x0000010000017945 */ /* 0x000fe20003800200 */
[----:B------:R-:W-:Y:S01]  /*00b0*/  HFMA2 R15, -RZ, RZ, 0, 0 ;  /* 0x00000000ff0f7431 */ /* 0x000fe200000001ff */
[----:B0-----:R-:W-:Y:S02]  /*00c0*/  ISETP.GE.U32.AND P0, PT, R0, UR9, PT ;  /* 0x0000000900007c0c */ /* 0x001fe4000bf06070 */
[----:B------:R-:W-:-:S11]  /*00d0*/  MOV R2, R0 ;  /* 0x0000000000027202 */ /* 0x000fd60000000f00 */
[----:B------:R-:W-:Y:S05]  /*00e0*/  @P0 BRA `(.L_x_1072) ;  /* 0x00000000002c0947 */ /* 0x000fea0003800000 */
[----:B------:R-:W0:Y:S01]  /*00f0*/  LDC.64 R4, c[0x0][0x380] ;  /* 0x0000e000ff047b82 */ /* 0x000e220000000a00 */
[----:B------:R-:W-:-:S04]  /*0100*/  MOV R3, UR13 ;  /* 0x0000000d00037c02 */ /* 0x000fc80008000f00 */
[----:B------:R-:W-:-:S03]  /*0110*/  LEA R3, R3, R0, 0xd ;  /* 0x0000000003037211 */ /* 0x000fc600078e68ff */
[----:B------:R-:W1:Y:S02]  /*0120*/  LDC.64 R6, c[0x0][0x388] ;  /* 0x0000e200ff067b82 */ /* 0x000e640000000a00 */
[----:B0-----:R-:W-:-:S06]  /*0130*/  IMAD.WIDE.U32 R4, R3, 0x4, R4 ;  /* 0x0000000403047825 */ /* 0x001fcc00078e0004 */
[----:B------:R-:W2:Y:S01]  /*0140*/  LDG.E R4, desc[UR14][R4.64] ;  /* 0x0000000e04047981 */ /* 0x000ea2000c1e1900 */
[----:B-1----:R-:W-:-:S06]  /*0150*/  IMAD.WIDE.U32 R6, R3, 0x4, R6 ;  /* 0x0000000403067825 */ /* 0x002fcc00078e0006 */
[----:B------:R-:W2:Y:S01]  /*0160*/  LDG.E R7, desc[UR14][R6.64] ;  /* 0x0000000e06077981 */ /* 0x000ea2000c1e1900 */
[----:B------:R-:W-:Y:S01]  /*0170*/  IADD3 R2, PT, PT, R0, 0x200, RZ ;  /* 0x0000020000027810 */ /* 0x000fe20007ffe0ff */
[----:B--2---:R-:W-:-:S04]  /*0180*/  FADD R15, R4, -R7 ;  /* 0x80000007040f7221 */ /* 0x004fc80000000000 */
[----:B------:R-:W-:-:S07]  /*0190*/  FADD R15, |R15|, -RZ ;  /* 0x800000ff0f0f7221 */ /* 0x000fce0000000200 */
.L_x_1072:
[----:B------:R-:W-:Y:S05]  /*01a0*/  BSYNC.RECONVERGENT B1 ;  /* 0x0000000000017941 */ /* 0x000fea0003800200 */
.L_x_1071:
[----:B------:R-:W-:Y:S01]  /*01b0*/  ISETP.GE.U32.AND P0, PT, R2, UR9, PT ;  /* 0x0000000902007c0c */ /* 0x000fe2000bf06070 */
[----:B------:R-:W-:-:S12]  /*01c0*/  BSSY.RECONVERGENT B1, `(.L_x_1073) ;  /* 0x0000105000017945 */ /* 0x000fd80003800200 */
[----:B------:R-:W-:Y:S05]  /*01d0*/  @P0 BRA `(.L_x_1074) ;  /* 0x00000010000c0947 */ /* 0x000fea0003800000 */
[----:B------:R-:W-:Y:S01]  /*01e0*/  LOP3.LUT R3, RZ, R2, RZ, 0x33, !PT ;  /* 0x00000002ff037212 */ /* 0x000fe200078e33ff */
[----:B------:R-:W-:Y:S01]  /*01f0*/  BSSY.RECONVERGENT B2, `(.L_x_1075) ;  /* 0x0000086000027945 */ /* 0x000fe20003800200 */
[----:B------:R-:W-:Y:S02]  /*0200*/  MOV R4, UR13 ;  /* 0x0000000d00047c02 */ /* 0x000fe40008000f00 */
[----:B------:R-:W-:-:S05]  /*0210*/  IADD3 R3, PT, PT, R3, UR10, RZ ;  /* 0x0000000a03037c10 */ /* 0x000fca000fffe0ff */
[----:B------:R-:W-:-:S05]  /*0220*/  IMAD R3, R4, -0x2000, R3 ;  /* 0xffffe00004037824 */ /* 0x000fca00078e0203 */
[C---:B------:R-:W-:Y:S02]  /*0230*/  ISETP.GE.U32.AND P0, PT, R3.reuse, 0x1e00, PT ;  /* 0x00001e000300780c */ /* 0x040fe40003f06070 */
[----:B------:R-:W-:-:S04]  /*0240*/  LEA.HI R3, R3, 0x1, RZ, 0x17 ;  /* 0x0000000103037811 */ /* 0x000fc800078fb8ff */
[----:B------:R-:W-:-:S07]  /*0250*/  LOP3.LUT R4, R3, 0xf, RZ, 0xc0, !PT ;  /* 0x0000000f03047812 */ /* 0x000fce00078ec0ff */
[----:B------:R-:W-:Y:S05]  /*0260*/  @!P0 BRA `(.L_x_1076) ;  /* 0x0000000400f88947 */ /* 0x000fea0003800000 */
[----:B------:R-:W-:Y:S01]  /*0270*/  MOV R5, UR13 ;  /* 0x0000000d00057c02 */ /* 0x000fe20008000f00 */
[----:B------:R-:W-:Y:S01]  /*0280*/  BSSY.RECONVERGENT B3, `(.L_x_1077) ;  /* 0x000007b000037945 */ /* 0x000fe20003800200 */
[----:B------:R-:W-:Y:S02]  /*0290*/  LOP3.LUT R7, R3, 0xfffff0, RZ, 0xc0, !PT ;  /* 0x00fffff003077812 */ /* 0x000fe400078ec0ff */
[----:B------:R-:W-:Y:S02]  /*02a0*/  LOP3.LUT R6, R2, 0x1000, RZ, 0xfc, !PT ;  /* 0x0000100002067812 */ /* 0x000fe400078efcff */
[----:B------:R-:W-:Y:S02]  /*02b0*/  LEA R2, R5, R2, 0xd ;  /* 0x0000000205027211 */ /* 0x000fe400078e68ff */
[----:B------:R-:W-:-:S07]  /*02c0*/  IADD3 R7, PT, PT, -R7, RZ, RZ ;  /* 0x000000ff07077210 */ /* 0x000fce0007ffe1ff */
.L_x_1078:
[----:B------:R-:W0:Y:S01]  /*02d0*/  LDC.64 R20, c[0x0][0x380] ;  /* 0x0000e000ff147b82 */ /* 0x000e220000000a00 */
[----:B------:R-:W-:-:S07]  /*02e0*/  IADD3 R25, PT, PT, R2, 0x200, RZ ;  /* 0x0000020002197810 */ /* 0x000fce0007ffe0ff */
[----:B------:R-:W1:Y:S01]  /*02f0*/  LDC.64 R18, c[0x0][0x388] ;  /* 0x0000e200ff127b82 */ /* 0x000e620000000a00 */
[C---:B------:R-:W-:Y:S02]  /*0300*/  IADD3 R31, PT, PT, R2.reuse, 0x400, RZ ;  /* 0x00000400021f7810 */ /* 0x040fe40007ffe0ff */
[C---:B------:R-:W-:Y:S01]  /*0310*/  IADD3 R23, PT, PT, R2.reuse, 0x600, RZ ;  /* 0x0000060002177810 */ /* 0x040fe20007ffe0ff */
[----:B0-----:R-:W-:-:S04]  /*0320*/  IMAD.WIDE.U32 R8, R2, 0x4, R20 ;  /* 0x0000000402087825 */ /* 0x001fc800078e0014 */
[C---:B------:R-:W-:Y:S01]  /*0330*/  IMAD.WIDE.U32 R16, R25.reuse, 0x4, R20 ;  /* 0x0000000419107825 */ /* 0x040fe200078e0014 */
[----:B------:R0:W2:Y:S03]  /*0340*/  LDG.E R10, desc[UR14][R8.64] ;  /* 0x0000000e080a7981 */ /* 0x0000a6000c1e1900 */
[--C-:B-1----:R-:W-:Y:S02]  /*0350*/  IMAD.WIDE.U32 R12, R2, 0x4, R18.reuse ;  /* 0x00000004020c7825 */ /* 0x102fe400078e0012 */
[----:B------:R1:W3:Y:S02]  /*0360*/  LDG.E R17, desc[UR14][R16.64] ;  /* 0x0000000e10117981 */ /* 0x0002e4000c1e1900 */
[----:B------:R-:W-:Y:S02]  /*0370*/  IMAD.WIDE.U32 R24, R25, 0x4, R18 ;  /* 0x0000000419187825 */ /* 0x000fe400078e0012 */
[----:B------:R4:W2:Y:S02]  /*0380*/  LDG.E R11, desc[UR14][R12.64] ;  /* 0x0000000e0c0b7981 */ /* 0x0008a4000c1e1900 */
[----:B------:R-:W-:-:S02]  /*0390*/  IMAD.WIDE.U32 R34, R31, 0x4, R20 ;  /* 0x000000041f227825 */ /* 0x000fc400078e0014 */
[----:B------:R-:W3:Y:S02]  /*03a0*/  LDG.E R25, desc[UR14][R24.64] ;  /* 0x0000000e18197981 */ /* 0x000ee4000c1e1900 */
[----:B------:R-:W-:Y:S02]  /*03b0*/  IMAD.WIDE.U32 R30, R31, 0x4, R18 ;  /* 0x000000041f1e7825 */ /* 0x000fe400078e0012 */
[----:B------:R-:W5:Y:S02]  /*03c0*/  LDG.E R5, desc[UR14][R34.64] ;  /* 0x0000000e22057981 */ /* 0x000f64000c1e1900 */
[C---:B0-----:R-:W-:Y:S02]  /*03d0*/  IMAD.WIDE.U32 R8, R23.reuse, 0x4, R20 ;  /* 0x0000000417087825 */ /* 0x041fe400078e0014 */
[----:B------:R-:W5:Y:S02]  /*03e0*/  LDG.E R30, desc[UR14][R30.64] ;  /* 0x0000000e1e1e7981 */ /* 0x000f64000c1e1900 */
[----:B------:R-:W-:-:S02]  /*03f0*/  IMAD.WIDE.U32 R22, R23, 0x4, R18 ;  /* 0x0000000417167825 */ /* 0x000fc400078e0012 */
[----:B------:R-:W5:Y:S04]  /*0400*/  LDG.E R9, desc[UR14][R8.64] ;  /* 0x0000000e08097981 */ /* 0x000f68000c1e1900 */
[----:B------:R0:W5:Y:S01]  /*0410*/  LDG.E R22, desc[UR14][R22.64] ;  /* 0x0000000e16167981 */ /* 0x000162000c1e1900 */
[C---:B------:R-:W-:Y:S02]  /*0420*/  IADD3 R28, PT, PT, R2.reuse, 0xa00, RZ ;  /* 0x00000a00021c7810 */ /* 0x040fe40007ffe0ff */
[----:B-1----:R-:W-:-:S03]  /*0430*/  IADD3 R16, PT, PT, R2, 0x1000, RZ ;  /* 0x0000100002107810 */ /* 0x002fc60007ffe0ff */
[----:B----4-:R-:W-:Y:S01]  /*0440*/  IMAD.WIDE.U32 R12, R28, 0x4, R20 ;  /* 0x000000041c0c7825 */ /* 0x010fe200078e0014 */
[----:B0-----:R-:W-:-:S04]  /*0450*/  IADD3 R23, PT, PT, R2, 0x800, RZ ;  /* 0x0000080002177810 */ /* 0x001fc80007ffe0ff */
[----:B------:R-:W4:Y:S01]  /*0460*/  LDG.E R31, desc[UR14][R12.64] ;  /* 0x0000000e0c1f7981 */ /* 0x000f22000c1e1900 */
[C---:B------:R-:W-:Y:S02]  /*0470*/  IADD3 R26, PT, PT, R2.reuse, 0xc00, RZ ;  /* 0x00000c00021a7810 */ /* 0x040fe40007ffe0ff */
[C---:B------:R-:W-:Y:S01]  /*0480*/  IADD3 R24, PT, PT, R2.reuse, 0xe00, RZ ;  /* 0x00000e0002187810 */ /* 0x040fe20007ffe0ff */
[----:B------:R-:W-:Y:S01]  /*0490*/  IMAD.WIDE.U32 R32, R23, 0x4, R20 ;  /* 0x0000000417207825 */ /* 0x000fe200078e0014 */
[----:B------:R-:W-:-:S03]  /*04a0*/  IADD3 R14, PT, PT, R2, 0x1200, RZ ;  /* 0x00001200020e7810 */ /* 0x000fc60007ffe0ff */
[--C-:B------:R-:W-:Y:S01]  /*04b0*/  IMAD.WIDE.U32 R36, R26, 0x4, R20.reuse ;  /* 0x000000041a247825 */ /* 0x100fe200078e0014 */
[----:B------:R0:W4:Y:S03]  /*04c0*/  LDG.E R8, desc[UR14][R32.64] ;  /* 0x0000000e20087981 */ /* 0x000126000c1e1900 */
[--C-:B------:R-:W-:Y:S01]  /*04d0*/  IMAD.WIDE.U32 R34, R24, 0x4, R20.reuse ;  /* 0x0000000418227825 */ /* 0x100fe200078e0014 */
[----:B------:R1:W4:Y:S04]  /*04e0*/  LDG.E R29, desc[UR14][R36.64] ;  /* 0x0000000e241d7981 */ /* 0x000328000c1e1900 */
[----:B------:R-:W4:Y:S01]  /*04f0*/  LDG.E R27, desc[UR14][R34.64] ;  /* 0x0000000e221b7981 */ /* 0x000f22000c1e1900 */
[----:B0-----:R-:W-:-:S04]  /*0500*/  IMAD.WIDE.U32 R32, R14, 0x4, R20 ;  /* 0x000000040e207825 */ /* 0x001fc800078e0014 */
[----:B--2---:R-:W-:Y:S01]  /*0510*/  FADD R12, R10, -R11 ;  /* 0x8000000b0a0c7221 */ /* 0x004fe20000000000 */
[----:B------:R-:W-:-:S04]  /*0520*/  IMAD.WIDE.U32 R10, R16, 0x4, R20 ;  /* 0x00000004100a7825 */ /* 0x000fc800078e0014 */
[----:B------:R-:W-:Y:S01]  /*0530*/  FADD R15, |R12|, R15 ;  /* 0x0000000f0c0f7221 */ /* 0x000fe20000000200 */
[----:B---3--:R-:W-:Y:S01]  /*0540*/  FADD R17, R17, -R25 ;  /* 0x8000001911117221 */ /* 0x008fe20000000000 */
[----:B------:R-:W-:Y:S01]  /*0550*/  IADD3 R12, PT, PT, R2, 0x1400, RZ ;  /* 0x00001400020c7810 */ /* 0x000fe20007ffe0ff */
[----:B------:R0:W2:Y:S02]  /*0560*/  LDG.E R25, desc[UR14][R10.64] ;  /* 0x0000000e0a197981 */ /* 0x0000a4000c1e1900 */
[----:B------:R-:W-:Y:S02]  /*0570*/  FADD R15, R15, |R17| ;  /* 0x400000110f0f7221 */ /* 0x000fe40000000000 */
[----:B------:R3:W2:Y:S01]  /*0580*/  LDG.E R17, desc[UR14][R32.64] ;  /* 0x0000000e20117981 */ /* 0x0006a2000c1e1900 */
[----:B-----5:R-:W-:Y:S01]  /*0590*/  FADD R30, R5, -R30 ;  /* 0x8000001e051e7221 */ /* 0x020fe20000000000 */
[----:B-1----:R-:W-:Y:S01]  /*05a0*/  IMAD.WIDE.U32 R36, R12, 0x4, R20 ;  /* 0x000000040c247825 */ /* 0x002fe200078e0014 */
[----:B0-----:R-:W-:-:S03]  /*05b0*/  IADD3 R10, PT, PT, R2, 0x1600, RZ ;  /* 0x00001600020a7810 */ /* 0x001fc60007ffe0ff */
[----:B------:R-:W-:Y:S02]  /*05c0*/  FADD R5, R15, |R30| ;  /* 0x4000001e0f057221 */ /* 0x000fe40000000000 */
[----:B------:R0:W5:Y:S01]  /*05d0*/  LDG.E R15, desc[UR14][R36.64] ;  /* 0x0000000e240f7981 */ /* 0x000162000c1e1900 */
[----:B---3--:R-:W-:Y:S01]  /*05e0*/  IADD3 R33, PT, PT, R2, 0x1800, RZ ;  /* 0x0000180002217810 */ /* 0x008fe20007ffe0ff */
[----:B------:R-:W-:-:S04]  /*05f0*/  IMAD.WIDE.U32 R34, R10, 0x4, R20 ;  /* 0x000000040a227825 */ /* 0x000fc800078e0014 */
[----:B------:R-:W-:Y:S01]  /*0600*/  FADD R22, R9, -R22 ;  /* 0x8000001609167221 */ /* 0x000fe20000000000 */
[----:B------:R1:W3:Y:S01]  /*0610*/  LDG.E R13, desc[UR14][R34.64] ;  /* 0x0000000e220d7981 */ /* 0x0002e2000c1e1900 */
[----:B0-----:R-:W-:-:S04]  /*0620*/  IMAD.WIDE.U32 R36, R33, 0x4, R20 ;  /* 0x0000000421247825 */ /* 0x001fc800078e0014 */
[----:B------:R-:W-:Y:S01]  /*0630*/  FADD R32, R5, |R22| ;  /* 0x4000001605207221 */ /* 0x000fe20000000000 */
[----:B------:R0:W3:Y:S01]  /*0640*/  LDG.E R11, desc[UR14][R36.64] ;  /* 0x0000000e240b7981 */ /* 0x0000e2000c1e1900 */
[----:B-1----:R-:W-:Y:S01]  /*0650*/  IADD3 R35, PT, PT, R2, 0x1a00, RZ ;  /* 0x00001a0002237810 */ /* 0x002fe20007ffe0ff */
[----:B------:R-:W-:-:S05]  /*0660*/  IMAD.WIDE.U32 R22, R23, 0x4, R18 ;  /* 0x0000000417167825 */ /* 0x000fca00078e0012 */
[----:B------:R1:W4:Y:S01]  /*0670*/  LDG.E R5, desc[UR14][R22.64] ;  /* 0x0000000e16057981 */ /* 0x000322000c1e1900 */
[----:B0-----:R-:W-:-:S05]  /*0680*/  IMAD.WIDE.U32 R36, R35, 0x4, R20 ;  /* 0x0000000423247825 */ /* 0x001fca00078e0014 */
[----:B------:R0:W3:Y:S01]  /*0690*/  LDG.E R9, desc[UR14][R36.64] ;  /* 0x0000000e24097981 */ /* 0x0000e2000c1e1900 */
[----:B-1----:R-:W-:-:S04]  /*06a0*/  IMAD.WIDE.U32 R22, R26, 0x4, R18 ;  /* 0x000000041a167825 */ /* 0x002fc800078e0012 */
[--C-:B0-----:R-:W-:Y:S02]  /*06b0*/  IMAD.WIDE.U32 R36, R28, 0x4, R18.reuse ;  /* 0x000000041c247825 */ /* 0x101fe400078e0012 */
[----:B------:R0:W2:Y:S04]  /*06c0*/  LDG.E R28, desc[UR14][R22.64] ;  /* 0x0000000e161c7981 */ /* 0x0000a8000c1e1900 */
[----:B------:R1:W5:Y:S01]  /*06d0*/  LDG.E R30, desc[UR14][R36.64] ;  /* 0x0000000e241e7981 */ /* 0x000362000c1e1900 */
[----:B0-----:R-:W-:-:S04]  /*06e0*/  IMAD.WIDE.U32 R22, R24, 0x4, R18 ;  /* 0x0000000418167825 */ /* 0x001fc800078e0012 */
[--C-:B-1----:R-:W-:Y:S01]  /*06f0*/  IMAD.WIDE.U32 R36, R16, 0x4, R18.reuse ;  /* 0x0000000410247825 */ /* 0x102fe200078e0012 */
[----:B------:R0:W3:Y:S04]  /*0700*/  LDG.E R26, desc[UR14][R22.64] ;  /* 0x0000000e161a7981 */ /* 0x0000e8000c1e1900 */
[----:B------:R1:W3:Y:S01]  /*0710*/  LDG.E R24, desc[UR14][R36.64] ;  /* 0x0000000e24187981 */ /* 0x0002e2000c1e1900 */
[----:B0-----:R-:W-:-:S04]  /*0720*/  IMAD.WIDE.U32 R22, R12, 0x4, R18 ;  /* 0x000000040c167825 */ /* 0x001fc800078e0012 */
[--C-:B-1----:R-:W-:Y:S02]  /*0730*/  IMAD.WIDE.U32 R36, R14, 0x4, R18.reuse ;  /* 0x000000040e247825 */ /* 0x102fe400078e0012 */
[----:B------:R0:W3:Y:S04]  /*0740*/  LDG.E R14, desc[UR14][R22.64] ;  /* 0x0000000e160e7981 */ /* 0x0000e8000c1e1900 */
[----:B------:R1:W3:Y:S01]  /*0750*/  LDG.E R16, desc[UR14][R36.64] ;  /* 0x0000000e24107981 */ /* 0x0002e2000c1e1900 */
[----:B------:R-:W-:-:S04]  /*0760*/  IMAD.WIDE.U32 R34, R35, 0x4, R18 ;  /* 0x0000000423227825 */ /* 0x000fc800078e0012 */
[--C-:B0-----:R-:W-:Y:S02]  /*0770*/  IMAD.WIDE.U32 R22, R10, 0x4, R18.reuse ;  /* 0x000000040a167825 */ /* 0x101fe400078e0012 */
[----:B------:R-:W3:Y:S02]  /*0780*/  LDG.E R34, desc[UR14][R34.64] ;  /* 0x0000000e22227981 */ /* 0x000ee4000c1e1900 */
[----:B-1----:R-:W-:Y:S02]  /*0790*/  IMAD.WIDE.U32 R36, R33, 0x4, R18 ;  /* 0x0000000421247825 */ /* 0x002fe400078e0012 */
[----:B------:R0:W3:Y:S04]  /*07a0*/  LDG.E R12, desc[UR14][R22.64] ;  /* 0x0000000e160c7981 */ /* 0x0000e8000c1e1900 */
[----:B------:R1:W3:Y:S01]  /*07b0*/  LDG.E R10, desc[UR14][R36.64] ;  /* 0x0000000e240a7981 */ /* 0x0002e2000c1e1900 */
[----:B0-----:R-:W-:-:S02]  /*07c0*/  IADD3 R23, PT, PT, R2, 0x1c00, RZ ;  /* 0x00001c0002177810 */ /* 0x001fc40007ffe0ff */
[----:B------:R-:W-:-:S03]  /*07d0*/  IADD3 R35, PT, PT, R2, 0x1e00, RZ ;  /* 0x00001e0002237810 */ /* 0x000fc60007ffe0ff */
[----:B-1----:R-:W-:-:S04]  /*07e0*/  IMAD.WIDE.U32 R36, R23, 0x4, R20 ;  /* 0x0000000417247825 */ /* 0x002fc800078e0014 */
[----:B------:R-:W-:Y:S01]  /*07f0*/  IMAD.WIDE.U32 R22, R23, 0x4, R18 ;  /* 0x0000000417167825 */ /* 0x000fe200078e0012 */
[----:B------:R-:W3:Y:S03]  /*0800*/  LDG.E R33, desc[UR14][R36.64] ;  /* 0x0000000e24217981 */ /* 0x000ee6000c1e1900 */
[C---:B------:R-:W-:Y:S02]  /*0810*/  IMAD.WIDE.U32 R20, R35.reuse, 0x4, R20 ;  /* 0x0000000423147825 */ /* 0x040fe400078e0014 */
[----:B------:R-:W3:Y:S02]  /*0820*/  LDG.E R22, desc[UR14][R22.64] ;  /* 0x0000000e16167981 */ /* 0x000ee4000c1e1900 */
[----:B------:R-:W-:Y:S02]  /*0830*/  IMAD.WIDE.U32 R18, R35, 0x4, R18 ;  /* 0x0000000423127825 */ /* 0x000fe400078e0012 */
[----:B------:R-:W3:Y:S04]  /*0840*/  LDG.E R20, desc[UR14][R20.64] ;  /* 0x0000000e14147981 */ /* 0x000ee8000c1e1900 */
[----:B------:R-:W3:Y:S01]  /*0850*/  LDG.E R19, desc[UR14][R18.64] ;  /* 0x0000000e12137981 */ /* 0x000ee2000c1e1900 */
[----:B------:R-:W-:-:S04]  /*0860*/  IADD3 R7, PT, PT, R7, 0x10, RZ ;  /* 0x0000001007077810 */ /* 0x000fc80007ffe0ff */
[----:B------:R-:W-:Y:S02]  /*0870*/  ISETP.NE.AND P0, PT, R7, RZ, PT ;  /* 0x000000ff0700720c */ /* 0x000fe40003f05270 */
[----:B------:R-:W-:Y:S02]  /*0880*/  IADD3 R6, PT, PT, R6, 0x2000, RZ ;  /* 0x0000200006067810 */ /* 0x000fe40007ffe0ff */
[----:B------:R-:W-:Y:S01]  /*0890*/  IADD3 R2, PT, PT, R2, 0x2000, RZ ;  /* 0x0000200002027810 */ /* 0x000fe20007ffe0ff */
[----:B----4-:R-:W-:-:S04]  /*08a0*/  FADD R5, R8, -R5 ;  /* 0x8000000508057221 */ /* 0x010fc80000000000 */
[----:B------:R-:W-:Y:S01]  /*08b0*/  FADD R5, R32, |R5| ;  /* 0x4000000520057221 */ /* 0x000fe20000000000 */
[----:B--2---:R-:W-:Y:S01]  /*08c0*/  FADD R28, R29, -R28 ;  /* 0x8000001c1d1c7221 */ /* 0x004fe20000000000 */
[----:B-----5:R-:W-:-:S04]  /*08d0*/  FADD R30, R31, -R30 ;  /* 0x8000001e1f1e7221 */ /* 0x020fc80000000000 */
[----:B------:R-:W-:-:S04]  /*08e0*/  FADD R5, R5, |R30| ;  /* 0x4000001e05057221 */ /* 0x000fc80000000000 */
[----:B------:R-:W-:Y:S01]  /*08f0*/  FADD R5, R5, |R28| ;  /* 0x4000001c05057221 */ /* 0x000fe20000000000 */
[----:B---3--:R-:W-:-:S04]  /*0900*/  FADD R26, R27, -R26 ;  /* 0x8000001a1b1a7221 */ /* 0x008fc80000000000 */
[----:B------:R-:W-:Y:S01]  /*0910*/  FADD R5, R5, |R26| ;  /* 0x4000001a05057221 */ /* 0x000fe20000000000 */
[----:B------:R-:W-:-:S04]  /*0920*/  FADD R24, R25, -R24 ;  /* 0x8000001819187221 */ /* 0x000fc80000000000 */
[----:B------:R-:W-:Y:S01]  /*0930*/  FADD R5, R5, |R24| ;  /* 0x4000001805057221 */ /* 0x000fe20000000000 */
[----:B------:R-:W-:Y:S01]  /*0940*/  FADD R14, R15, -R14 ;  /* 0x8000000e0f0e7221 */ /* 0x000fe20000000000 */
[----:B------:R-:W-:-:S04]  /*0950*/  FADD R16, R17, -R16 ;  /* 0x8000001011107221 */ /* 0x000fc80000000000 */
[----:B------:R-:W-:-:S04]  /*0960*/  FADD R5, R5, |R16| ;  /* 0x4000001005057221 */ /* 0x000fc80000000000 */
[----:B------:R-:W-:Y:S01]  /*0970*/  FADD R5, R5, |R14| ;  /* 0x4000000e05057221 */ /* 0x000fe20000000000 */
[----:B------:R-:W-:-:S04]  /*0980*/  FADD R12, R13, -R12 ;  /* 0x8000000c0d0c7221 */ /* 0x000fc80000000000 */
[----:B------:R-:W-:Y:S01]  /*0990*/  FADD R5, R5, |R12| ;  /* 0x4000000c05057221 */ /* 0x000fe20000000000 */
[----:B------:R-:W-:Y:S01]  /*09a0*/  FADD R10, R11, -R10 ;  /* 0x8000000a0b0a7221 */ /* 0x000fe20000000000 */
[----:B------:R-:W-:-:S03]  /*09b0*/  FADD R34, R9, -R34 ;  /* 0x8000002209227221 */ /* 0x000fc60000000000 */
[----:B------:R-:W-:-:S04]  /*09c0*/  FADD R5, R5, |R10| ;  /* 0x4000000a05057221 */ /* 0x000fc80000000000 */
[----:B------:R-:W-:Y:S01]  /*09d0*/  FADD R5, R5, |R34| ;  /* 0x4000002205057221 */ /* 0x000fe20000000000 */
[----:B------:R-:W-:-:S04]  /*09e0*/  FADD R22, R33, -R22 ;  /* 0x8000001621167221 */ /* 0x000fc80000000000 */
[----:B------:R-:W-:Y:S01]  /*09f0*/  FADD R5, R5, |R22| ;  /* 0x4000001605057221 */ /* 0x000fe20000000000 */
[----:B------:R-:W-:-:S04]  /*0a00*/  FADD R20, R20, -R19 ;  /* 0x8000001314147221 */ /* 0x000fc80000000000 */
[----:B------:R-:W-:Y:S01]  /*0a10*/  FADD R15, R5, |R20| ;  /* 0x40000014050f7221 */ /* 0x000fe20000000000 */
[----:B------:R-:W-:Y:S06]  /*0a20*/  @P0 BRA `(.L_x_1078) ;  /* 0xfffffff800280947 */ /* 0x000fec000383ffff */
[----:B------:R-:W-:Y:S05]  /*0a30*/  BSYNC.RECONVERGENT B3 ;  /* 0x0000000000037941 */ /* 0x000fea0003800200 */
.L_x_1077:
[----:B------:R-:W-:-:S07]  /*0a40*/  IADD3 R2, PT, PT, R6, -0x1000, RZ ;  /* 0xfffff00006027810 */ /* 0x000fce0007ffe0ff */
.L_x_1076:
[----:B------:R-:W-:Y:S05]  /*0a50*/  BSYNC.RECONVERGENT B2 ;  /* 0x0000000000027941 */ /* 0x000fea0003800200 */
.L_x_1075:
[----:B------:R-:W-:-:S13]  /*0a60*/  ISETP.NE.AND P0, PT, R4, RZ, PT ;  /* 0x000000ff0400720c */ /* 0x000fda0003f05270 */
[----:B------:R-:W-:Y:S05]  /*0a70*/  @!P0 BRA `(.L_x_1074) ;  /* 0x0000000400e48947 */ /* 0x000fea0003800000 */
[----:B------:R-:W-:Y:S01]  /*0a80*/  ISETP.GE.U32.AND P0, PT, R4, 0x8, PT ;  /* 0x000000080400780c */ /* 0x000fe20003f06070 */
[----:B------:R-:W-:Y:S01]  /*0a90*/  BSSY.RECONVERGENT B2, `(.L_x_1079) ;  /* 0x0000040000027945 */ /* 0x000fe20003800200 */
[----:B------:R-:W-:-:S04]  /*0aa0*/  LOP3.LUT R28, R3, 0x7, RZ, 0xc0, !PT ;  /* 0x00000007031c7812 */ /* 0x000fc800078ec0ff */
[----:B------:R-:W-:-:S07]  /*0ab0*/  ISETP.NE.AND P1, PT, R28, RZ, PT ;  /* 0x000000ff1c00720c */ /* 0x000fce0003f25270 */
[----:B------:R-:W-:Y:S06]  /*0ac0*/  @!P0 BRA `(.L_x_1080) ;  /* 0x0000000000f08947 */ /* 0x000fec0003800000 */
[----:B------:R-:W0:Y:S01]  /*0ad0*/  LDC.64 R6, c[0x0][0x380] ;  /* 0x0000e000ff067b82 */ /* 0x000e220000000a00 */
[----:B------:R-:W-:-:S04]  /*0ae0*/  MOV R19, UR13 ;  /* 0x0000000d00137c02 */ /* 0x000fc80008000f00 */
[----:B------:R-:W-:-:S03]  /*0af0*/  LEA R19, R19, R2, 0xd ;  /* 0x0000000213137211 */ /* 0x000fc600078e68ff */
[----:B------:R-:W1:Y:S01]  /*0b00*/  LDC.64 R4, c[0x0][0x388] ;  /* 0x0000e200ff047b82 */ /* 0x000e620000000a00 */
[C---:B------:R-:W-:Y:S02]  /*0b10*/  IADD3 R17, PT, PT, R19.reuse, 0x200, RZ ;  /* 0x0000020013117810 */ /* 0x040fe40007ffe0ff */
[C---:B------:R-:W-:Y:S02]  /*0b20*/  IADD3 R33, PT, PT, R19.reuse, 0x400, RZ ;  /* 0x0000040013217810 */ /* 0x040fe40007ffe0ff */
[C---:B------:R-:W-:Y:S01]  /*0b30*/  IADD3 R21, PT, PT, R19.reuse, 0x600, RZ ;  /* 0x0000060013157810 */ /* 0x040fe20007ffe0ff */
[----:B0-----:R-:W-:-:S04]  /*0b40*/  IMAD.WIDE.U32 R8, R19, 0x4, R6 ;  /* 0x0000000413087825 */ /* 0x001fc800078e0006 */
[----:B------:R-:W-:Y:S01]  /*0b50*/  IMAD.WIDE.U32 R12, R17, 0x4, R6 ;  /* 0x00000004110c7825 */ /* 0x000fe200078e0006 */
[----:B------:R0:W2:Y:S03]  /*0b60*/  LDG.E R27, desc[UR14][R8.64] ;  /* 0x0000000e081b7981 */ /* 0x0000a6000c1e1900 */
[--C-:B-1----:R-:W-:Y:S01]  /*0b70*/  IMAD.WIDE.U32 R10, R19, 0x4, R4.reuse ;  /* 0x00000004130a7825 */ /* 0x102fe200078e0004 */
[----:B------:R-:W3:Y:S03]  /*0b80*/  LDG.E R26, desc[UR14][R12.64] ;  /* 0x0000000e0c1a7981 */ /* 0x000ee6000c1e1900 */
[----:B------:R-:W-:Y:S01]  /*0b90*/  IMAD.WIDE.U32 R16, R17, 0x4, R4 ;  /* 0x0000000411107825 */ /* 0x000fe200078e0004 */
[----:B------:R1:W2:Y:S03]  /*0ba0*/  LDG.E R14, desc[UR14][R10.64] ;  /* 0x0000000e0a0e7981 */ /* 0x0002a6000c1e1900 */
[----:B------:R-:W-:Y:S01]  /*0bb0*/  IMAD.WIDE.U32 R34, R33, 0x4, R6 ;  /* 0x0000000421227825 */ /* 0x000fe200078e0006 */
[----:B------:R-:W3:Y:S01]  /*0bc0*/  LDG.E R25, desc[UR14][R16.64] ;  /* 0x0000000e10197981 */ /* 0x000ee2000c1e1900 */
[----:B------:R-:W-:-:S02]  /*0bd0*/  IADD3 R37, PT, PT, R19, 0x800, RZ ;  /* 0x0000080013257810 */ /* 0x000fc40007ffe0ff */
[----:B------:R-:W-:Y:S01]  /*0be0*/  IMAD.WIDE.U32 R32, R33, 0x4, R4 ;  /* 0x0000000421207825 */ /* 0x000fe200078e0004 */
[----:B------:R4:W5:Y:S03]  /*0bf0*/  LDG.E R24, desc[UR14][R34.64] ;  /* 0x0000000e22187981 */ /* 0x000966000c1e1900 */
[----:B------:R-:W-:Y:S01]  /*0c00*/  IMAD.WIDE.U32 R30, R21, 0x4, R6 ;  /* 0x00000004151e7825 */ /* 0x000fe200078e0006 */
[----:B------:R4:W5:Y:S01]  /*0c10*/  LDG.E R23, desc[UR14][R32.64] ;  /* 0x0000000e20177981 */ /* 0x000962000c1e1900 */
[----:B------:R-:W-:Y:S02]  /*0c20*/  IADD3 R18, PT, PT, R19, 0xa00, RZ ;  /* 0x00000a0013127810 */ /* 0x000fe40007ffe0ff */
[----:B------:R-:W-:Y:S01]  /*0c30*/  IMAD.WIDE.U32 R20, R21, 0x4, R4 ;  /* 0x0000000415147825 */ /* 0x000fe200078e0004 */
[----:B------:R-:W5:Y:S03]  /*0c40*/  LDG.E R22, desc[UR14][R30.64] ;  /* 0x0000000e1e167981 */ /* 0x000f66000c1e1900 */
[C---:B0-----:R-:W-:Y:S01]  /*0c50*/  IMAD.WIDE.U32 R8, R37.reuse, 0x4, R6 ;  /* 0x0000000425087825 */ /* 0x041fe200078e0006 */
[----:B------:R0:W5:Y:S03]  /*0c60*/  LDG.E R29, desc[UR14][R20.64] ;  /* 0x0000000e141d7981 */ /* 0x000166000c1e1900 */
[----:B-1----:R-:W-:Y:S01]  /*0c70*/  IMAD.WIDE.U32 R10, R37, 0x4, R4 ;  /* 0x00000004250a7825 */ /* 0x002fe200078e0004 */
[C---:B----4-:R-:W-:Y:S01]  /*0c80*/  IADD3 R35, PT, PT, R19.reuse, 0xc00, RZ ;  /* 0x00000c0013237810 */ /* 0x050fe20007ffe0ff */
[----:B------:R-:W4:Y:S02]  /*0c90*/  LDG.E R8, desc[UR14][R8.64] ;  /* 0x0000000e08087981 */ /* 0x000f24000c1e1900 */
[C---:B------:R-:W-:Y:S01]  /*0ca0*/  IMAD.WIDE.U32 R12, R18.reuse, 0x4, R6 ;  /* 0x00000004120c7825 */ /* 0x040fe200078e0006 */
[----:B------:R-:W-:Y:S01]  /*0cb0*/  IADD3 R33, PT, PT, R19, 0xe00, RZ ;  /* 0x00000e0013217810 */ /* 0x000fe20007ffe0ff */
[----:B------:R-:W4:Y:S02]  /*0cc0*/  LDG.E R11, desc[UR14][R10.64] ;  /* 0x0000000e0a0b7981 */ /* 0x000f24000c1e1900 */
[----:B------:R-:W-:-:S02]  /*0cd0*/  IMAD.WIDE.U32 R16, R18, 0x4, R4 ;  /* 0x0000000412107825 */ /* 0x000fc400078e0004 */
[----:B------:R-:W4:Y:S02]  /*0ce0*/  LDG.E R12, desc[UR14][R12.64] ;  /* 0x0000000e0c0c7981 */ /* 0x000f24000c1e1900 */
[C---:B------:R-:W-:Y:S02]  /*0cf0*/  IMAD.WIDE.U32 R18, R35.reuse, 0x4, R6 ;  /* 0x0000000423127825 */ /* 0x040fe400078e0006 */
[----:B------:R-:W4:Y:S02]  /*0d00*/  LDG.E R17, desc[UR14][R16.64] ;  /* 0x0000000e10117981 */ /* 0x000f24000c1e1900 */
[----:B0-----:R-:W-:Y:S02]  /*0d10*/  IMAD.WIDE.U32 R20, R35, 0x4, R4 ;  /* 0x0000000423147825 */ /* 0x001fe400078e0004 */
[----:B------:R-:W4:Y:S02]  /*0d20*/  LDG.E R18, desc[UR14][R18.64] ;  /* 0x0000000e12127981 */ /* 0x000f24000c1e1900 */
[----:B------:R-:W-:-:S02]  /*0d30*/  IMAD.WIDE.U32 R6, R33, 0x4, R6 ;  /* 0x0000000421067825 */ /* 0x000fc400078e0006 */
[----:B------:R-:W4:Y:S02]  /*0d40*/  LDG.E R21, desc[UR14][R20.64] ;  /* 0x0000000e14157981 */ /* 0x000f24000c1e1900 */
[----:B------:R-:W-:Y:S02]  /*0d50*/  IMAD.WIDE.U32 R4, R33, 0x4, R4 ;  /* 0x0000000421047825 */ /* 0x000fe400078e0004 */
[----:B------:R-:W4:Y:S04]  /*0d60*/  LDG.E R6, desc[UR14][R6.64] ;  /* 0x0000000e06067981 */ /* 0x000f28000c1e1900 */
[----:B------:R-:W4:Y:S01]  /*0d70*/  LDG.E R5, desc[UR14][R4.64] ;  /* 0x0000000e04057981 */ /* 0x000f22000c1e1900 */
[----:B------:R-:W-:Y:S01]  /*0d80*/  IADD3 R2, PT, PT, R2, 0x1000, RZ ;  /* 0x0000100002027810 */ /* 0x000fe20007ffe0ff */
[----:B--2---:R-:W-:-:S04]  /*0d90*/  FADD R14, R27, -R14 ;  /* 0x8000000e1b0e7221 */ /* 0x004fc80000000000 */
[----:B------:R-:W-:Y:S01]  /*0da0*/  FADD R14, R15, |R14| ;  /* 0x4000000e0f0e7221 */ /* 0x000fe20000000000 */
[----:B---3--:R-:W-:-:S04]  /*0db0*/  FADD R25, R26, -R25 ;  /* 0x800000191a197221 */ /* 0x008fc80000000000 */
[----:B------:R-:W-:Y:S01]  /*0dc0*/  FADD R14, R14, |R25| ;  /* 0x400000190e0e7221 */ /* 0x000fe20000000000 */
[----:B-----5:R-:W-:-:S04]  /*0dd0*/  FADD R23, R24, -R23 ;  /* 0x8000001718177221 */ /* 0x020fc80000000000 */
[----:B------:R-:W-:Y:S01]  /*0de0*/  FADD R14, R14, |R23| ;  /* 0x400000170e0e7221 */ /* 0x000fe20000000000 */
[----:B------:R-:W-:-:S04]  /*0df0*/  FADD R29, R22, -R29 ;  /* 0x8000001d161d7221 */ /* 0x000fc80000000000 */
[----:B------:R-:W-:Y:S01]  /*0e00*/  FADD R14, R14, |R29| ;  /* 0x4000001d0e0e7221 */ /* 0x000fe20000000000 */
[----:B----4-:R-:W-:-:S04]  /*0e10*/  FADD R11, R8, -R11 ;  /* 0x8000000b080b7221 */ /* 0x010fc80000000000 */
[----:B------:R-:W-:Y:S01]  /*0e20*/  FADD R11, R14, |R11| ;  /* 0x4000000b0e0b7221 */ /* 0x000fe20000000000 */
[----:B------:R-:W-:-:S04]  /*0e30*/  FADD R12, R12, -R17 ;  /* 0x800000110c0c7221 */ /* 0x000fc80000000000 */
[----:B------:R-:W-:Y:S01]  /*0e40*/  FADD R11, R11, |R12| ;  /* 0x4000000c0b0b7221 */ /* 0x000fe20000000000 */
[----:B------:R-:W-:-:S04]  /*0e50*/  FADD R18, R18, -R21 ;  /* 0x8000001512127221 */ /* 0x000fc80000000000 */
[----:B------:R-:W-:Y:S01]  /*0e60*/  FADD R11, R11, |R18| ;  /* 0x400000120b0b7221 */ /* 0x000fe20000000000 */
[----:B------:R-:W-:-:S04]  /*0e70*/  FADD R6, R6, -R5 ;  /* 0x8000000506067221 */ /* 0x000fc80000000000 */
[----:B------:R-:W-:-:S07]  /*0e80*/  FADD R15, R11, |R6| ;  /* 0x400000060b0f7221 */ /* 0x000fce0000000000 */
.L_x_1080:
[----:B------:R-:W-:Y:S05]  /*0e90*/  BSYNC.RECONVERGENT B2 ;  /* 0x0000000000027941 */ /* 0x000fea0003800200 */
.L_x_1079:
        /* <DEDUP_REMOVED lines=14> */
[----:B------:R-:W-:Y:S02]  /*0f80*/  IMAD.WIDE.U32 R12, R17, 0x4, R6 ;  /* 0x00000004110c7825 */ /* 0x000fe400078e0006 */
[----:B------:R-:W2:Y:S02]  /*0f90*/  LDG.E R8, desc[UR14][R8.64] ;  /* 0x0000000e08087981 */ /* 0x000ea4000c1e1900 */
[--C-:B-1----:R-:W-:Y:S02]  /*0fa0*/  IMAD.WIDE.U32 R10, R19, 0x4, R4.reuse ;  /* 0x00000004130a7825 */ /* 0x102fe400078e0004 */
[----:B------:R-:W3:Y:S02]  /*0fb0*/  LDG.E R12, desc[UR14][R12.64] ;  /* 0x0000000e0c0c7981 */ /* 0x000ee4000c1e1900 */
[----:B------:R-:W-:Y:S02]  /*0fc0*/  IMAD.WIDE.U32 R16, R17, 0x4, R4 ;  /* 0x0000000411107825 */ /* 0x000fe400078e0004 */
[----:B------:R-:W2:Y:S02]  /*0fd0*/  LDG.E R11, desc[UR14][R10.64] ;  /* 0x0000000e0a0b7981 */ /* 0x000ea4000c1e1900 */
[----:B------:R-:W-:-:S02]  /*0fe0*/  IMAD.WIDE.U32 R18, R21, 0x4, R6 ;  /* 0x0000000415127825 */ /* 0x000fc400078e0006 */
[----:B------:R-:W3:Y:S02]  /*0ff0*/  LDG.E R17, desc[UR14][R16.64] ;  /* 0x0000000e10117981 */ /* 0x000ee4000c1e1900 */
[----:B------:R-:W-:Y:S02]  /*1000*/  IMAD.WIDE.U32 R20, R21, 0x4, R4 ;  /* 0x0000000415147825 */ /* 0x000fe400078e0004 */
[----:B------:R-:W4:Y:S02]  /*1010*/  LDG.E R18, desc[UR14][R18.64] ;  /* 0x0000000e12127981 */ /* 0x000f24000c1e1900 */
[C---:B------:R-:W-:Y:S02]  /*1020*/  IMAD.WIDE.U32 R6, R23.reuse, 0x4, R6 ;  /* 0x0000000417067825 */ /* 0x040fe400078e0006 */
[----:B------:R-:W4:Y:S02]  /*1030*/  LDG.E R21, desc[UR14][R20.64] ;  /* 0x0000000e14157981 */ /* 0x000f24000c1e1900 */
[----:B------:R-:W-:-:S02]  /*1040*/  IMAD.WIDE.U32 R4, R23, 0x4, R4 ;  /* 0x0000000417047825 */ /* 0x000fc400078e0004 */
        /* <DEDUP_REMOVED lines=11> */
.L_x_1082:
[----:B------:R-:W-:Y:S05]  /*1100*/  BSYNC.RECONVERGENT B2 ;  /* 0x0000000000027941 */ /* 0x000fea0003800200 */
.L_x_1081:
[----:B------:R-:W-:Y:S05]  /*1110*/  @!P1 BRA `(.L_x_1074) ;  /* 0x00000000003c9947 */ /* 0x000fea0003800000 */
[----:B------:R-:W0:Y:S01]  /*1120*/  LDC.64 R6, c[0x0][0x380] ;  /* 0x0000e000ff067b82 */ /* 0x000e220000000a00 */
[----:B------:R-:W-:Y:S02]  /*1130*/  MOV R11, UR13 ;  /* 0x0000000d000b7c02 */ /* 0x000fe40008000f00 */
[----:B------:R-:W-:Y:S02]  /*1140*/  IADD3 R10, PT, PT, -R3, RZ, RZ ;  /* 0x000000ff030a7210 */ /* 0x000fe40007ffe1ff */
[----:B------:R-:W-:-:S03]  /*1150*/  LEA R11, R11, R2, 0xd ;  /* 0x000000020b0b7211 */ /* 0x000fc600078e68ff */
[----:B------:R-:W1:Y:S04]  /*1160*/  LDC.64 R8, c[0x0][0x388] ;  /* 0x0000e200ff087b82 */ /* 0x000e680000000a00 */
.L_x_1083:
[----:B0-----:R-:W-:-:S04]  /*1170*/  IMAD.WIDE.U32 R2, R11, 0x4, R6 ;  /* 0x000000040b027825 */ /* 0x001fc800078e0006 */
[C---:B-1----:R-:W-:Y:S02]  /*1180*/  IMAD.WIDE.U32 R4, R11.reuse, 0x4, R8 ;  /* 0x000000040b047825 */ /* 0x042fe400078e0008 */
        /* <DEDUP_REMOVED lines=8> */
.L_x_1074:
[----:B------:R-:W-:Y:S05]  /*1210*/  BSYNC.RECONVERGENT B1 ;  /* 0x0000000000017941 */ /* 0x000fea0003800200 */
.L_x_1073:
[----:B------:R-:W-:-:S09]  /*1220*/  UISETP.GE.U32.AND UP0, UPT, UR9, 0x200, UPT ;  /* 0x000002000900788c */ /* 0x000fd2000bf06070 */
        /* <DEDUP_REMOVED lines=33> */
[----:B------:R-:W0:Y:S04]  /*1440*/  LDS.128 R16, [UR4+0x10] ;  /* 0x00001004ff107984 */ /* 0x000e280008000c00 */
[----:B------:R-:W2:Y:S04]  /*1450*/  LDS.128 R8, [UR4+0x20] ;  /* 0x00002004ff087984 */ /* 0x000ea80008000c00 */
[----:B-1----:R-:W1:Y:S04]  /*1460*/  LDS.128 R4, [UR4+0x30] ;  /* 0x00003004ff047984 */ /* 0x002e680008000c00 */
[----:B------:R-:W3:Y:S01]  /*1470*/  LDS.128 R12, [UR4+0x40] ;  /* 0x00004004ff0c7984 */ /* 0x000ee20008000c00 */
[----:B0-----:R-:W-:-:S04]  /*1480*/  FADD R3, R2, R17 ;  /* 0x0000001102037221 */ /* 0x001fc80000000000 */
[----:B------:R-:W-:-:S04]  /*1490*/  FADD R0, R3, R18 ;  /* 0x0000001203007221 */ /* 0x000fc80000000000 */
[----:B------:R-:W-:-:S04]  /*14a0*/  FADD R3, R0, R19 ;  /* 0x0000001300037221 */ /* 0x000fc80000000000 */
[----:B--2---:R-:W-:-:S04]  /*14b0*/  FADD R8, R3, R8 ;  /* 0x0000000803087221 */ /* 0x004fc80000000000 */
[----:B------:R-:W-:-:S04]  /*14c0*/  FADD R9, R8, R9 ;  /* 0x0000000908097221 */ /* 0x000fc80000000000 */
[----:B------:R-:W-:-:S04]  /*14d0*/  FADD R10, R9, R10 ;  /* 0x0000000a090a7221 */ /* 0x000fc80000000000 */
[----:B------:R-:W-:-:S04]  /*14e0*/  FADD R11, R10, R11 ;  /* 0x0000000b0a0b7221 */ /* 0x000fc80000000000 */
[----:B-1----:R-:W-:-:S04]  /*14f0*/  FADD R4, R11, R4 ;  /* 0x000000040b047221 */ /* 0x002fc80000000000 */
        /* <DEDUP_REMOVED lines=8> */
.L_x_1084:
[----:B------:R-:W0:Y:S01]  /*1580*/  S2R R6, SR_LANEID ;  /* 0x0000000000067919 */ /* 0x000e220000000000 */
[----:B------:R-:W-:-:S04]  /*1590*/  LOP3.LUT R2, R0, 0x3e0, RZ, 0xc0, !PT ;  /* 0x000003e000027812 */ /* 0x000fc800078ec0ff */
[----:B------:R-:W-:Y:S02]  /*15a0*/  IADD3 R3, PT, PT, R2, 0x20, RZ ;  /* 0x0000002002037810 */ /* 0x000fe40007ffe0ff */
[----:B------:R-:W-:Y:S02]  /*15b0*/  LOP3.LUT R2, RZ, R2, RZ, 0x33, !PT ;  /* 0x00000002ff027212 */ /* 0x000fe400078e33ff */
[----:B------:R-:W-:Y:S02]  /*15c0*/  ISETP.GT.U32.AND P0, PT, R3, UR9, PT ;  /* 0x0000000903007c0c */ /* 0x000fe4000bf04070 */
[----:B------:R-:W-:-:S04]  /*15d0*/  IADD3 R2, PT, PT, R2, UR9, RZ ;  /* 0x0000000902027c10 */ /* 0x000fc8000fffe0ff */
        /* <DEDUP_REMOVED lines=32> */
[----:B------:R-:W1:Y:S01]  /*17e0*/  S2UR UR5, SR_CgaCtaId ;  /* 0x00000000000579c3 */ /* 0x000e620000008800 */
[----:B------:R-:W-:Y:S01]  /*17f0*/  UMOV UR4, 0x400 ;  /* 0x0000040000047882 */ /* 0x000fe20000000000 */
[----:B------:R-:W-:Y:S02]  /*1800*/  UISETP.GT.U32.AND UP1, UPT, UR9, 0x20, UPT ;  /* 0x000000200900788c */ /* 0x000fe4000bf24070 */
[----:B------:R-:W-:-:S04]  /*1810*/  UISETP.GT.U32.AND UP0, UPT, UR9, 0x40, UPT ;  /* 0x000000400900788c */ /* 0x000fc8000bf04070 */
[----:B------:R-:W-:Y:S01]  /*1820*/  PLOP3.LUT P2, PT, PT, PT, UP1, 0x80, 0x8 ;  /* 0x000000000008781c */ /* 0x000fe20003f4f018 */
[----:B------:R-:W-:Y:S01]  /*1830*/  UISETP.GT.U32.AND UP1, UPT, UR9, 0x60, UPT ;  /* 0x000000600900788c */ /* 0x000fe2000bf24070 */
[----:B------:R-:W-:Y:S01]  /*1840*/  PLOP3.LUT P3, PT, PT, PT, UP0, 0x80, 0x8 ;  /* 0x000000000008781c */ /* 0x000fe20003f6f008 */
[----:B------:R-:W-:-:S04]  /*1850*/  UISETP.GT.U32.AND UP0, UPT, UR9, 0x80, UPT ;  /* 0x000000800900788c */ /* 0x000fc8000bf04070 */
[----:B------:R-:W-:Y:S01]  /*1860*/  PLOP3.LUT P1, PT, PT, PT, UP1, 0x80, 0x8 ;  /* 0x000000000008781c */ /* 0x000fe20003f2f018 */
[----:B------:R-:W-:Y:S02]  /*1870*/  UISETP.GT.U32.AND UP1, UPT, UR9, 0xa0, UPT ;  /* 0x000000a00900788c */ /* 0x000fe4000bf24070 */
[----:B-1----:R-:W-:-:S09]  /*1880*/  ULEA UR4, UR5, UR4, 0x18 ;  /* 0x0000000405047291 */ /* 0x002fd2000f8ec0ff */
[----:B------:R-:W1:Y:S04]  /*1890*/  LDS.128 R16, [UR4+0x10] ;  /* 0x00001004ff107984 */ /* 0x000e680008000c00 */
[----:B0-----:R-:W0:Y:S04]  /*18a0*/  LDS.128 R4, [UR4+0x20] ;  /* 0x00002004ff047984 */ /* 0x001e280008000c00 */
[----:B------:R-:W2:Y:S04]  /*18b0*/  LDS.128 R8, [UR4+0x30] ;  /* 0x00003004ff087984 */ /* 0x000ea80008000c00 */
[----:B------:R-:W3:Y:S01]  /*18c0*/  LDS.128 R12, [UR4+0x40] ;  /* 0x00004004ff0c7984 */ /* 0x000ee20008000c00 */
[----:B-1----:R-:W-:Y:S01]  /*18d0*/  @P2 FADD R2, R2, R17 ;  /* 0x0000001102022221 */ /* 0x002fe20000000000 */
[----:B------:R-:W-:Y:S01]  /*18e0*/  PLOP3.LUT P2, PT, PT, PT, UP0, 0x80, 0x8 ;  /* 0x000000000008781c */ /* 0x000fe20003f4f008 */
[----:B------:R-:W-:-:S02]  /*18f0*/  UISETP.GT.U32.AND UP0, UPT, UR9, 0xc0, UPT ;  /* 0x000000c00900788c */ /* 0x000fc4000bf04070 */
[----:B------:R-:W-:Y:S01]  /*1900*/  @P3 FADD R2, R2, R18 ;  /* 0x0000001202023221 */ /* 0x000fe20000000000 */
[----:B------:R-:W-:Y:S01]  /*1910*/  PLOP3.LUT P3, PT, PT, PT, UP1, 0x80, 0x8 ;  /* 0x000000000008781c */ /* 0x000fe20003f6f018 */
[----:B------:R-:W-:Y:S02]  /*1920*/  UISETP.GT.U32.AND UP1, UPT, UR9, 0xe0, UPT ;  /* 0x000000e00900788c */ /* 0x000fe4000bf24070 */
[----:B------:R-:W-:Y:S01]  /*1930*/  PLOP3.LUT P4, PT, PT, PT, UP0, 0x80, 0x8 ;  /* 0x000000000008781c */ /* 0x000fe20003f8f008 */
[----:B------:R-:W-:Y:S01]  /*1940*/  @P1 FADD R2, R2, R19 ;  /* 0x0000001302021221 */ /* 0x000fe20000000000 */
[----:B------:R-:W-:Y:S02]  /*1950*/  UISETP.GT.U32.AND UP0, UPT, UR9, 0x100, UPT ;  /* 0x000001000900788c */ /* 0x000fe4000bf04070 */
[----:B------:R-:W-:Y:S01]  /*1960*/  PLOP3.LUT P1, PT, PT, PT, UP1, 0x80, 0x8 ;  /* 0x000000000008781c */ /* 0x000fe20003f2f018 */
[----:B------:R-:W-:Y:S01]  /*1970*/  UISETP.GT.U32.AND UP1, UPT, UR9, 0x120, UPT ;  /* 0x000001200900788c */ /* 0x000fe2000bf24070 */
[----:B0-----:R-:W-:-:S02]  /*1980*/  @P2 FADD R2, R2, R4 ;  /* 0x0000000402022221 */ /* 0x001fc40000000000 */
[----:B------:R-:W-:Y:S01]  /*1990*/  PLOP3.LUT P2, PT, PT, PT, UP0, 0x80, 0x8 ;  /* 0x000000000008781c */ /* 0x000fe20003f4f008 */
[----:B------:R-:W-:Y:S01]  /*19a0*/  UISETP.GT.U32.AND UP0, UPT, UR9, 0x140, UPT ;  /* 0x000001400900788c */ /* 0x000fe2000bf04070 */
[----:B------:R-:W-:Y:S01]  /*19b0*/  @P3 FADD R2, R2, R5 ;  /* 0x0000000502023221 */ /* 0x000fe20000000000 */
[----:B------:R-:W-:Y:S01]  /*19c0*/  PLOP3.LUT P3, PT, PT, PT, UP1, 0x80, 0x8 ;  /* 0x000000000008781c */ /* 0x000fe20003f6f018 */
[----:B------:R-:W-:Y:S02]  /*19d0*/  UISETP.GT.U32.AND UP1, UPT, UR9, 0x160, UPT ;  /* 0x000001600900788c */ /* 0x000fe4000bf24070 */
[----:B------:R-:W-:Y:S01]  /*19e0*/  @P4 FADD R2, R2, R6 ;  /* 0x0000000602024221 */ /* 0x000fe20000000000 */
[----:B------:R-:W-:Y:S01]  /*19f0*/  PLOP3.LUT P4, PT, PT, PT, UP0, 0x80, 0x8 ;  /* 0x000000000008781c */ /* 0x000fe20003f8f008 */
[----:B------:R-:W-:Y:S02]  /*1a00*/  UISETP.GT.U32.AND UP0, UPT, UR9, 0x180, UPT ;  /* 0x000001800900788c */ /* 0x000fe4000bf04070 */
[----:B------:R-:W-:Y:S01]  /*1a10*/  @P1 FADD R2, R2, R7 ;  /* 0x0000000702021221 */ /* 0x000fe20000000000 */
[----:B------:R-:W-:Y:S01]  /*1a20*/  PLOP3.LUT P1, PT, PT, PT, UP1, 0x80, 0x8 ;  /* 0x000000000008781c */ /* 0x000fe20003f2f018 */
[----:B------:R-:W-:-:S02]  /*1a30*/  UISETP.GT.U32.AND UP1, UPT, UR9, 0x1a0, UPT ;  /* 0x000001a00900788c */ /* 0x000fc4000bf24070 */
[----:B--2---:R-:W-:Y:S01]  /*1a40*/  @P2 FADD R2, R2, R8 ;  /* 0x0000000802022221 */ /* 0x004fe20000000000 */
[----:B------:R-:W-:Y:S01]  /*1a50*/  PLOP3.LUT P2, PT, PT, PT, UP0, 0x80, 0x8 ;  /* 0x000000000008781c */ /* 0x000fe20003f4f008 */
[----:B------:R-:W-:Y:S02]  /*1a60*/  UISETP.GT.U32.AND UP0, UPT, UR9, 0x1c0, UPT ;  /* 0x000001c00900788c */ /* 0x000fe4000bf04070 */
[----:B------:R-:W-:Y:S01]  /*1a70*/  @P3 FADD R2, R2, R9 ;  /* 0x0000000902023221 */ /* 0x000fe20000000000 */
[----:B------:R-:W-:Y:S01]  /*1a80*/  PLOP3.LUT P3, PT, PT, PT, UP1, 0x80, 0x8 ;  /* 0x000000000008781c */ /* 0x000fe20003f6f018 */
[----:B------:R-:W-:Y:S02]  /*1a90*/  UISETP.GT.U32.AND UP1, UPT, UR9, 0x1e0, UPT ;  /* 0x000001e00900788c */ /* 0x000fe4000bf24070 */
[----:B------:R-:W-:Y:S01]  /*1aa0*/  @P4 FADD R2, R2, R10 ;  /* 0x0000000a02024221 */ /* 0x000fe20000000000 */
[----:B------:R-:W-:-:S03]  /*1ab0*/  PLOP3.LUT P4, PT, PT, PT, UP0, 0x80, 0x8 ;  /* 0x000000000008781c */ /* 0x000fc60003f8f008 */
[----:B------:R-:W-:Y:S01]  /*1ac0*/  @P1 FADD R2, R2, R11 ;  /* 0x0000000b02021221 */ /* 0x000fe20000000000 */
[----:B------:R-:W-:-:S03]  /*1ad0*/  PLOP3.LUT P1, PT, PT, PT, UP1, 0x80, 0x8 ;  /* 0x000000000008781c */ /* 0x000fc60003f2f018 */
[----:B---3--:R-:W-:-:S04]  /*1ae0*/  @P2 FADD R2, R2, R12 ;  /* 0x0000000c02022221 */ /* 0x008fc80000000000 */
[----:B------:R-:W-:-:S04]  /*1af0*/  @P3 FADD R2, R2, R13 ;  /* 0x0000000d02023221 */ /* 0x000fc80000000000 */
[----:B------:R-:W-:-:S04]  /*1b00*/  @P4 FADD R2, R2, R14 ;  /* 0x0000000e02024221 */ /* 0x000fc80000000000 */
[----:B------:R-:W-:Y:S01]  /*1b10*/  @P1 FADD R2, R2, R15 ;  /* 0x0000000f02021221 */ /* 0x000fe20000000000 */
[----:B------:R-:W-:Y:S06]  /*1b20*/  BRA `(.L_x_1085) ;  /* 0x0000001c00787947 */ /* 0x000fec0003800000 */
.L_x_1070:
[----:B------:R-:W0:Y:S01]  /*1b30*/  S2R R0, SR_TID.X ;  /* 0x0000000000007919 */ /* 0x000e220000002100 */
[----:B------:R-:W1:Y:S01]  /*1b40*/  LDCU.128 UR16, c[0x0][0x380] ;  /* 0x00007000ff1077ac */ /* 0x000e620008000c00 */
[----:B------:R-:W-:Y:S02]  /*1b50*/  MOV R3, UR13 ;  /* 0x0000000d00037c02 */ /* 0x000fe40008000f00 */
[----:B-1----:R-:W-:Y:S02]  /*1b60*/  MOV R16, UR16 ;  /* 0x0000001000107c02 */ /* 0x002fe40008000f00 */
[----:B------:R-:W-:Y:S02]  /*1b70*/  MOV R17, UR17 ;  /* 0x0000001100117c02 */ /* 0x000fe40008000f00 */
[----:B------:R-:W-:Y:S02]  /*1b80*/  MOV R18, UR18 ;  /* 0x0000001200127c02 */ /* 0x000fe40008000f00 */
[----:B------:R-:W-:-:S02]  /*1b90*/  MOV R19, UR19 ;  /* 0x0000001300137c02 */ /* 0x000fc40008000f00 */
[----:B0-----:R-:W-:-:S05]  /*1ba0*/  LEA R3, R3, R0, 0xd ;  /* 0x0000000003037211 */ /* 0x001fca00078e68ff */
[----:B------:R-:W-:-:S04]  /*1bb0*/  IMAD.WIDE.U32 R12, R3, 0x4, R16 ;  /* 0x00000004030c7825 */ /* 0x000fc800078e0010 */
[----:B------:R-:W-:Y:S01]  /*1bc0*/  IMAD.WIDE.U32 R2, R3, 0x4, R18 ;  /* 0x0000000403027825 */ /* 0x000fe200078e0012 */
        /* <DEDUP_REMOVED lines=28> */
[----:B------:R-:W2:Y:S01]  /*1d90*/  LDG.E R11, desc[UR14][R2.64+0x7000] ;  /* 0x0070000e020b7981 */ /* 0x000ea2000c1e1900 */
[----:B---3--:R-:W-:-:S03]  /*1da0*/  FADD R31, R31, -R14 ;  /* 0x8000000e1f1f7221 */ /* 0x008fc60000000000 */
[----:B------:R-:W3:Y:S01]  /*1db0*/  LDG.E R14, desc[UR14][R2.64+0x5800] ;  /* 0x0058000e020e7981 */ /* 0x000ee2000c1e1900 */
[----:B----4-:R-:W-:-:S03]  /*1dc0*/  FADD R30, R30, -R15 ;  /* 0x8000000f1e1e7221 */ /* 0x010fc60000000000 */
[----:B------:R-:W4:Y:S01]  /*1dd0*/  LDG.E R15, desc[UR14][R2.64+0x6000] ;  /* 0x0060000e020f7981 */ /* 0x000f22000c1e1900 */
[----:B-----5:R-:W-:-:S03]  /*1de0*/  FADD R33, R33, -R20 ;  /* 0x8000001421217221 */ /* 0x020fc60000000000 */
[----:B------:R-:W5:Y:S01]  /*1df0*/  LDG.E R20, desc[UR14][R2.64+0x4800] ;  /* 0x0048000e02147981 */ /* 0x000f62000c1e1900 */
[----:B------:R-:W-:-:S03]  /*1e00*/  FADD R34, R34, -R23 ;  /* 0x8000001722227221 */ /* 0x000fc60000000000 */
[----:B------:R-:W5:Y:S01]  /*1e10*/  LDG.E R23, desc[UR14][R2.64+0x4000] ;  /* 0x0040000e02177981 */ /* 0x000f62000c1e1900 */
[----:B------:R-:W-:Y:S01]  /*1e20*/  FADD R26, |R26|, |R31| ;  /* 0x4000001f1a1a7221 */ /* 0x000fe20000000200 */
[----:B------:R-:W-:Y:S01]  /*1e30*/  FADD R33, |R30|, |R33| ;  /* 0x400000211e217221 */ /* 0x000fe20000000200 */
[----:B------:R-:W-:-:S03]  /*1e40*/  UISETP.GE.U32.AND UP0, UPT, UR9, UR5, UPT ;  /* 0x000000050900728c */ /* 0x000fc6000bf06070 */
[----:B------:R-:W-:Y:S01]  /*1e50*/  FADD R26, R26, R33 ;  /* 0x000000211a1a7221 */ /* 0x000fe20000000000 */
[----:B------:R-:W-:Y:S01]  /*1e60*/  FADD R27, R22, -R27 ;  /* 0x8000001b161b7221 */ /* 0x000fe20000000000 */
[----:B------:R-:W-:Y:S01]  /*1e70*/  FADD R24, R24, -R29 ;  /* 0x8000001d18187221 */ /* 0x000fe20000000000 */
[----:B------:R-:W-:Y:S01]  /*1e80*/  FADD R25, R25, -R28 ;  /* 0x8000001c19197221 */ /* 0x000fe20000000000 */
[----:B------:R-:W-:Y:S01]  /*1e90*/  FADD R8, R8, -R13 ;  /* 0x8000000d08087221 */ /* 0x000fe20000000000 */
[----:B------:R-:W-:Y:S01]  /*1ea0*/  FADD R5, R5, -R12 ;  /* 0x8000000c05057221 */ /* 0x000fe20000000000 */
[----:B------:R-:W-:Y:S01]  /*1eb0*/  FADD R21, R21, -R32 ;  /* 0x8000002015157221 */ /* 0x000fe20000000000 */
[----:B------:R-:W-:Y:S01]  /*1ec0*/  FADD R34, |R34|, |R27| ;  /* 0x4000001b22227221 */ /* 0x000fe20000000200 */
[----:B------:R-:W-:-:S04]  /*1ed0*/  FADD R25, |R24|, |R25| ;  /* 0x4000001918197221 */ /* 0x000fc80000000200 */
[----:B------:R-:W-:-:S04]  /*1ee0*/  FADD R25, R34, R25 ;  /* 0x0000001922197221 */ /* 0x000fc80000000000 */
[----:B------:R-:W-:Y:S01]  /*1ef0*/  FADD R25, R26, R25 ;  /* 0x000000191a197221 */ /* 0x000fe20000000000 */
[----:B--2---:R-:W-:-:S04]  /*1f00*/  FADD R4, R4, -R11 ;  /* 0x8000000b04047221 */ /* 0x004fc80000000000 */
[----:B------:R-:W-:Y:S01]  /*1f10*/  FADD R4, |R4|, |R21| ;  /* 0x4000001504047221 */ /* 0x000fe20000000200 */
[----:B---3--:R-:W-:-:S04]  /*1f20*/  FADD R7, R7, -R14 ;  /* 0x8000000e07077221 */ /* 0x008fc80000000000 */
[----:B------:R-:W-:Y:S01]  /*1f30*/  FADD R8, |R8|, |R7| ;  /* 0x4000000708087221 */ /* 0x000fe20000000200 */
[----:B----4-:R-:W-:-:S04]  /*1f40*/  FADD R6, R6, -R15 ;  /* 0x8000000f06067221 */ /* 0x010fc80000000000 */
[----:B------:R-:W-:Y:S01]  /*1f50*/  FADD R5, |R6|, |R5| ;  /* 0x4000000506057221 */ /* 0x000fe20000000200 */
[----:B-----5:R-:W-:Y:S01]  /*1f60*/  FADD R9, R9, -R20 ;  /* 0x8000001409097221 */ /* 0x020fe20000000000 */
[----:B------:R-:W-:-:S04]  /*1f70*/  FADD R10, R10, -R23 ;  /* 0x800000170a0a7221 */ /* 0x000fc80000000000 */
[----:B------:R-:W-:Y:S01]  /*1f80*/  FADD R9, |R10|, |R9| ;  /* 0x400000090a097221 */ /* 0x000fe20000000200 */
[----:B------:R-:W-:-:S03]  /*1f90*/  FADD R5, R5, R4 ;  /* 0x0000000405057221 */ /* 0x000fc60000000000 */
[----:B------:R-:W-:-:S04]  /*1fa0*/  FADD R8, R9, R8 ;  /* 0x0000000809087221 */ /* 0x000fc80000000000 */
[----:B------:R-:W-:-:S04]  /*1fb0*/  FADD R8, R8, R5 ;  /* 0x0000000508087221 */ /* 0x000fc80000000000 */
[----:B------:R-:W-:Y:S01]  /*1fc0*/  FADD R10, R25, R8 ;  /* 0x00000008190a7221 */ /* 0x000fe20000000000 */
[----:B------:R-:W-:Y:S06]  /*1fd0*/  BRA.U !UP0, `(.L_x_1086) ;  /* 0x0000001508847547 */ /* 0x000fec000b800000 */
[----:B------:R-:W-:Y:S01]  /*1fe0*/  ULEA UR6, UR13, UR5, 0xd ;  /* 0x000000050d067291 */ /* 0x000fe2000f8e68ff */
[----:B------:R-:W-:Y:S01]  /*1ff0*/  LOP3.LUT R2, RZ, R0, RZ, 0x33, !PT ;  /* 0x00000000ff027212 */ /* 0x000fe200078e33ff */
[----:B------:R-:W-:Y:S01]  /*2000*/  UIADD3 UR11, UPT, UPT, UR10, -0x2000, URZ ;  /* 0xffffe0000a0b7890 */ /* 0x000fe2000fffe0ff */
[----:B------:R-:W-:Y:S01]  /*2010*/  MOV R3, UR5 ;  /* 0x0000000500037c02 */ /* 0x000fe20008000f00 */
[----:B------:R-:W-:Y:S02]  /*2020*/  UMOV UR4, URZ ;  /* 0x000000ff00047c82 */ /* 0x000fe40008000000 */
[----:B------:R-:W-:Y:S01]  /*2030*/  UISETP.GT.U32.AND UP0, UPT, UR6, UR11, UPT ;  /* 0x0000000b0600728c */ /* 0x000fe2000bf04070 */
[----:B------:R-:W-:Y:S01]  /*2040*/  IADD3 R2, PT, PT, -R3, UR10, R2 ;  /* 0x0000000a03027c10 */ /* 0x000fe2000fffe102 */
[----:B------:R-:W-:Y:S01]  /*2050*/  UMOV UR7, UR6 ;  /* 0x0000000600077c82 */ /* 0x000fe20008000000 */
[----:B------:R-:W-:Y:S01]  /*2060*/  MOV R3, UR13 ;  /* 0x0000000d00037c02 */ /* 0x000fe20008000f00 */
[----:B------:R-:W-:Y:S01]  /*2070*/  UMOV UR8, UR6 ;  /* 0x0000000600087c82 */ /* 0x000fe20008000000 */
[----:B------:R-:W-:-:S03]  /*2080*/  MOV R5, UR6 ;  /* 0x0000000600057c02 */ /* 0x000fc60008000f00 */
[----:B------:R-:W-:Y:S01]  /*2090*/  IMAD R3, R3, -0x2000, R2 ;  /* 0xffffe00003037824 */ /* 0x000fe200078e0202 */
[----:B------:R-:W-:Y:S01]  /*20a0*/  IADD3 R2, PT, PT, R5, 0x1000, R0 ;  /* 0x0000100005027810 */ /* 0x000fe20007ffe000 */
[----:B------:R-:W-:Y:S06]  /*20b0*/  BRA.U UP0, `(.L_x_1087) ;  /* 0x0000000500407547 */ /* 0x000fec000b800000 */
[----:B------:R-:W0:Y:S01]  /*20c0*/  LDC.64 R16, c[0x0][0x380] ;  /* 0x0000e000ff107b82 */ /* 0x000e220000000a00 */
[----:B------:R-:W1:Y:S07]  /*20d0*/  LDCU UR10, c[0x0][0x3b0] ;  /* 0x00007600ff0a77ac */ /* 0x000e6e0008000800 */
[----:B------:R-:W2:Y:S02]  /*20e0*/  LDC.64 R18, c[0x0][0x388] ;  /* 0x0000e200ff127b82 */ /* 0x000ea40000000a00 */
.L_x_1088:
[----:B------:R-:W-:-:S05]  /*20f0*/  IADD3 R5, PT, PT, R0, UR8, RZ ;  /* 0x0000000800057c10 */ /* 0x000fca000fffe0ff */
[----:B0-----:R-:W-:-:S04]  /*2100*/  IMAD.WIDE.U32 R6, R5, 0x4, R16 ;  /* 0x0000000405067825 */ /* 0x001fc800078e0010 */
[----:B--2---:R-:W-:Y:S01]  /*2110*/  IMAD.WIDE.U32 R4, R5, 0x4, R18 ;  /* 0x0000000405047825 */ /* 0x004fe200078e0012 */
        /* <DEDUP_REMOVED lines=23> */
[----:B------:R-:W2:Y:S04]  /*2290*/  LDG.E R12, desc[UR14][R4.64+0x1800] ;  /* 0x0018000e040c7981 */ /* 0x000ea8000c1e1900 */
[----:B------:R-:W3:Y:S01]  /*22a0*/  LDG.E R13, desc[UR14][R6.64+0x2000] ;  /* 0x0020000e060d7981 */ /* 0x000ee2000c1e1900 */
[----:B----4-:R-:W-:-:S03]  /*22b0*/  FADD R8, R14, -R15 ;  /* 0x8000000f0e087221 */ /* 0x010fc60000000000 */
[----:B------:R-:W3:Y:S04]  /*22c0*/  LDG.E R14, desc[UR14][R4.64+0x2000] ;  /* 0x0020000e040e7981 */ /* 0x000ee8000c1e1900 */
[----:B------:R-:W4:Y:S01]  /*22d0*/  LDG.E R15, desc[UR14][R6.64+0x3800] ;  /* 0x0038000e060f7981 */ /* 0x000f22000c1e1900 */
[----:B-----5:R-:W-:-:S03]  /*22e0*/  FADD R20, R20, -R25 ;  /* 0x8000001914147221 */ /* 0x020fc60000000000 */
[----:B------:R-:W5:Y:S01]  /*22f0*/  LDG.E R25, desc[UR14][R4.64+0x7000] ;  /* 0x0070000e04197981 */ /* 0x000f62000c1e1900 */
[----:B------:R-:W-:-:S03]  /*2300*/  FADD R21, R21, -R22 ;  /* 0x8000001615157221 */ /* 0x000fc60000000000 */
[----:B------:R-:W5:Y:S01]  /*2310*/  LDG.E R22, desc[UR14][R4.64+0x6800] ;  /* 0x0068000e04167981 */ /* 0x000f62000c1e1900 */
[----:B------:R-:W-:-:S03]  /*2320*/  FADD R24, R24, -R23 ;  /* 0x8000001718187221 */ /* 0x000fc60000000000 */
[----:B------:R-:W5:Y:S01]  /*2330*/  LDG.E R23, desc[UR14][R4.64+0x5800] ;  /* 0x0058000e04177981 */ /* 0x000f62000c1e1900 */
[----:B--2---:R-:W-:Y:S01]  /*2340*/  FADD R11, R11, -R12 ;  /* 0x8000000c0b0b7221 */ /* 0x004fe20000000000 */
[----:B---3--:R-:W-:Y:S01]  /*2350*/  FADD R12, R13, -R14 ;  /* 0x8000000e0d0c7221 */ /* 0x008fe20000000000 */
[----:B------:R-:W-:Y:S01]  /*2360*/  FADD R13, R27, -R28 ;  /* 0x8000001c1b0d7221 */ /* 0x000fe20000000000 */
[----:B------:R-:W-:Y:S01]  /*2370*/  FADD R14, R29, -R30 ;  /* 0x8000001e1d0e7221 */ /* 0x000fe20000000000 */
[----:B------:R-:W5:Y:S01]  /*2380*/  LDG.E R27, desc[UR14][R6.64+0x6800] ;  /* 0x0068000e061b7981 */ /* 0x000f62000c1e1900 */
[----:B----4-:R-:W-:-:S03]  /*2390*/  FADD R15, R15, -R26 ;  /* 0x8000001a0f0f7221 */ /* 0x010fc60000000000 */
[----:B------:R-:W2:Y:S04]  /*23a0*/  LDG.E R30, desc[UR14][R6.64+0x5800] ;  /* 0x0058000e061e7981 */ /* 0x000ea8000c1e1900 */
[----:B------:R-:W3:Y:S04]  /*23b0*/  LDG.E R29, desc[UR14][R6.64+0x6000] ;  /* 0x0060000e061d7981 */ /* 0x000ee8000c1e1900 */
[----:B------:R-:W3:Y:S04]  /*23c0*/  LDG.E R26, desc[UR14][R4.64+0x6000] ;  /* 0x0060000e041a7981 */ /* 0x000ee8000c1e1900 */
[----:B------:R-:W4:Y:S01]  /*23d0*/  LDG.E R28, desc[UR14][R6.64+0x7000] ;  /* 0x0070000e061c7981 */ /* 0x000f22000c1e1900 */
[----:B------:R-:W-:Y:S01]  /*23e0*/  FADD R9, |R9|, |R8| ;  /* 0x4000000809097221 */ /* 0x000fe20000000200 */
[----:B------:R-:W-:Y:S01]  /*23f0*/  FADD R11, |R11|, |R12| ;  /* 0x4000000c0b0b7221 */ /* 0x000fe20000000200 */
[----:B------:R-:W-:Y:S01]  /*2400*/  FADD R14, |R13|, |R14| ;  /* 0x4000000e0d0e7221 */ /* 0x000fe20000000200 */
[----:B------:R-:W-:Y:S01]  /*2410*/  FADD R15, |R15|, |R20| ;  /* 0x400000140f0f7221 */ /* 0x000fe20000000200 */
[----:B------:R-:W-:Y:S01]  /*2420*/  FADD R24, |R21|, |R24| ;  /* 0x4000001815187221 */ /* 0x000fe20000000200 */
[----:B-1----:R-:W-:Y:S01]  /*2430*/  UIADD3 UR12, UPT, UPT, -UR8, UR10, URZ ;  /* 0x0000000a080c7290 */ /* 0x002fe2000fffe1ff */
[----:B------:R-:W-:Y:S01]  /*2440*/  FADD R9, R10, R9 ;  /* 0x000000090a097221 */ /* 0x000fe20000000000 */
[----:B------:R-:W-:Y:S01]  /*2450*/  FADD R14, R11, R14 ;  /* 0x0000000e0b0e7221 */ /* 0x000fe20000000000 */
[----:B------:R-:W-:Y:S01]  /*2460*/  FADD R15, R15, R24 ;  /* 0x000000180f0f7221 */ /* 0x000fe20000000000 */
[----:B------:R-:W-:-:S02]  /*2470*/  UISETP.GE.U32.AND UP0, UPT, UR12, UR5, UPT ;  /* 0x000000050c00728c */ /* 0x000fc4000bf06070 */
[----:B------:R-:W-:Y:S01]  /*2480*/  FADD R9, R9, R14 ;  /* 0x0000000e09097221 */ /* 0x000fe20000000000 */
[----:B------:R-:W-:Y:S01]  /*2490*/  FADD R31, R31, -R32 ;  /* 0x800000201f1f7221 */ /* 0x000fe20000000000 */
[----:B-----5:R-:W-:Y:S01]  /*24a0*/  FADD R22, R27, -R22 ;  /* 0x800000161b167221 */ /* 0x020fe20000000000 */
[----:B--2---:R-:W-:Y:S01]  /*24b0*/  FADD R23, R30, -R23 ;  /* 0x800000171e177221 */ /* 0x004fe20000000000 */
[----:B---3--:R-:W-:Y:S01]  /*24c0*/  FADD R26, R29, -R26 ;  /* 0x8000001a1d1a7221 */ /* 0x008fe20000000000 */
[----:B----4-:R-:W-:-:S03]  /*24d0*/  FADD R25, R28, -R25 ;  /* 0x800000191c197221 */ /* 0x010fc60000000000 */
[----:B------:R-:W-:Y:S01]  /*24e0*/  FADD R23, |R23|, |R26| ;  /* 0x4000001a17177221 */ /* 0x000fe20000000200 */
[----:B------:R-:W-:-:S04]  /*24f0*/  FADD R22, |R22|, |R25| ;  /* 0x4000001916167221 */ /* 0x000fc80000000200 */
[----:B------:R-:W-:-:S04]  /*2500*/  FADD R22, R23, R22 ;  /* 0x0000001617167221 */ /* 0x000fc80000000000 */
[----:B------:R-:W-:-:S04]  /*2510*/  FADD R22, R15, R22 ;  /* 0x000000160f167221 */ /* 0x000fc80000000000 */
[----:B------:R-:W-:-:S04]  /*2520*/  FADD R22, R9, R22 ;  /* 0x0000001609167221 */ /* 0x000fc80000000000 */
[----:B------:R-:W-:Y:S01]  /*2530*/  FADD R10, |R31|, R22 ;  /* 0x000000161f0a7221 */ /* 0x000fe20000000200 */
[----:B------:R-:W-:Y:S06]  /*2540*/  BRA.U !UP0, `(.L_x_1086) ;  /* 0x0000001108287547 */ /* 0x000fec000b800000 */
[----:B------:R-:W-:Y:S02]  /*2550*/  UIADD3 UR8, UPT, UPT, UR5, UR8, URZ ;  /* 0x0000000805087290 */ /* 0x000fe4000fffe0ff */
[----:B------:R-:W-:Y:S01]  /*2560*/  IADD3 R3, PT, PT, R3, -UR5, RZ ;  /* 0x8000000503037c10 */ /* 0x000fe2000fffe0ff */
[----:B------:R-:W-:Y:S01]  /*2570*/  UIADD3 UR4, UPT, UPT, UR4, 0x1, URZ ;  /* 0x0000000104047890 */ /* 0x000fe2000fffe0ff */
[----:B------:R-:W-:Y:S01]  /*2580*/  IADD3 R2, PT, PT, R2, UR5, RZ ;  /* 0x0000000502027c10 */ /* 0x000fe2000fffe0ff */
[----:B------:R-:W-:Y:S02]  /*2590*/  UISETP.GT.U32.AND UP0, UPT, UR8, UR11, UPT ;  /* 0x0000000b0800728c */ /* 0x000fe4000bf04070 */
[----:B------:R-:W-:-:S07]  /*25a0*/  UIADD3 UR7, UPT, UPT, UR5, UR7, URZ ;  /* 0x0000000705077290 */ /* 0x000fce000fffe0ff */
[----:B------:R-:W-:Y:S05]  /*25b0*/  BRA.U !UP0, `(.L_x_1088) ;  /* 0xfffffff908cc7547 */ /* 0x000fea000b83ffff */
.L_x_1087:
[----:B------:R-:W-:Y:S02]  /*25c0*/  UIADD3 UR5, UPT, UPT, -UR8, UR10, URZ ;  /* 0x0000000a08057290 */ /* 0x000fe4000fffe1ff */
[----:B------:R-:W-:Y:S01]  /*25d0*/  MOV R4, UR8 ;  /* 0x0000000800047c02 */ /* 0x000fe20008000f00 */
[----:B------:R-:W-:Y:S03]  /*25e0*/  BSSY.RECONVERGENT B1, `(.L_x_1086) ;  /* 0x0000100000017945 */ /* 0x000fe60003800200 */
[----:B------:R-:W-:-:S04]  /*25f0*/  ISETP.GE.AND P0, PT, R0, UR5, PT ;  /* 0x0000000500007c0c */ /* 0x000fc8000bf06270 */
[----:B------:R-:W-:-:S13]  /*2600*/  ISETP.GE.U32.OR P0, PT, R4, UR10, P0 ;  /* 0x0000000a04007c0c */ /* 0x000fda0008706470 */
[----:B------:R-:W-:Y:S05]  /*2610*/  @P0 BRA `(.L_x_1089) ;  /* 0x0000000c00f00947 */ /* 0x000fea0003800000 */
[----:B------:R-:W0:Y:S01]  /*2620*/  LDC R5, c[0x0][0x3b4] ;  /* 0x0000ed00ff057b82 */ /* 0x000e220000000800 */
[----:B------:R-:W-:Y:S01]  /*2630*/  LOP3.LUT R4, RZ, R0, RZ, 0x33, !PT ;  /* 0x00000000ff047212 */ /* 0x000fe200078e33ff */
[----:B------:R-:W-:Y:S01]  /*2640*/  BSSY.RECONVERGENT B2, `(.L_x_1090) ;  /* 0x0000085000027945 */ /* 0x000fe20003800200 */
[----:B------:R-:W-:-:S04]  /*2650*/  MOV R7, UR6 ;  /* 0x0000000600077c02 */ /* 0x000fc80008000f00 */
[----:B------:R-:W-:Y:S01]  /*2660*/  IADD3 R4, PT, PT, -R7, UR10, R4 ;  /* 0x0000000a07047c10 */ /* 0x000fe2000fffe104 */
[----:B0-----:R-:W-:-:S04]  /*2670*/  IMAD R5, R5, UR4, RZ ;  /* 0x0000000405057c24 */ /* 0x001fc8000f8e02ff */
[----:B------:R-:W-:Y:S01]  /*2680*/  IMAD R5, R5, -0x2000, R4 ;  /* 0xffffe00005057824 */ /* 0x000fe200078e0204 */
[----:B------:R-:W-:-:S04]  /*2690*/  MOV R4, R0 ;  /* 0x0000000000047202 */ /* 0x000fc80000000f00 */
[C---:B------:R-:W-:Y:S02]  /*26a0*/  ISETP.GE.U32.AND P0, PT, R5.reuse, 0x1e00, PT ;  /* 0x00001e000500780c */ /* 0x040fe40003f06070 */
[----:B------:R-:W-:-:S04]  /*26b0*/  LEA.HI R5, R5, 0x1, RZ, 0x17 ;  /* 0x0000000105057811 */ /* 0x000fc800078fb8ff */
[----:B------:R-:W-:-:S07]  /*26c0*/  LOP3.LUT R6, R5, 0xf, RZ, 0xc0, !PT ;  /* 0x0000000f05067812 */ /* 0x000fce00078ec0ff */
[----:B------:R-:W-:Y:S05]  /*26d0*/  @!P0 BRA `(.L_x_1091) ;  /* 0x0000000400ec8947 */ /* 0x000fea0003800000 */
[----:B------:R-:W-:Y:S01]  /*26e0*/  LEA.HI R4, R3, 0x1, RZ, 0x17 ;  /* 0x0000000103047811 */ /* 0x000fe200078fb8ff */
[----:B------:R-:W-:Y:S01]  /*26f0*/  BSSY.RECONVERGENT B3, `(.L_x_1092) ;  /* 0x0000078000037945 */ /* 0x000fe20003800200 */
[----:B------:R-:W-:Y:S02]  /*2700*/  LOP3.LUT R8, R0, 0x1000, RZ, 0xfc, !PT ;  /* 0x0000100000087812 */ /* 0x000fe400078efcff */
[----:B------:R-:W-:-:S04]  /*2710*/  LOP3.LUT R4, R4, 0xfffff0, RZ, 0xc0, !PT ;  /* 0x00fffff004047812 */ /* 0x000fc800078ec0ff */
[----:B------:R-:W-:-:S07]  /*2720*/  IADD3 R9, PT, PT, -R4, RZ, RZ ;  /* 0x000000ff04097210 */ /* 0x000fce0007ffe1ff */
.L_x_1093:
[C---:B------:R-:W-:Y:S02]  /*2730*/  IADD3 R15, PT, PT, R2.reuse, -0x1000, RZ ;  /* 0xfffff000020f7810 */ /* 0x040fe40007ffe0ff */
[----:B------:R-:W-:-:S03]  /*2740*/  IADD3 R31, PT, PT, R2, -0xe00, RZ ;  /* 0xfffff200021f7810 */ /* 0x000fc60007ffe0ff */
[----:B------:R-:W-:Y:S01]  /*2750*/  IMAD.WIDE.U32 R12, R15, 0x4, R16 ;  /* 0x000000040f0c7825 */ /* 0x000fe200078e0010 */
[----:B------:R-:W-:-:S03]  /*2760*/  IADD3 R23, PT, PT, R2, -0xc00, RZ ;  /* 0xfffff40002177810 */ /* 0x000fc60007ffe0ff */
[----:B------:R-:W-:Y:S01]  /*2770*/  IMAD.WIDE.U32 R14, R15, 0x4, R18 ;  /* 0x000000040f0e7825 */ /* 0x000fe200078e0012 */
[----:B------:R0:W2:Y:S03]  /*2780*/  LDG.E R11, desc[UR14][R12.64] ;  /* 0x0000000e0c0b7981 */ /* 0x0000a6000c1e1900 */
[C---:B------:R-:W-:Y:S01]  /*2790*/  IMAD.WIDE.U32 R24, R31.reuse, 0x4, R16 ;  /* 0x000000041f187825 */ /* 0x040fe200078e0010 */
[----:B------:R-:W2:Y:S03]  /*27a0*/  LDG.E R32, desc[UR14][R14.64] ;  /* 0x0000000e0e207981 */ /* 0x000ea6000c1e1900 */
[----:B------:R-:W-:Y:S01]  /*27b0*/  IMAD.WIDE.U32 R30, R31, 0x4, R18 ;  /* 0x000000041f1e7825 */ /* 0x000fe200078e0012 */
[----:B------:R-:W-:Y:S01]  /*27c0*/  IADD3 R27, PT, PT, R2, -0xa00, RZ ;  /* 0xfffff600021b7810 */ /* 0x000fe20007ffe0ff */
[----:B------:R1:W3:Y:S02]  /*27d0*/  LDG.E R33, desc[UR14][R24.64] ;  /* 0x0000000e18217981 */ /* 0x0002e4000c1e1900 */
[----:B------:R-:W-:-:S02]  /*27e0*/  IMAD.WIDE.U32 R36, R23, 0x4, R16 ;  /* 0x0000000417247825 */ /* 0x000fc400078e0010 */
[----:B------:R-:W3:Y:S02]  /*27f0*/  LDG.E R30, desc[UR14][R30.64] ;  /* 0x0000000e1e1e7981 */ /* 0x000ee4000c1e1900 */
[----:B------:R-:W-:Y:S01]  /*2800*/  IMAD.WIDE.U32 R22, R23, 0x4, R18 ;  /* 0x0000000417167825 */ /* 0x000fe200078e0012 */
[----:B0-----:R-:W-:Y:S01]  /*2810*/  IADD3 R13, PT, PT, R2, -0x800, RZ ;  /* 0xfffff800020d7810 */ /* 0x001fe20007ffe0ff */
[----:B------:R-:W4:Y:S02]  /*2820*/  LDG.E R20, desc[UR14][R36.64] ;  /* 0x0000000e24147981 */ /* 0x000f24000c1e1900 */
[C---:B------:R-:W-:Y:S02]  /*2830*/  IMAD.WIDE.U32 R28, R27.reuse, 0x4, R16 ;  /* 0x000000041b1c7825 */ /* 0x040fe400078e0010 */
[----:B------:R-:W4:Y:S02]  /*2840*/  LDG.E R23, desc[UR14][R22.64] ;  /* 0x0000000e16177981 */ /* 0x000f24000c1e1900 */
[----:B------:R-:W-:-:S02]  /*2850*/  IMAD.WIDE.U32 R26, R27, 0x4, R18 ;  /* 0x000000041b1a7825 */ /* 0x000fc400078e0012 */
[----:B------:R-:W5:Y:S02]  /*2860*/  LDG.E R15, desc[UR14][R28.64] ;  /* 0x0000000e1c0f7981 */ /* 0x000f64000c1e1900 */
[C---:B------:R-:W-:Y:S02]  /*2870*/  IMAD.WIDE.U32 R34, R13.reuse, 0x4, R16 ;  /* 0x000000040d227825 */ /* 0x040fe400078e0010 */
[----:B------:R-:W5:Y:S02]  /*2880*/  LDG.E R4, desc[UR14][R26.64] ;  /* 0x0000000e1a047981 */ /* 0x000f64000c1e1900 */
[----:B------:R-:W-:Y:S02]  /*2890*/  IMAD.WIDE.U32 R12, R13, 0x4, R18 ;  /* 0x000000040d0c7825 */ /* 0x000fe400078e0012 */
[----:B------:R-:W5:Y:S01]  /*28a0*/  LDG.E R21, desc[UR14][R34.64] ;  /* 0x0000000e22157981 */ /* 0x000f62000c1e1900 */
[----:B------:R-:W-:-:S03]  /*28b0*/  IADD3 R7, PT, PT, R2, -0x600, RZ ;  /* 0xfffffa0002077810 */ /* 0x000fc60007ffe0ff */
[----:B------:R0:W5:Y:S02]  /*28c0*/  LDG.E R14, desc[UR14][R12.64] ;  /* 0x0000000e0c0e7981 */ /* 0x000164000c1e1900 */
[----:B-1----:R-:W-:-:S05]  /*28d0*/  IMAD.WIDE.U32 R24, R7, 0x4, R16 ;  /* 0x0000000407187825 */ /* 0x002fca00078e0010 */
[----:B------:R1:W5:Y:S01]  /*28e0*/  LDG.E R22, desc[UR14][R24.64] ;  /* 0x0000000e18167981 */ /* 0x000362000c1e1900 */
[----:B0-----:R-:W-:-:S05]  /*28f0*/  IMAD.WIDE.U32 R12, R7, 0x4, R18 ;  /* 0x00000004070c7825 */ /* 0x001fca00078e0012 */
[----:B------:R-:W5:Y:S01]  /*2900*/  LDG.E R7, desc[UR14][R12.64] ;  /* 0x0000000e0c077981 */ /* 0x000f62000c1e1900 */
[C---:B------:R-:W-:Y:S01]  /*2910*/  IADD3 R31, PT, PT, R2.reuse, -0x400, RZ ;  /* 0xfffffc00021f7810 */ /* 0x040fe20007ffe0ff */
[----:B------:R-:W-:-:S04]  /*2920*/  IMAD.WIDE.U32 R26, R2, 0x4, R16 ;  /* 0x00000004021a7825 */ /* 0x000fc800078e0010 */
[--C-:B------:R-:W-:Y:S01]  /*2930*/  IMAD.WIDE.U32 R28, R2, 0x4, R18.reuse ;  /* 0x00000004021c7825 */ /* 0x100fe200078e0012 */
[----:B------:R0:W5:Y:S03]  /*2940*/  LDG.E R34, desc[UR14][R26.64] ;  /* 0x0000000e1a227981 */ /* 0x000166000c1e1900 */
[----:B-1----:R-:W-:-:S04]  /*2950*/  IMAD.WIDE.U32 R24, R31, 0x4, R18 ;  /* 0x000000041f187825 */ /* 0x002fc800078e0012 */
[----:B------:R-:W-:Y:S01]  /*2960*/  IMAD.WIDE.U32 R36, R31, 0x4, R16 ;  /* 0x000000041f247825 */ /* 0x000fe200078e0010 */
[----:B------:R-:W5:Y:S01]  /*2970*/  LDG.E R35, desc[UR14][R24.64] ;  /* 0x0000000e18237981 */ /* 0x000f62000c1e1900 */
[----:B0-----:R-:W-:-:S03]  /*2980*/  IADD3 R27, PT, PT, R2, -0x200, RZ ;  /* 0xfffffe00021b7810 */ /* 0x001fc60007ffe0ff */
[----:B------:R0:W5:Y:S02]  /*2990*/  LDG.E R31, desc[UR14][R28.64] ;  /* 0x0000000e1c1f7981 */ /* 0x000164000c1e1900 */
[----:B------:R-:W-:Y:S02]  /*29a0*/  IMAD.WIDE.U32 R12, R27, 0x4, R16 ;  /* 0x000000041b0c7825 */ /* 0x000fe400078e0010 */
[----:B------:R1:W5:Y:S01]  /*29b0*/  LDG.E R36, desc[UR14][R36.64] ;  /* 0x0000000e24247981 */ /* 0x000362000c1e1900 */
[C---:B0-----:R-:W-:Y:S02]  /*29c0*/  IADD3 R28, PT, PT, R2.reuse, 0x400, RZ ;  /* 0x00000400021c7810 */ /* 0x041fe40007ffe0ff */
[----:B------:R-:W-:Y:S01]  /*29d0*/  IADD3 R29, PT, PT, R2, 0x200, RZ ;  /* 0x00000200021d7810 */ /* 0x000fe20007ffe0ff */
[----:B--2---:R-:W-:-:S04]  /*29e0*/  FADD R11, R11, -R32 ;  /* 0x800000200b0b7221 */ /* 0x004fc80000000000 */
[----:B------:R-:W-:Y:S01]  /*29f0*/  FADD R24, |R11|, R10 ;  /* 0x0000000a0b187221 */ /* 0x000fe20000000200 */
[----:B------:R-:W-:-:S04]  /*2a00*/  IMAD.WIDE.U32 R10, R27, 0x4, R18 ;  /* 0x000000041b0a7825 */ /* 0x000fc800078e0012 */
[----:B---3--:R-:W-:Y:S01]  /*2a10*/  FADD R25, R33, -R30 ;  /* 0x8000001e21197221 */ /* 0x008fe20000000000 */
[----:B------:R0:W2:Y:S03]  /*2a20*/  LDG.E R32, desc[UR14][R10.64] ;  /* 0x0000000e0a207981 */ /* 0x0000a6000c1e1900 */
[----:B-1----:R-:W-:Y:S01]  /*2a30*/  FADD R37, R24, |R25| ;  /* 0x4000001918257221 */ /* 0x002fe20000000000 */
[----:B------:R-:W-:Y:S01]  /*2a40*/  IMAD.WIDE.U32 R24, R28, 0x4, R16 ;  /* 0x000000041c187825 */ /* 0x000fe200078e0010 */
[----:B------:R1:W2:Y:S03]  /*2a50*/  LDG.E R33, desc[UR14][R12.64] ;  /* 0x0000000e0c217981 */ /* 0x0002a6000c1e1900 */
[----:B----4-:R-:W-:Y:S01]  /*2a60*/  FADD R20, R20, -R23 ;  /* 0x8000001714147221 */ /* 0x010fe20000000000 */
[----:B------:R-:W-:Y:S01]  /*2a70*/  IMAD.WIDE.U32 R26, R29, 0x4, R16 ;  /* 0x000000041d1a7825 */ /* 0x000fe200078e0010 */
[----:B------:R-:W-:-:S03]  /*2a80*/  IADD3 R23, PT, PT, R2, 0x600, RZ ;  /* 0x0000060002177810 */ /* 0x000fc60007ffe0ff */
[----:B------:R-:W-:Y:S01]  /*2a90*/  FADD R20, R37, |R20| ;  /* 0x4000001425147221 */ /* 0x000fe20000000000 */
[--C-:B0-----:R-:W-:Y:S01]  /*2aa0*/  IMAD.WIDE.U32 R10, R28, 0x4, R18.reuse ;  /* 0x000000041c0a7825 */ /* 0x101fe200078e0012 */
[----:B------:R0:W3:Y:S03]  /*2ab0*/  LDG.E R30, desc[UR14][R26.64] ;  /* 0x0000000e1a1e7981 */ /* 0x0000e6000c1e1900 */
[----:B-1----:R-:W-:Y:S01]  /*2ac0*/  IMAD.WIDE.U32 R12, R29, 0x4, R18 ;  /* 0x000000041d0c7825 */ /* 0x002fe200078e0012 */
[----:B------:R1:W4:Y:S03]  /*2ad0*/  LDG.E R28, desc[UR14][R24.64] ;  /* 0x0000000e181c7981 */ /* 0x000326000c1e1900 */
[----:B-----5:R-:W-:Y:S01]  /*2ae0*/  FADD R37, R15, -R4 ;  /* 0x800000040f257221 */ /* 0x020fe20000000000 */
[----:B------:R5:W3:Y:S03]  /*2af0*/  LDG.E R29, desc[UR14][R12.64] ;  /* 0x0000000e0c1d7981 */ /* 0x000ae6000c1e1900 */
[----:B------:R-:W-:Y:S01]  /*2b00*/  FADD R4, R20, |R37| ;  /* 0x4000002514047221 */ /* 0x000fe20000000000 */
[----:B0-----:R-:W-:Y:S01]  /*2b10*/  IMAD.WIDE.U32 R26, R23, 0x4, R16 ;  /* 0x00000004171a7825 */ /* 0x001fe200078e0010 */
[----:B-1----:R-:W-:-:S03]  /*2b20*/  IADD3 R25, PT, PT, R2, 0x800, RZ ;  /* 0x0000080002197810 */ /* 0x002fc60007ffe0ff */
[----:B------:R-:W-:Y:S01]  /*2b30*/  FADD R37, R21, -R14 ;  /* 0x8000000e15257221 */ /* 0x000fe20000000000 */
[----:B------:R-:W4:Y:S01]  /*2b40*/  LDG.E R15, desc[UR14][R10.64] ;  /* 0x0000000e0a0f7981 */ /* 0x000f22000c1e1900 */
[----:B-----5:R-:W-:Y:S01]  /*2b50*/  IMAD.WIDE.U32 R12, R23, 0x4, R18 ;  /* 0x00000004170c7825 */ /* 0x020fe200078e0012 */
[----:B------:R-:W-:Y:S02]  /*2b60*/  IADD3 R23, PT, PT, R2, 0xa00, RZ ;  /* 0x00000a0002177810 */ /* 0x000fe40007ffe0ff */
[----:B------:R0:W5:Y:S01]  /*2b70*/  LDG.E R14, desc[UR14][R26.64] ;  /* 0x0000000e1a0e7981 */ /* 0x000162000c1e1900 */
[----:B------:R-:W-:-:S03]  /*2b80*/  IMAD.WIDE.U32 R20, R25, 0x4, R16 ;  /* 0x0000000419147825 */ /* 0x000fc600078e0010 */
[----:B------:R-:W5:Y:S01]  /*2b90*/  LDG.E R13, desc[UR14][R12.64] ;  /* 0x0000000e0c0d7981 */ /* 0x000f62000c1e1900 */
[----:B------:R-:W-:-:S04]  /*2ba0*/  IMAD.WIDE.U32 R24, R25, 0x4, R18 ;  /* 0x0000000419187825 */ /* 0x000fc800078e0012 */
[C---:B0-----:R-:W-:Y:S01]  /*2bb0*/  IMAD.WIDE.U32 R26, R23.reuse, 0x4, R16 ;  /* 0x00000004171a7825 */ /* 0x041fe200078e0010 */
[----:B------:R0:W5:Y:S04]  /*2bc0*/  LDG.E R11, desc[UR14][R24.64] ;  /* 0x0000000e180b7981 */ /* 0x000168000c1e1900 */
[----:B------:R1:W5:Y:S01]  /*2bd0*/  LDG.E R12, desc[UR14][R20.64] ;  /* 0x0000000e140c7981 */ /* 0x000362000c1e1900 */
[----:B------:R-:W-:Y:S01]  /*2be0*/  FADD R4, R4, |R37| ;  /* 0x4000002504047221 */ /* 0x000fe20000000000 */
[----:B------:R-:W-:Y:S02]  /*2bf0*/  FADD R7, R22, -R7 ;  /* 0x8000000716077221 */ /* 0x000fe40000000000 */
[----:B------:R1:W5:Y:S01]  /*2c00*/  LDG.E R10, desc[UR14][R26.64] ;  /* 0x0000000e1a0a7981 */ /* 0x000362000c1e1900 */
[C---:B0-----:R-:W-:Y:S01]  /*2c10*/  IADD3 R25, PT, PT, R2.reuse, 0xc00, RZ ;  /* 0x00000c0002197810 */ /* 0x041fe20007ffe0ff */
[----:B-1----:R-:W-:Y:S01]  /*2c20*/  IMAD.WIDE.U32 R20, R23, 0x4, R18 ;  /* 0x0000000417147825 */ /* 0x002fe200078e0012 */
[----:B------:R-:W-:-:S04]  /*2c30*/  IADD3 R27, PT, PT, R2, 0xe00, RZ ;  /* 0x00000e00021b7810 */ /* 0x000fc80007ffe0ff */
[----:B------:R0:W5:Y:S01]  /*2c40*/  LDG.E R37, desc[UR14][R20.64] ;  /* 0x0000000e14257981 */ /* 0x000162000c1e1900 */
[----:B------:R-:W-:-:S06]  /*2c50*/  IMAD.WIDE.U32 R22, R25, 0x4, R16 ;  /* 0x0000000419167825 */ /* 0x000fcc00078e0010 */
[----:B------:R-:W5:Y:S01]  /*2c60*/  LDG.E R22, desc[UR14][R22.64] ;  /* 0x0000000e16167981 */ /* 0x000f62000c1e1900 */
[----:B0-----:R-:W-:-:S04]  /*2c70*/  IMAD.WIDE.U32 R20, R25, 0x4, R18 ;  /* 0x0000000419147825 */ /* 0x001fc800078e0012 */
[C---:B------:R-:W-:Y:S02]  /*2c80*/  IMAD.WIDE.U32 R24, R27.reuse, 0x4, R16 ;  /* 0x000000041b187825 */ /* 0x040fe400078e0010 */
[----:B------:R-:W5:Y:S02]  /*2c90*/  LDG.E R21, desc[UR14][R20.64] ;  /* 0x0000000e14157981 */ /* 0x000f64000c1e1900 */
[----:B------:R-:W-:Y:S02]  /*2ca0*/  IMAD.WIDE.U32 R26, R27, 0x4, R18 ;  /* 0x000000041b1a7825 */ /* 0x000fe400078e0012 */
[----:B------:R-:W5:Y:S04]  /*2cb0*/  LDG.E R24, desc[UR14][R24.64] ;  /* 0x0000000e18187981 */ /* 0x000f68000c1e1900 */
[----:B------:R-:W5:Y:S01]  /*2cc0*/  LDG.E R27, desc[UR14][R26.64] ;  /* 0x0000000e1a1b7981 */ /* 0x000f62000c1e1900 */
[----:B------:R-:W-:Y:S01]  /*2cd0*/  FADD R4, R4, |R7| ;  /* 0x4000000704047221 */ /* 0x000fe20000000000 */
[----:B------:R-:W-:-:S04]  /*2ce0*/  FADD R35, R36, -R35 ;  /* 0x8000002324237221 */ /* 0x000fc80000000000 */
[----:B------:R-:W-:Y:S01]  /*2cf0*/  FADD R4, R4, |R35| ;  /* 0x4000002304047221 */ /* 0x000fe20000000000 */
[----:B------:R-:W-:Y:S01]  /*2d00*/  FADD R31, R34, -R31 ;  /* 0x8000001f221f7221 */ /* 0x000fe20000000000 */
[----:B------:R-:W-:-:S04]  /*2d10*/  IADD3 R9, PT, PT, R9, 0x10, RZ ;  /* 0x0000001009097810 */ /* 0x000fc80007ffe0ff */
[----:B------:R-:W-:Y:S02]  /*2d20*/  ISETP.NE.AND P0, PT, R9, RZ, PT ;  /* 0x000000ff0900720c */ /* 0x000fe40003f05270 */
[----:B------:R-:W-:Y:S02]  /*2d30*/  IADD3 R8, PT, PT, R8, 0x2000, RZ ;  /* 0x0000200008087810 */ /* 0x000fe40007ffe0ff */
[----:B------:R-:W-:Y:S01]  /*2d40*/  IADD3 R2, PT, PT, R2, 0x2000, RZ ;  /* 0x0000200002027810 */ /* 0x000fe20007ffe0ff */
[----:B--2---:R-:W-:-:S04]  /*2d50*/  FADD R33, R33, -R32 ;  /* 0x8000002021217221 */ /* 0x004fc80000000000 */
[----:B------:R-:W-:-:S04]  /*2d60*/  FADD R4, R4, |R33| ;  /* 0x4000002104047221 */ /* 0x000fc80000000000 */
        /* <DEDUP_REMOVED lines=16> */
[----:B------:R-:W-:Y:S05]  /*2e70*/  BSYNC.RECONVERGENT B3 ;  /* 0x0000000000037941 */ /* 0x000fea0003800200 */
.L_x_1092:
[----:B------:R-:W-:-:S07]  /*2e80*/  IADD3 R4, PT, PT, R8, -0x1000, RZ ;  /* 0xfffff00008047810 */ /* 0x000fce0007ffe0ff */
.L_x_1091:
[----:B------:R-:W-:Y:S05]  /*2e90*/  BSYNC.RECONVERGENT B2 ;  /* 0x0000000000027941 */ /* 0x000fea0003800200 */
.L_x_1090:
[----:B------:R-:W-:-:S13]  /*2ea0*/  ISETP.NE.AND P0, PT, R6, RZ, PT ;  /* 0x000000ff0600720c */ /* 0x000fda0003f05270 */
[----:B------:R-:W-:Y:S05]  /*2eb0*/  @!P0 BRA `(.L_x_1089) ;  /* 0x0000000400c88947 */ /* 0x000fea0003800000 */
[----:B------:R-:W-:Y:S01]  /*2ec0*/  ISETP.GE.U32.AND P0, PT, R6, 0x8, PT ;  /* 0x000000080600780c */ /* 0x000fe20003f06070 */
[----:B------:R-:W-:Y:S01]  /*2ed0*/  BSSY.RECONVERGENT B2, `(.L_x_1094) ;  /* 0x000003d000027945 */ /* 0x000fe20003800200 */
[----:B------:R-:W-:-:S04]  /*2ee0*/  LOP3.LUT R34, R5, 0x7, RZ, 0xc0, !PT ;  /* 0x0000000705227812 */ /* 0x000fc800078ec0ff */
[----:B------:R-:W-:-:S07]  /*2ef0*/  ISETP.NE.AND P1, PT, R34, RZ, PT ;  /* 0x000000ff2200720c */ /* 0x000fce0003f25270 */
[----:B------:R-:W-:Y:S06]  /*2f00*/  @!P0 BRA `(.L_x_1095) ;  /* 0x0000000000e48947 */ /* 0x000fec0003800000 */
[----:B------:R-:W-:-:S04]  /*2f10*/  IADD3 R15, PT, PT, R4, UR8, RZ ;  /* 0x00000008040f7c10 */ /* 0x000fc8000fffe0ff */
[C---:B------:R-:W-:Y:S01]  /*2f20*/  IADD3 R27, PT, PT, R15.reuse, 0x200, RZ ;  /* 0x000002000f1b7810 */ /* 0x040fe20007ffe0ff */
[C---:B------:R-:W-:Y:S01]  /*2f30*/  IMAD.WIDE.U32 R6, R15.reuse, 0x4, R16 ;  /* 0x000000040f067825 */ /* 0x040fe200078e0010 */
[----:B------:R-:W-:-:S03]  /*2f40*/  IADD3 R37, PT, PT, R15, 0x400, RZ ;  /* 0x000004000f257810 */ /* 0x000fc60007ffe0ff */
[----:B------:R-:W-:Y:S01]  /*2f50*/  IMAD.WIDE.U32 R8, R15, 0x4, R18 ;  /* 0x000000040f087825 */ /* 0x000fe200078e0012 */
[----:B------:R0:W2:Y:S03]  /*2f60*/  LDG.E R2, desc[UR14][R6.64] ;  /* 0x0000000e06027981 */ /* 0x0000a6000c1e1900 */
[----:B------:R-:W-:Y:S01]  /*2f70*/  IMAD.WIDE.U32 R12, R27, 0x4, R16 ;  /* 0x000000041b0c7825 */ /* 0x000fe200078e0010 */
[----:B------:R1:W2:Y:S01]  /*2f80*/  LDG.E R11, desc[UR14][R8.64] ;  /* 0x0000000e080b7981 */ /* 0x0002a2000c1e1900 */
[----:B------:R-:W-:Y:S02]  /*2f90*/  IADD3 R21, PT, PT, R15, 0x600, RZ ;  /* 0x000006000f157810 */ /* 0x000fe40007ffe0ff */
[----:B------:R-:W-:Y:S01]  /*2fa0*/  IMAD.WIDE.U32 R26, R27, 0x4, R18 ;  /* 0x000000041b1a7825 */ /* 0x000fe200078e0012 */
[----:B------:R-:W3:Y:S03]  /*2fb0*/  LDG.E R28, desc[UR14][R12.64] ;  /* 0x0000000e0c1c7981 */ /* 0x000ee6000c1e1900 */
[----:B------:R-:W-:Y:S01]  /*2fc0*/  IMAD.WIDE.U32 R24, R37, 0x4, R16 ;  /* 0x0000000425187825 */ /* 0x000fe200078e0010 */
[----:B------:R-:W3:Y:S01]  /*2fd0*/  LDG.E R29, desc[UR14][R26.64] ;  /* 0x0000000e1a1d7981 */ /* 0x000ee2000c1e1900 */
[----:B------:R-:W-:-:S02]  /*2fe0*/  IADD3 R35, PT, PT, R15, 0x800, RZ ;  /* 0x000008000f237810 */ /* 0x000fc40007ffe0ff */
[----:B------:R-:W-:Y:S01]  /*2ff0*/  IMAD.WIDE.U32 R36, R37, 0x4, R18 ;  /* 0x0000000425247825 */ /* 0x000fe200078e0012 */
[----:B------:R4:W5:Y:S03]  /*3000*/  LDG.E R30, desc[UR14][R24.64] ;  /* 0x0000000e181e7981 */ /* 0x000966000c1e1900 */
[----:B------:R-:W-:Y:S01]  /*3010*/  IMAD.WIDE.U32 R22, R21, 0x4, R16 ;  /* 0x0000000415167825 */ /* 0x000fe200078e0010 */
[----:B------:R-:W5:Y:S01]  /*3020*/  LDG.E R31, desc[UR14][R36.64] ;  /* 0x0000000e241f7981 */ /* 0x000f62000c1e1900 */
        /* <DEDUP_REMOVED lines=39> */
.L_x_1095:
[----:B------:R-:W-:Y:S05]  /*32a0*/  BSYNC.RECONVERGENT B2 ;  /* 0x0000000000027941 */ /* 0x000fea0003800200 */
.L_x_1094:
[----:B------:R-:W-:Y:S05]  /*32b0*/  @!P1 BRA `(.L_x_1089) ;  /* 0x0000000000c89947 */ /* 0x000fea0003800000 */
[----:B------:R-:W-:Y:S01]  /*32c0*/  ISETP.GE.U32.AND P0, PT, R34, 0x4, PT ;  /* 0x000000042200780c */ /* 0x000fe20003f06070 */
[----:B------:R-:W-:Y:S01]  /*32d0*/  BSSY.RECONVERGENT B2, `(.L_x_1096) ;  /* 0x0000020000027945 */ /* 0x000fe20003800200 */
[----:B------:R-:W-:-:S11]  /*32e0*/  LOP3.LUT P1, RZ, R5, 0x3, RZ, 0xc0, !PT ;  /* 0x0000000305ff7812 */ /* 0x000fd6000782c0ff */
[----:B------:R-:W-:Y:S05]  /*32f0*/  @!P0 BRA `(.L_x_1097) ;  /* 0x0000000000748947 */ /* 0x000fea0003800000 */
[----:B------:R-:W-:-:S04]  /*3300*/  IADD3 R5, PT, PT, R4, UR8, RZ ;  /* 0x0000000804057c10 */ /* 0x000fc8000fffe0ff */
[C---:B------:R-:W-:Y:S01]  /*3310*/  IADD3 R15, PT, PT, R5.reuse, 0x200, RZ ;  /* 0x00000200050f7810 */ /* 0x040fe20007ffe0ff */
[C---:B------:R-:W-:Y:S01]  /*3320*/  IMAD.WIDE.U32 R6, R5.reuse, 0x4, R16 ;  /* 0x0000000405067825 */ /* 0x040fe200078e0010 */
[----:B------:R-:W-:-:S03]  /*3330*/  IADD3 R23, PT, PT, R5, 0x400, RZ ;  /* 0x0000040005177810 */ /* 0x000fc60007ffe0ff */
[----:B------:R-:W-:-:S04]  /*3340*/  IMAD.WIDE.U32 R8, R5, 0x4, R18 ;  /* 0x0000000405087825 */ /* 0x000fc800078e0012 */
[C---:B------:R-:W-:Y:S01]  /*3350*/  IMAD.WIDE.U32 R12, R15.reuse, 0x4, R16 ;  /* 0x000000040f0c7825 */ /* 0x040fe200078e0010 */
[----:B------:R-:W2:Y:S03]  /*3360*/  LDG.E R6, desc[UR14][R6.64] ;  /* 0x0000000e06067981 */ /* 0x000ea6000c1e1900 */
[----:B------:R-:W-:Y:S01]  /*3370*/  IMAD.WIDE.U32 R14, R15, 0x4, R18 ;  /* 0x000000040f0e7825 */ /* 0x000fe200078e0012 */
[----:B------:R-:W2:Y:S01]  /*3380*/  LDG.E R9, desc[UR14][R8.64] ;  /* 0x0000000e08097981 */ /* 0x000ea2000c1e1900 */
[----:B------:R-:W-:Y:S02]  /*3390*/  IADD3 R5, PT, PT, R5, 0x600, RZ ;  /* 0x0000060005057810 */ /* 0x000fe40007ffe0ff */
[C---:B------:R-:W-:Y:S01]  /*33a0*/  IMAD.WIDE.U32 R20, R23.reuse, 0x4, R16 ;  /* 0x0000000417147825 */ /* 0x040fe200078e0010 */
[----:B------:R-:W3:Y:S03]  /*33b0*/  LDG.E R12, desc[UR14][R12.64] ;  /* 0x0000000e0c0c7981 */ /* 0x000ee6000c1e1900 */
[----:B------:R-:W-:Y:S01]  /*33c0*/  IMAD.WIDE.U32 R22, R23, 0x4, R18 ;  /* 0x0000000417167825 */ /* 0x000fe200078e0012 */
[----:B------:R-:W3:Y:S03]  /*33d0*/  LDG.E R15, desc[UR14][R14.64] ;  /* 0x0000000e0e0f7981 */ /* 0x000ee6000c1e1900 */
[C---:B------:R-:W-:Y:S01]  /*33e0*/  IMAD.WIDE.U32 R24, R5.reuse, 0x4, R16 ;  /* 0x0000000405187825 */ /* 0x040fe200078e0010 */
[----:B------:R-:W4:Y:S03]  /*33f0*/  LDG.E R20, desc[UR14][R20.64] ;  /* 0x0000000e14147981 */ /* 0x000f26000c1e1900 */
[----:B------:R-:W-:Y:S01]  /*3400*/  IMAD.WIDE.U32 R26, R5, 0x4, R18 ;  /* 0x00000004051a7825 */ /* 0x000fe200078e0012 */
        /* <DEDUP_REMOVED lines=12> */
.L_x_1097:
[----:B------:R-:W-:Y:S05]  /*34d0*/  BSYNC.RECONVERGENT B2 ;  /* 0x0000000000027941 */ /* 0x000fea0003800200 */
.L_x_1096:
[----:B------:R-:W-:Y:S05]  /*34e0*/  @!P1 BRA `(.L_x_1089) ;  /* 0x00000000003c9947 */ /* 0x000fea0003800000 */
[----:B------:R-:W-:Y:S02]  /*34f0*/  LOP3.LUT R2, R3, 0xffff, RZ, 0xc0, !PT ;  /* 0x0000ffff03027812 */ /* 0x000fe400078ec0ff */
[----:B------:R-:W-:Y:S02]  /*3500*/  IADD3 R7, PT, PT, R4, UR7, RZ ;  /* 0x0000000704077c10 */ /* 0x000fe4000fffe0ff */
[----:B------:R-:W-:-:S04]  /*3510*/  LEA.HI R2, R2, 0x1, RZ, 0x17 ;  /* 0x0000000102027811 */ /* 0x000fc800078fb8ff */
[----:B------:R-:W-:-:S04]  /*3520*/  LOP3.LUT R2, R2, 0x3, RZ, 0xc0, !PT ;  /* 0x0000000302027812 */ /* 0x000fc800078ec0ff */
[----:B------:R-:W-:-:S07]  /*3530*/  IADD3 R6, PT, PT, -R2, RZ, RZ ;  /* 0x000000ff02067210 */ /* 0x000fce0007ffe1ff */
.L_x_1098:
[----:B------:R-:W-:-:S04]  /*3540*/  IMAD.WIDE.U32 R2, R7, 0x4, R16 ;  /* 0x0000000407027825 */ /* 0x000fc800078e0010 */
[C---:B------:R-:W-:Y:S02]  /*3550*/  IMAD.WIDE.U32 R4, R7.reuse, 0x4, R18 ;  /* 0x0000000407047825 */ /* 0x040fe400078e0012 */
        /* <DEDUP_REMOVED lines=8> */
.L_x_1089:
[----:B------:R-:W-:Y:S05]  /*35e0*/  BSYNC.RECONVERGENT B1 ;  /* 0x0000000000017941 */ /* 0x000fea0003800200 */
.L_x_1086:
        /* <DEDUP_REMOVED lines=32> */
[----:B------:R-:W1:Y:S04]  /*37f0*/  LDS.128 R8, [UR4+0x20] ;  /* 0x00002004ff087984 */ /* 0x000e680008000c00 */
[----:B--2---:R-:W2:Y:S04]  /*3800*/  LDS.128 R4, [UR4+0x30] ;  /* 0x00003004ff047984 */ /* 0x004ea80008000c00 */
        /* <DEDUP_REMOVED lines=16> */
.L_x_1085:
[----:B------:R-:W-:Y:S05]  /*3910*/  BSYNC.RECONVERGENT B0 ;  /* 0x0000000000007941 */ /* 0x000fea0003800200 */
.L_x_1069:
[----:B------:R-:W-:Y:S05]  /*3920*/  @P0 EXIT ;  /* 0x000000000000094d */ /* 0x000fea0003800000 */
[----:B------:R-:W3:Y:S02]  /*3930*/  LDCU.64 UR4, c[0x0][0x390] ;  /* 0x00007200ff0477ac */ /* 0x000ee40008000a00 */
[----:B---3--:R-:W-:-:S06]  /*3940*/  UIMAD.WIDE.U32 UR4, UR13, 0x4, UR4 ;  /* 0x000000040d0478a5 */ /* 0x008fcc000f8e0004 */
[----:B-12---:R-:W-:Y:S02]  /*3950*/  MOV R4, UR4 ;  /* 0x0000000400047c02 */ /* 0x006fe40008000f00 */
[----:B0-----:R-:W-:-:S05]  /*3960*/  MOV R5, UR5 ;  /* 0x0000000500057c02 */ /* 0x001fca0008000f00 */
[----:B------:R-:W-:Y:S01]  /*3970*/  STG.E desc[UR14][R4.64], R2 ;  /* 0x0000000204007986 */ /* 0x000fe2000c10190e */
[----:B------:R-:W-:Y:S05]  /*3980*/  EXIT ;  /* 0x000000000000794d */ /* 0x000fea0003800000 */
.L_x_1099:
        /* <DEDUP_REMOVED lines=15> */
.L_x_1764:


//--------------------- .text._ZN3cub18CUB_300001_SM_10006detail6reduce28DeviceReduceSingleTileKernelINS2_10policy_hubIfjN4cuda3std3__44plusIfEEE10Policy1000EN6thrust24THRUST_300001_SM_1000_NS12zip_iteratorINS7_5tupleIJNSD_6detail15normal_iteratorINSD_10device_ptrIfEEEESK_EEEEEPfjS9_ff4funcEEvT0_T1_T2_T3_T4_T6_ --------------------------
	.section	.text._ZN3cub18CUB_300001_SM_10006detail6reduce28DeviceReduceSingleTileKernelINS2_10policy_hubIfjN4cuda3std3__44plusIfEEE10Policy1000EN6thrust24THRUST_300001_SM_1000_NS12zip_iteratorINS7_5tupleIJNSD_6detail15normal_iteratorINSD_10device_ptrIfEEEESK_EEEEEPfjS9_ff4funcEEvT0_T1_T2_T3_T4_T6_,"ax",@progbits
	.align	128
        .global         _ZN3cub18CUB_300001_SM_10006detail6reduce28DeviceReduceSingleTileKernelINS2_10policy_hubIfjN4cuda3std3__44plusIfEEE10Policy1000EN6thrust24THRUST_300001_SM_1000_NS12zip_iteratorINS7_5tupleIJNSD_6detail15normal_iteratorINSD_10device_ptrIfEEEESK_EEEEEPfjS9_ff4funcEEvT0_T1_T2_T3_T4_T6_
        .type           _ZN3cub18CUB_300001_SM_10006detail6reduce28DeviceReduceSingleTileKernelINS2_10policy_hubIfjN4cuda3std3__44plusIfEEE10Policy1000EN6thrust24THRUST_300001_SM_1000_NS12zip_iteratorINS7_5tupleIJNSD_6detail15normal_iteratorINSD_10device_ptrIfEEEESK_EEEEEPfjS9_ff4funcEEvT0_T1_T2_T3_T4_T6_,@function
        .size           _ZN3cub18CUB_300001_SM_10006detail6reduce28DeviceReduceSingleTileKernelINS2_10policy_hubIfjN4cuda3std3__44plusIfEEE10Policy1000EN6thrust24THRUST_300001_SM_1000_NS12zip_iteratorINS7_5tupleIJNSD_6detail15normal_iteratorINSD_10device_ptrIfEEEESK_EEEEEPfjS9_ff4funcEEvT0_T1_T2_T3_T4_T6_,(.L_x_1765 - _ZN3cub18CUB_300001_SM_10006detail6reduce28DeviceReduceSingleTileKernelINS2_10policy_hubIfjN4cuda3std3__44plusIfEEE10Policy1000EN6thrust24THRUST_300001_SM_1000_NS12zip_iteratorINS7_5tupleIJNSD_6detail15normal_iteratorINSD_10device_ptrIfEEEESK_EEEEEPfjS9_ff4funcEEvT0_T1_T2_T3_T4_T6_)
        .other          _ZN3cub18CUB_300001_SM_10006detail6reduce28DeviceReduceSingleTileKernelINS2_10policy_hubIfjN4cuda3std3__44plusIfEEE10Policy1000EN6thrust24THRUST_300001_SM_1000_NS12zip_iteratorINS7_5tupleIJNSD_6detail15normal_iteratorINSD_10device_ptrIfEEEESK_EEEEEPfjS9_ff4funcEEvT0_T1_T2_T3_T4_T6_,@"STO_CUDA_ENTRY STV_DEFAULT"
_ZN3cub18CUB_300001_SM_10006detail6reduce28DeviceReduceSingleTileKernelINS2_10policy_hubIfjN4cuda3std3__44plusIfEEE10Policy1000EN6thrust24THRUST_300001_SM_1000_NS12zip_iteratorINS7_5tupleIJNSD_6detail15normal_iteratorINSD_10device_ptrIfEEEESK_EEEEEPfjS9_ff4funcEEvT0_T1_T2_T3_T4_T6_:
.text._ZN3cub18CUB_300001_SM_10006detail6reduce28DeviceReduceSingleTileKernelINS2_10policy_hubIfjN4cuda3std3__44plusIfEEE10Policy1000EN6thrust24THRUST_300001_SM_1000_NS12zip_iteratorINS7_5tupleIJNSD_6detail15normal_iteratorINSD_10device_ptrIfEEEESK_EEEEEPfjS9_ff4funcEEvT0_T1_T2_T3_T4_T6_:
        /* <DEDUP_REMOVED lines=13> */
.L_x_1100:
[----:B------:R-:W-:Y:S01]  /*00d0*/  ISETP.GT.U32.AND P0, PT, R6, 0x1fff, PT ;  /* 0x00001fff0600780c */ /* 0x000fe20003f04070 */
[----:B------:R-:W-:-:S12]  /*00e0*/  BSSY.RECONVERGENT B0, `(.L_x_1101) ;  /* 0x000031e000007945 */ /* 0x000fd80003800200 */
        /* <DEDUP_REMOVED lines=16> */
.L_x_1104:
[----:B------:R-:W-:Y:S05]  /*01f0*/  BSYNC.RECONVERGENT B1 ;  /* 0x0000000000017941 */ /* 0x000fea0003800200 */
.L_x_1103:
        /* <DEDUP_REMOVED lines=20> */
.L_x_1109:
        /* <DEDUP_REMOVED lines=73> */
.L_x_1108:
[----:B------:R-:W-:Y:S05]  /*07d0*/  BSYNC.RECONVERGENT B2 ;  /* 0x0000000000027941 */ /* 0x000fea0003800200 */
.L_x_1107:
        /* <DEDUP_REMOVED lines=8> */
[----:B0-----:R-:W-:-:S05]  /*0860*/  IMAD.WIDE.U32 R2, R9, 0x4, R2 ;  /* 0x0000000409027825 */ /* 0x001fca00078e0002 */
[----:B------:R-:W2:Y:S01]  /*0870*/  LDG.E R10, desc[UR6][R2.64] ;  /* 0x00000006020a7981 */ /* 0x000ea2000c1e1900 */
[----:B-1----:R-:W-:-:S03]  /*0880*/  IMAD.WIDE.U32 R4, R9, 0x4, R4 ;  /* 0x0000000409047825 */ /* 0x002fc600078e0004 */
        /* <DEDUP_REMOVED lines=32> */
.L_x_1111:
[----:B------:R-:W-:Y:S05]  /*0a90*/  BSYNC.RECONVERGENT B2 ;  /* 0x0000000000027941 */ /* 0x000fea0003800200 */
.L_x_1110:
        /* <DEDUP_REMOVED lines=27> */
.L_x_1113:
[----:B------:R-:W-:Y:S05]  /*0c50*/  BSYNC.RECONVERGENT B2 ;  /* 0x0000000000027941 */ /* 0x000fea0003800200 */
.L_x_1112:
[----:B------:R-:W-:Y:S05]  /*0c60*/  @!P1 BRA `(.L_x_1106) ;  /* 0x0000000000609947 */ /* 0x000fea0003800000 */
[----:B------:R-:W0:Y:S01]  /*0c70*/  LDC.64 R2, c[0x0][0x388] ;  /* 0x0000e200ff027b82 */ /* 0x000e220000000a00 */
[----:B------:R-:W-:-:S07]  /*0c80*/  IADD3 R8, PT, PT, -R8, RZ, RZ ;  /* 0x000000ff08087210 */ /* 0x000fce0007ffe1ff */
[----:B------:R-:W1:Y:S01]  /*0c90*/  LDC.64 R4, c[0x0][0x380] ;  /* 0x0000e000ff047b82 */ /* 0x000e620000000a00 */
[----:B0-----:R-:W-:-:S03]  /*0ca0*/  IMAD.WIDE.U32 R2, R9, 0x4, R2 ;  /* 0x0000000409027825 */ /* 0x001fc600078e0002 */
[----:B------:R-:W-:Y:S02]  /*0cb0*/  MOV R12, R2 ;  /* 0x00000002000c7202 */ /* 0x000fe40000000f00 */
[----:B------:R-:W-:Y:S01]  /*0cc0*/  MOV R13, R3 ;  /* 0x00000003000d7202 */ /* 0x000fe20000000f00 */
[----:B-1----:R-:W-:-:S03]  /*0cd0*/  IMAD.WIDE.U32 R4, R9, 0x4, R4 ;  /* 0x0000000409047825 */ /* 0x002fc600078e0004 */
[----:B------:R-:W-:Y:S02]  /*0ce0*/  MOV R10, R4 ;  /* 0x00000004000a7202 */ /* 0x000fe40000000f00 */
[----:B------:R-:W-:-:S07]  /*0cf0*/  MOV R11, R5 ;  /* 0x00000005000b7202 */ /* 0x000fce0000000f00 */
.L_x_1114:
[----:B------:R-:W-:Y:S02]  /*0d00*/  MOV R2, R10 ;  /* 0x0000000a00027202 */ /* 0x000fe40000000f00 */
[----:B------:R-:W-:Y:S02]  /*0d10*/  MOV R5, R13 ;  /* 0x0000000d00057202 */ /* 0x000fe40000000f00 */
[----:B------:R-:W-:Y:S02]  /*0d20*/  MOV R3, R11 ;  /* 0x0000000b00037202 */ /* 0x000fe40000000f00 */
[----:B------:R-:W-:-:S03]  /*0d30*/  MOV R4, R12 ;  /* 0x0000000c00047202 */ /* 0x000fc60000000f00 */
[----:B------:R-:W2:Y:S04]  /*0d40*/  LDG.E R2, desc[UR6][R2.64] ;  /* 0x0000000602027981 */ /* 0x000ea8000c1e1900 */
[----:B------:R-:W2:Y:S01]  /*0d50*/  LDG.E R5, desc[UR6][R4.64] ;  /* 0x0000000604057981 */ /* 0x000ea2000c1e1900 */
[----:B------:R-:W-:Y:S02]  /*0d60*/  IADD3 R8, PT, PT, R8, 0x1, RZ ;  /* 0x0000000108087810 */ /* 0x000fe40007ffe0ff */
[----:B------:R-:W-:Y:S02]  /*0d70*/  IADD3 R12, P1, PT, R12, 0x800, RZ ;  /* 0x000008000c0c7810 */ /* 0x000fe40007f3e0ff */
[----:B------:R-:W-:Y:S02]  /*0d80*/  ISETP.NE.AND P0, PT, R8, RZ, PT ;  /* 0x000000ff0800720c */ /* 0x000fe40003f05270 */
[----:B------:R-:W-:-:S02]  /*0d90*/  IADD3 R10, P2, PT, R10, 0x800, RZ ;  /* 0x000008000a0a7810 */ /* 0x000fc40007f5e0ff */
[----:B------:R-:W-:Y:S02]  /*0da0*/  IADD3.X R13, PT, PT, RZ, R13, RZ, P1, !PT ;  /* 0x0000000dff0d7210 */ /* 0x000fe40000ffe4ff */
[----:B------:R-:W-:Y:S01]  /*0db0*/  IADD3.X R11, PT, PT, RZ, R11, RZ, P2, !PT ;  /* 0x0000000bff0b7210 */ /* 0x000fe200017fe4ff */
[----:B--2---:R-:W-:-:S04]  /*0dc0*/  FADD R9, R2, -R5 ;  /* 0x8000000502097221 */ /* 0x004fc80000000000 */
[----:B------:R-:W-:Y:S02]  /*0dd0*/  FADD R0, |R9|, R0 ;  /* 0x0000000009007221 */ /* 0x000fe40000000200 */
[----:B------:R-:W-:Y:S05]  /*0de0*/  @P0 BRA `(.L_x_1114) ;  /* 0xfffffffc00c40947 */ /* 0x000fea000383ffff */
.L_x_1106:
[----:B------:R-:W-:Y:S05]  /*0df0*/  BSYNC.RECONVERGENT B1 ;  /* 0x0000000000017941 */ /* 0x000fea0003800200 */
.L_x_1105:
[----:B------:R-:W-:Y:S02]  /*0e00*/  ISETP.GE.U32.AND P0, PT, R6, 0x200, PT ;  /* 0x000002000600780c */ /* 0x000fe40003f06070 */
[----:B------:R-:W-:-:S11]  /*0e10*/  MOV R9, R0 ;  /* 0x0000000000097202 */ /* 0x000fd60000000f00 */
[----:B------:R-:W-:Y:S05]  /*0e20*/  @!P0 BRA `(.L_x_1115) ;  /* 0x0000000000d08947 */ /* 0x000fea0003800000 */
[----:B------:R-:W0:Y:S01]  /*0e30*/  S2R R6, SR_LANEID ;  /* 0x0000000000067919 */ /* 0x000e220000000000 */
        /* <DEDUP_REMOVED lines=31> */
[----:B------:R-:W1:Y:S04]  /*1030*/  LDS.128 R16, [UR4+0x10] ;  /* 0x00001004ff107984 */ /* 0x000e680008000c00 */
[----:B------:R-:W0:Y:S04]  /*1040*/  LDS.128 R12, [UR4+0x20] ;  /* 0x00002004ff0c7984 */ /* 0x000e280008000c00 */
[----:B------:R-:W2:Y:S04]  /*1050*/  LDS.128 R4, [UR4+0x30] ;  /* 0x00003004ff047984 */ /* 0x000ea80008000c00 */
[----:B------:R-:W3:Y:S01]  /*1060*/  LDS.128 R8, [UR4+0x40] ;  /* 0x00004004ff087984 */ /* 0x000ee20008000c00 */
[----:B-1----:R-:W-:-:S04]  /*1070*/  FADD R3, R0, R17 ;  /* 0x0000001100037221 */ /* 0x002fc80000000000 */
[----:B------:R-:W-:-:S04]  /*1080*/  FADD R0, R3, R18 ;  /* 0x0000001203007221 */ /* 0x000fc80000000000 */
[----:B------:R-:W-:-:S04]  /*1090*/  FADD R3, R0, R19 ;  /* 0x0000001300037221 */ /* 0x000fc80000000000 */
[----:B0-----:R-:W-:-:S04]  /*10a0*/  FADD R12, R3, R12 ;  /* 0x0000000c030c7221 */ /* 0x001fc80000000000 */
        /* <DEDUP_REMOVED lines=12> */
.L_x_1115:
[----:B------:R-:W0:Y:S01]  /*1170*/  S2R R4, SR_LANEID ;  /* 0x0000000000047919 */ /* 0x000e220000000000 */
[----:B------:R-:W-:-:S04]  /*1180*/  LOP3.LUT R0, R7, 0x3e0, RZ, 0xc0, !PT ;  /* 0x000003e007007812 */ /* 0x000fc800078ec0ff */
        /* <DEDUP_REMOVED lines=40> */
[C---:B------:R-:W-:Y:S02]  /*1410*/  ISETP.GT.U32.AND P1, PT, R6.reuse, 0x60, PT ;  /* 0x000000600600780c */ /* 0x040fe40003f24070 */
[----:B------:R-:W-:Y:S01]  /*1420*/  ISETP.GT.U32.AND P4, PT, R6, 0xc0, PT ;  /* 0x000000c00600780c */ /* 0x000fe20003f84070 */
[----:B-1----:R-:W-:-:S09]  /*1430*/  ULEA UR4, UR5, UR4, 0x18 ;  /* 0x0000000405047291 */ /* 0x002fd2000f8ec0ff */
[----:B------:R-:W0:Y:S04]  /*1440*/  LDS.128 R20, [UR4+0x10] ;  /* 0x00001004ff147984 */ /* 0x000e280008000c00 */
[----:B------:R-:W1:Y:S04]  /*1450*/  LDS.128 R8, [UR4+0x20] ;  /* 0x00002004ff087984 */ /* 0x000e680008000c00 */
[----:B------:R-:W2:Y:S04]  /*1460*/  LDS.128 R12, [UR4+0x30] ;  /* 0x00003004ff0c7984 */ /* 0x000ea80008000c00 */
[----:B------:R-:W3:Y:S01]  /*1470*/  LDS.128 R16, [UR4+0x40] ;  /* 0x00004004ff107984 */ /* 0x000ee20008000c00 */
[----:B0-----:R-:W-:Y:S01]  /*1480*/  @P2 FADD R0, R0, R21 ;  /* 0x0000001500002221 */ /* 0x001fe20000000000 */
[----:B------:R-:W-:-:S03]  /*1490*/  ISETP.GT.U32.AND P2, PT, R6, 0x80, PT ;  /* 0x000000800600780c */ /* 0x000fc60003f44070 */
[----:B------:R-:W-:Y:S01]  /*14a0*/  @P3 FADD R0, R0, R22 ;  /* 0x0000001600003221 */ /* 0x000fe20000000000 */
[----:B------:R-:W-:-:S03]  /*14b0*/  ISETP.GT.U32.AND P3, PT, R6, 0xa0, PT ;  /* 0x000000a00600780c */ /* 0x000fc60003f64070 */
[----:B------:R-:W-:Y:S01]  /*14c0*/  @P1 FADD R0, R0, R23 ;  /* 0x0000001700001221 */ /* 0x000fe20000000000 */
[----:B------:R-:W-:-:S05]  /*14d0*/  ISETP.GT.U32.AND P1, PT, R6, 0xe0, PT ;  /* 0x000000e00600780c */ /* 0x000fca0003f24070 */
[----:B-1----:R-:W-:Y:S01]  /*14e0*/  @P2 FADD R0, R0, R8 ;  /* 0x0000000800002221 */ /* 0x002fe20000000000 */
[----:B------:R-:W-:-:S03]  /*14f0*/  ISETP.GT.U32.AND P2, PT, R6, 0x100, PT ;  /* 0x000001000600780c */ /* 0x000fc60003f44070 */
[----:B------:R-:W-:Y:S01]  /*1500*/  @P3 FADD R0, R0, R9 ;  /* 0x0000000900003221 */ /* 0x000fe20000000000 */
[----:B------:R-:W-:-:S03]  /*1510*/  ISETP.GT.U32.AND P3, PT, R6, 0x120, PT ;  /* 0x000001200600780c */ /* 0x000fc60003f64070 */
[----:B------:R-:W-:Y:S01]  /*1520*/  @P4 FADD R0, R0, R10 ;  /* 0x0000000a00004221 */ /* 0x000fe20000000000 */
[----:B------:R-:W-:-:S03]  /*1530*/  ISETP.GT.U32.AND P4, PT, R6, 0x140, PT ;  /* 0x000001400600780c */ /* 0x000fc60003f84070 */
[----:B------:R-:W-:Y:S01]  /*1540*/  @P1 FADD R0, R0, R11 ;  /* 0x0000000b00001221 */ /* 0x000fe20000000000 */
[----:B------:R-:W-:-:S03]  /*1550*/  ISETP.GT.U32.AND P1, PT, R6, 0x160, PT ;  /* 0x000001600600780c */ /* 0x000fc60003f24070 */
[----:B--2---:R-:W-:Y:S01]  /*1560*/  @P2 FADD R0, R0, R12 ;  /* 0x0000000c00002221 */ /* 0x004fe20000000000 */
[----:B------:R-:W-:-:S03]  /*1570*/  ISETP.GT.U32.AND P2, PT, R6, 0x180, PT ;  /* 0x000001800600780c */ /* 0x000fc60003f44070 */
[----:B------:R-:W-:Y:S01]  /*1580*/  @P3 FADD R0, R0, R13 ;  /* 0x0000000d00003221 */ /* 0x000fe20000000000 */
[----:B------:R-:W-:-:S03]  /*1590*/  ISETP.GT.U32.AND P3, PT, R6, 0x1a0, PT ;  /* 0x000001a00600780c */ /* 0x000fc60003f64070 */
[----:B------:R-:W-:Y:S01]  /*15a0*/  @P4 FADD R0, R0, R14 ;  /* 0x0000000e00004221 */ /* 0x000fe20000000000 */
[----:B------:R-:W-:-:S03]  /*15b0*/  ISETP.GT.U32.AND P4, PT, R6, 0x1c0, PT ;  /* 0x000001c00600780c */ /* 0x000fc60003f84070 */
[----:B------:R-:W-:Y:S01]  /*15c0*/  @P1 FADD R0, R0, R15 ;  /* 0x0000000f00001221 */ /* 0x000fe20000000000 */
[----:B------:R-:W-:-:S03]  /*15d0*/  ISETP.GT.U32.AND P1, PT, R6, 0x1e0, PT ;  /* 0x000001e00600780c */ /* 0x000fc60003f24070 */
[----:B---3--:R-:W-:-:S04]  /*15e0*/  @P2 FADD R0, R0, R16 ;  /* 0x0000001000002221 */ /* 0x008fc80000000000 */
[----:B------:R-:W-:-:S04]  /*15f0*/  @P3 FADD R0, R0, R17 ;  /* 0x0000001100003221 */ /* 0x000fc80000000000 */
[----:B------:R-:W-:-:S04]  /*1600*/  @P4 FADD R0, R0, R18 ;  /* 0x0000001200004221 */ /* 0x000fc80000000000 */
[----:B------:R-:W-:Y:S01]  /*1610*/  @P1 FADD R0, R0, R19 ;  /* 0x0000001300001221 */ /* 0x000fe20000000000 */
[----:B------:R-:W-:Y:S06]  /*1620*/  BRA `(.L_x_1116) ;  /* 0x0000001c00247947 */ /* 0x000fec0003800000 */
.L_x_1102:
[----:B------:R-:W0:Y:S01]  /*1630*/  S2R R0, SR_TID.X ;  /* 0x0000000000007919 */ /* 0x000e220000002100 */
[----:B------:R-:W0:Y:S08]  /*1640*/  LDC.64 R4, c[0x0][0x380] ;  /* 0x0000e000ff047b82 */ /* 0x000e300000000a00 */
[----:B------:R-:W1:Y:S01]  /*1650*/  LDC.64 R8, c[0x0][0x388] ;  /* 0x0000e200ff087b82 */ /* 0x000e620000000a00 */
[----:B0-----:R-:W-:-:S04]  /*1660*/  IMAD.WIDE.U32 R4, R0, 0x4, R4 ;  /* 0x0000000400047825 */ /* 0x001fc800078e0004 */
[----:B-1----:R-:W-:Y:S01]  /*1670*/  IMAD.WIDE.U32 R8, R0, 0x4, R8 ;  /* 0x0000000400087825 */ /* 0x002fe200078e0008 */
[----:B------:R-:W2:Y:S04]  /*1680*/  LDG.E R18, desc[UR6][R4.64+0x6000] ;  /* 0x0060000604127981 */ /* 0x000ea8000c1e1900 */
[----:B------:R-:W3:Y:S04]  /*1690*/  LDG.E R17, desc[UR6][R4.64+0x6800] ;  /* 0x0068000604117981 */ /* 0x000ee8000c1e1900 */
[----:B------:R-:W2:Y:S04]  /*16a0*/  LDG.E R3, desc[UR6][R8.64+0x6000] ;  /* 0x0060000608037981 */ /* 0x000ea8000c1e1900 */
[----:B------:R-:W3:Y:S04]  /*16b0*/  LDG.E R12, desc[UR6][R8.64+0x6800] ;  /* 0x00680006080c7981 */ /* 0x000ee8000c1e1900 */
[----:B------:R-:W4:Y:S04]  /*16c0*/  LDG.E R15, desc[UR6][R4.64+0x7000] ;  /* 0x00700006040f7981 */ /* 0x000f28000c1e1900 */
[----:B------:R-:W5:Y:S04]  /*16d0*/  LDG.E R16, desc[UR6][R4.64+0x7800] ;  /* 0x0078000604107981 */ /* 0x000f68000c1e1900 */
        /* <DEDUP_REMOVED lines=27> */
[----:B---3--:R-:W-:-:S04]  /*1890*/  FADD R12, R17, -R12 ;  /* 0x8000000c110c7221 */ /* 0x008fc80000000000 */
[----:B------:R-:W-:Y:S01]  /*18a0*/  FADD R3, |R3|, |R12| ;  /* 0x4000000c03037221 */ /* 0x000fe20000000200 */
[----:B----4-:R-:W-:Y:S01]  /*18b0*/  FADD R2, R15, -R2 ;  /* 0x800000020f027221 */ /* 0x010fe20000000000 */
[----:B-----5:R-:W-:-:S04]  /*18c0*/  FADD R11, R16, -R11 ;  /* 0x8000000b100b7221 */ /* 0x020fc80000000000 */
[----:B------:R-:W-:Y:S01]  /*18d0*/  FADD R12, |R2|, |R11| ;  /* 0x4000000b020c7221 */ /* 0x000fe20000000200 */
[----:B------:R-:W-:-:S04]  /*18e0*/  IADD3 R2, PT, PT, R6, -0x2000, RZ ;  /* 0xffffe00006027810 */ /* 0x000fc80007ffe0ff */
[----:B------:R-:W-:Y:S01]  /*18f0*/  ISETP.GE.U32.AND P0, PT, R2, 0x2000, PT ;  /* 0x000020000200780c */ /* 0x000fe20003f06070 */
[----:B------:R-:W-:Y:S01]  /*1900*/  FADD R12, R3, R12 ;  /* 0x0000000c030c7221 */ /* 0x000fe20000000000 */
[----:B------:R-:W-:Y:S02]  /*1910*/  HFMA2 R3, -RZ, RZ, 0, 0.0078125 ;  /* 0x00002000ff037431 */ /* 0x000fe400000001ff */
[----:B------:R-:W-:Y:S01]  /*1920*/  FADD R27, R27, -R28 ;  /* 0x8000001c1b1b7221 */ /* 0x000fe20000000000 */
[----:B------:R-:W-:Y:S01]  /*1930*/  FADD R30, R29, -R30 ;  /* 0x8000001e1d1e7221 */ /* 0x000fe20000000000 */
[----:B------:R-:W-:Y:S01]  /*1940*/  FADD R31, R31, -R32 ;  /* 0x800000201f1f7221 */ /* 0x000fe20000000000 */
[----:B------:R-:W-:Y:S02]  /*1950*/  FADD R34, R33, -R34 ;  /* 0x8000002221227221 */ /* 0x000fe40000000000 */
[----:B------:R-:W-:Y:S02]  /*1960*/  FADD R27, |R27|, |R30| ;  /* 0x4000001e1b1b7221 */ /* 0x000fe40000000200 */
[----:B------:R-:W-:-:S04]  /*1970*/  FADD R34, |R31|, |R34| ;  /* 0x400000221f227221 */ /* 0x000fc80000000200 */
[----:B------:R-:W-:Y:S01]  /*1980*/  FADD R27, R27, R34 ;  /* 0x000000221b1b7221 */ /* 0x000fe20000000000 */
[----:B------:R-:W-:Y:S01]  /*1990*/  FADD R35, R35, -R36 ;  /* 0x8000002423237221 */ /* 0x000fe20000000000 */
[----:B------:R-:W-:Y:S01]  /*19a0*/  FADD R38, R37, -R38 ;  /* 0x8000002625267221 */ /* 0x000fe20000000000 */
[----:B------:R-:W-:Y:S01]  /*19b0*/  FADD R25, R26, -R25 ;  /* 0x800000191a197221 */ /* 0x000fe20000000000 */
        /* <DEDUP_REMOVED lines=10> */
[----:B------:R-:W-:Y:S02]  /*1a60*/  FADD R7, R7, R10 ;  /* 0x0000000a07077221 */ /* 0x000fe40000000000 */
[----:B------:R-:W-:Y:S02]  /*1a70*/  FADD R24, R27, R24 ;  /* 0x000000181b187221 */ /* 0x000fe40000000000 */
[----:B------:R-:W-:-:S04]  /*1a80*/  FADD R7, R7, R12 ;  /* 0x0000000c07077221 */ /* 0x000fc80000000000 */
[----:B------:R-:W-:Y:S01]  /*1a90*/  FADD R43, R24, R7 ;  /* 0x00000007182b7221 */ /* 0x000fe20000000000 */
[----:B------:R-:W-:Y:S06]  /*1aa0*/  @!P0 BRA `(.L_x_1117) ;  /* 0x00000004002c8947 */ /* 0x000fec0003800000 */
[----:B------:R-:W0:Y:S01]  /*1ab0*/  LDC R12, c[0x0][0x398] ;  /* 0x0000e600ff0c7b82 */ /* 0x000e220000000800 */
[----:B------:R-:W-:-:S07]  /*1ac0*/  MOV R3, 0x2000 ;  /* 0x0000200000037802 */ /* 0x000fce0000000f00 */
.L_x_1119:
        /* <DEDUP_REMOVED lines=34> */
[----:B0-----:R-:W-:-:S04]  /*1cf0*/  MOV R6, R12 ;  /* 0x0000000c00067202 */ /* 0x001fc80000000f00 */
[----:B------:R-:W-:-:S04]  /*1d00*/  IADD3 R7, PT, PT, -R3, R6, RZ ;  /* 0x0000000603077210 */ /* 0x000fc80007ffe1ff */
[----:B------:R-:W-:Y:S01]  /*1d10*/  ISETP.GE.U32.AND P0, PT, R7, 0x2000, PT ;  /* 0x000020000700780c */ /* 0x000fe20003f06070 */
        /* <DEDUP_REMOVED lines=33> */
[----:B------:R-:W-:-:S04]  /*1f30*/  IADD3 R3, PT, PT, R3, 0x2000, RZ ;  /* 0x0000200003037810 */ /* 0x000fc80007ffe0ff */
[----:B------:R-:W-:-:S13]  /*1f40*/  ISETP.GT.U32.AND P0, PT, R3, R2, PT ;  /* 0x000000020300720c */ /* 0x000fda0003f04070 */
[----:B------:R-:W-:Y:S05]  /*1f50*/  @!P0 BRA `(.L_x_1119) ;  /* 0xfffffff800dc8947 */ /* 0x000fea000383ffff */
.L_x_1117:
[----:B------:R-:W-:Y:S01]  /*1f60*/  IADD3 R5, PT, PT, -R3, R6, RZ ;  /* 0x0000000603057210 */ /* 0x000fe20007ffe1ff */
[----:B------:R-:W-:Y:S03]  /*1f70*/  BSSY.RECONVERGENT B1, `(.L_x_1118) ;  /* 0x0000102000017945 */ /* 0x000fe60003800200 */
[----:B------:R-:W-:-:S04]  /*1f80*/  ISETP.GE.AND P0, PT, R0, R5, PT ;  /* 0x000000050000720c */ /* 0x000fc80003f06270 */
[----:B------:R-:W-:-:S13]  /*1f90*/  ISETP.GE.U32.OR P0, PT, R3, R6, P0 ;  /* 0x000000060300720c */ /* 0x000fda0000706470 */
[----:B------:R-:W-:Y:S05]  /*1fa0*/  @P0 BRA `(.L_x_1120) ;  /* 0x0000000c00f80947 */ /* 0x000fea0003800000 */
[----:B------:R-:W-:Y:S01]  /*1fb0*/  LOP3.LUT R2, RZ, R0, RZ, 0x33, !PT ;  /* 0x00000000ff027212 */ /* 0x000fe200078e33ff */
[----:B------:R-:W-:Y:S03]  /*1fc0*/  BSSY.RECONVERGENT B2, `(.L_x_1121) ;  /* 0x0000084000027945 */ /* 0x000fe60003800200 */
[----:B------:R-:W-:-:S04]  /*1fd0*/  IADD3 R2, PT, PT, -R3, R6, R2 ;  /* 0x0000000603027210 */ /* 0x000fc80007ffe102 */
[C---:B------:R-:W-:Y:S02]  /*1fe0*/  ISETP.GE.U32.AND P0, PT, R2.reuse, 0x1e00, PT ;  /* 0x00001e000200780c */ /* 0x040fe40003f06070 */
[----:B------:R-:W-:Y:S02]  /*1ff0*/  LEA.HI R4, R2, 0x1, RZ, 0x17 ;  /* 0x0000000102047811 */ /* 0x000fe400078fb8ff */
[----:B------:R-:W-:Y:S02]  /*2000*/  MOV R2, R0 ;  /* 0x0000000000027202 */ /* 0x000fe40000000f00 */
[----:B------:R-:W-:-:S07]  /*2010*/  LOP3.LUT R5, R4, 0xf, RZ, 0xc0, !PT ;  /* 0x0000000f04057812 */ /* 0x000fce00078ec0ff */
[----:B------:R-:W-:Y:S05]  /*2020*/  @!P0 BRA `(.L_x_1122) ;  /* 0x0000000400f48947 */ /* 0x000fea0003800000 */
[----:B------:R-:W-:Y:S01]  /*2030*/  LOP3.LUT R8, R4, 0xfffff0, RZ, 0xc0, !PT ;  /* 0x00fffff004087812 */ /* 0x000fe200078ec0ff */
[----:B------:R-:W-:Y:S01]  /*2040*/  BSSY.RECONVERGENT B3, `(.L_x_1123) ;  /* 0x000007a000037945 */ /* 0x000fe20003800200 */
[C---:B------:R-:W-:Y:S02]  /*2050*/  LOP3.LUT R7, R0.reuse, 0x1000, RZ, 0xfc, !PT ;  /* 0x0000100000077812 */ /* 0x040fe400078efcff */
[----:B------:R-:W-:Y:S02]  /*2060*/  IADD3 R2, PT, PT, R0, R3, RZ ;  /* 0x0000000300027210 */ /* 0x000fe40007ffe0ff */
[----:B------:R-:W-:-:S07]  /*2070*/  IADD3 R8, PT, PT, -R8, RZ, RZ ;  /* 0x000000ff08087210 */ /* 0x000fce0007ffe1ff */
.L_x_1124:
[----:B------:R-:W0:Y:S01]  /*2080*/  LDC.64 R22, c[0x0][0x380] ;  /* 0x0000e000ff167b82 */ /* 0x000e220000000a00 */
[----:B------:R-:W-:-:S07]  /*2090*/  IADD3 R17, PT, PT, R2, 0x200, RZ ;  /* 0x0000020002117810 */ /* 0x000fce0007ffe0ff */
[----:B------:R-:W1:Y:S01]  /*20a0*/  LDC.64 R20, c[0x0][0x388] ;  /* 0x0000e200ff147b82 */ /* 0x000e620000000a00 */
[C---:B------:R-:W-:Y:S02]  /*20b0*/  IADD3 R29, PT, PT, R2.reuse, 0x400, RZ ;  /* 0x00000400021d7810 */ /* 0x040fe40007ffe0ff */
[C---:B------:R-:W-:Y:S02]  /*20c0*/  IADD3 R9, PT, PT, R2.reuse, 0x600, RZ ;  /* 0x0000060002097810 */ /* 0x040fe40007ffe0ff */
[C---:B------:R-:W-:Y:S01]  /*20d0*/  IADD3 R25, PT, PT, R2.reuse, 0x800, RZ ;  /* 0x0000080002197810 */ /* 0x040fe20007ffe0ff */
[----:B0-----:R-:W-:-:S04]  /*20e0*/  IMAD.WIDE.U32 R10, R2, 0x4, R22 ;  /* 0x00000004020a7825 */ /* 0x001fc800078e0016 */
[C---:B------:R-:W-:Y:S01]  /*20f0*/  IMAD.WIDE.U32 R14, R17.reuse, 0x4, R22 ;  /* 0x00000004110e7825 */ /* 0x040fe200078e0016 */
[----:B------:R0:W2:Y:S03]  /*2100*/  LDG.E R45, desc[UR6][R10.64] ;  /* 0x000000060a2d7981 */ /* 0x0000a6000c1e1900 */
[C-C-:B-1----:R-:W-:Y:S01]  /*2110*/  IMAD.WIDE.U32 R12, R2.reuse, 0x4, R20.reuse ;  /* 0x00000004020c7825 */ /* 0x142fe200078e0014 */
[----:B------:R-:W3:Y:S03]  /*2120*/  LDG.E R42, desc[UR6][R14.64] ;  /* 0x000000060e2a7981 */ /* 0x000ee6000c1e1900 */
[----:B------:R-:W-:Y:S01]  /*2130*/  IMAD.WIDE.U32 R16, R17, 0x4, R20 ;  /* 0x0000000411107825 */ /* 0x000fe200078e0014 */
[----:B------:R1:W2:Y:S03]  /*2140*/  LDG.E R6, desc[UR6][R12.64] ;  /* 0x000000060c067981 */ /* 0x0002a6000c1e1900 */
[C---:B------:R-:W-:Y:S01]  /*2150*/  IMAD.WIDE.U32 R18, R29.reuse, 0x4, R22 ;  /* 0x000000041d127825 */ /* 0x040fe200078e0016 */
[----:B------:R-:W3:Y:S03]  /*2160*/  LDG.E R41, desc[UR6][R16.64] ;  /* 0x0000000610297981 */ /* 0x000ee6000c1e1900 */
[----:B------:R-:W-:Y:S01]  /*2170*/  IMAD.WIDE.U32 R28, R29, 0x4, R20 ;  /* 0x000000041d1c7825 */ /* 0x000fe200078e0014 */
[----:B------:R4:W5:Y:S03]  /*2180*/  LDG.E R40, desc[UR6][R18.64] ;  /* 0x0000000612287981 */ /* 0x000966000c1e1900 */
[C---:B------:R-:W-:Y:S01]  /*2190*/  IMAD.WIDE.U32 R30, R9.reuse, 0x4, R22 ;  /* 0x00000004091e7825 */ /* 0x040fe200078e0016 */
[----:B------:R-:W5:Y:S03]  /*21a0*/  LDG.E R39, desc[UR6][R28.64] ;  /* 0x000000061c277981 */ /* 0x000f66000c1e1900 */
[----:B0-----:R-:W-:Y:S01]  /*21b0*/  IMAD.WIDE.U32 R10, R9, 0x4, R20 ;  /* 0x00000004090a7825 */ /* 0x001fe200078e0014 */
[C---:B------:R-:W-:Y:S01]  /*21c0*/  IADD3 R9, PT, PT, R2.reuse, 0xa00, RZ ;  /* 0x00000a0002097810 */ /* 0x040fe20007ffe0ff */
[----:B------:R-:W5:Y:S02]  /*21d0*/  LDG.E R38, desc[UR6][R30.64] ;  /* 0x000000061e267981 */ /* 0x000f64000c1e1900 */
[C---:B------:R-:W-:Y:S01]  /*21e0*/  IMAD.WIDE.U32 R26, R25.reuse, 0x4, R22 ;  /* 0x00000004191a7825 */ /* 0x040fe200078e0016 */
[----:B-1----:R-:W-:Y:S01]  /*21f0*/  IADD3 R13, PT, PT, R2, 0xc00, RZ ;  /* 0x00000c00020d7810 */ /* 0x002fe20007ffe0ff */
[----:B------:R0:W5:Y:S02]  /*2200*/  LDG.E R37, desc[UR6][R10.64] ;  /* 0x000000060a257981 */ /* 0x000164000c1e1900 */
[----:B------:R-:W-:-:S02]  /*2210*/  IMAD.WIDE.U32 R14, R25, 0x4, R20 ;  /* 0x00000004190e7825 */ /* 0x000fc400078e0014 */
[----:B------:R-:W5:Y:S02]  /*2220*/  LDG.E R36, desc[UR6][R26.64] ;  /* 0x000000061a247981 */ /* 0x000f64000c1e1900 */
[C---:B------:R-:W-:Y:S02]  /*2230*/  IMAD.WIDE.U32 R24, R9.reuse, 0x4, R22 ;  /* 0x0000000409187825 */ /* 0x040fe400078e0016 */
[----:B------:R1:W5:Y:S02]  /*2240*/  LDG.E R35, desc[UR6][R14.64] ;  /* 0x000000060e237981 */ /* 0x000364000c1e1900 */
[----:B----4-:R-:W-:Y:S01]  /*2250*/  IMAD.WIDE.U32 R18, R9, 0x4, R20 ;  /* 0x0000000409127825 */ /* 0x010fe200078e0014 */
[C---:B------:R-:W-:Y:S01]  /*2260*/  IADD3 R9, PT, PT, R2.reuse, 0xe00, RZ ;  /* 0x00000e0002097810 */ /* 0x040fe20007ffe0ff */
[----:B------:R-:W4:Y:S02]  /*2270*/  LDG.E R34, desc[UR6][R24.64] ;  /* 0x0000000618227981 */ /* 0x000f24000c1e1900 */
[C---:B------:R-:W-:Y:S01]  /*2280*/  IMAD.WIDE.U32 R16, R13.reuse, 0x4, R22 ;  /* 0x000000040d107825 */ /* 0x040fe200078e0016 */
[----:B------:R-:W-:Y:S01]  /*2290*/  IADD3 R49, PT, PT, R2, 0x1000, RZ ;  /* 0x0000100002317810 */ /* 0x000fe20007ffe0ff */
[----:B------:R-:W4:Y:S02]  /*22a0*/  LDG.E R33, desc[UR6][R18.64] ;  /* 0x0000000612217981 */ /* 0x000f24000c1e1900 */
[----:B------:R-:W-:-:S02]  /*22b0*/  IMAD.WIDE.U32 R12, R13, 0x4, R20 ;  /* 0x000000040d0c7825 */ /* 0x000fc400078e0014 */
[----:B------:R1:W4:Y:S02]  /*22c0*/  LDG.E R32, desc[UR6][R16.64] ;  /* 0x0000000610207981 */ /* 0x000324000c1e1900 */
[C---:B0-----:R-:W-:Y:S02]  /*22d0*/  IMAD.WIDE.U32 R10, R9.reuse, 0x4, R22 ;  /* 0x00000004090a7825 */ /* 0x041fe400078e0016 */
[----:B------:R0:W4:Y:S02]  /*22e0*/  LDG.E R31, desc[UR6][R12.64] ;  /* 0x000000060c1f7981 */ /* 0x000124000c1e1900 */
[----:B-1----:R-:W-:Y:S01]  /*22f0*/  IMAD.WIDE.U32 R14, R9, 0x4, R20 ;  /* 0x00000004090e7825 */ /* 0x002fe200078e0014 */
[----:B------:R-:W-:Y:S01]  /*2300*/  IADD3 R9, PT, PT, R2, 0x1200, RZ ;  /* 0x0000120002097810 */ /* 0x000fe20007ffe0ff */
[----:B------:R1:W4:Y:S02]  /*2310*/  LDG.E R30, desc[UR6][R10.64] ;  /* 0x000000060a1e7981 */ /* 0x000324000c1e1900 */
[----:B------:R-:W-:-:S02]  /*2320*/  IMAD.WIDE.U32 R26, R49, 0x4, R22 ;  /* 0x00000004311a7825 */ /* 0x000fc400078e0016 */
[----:B------:R-:W4:Y:S02]  /*2330*/  LDG.E R29, desc[UR6][R14.64] ;  /* 0x000000060e1d7981 */ /* 0x000f24000c1e1900 */
[----:B------:R-:W-:Y:S01]  /*2340*/  IMAD.WIDE.U32 R48, R49, 0x4, R20 ;  /* 0x0000000431307825 */ /* 0x000fe200078e0014 */
[C---:B------:R-:W-:Y:S01]  /*2350*/  IADD3 R17, PT, PT, R2.reuse, 0x1400, RZ ;  /* 0x0000140002117810 */ /* 0x040fe20007ffe0ff */
[----:B------:R-:W4:Y:S02]  /*2360*/  LDG.E R28, desc[UR6][R26.64] ;  /* 0x000000061a1c7981 */ /* 0x000f24000c1e1900 */
[C---:B------:R-:W-:Y:S01]  /*2370*/  IMAD.WIDE.U32 R24, R9.reuse, 0x4, R22 ;  /* 0x0000000409187825 */ /* 0x040fe200078e0016 */
[----:B------:R-:W-:Y:S01]  /*2380*/  IADD3 R53, PT, PT, R2, 0x1600, RZ ;  /* 0x0000160002357810 */ /* 0x000fe20007ffe0ff */
[----:B------:R-:W4:Y:S02]  /*2390*/  LDG.E R19, desc[UR6][R48.64] ;  /* 0x0000000630137981 */ /* 0x000f24000c1e1900 */
[----:B0-----:R-:W-:-:S02]  /*23a0*/  IMAD.WIDE.U32 R12, R9, 0x4, R20 ;  /* 0x00000004090c7825 */ /* 0x001fc400078e0014 */
[----:B------:R0:W4:Y:S02]  /*23b0*/  LDG.E R18, desc[UR6][R24.64] ;  /* 0x0000000618127981 */ /* 0x000124000c1e1900 */
[----:B------:R-:W-:Y:S01]  /*23c0*/  IMAD.WIDE.U32 R46, R17, 0x4, R22 ;  /* 0x00000004112e7825 */ /* 0x000fe200078e0016 */
[----:B------:R-:W-:-:S03]  /*23d0*/  IADD3 R9, PT, PT, R2, 0x1800, RZ ;  /* 0x0000180002097810 */ /* 0x000fc60007ffe0ff */
[----:B-1----:R-:W-:Y:S01]  /*23e0*/  IMAD.WIDE.U32 R10, R17, 0x4, R20 ;  /* 0x00000004110a7825 */ /* 0x002fe200078e0014 */
[----:B------:R1:W4:Y:S01]  /*23f0*/  LDG.E R16, desc[UR6][R46.64] ;  /* 0x000000062e107981 */ /* 0x000322000c1e1900 */
[----:B0-----:R-:W-:-:S03]  /*2400*/  IADD3 R25, PT, PT, R2, 0x1a00, RZ ;  /* 0x00001a0002197810 */ /* 0x001fc60007ffe0ff */
[----:B------:R-:W4:Y:S01]  /*2410*/  LDG.E R17, desc[UR6][R12.64] ;  /* 0x000000060c117981 */ /* 0x000f22000c1e1900 */
[----:B------:R-:W-:-:S03]  /*2420*/  IMAD.WIDE.U32 R26, R53, 0x4, R22 ;  /* 0x00000004351a7825 */ /* 0x000fc600078e0016 */
[----:B------:R-:W4:Y:S01]  /*2430*/  LDG.E R15, desc[UR6][R10.64] ;  /* 0x000000060a0f7981 */ /* 0x000f22000c1e1900 */
[----:B------:R-:W-:-:S03]  /*2440*/  IMAD.WIDE.U32 R52, R53, 0x4, R20 ;  /* 0x0000000435347825 */ /* 0x000fc600078e0014 */
[----:B------:R0:W4:Y:S01]  /*2450*/  LDG.E R14, desc[UR6][R26.64] ;  /* 0x000000061a0e7981 */ /* 0x000122000c1e1900 */
[----:B-1----:R-:W-:-:S03]  /*2460*/  IMAD.WIDE.U32 R46, R25, 0x4, R22 ;  /* 0x00000004192e7825 */ /* 0x002fc600078e0016 */
[----:B------:R-:W4:Y:S01]  /*2470*/  LDG.E R13, desc[UR6][R52.64] ;  /* 0x00000006340d7981 */ /* 0x000f22000c1e1900 */
[C---:B------:R-:W-:Y:S01]  /*2480*/  IMAD.WIDE.U32 R50, R9.reuse, 0x4, R22 ;  /* 0x0000000409327825 */ /* 0x040fe200078e0016 */
[C---:B------:R-:W-:Y:S02]  /*2490*/  IADD3 R44, PT, PT, R2.reuse, 0x1e00, RZ ;  /* 0x00001e00022c7810 */ /* 0x040fe40007ffe0ff */
[----:B------:R-:W4:Y:S01]  /*24a0*/  LDG.E R10, desc[UR6][R46.64] ;  /* 0x000000062e0a7981 */ /* 0x000f22000c1e1900 */
[--C-:B------:R-:W-:Y:S01]  /*24b0*/  IMAD.WIDE.U32 R48, R9, 0x4, R20.reuse ;  /* 0x0000000409307825 */ /* 0x100fe200078e0014 */
[----:B0-----:R-:W-:Y:S02]  /*24c0*/  IADD3 R27, PT, PT, R2, 0x1c00, RZ ;  /* 0x00001c00021b7810 */ /* 0x001fe40007ffe0ff */
[----:B------:R-:W4:Y:S01]  /*24d0*/  LDG.E R12, desc[UR6][R50.64] ;  /* 0x00000006320c7981 */ /* 0x000f22000c1e1900 */
[----:B------:R-:W-:-:S03]  /*24e0*/  IMAD.WIDE.U32 R24, R25, 0x4, R20 ;  /* 0x0000000419187825 */ /* 0x000fc600078e0014 */
[----:B------:R-:W4:Y:S04]  /*24f0*/  LDG.E R11, desc[UR6][R48.64] ;  /* 0x00000006300b7981 */ /* 0x000f28000c1e1900 */
[----:B------:R0:W4:Y:S02]  /*2500*/  LDG.E R9, desc[UR6][R24.64] ;  /* 0x0000000618097981 */ /* 0x000124000c1e1900 */
[----:B0-----:R-:W-:-:S04]  /*2510*/  IMAD.WIDE.U32 R24, R27, 0x4, R22 ;  /* 0x000000041b187825 */ /* 0x001fc800078e0016 */
[----:B------:R-:W-:-:S04]  /*2520*/  IMAD.WIDE.U32 R26, R27, 0x4, R20 ;  /* 0x000000041b1a7825 */ /* 0x000fc800078e0014 */
[C---:B------:R-:W-:Y:S02]  /*2530*/  IMAD.WIDE.U32 R22, R44.reuse, 0x4, R22 ;  /* 0x000000042c167825 */ /* 0x040fe400078e0016 */
[----:B------:R-:W4:Y:S02]  /*2540*/  LDG.E R27, desc[UR6][R26.64] ;  /* 0x000000061a1b7981 */ /* 0x000f24000c1e1900 */
[----:B------:R-:W-:Y:S02]  /*2550*/  IMAD.WIDE.U32 R20, R44, 0x4, R20 ;  /* 0x000000042c147825 */ /* 0x000fe400078e0014 */
[----:B------:R-:W4:Y:S04]  /*2560*/  LDG.E R44, desc[UR6][R24.64] ;  /* 0x00000006182c7981 */ /* 0x000f28000c1e1900 */
[----:B------:R-:W4:Y:S04]  /*2570*/  LDG.E R22, desc[UR6][R22.64] ;  /* 0x0000000616167981 */ /* 0x000f28000c1e1900 */
[----:B------:R-:W4:Y:S01]  /*2580*/  LDG.E R21, desc[UR6][R20.64] ;  /* 0x0000000614157981 */ /* 0x000f22000c1e1900 */
[----:B------:R-:W-:-:S04]  /*2590*/  IADD3 R8, PT, PT, R8, 0x10, RZ ;  /* 0x0000001008087810 */ /* 0x000fc80007ffe0ff */
[----:B------:R-:W-:Y:S02]  /*25a0*/  ISETP.NE.AND P0, PT, R8, RZ, PT ;  /* 0x000000ff0800720c */ /* 0x000fe40003f05270 */
[----:B------:R-:W-:Y:S02]  /*25b0*/  IADD3 R7, PT, PT, R7, 0x2000, RZ ;  /* 0x0000200007077810 */ /* 0x000fe40007ffe0ff */
[----:B------:R-:W-:Y:S01]  /*25c0*/  IADD3 R2, PT, PT, R2, 0x2000, RZ ;  /* 0x0000200002027810 */ /* 0x000fe20007ffe0ff */
[----:B--2---:R-:W-:-:S04]  /*25d0*/  FADD R6, R45, -R6 ;  /* 0x800000062d067221 */ /* 0x004fc80000000000 */
[----:B------:R-:W-:Y:S01]  /*25e0*/  FADD R6, |R6|, R43 ;  /* 0x0000002b06067221 */ /* 0x000fe20000000200 */
[----:B---3--:R-:W-:-:S04]  /*25f0*/  FADD R41, R42, -R41 ;  /* 0x800000292a297221 */ /* 0x008fc80000000000 */
[----:B------:R-:W-:Y:S01]  /*2600*/  FADD R6, R6, |R41| ;  /* 0x4000002906067221 */ /* 0x000fe20000000000 */
[----:B-----5:R-:W-:-:S04]  /*2610*/  FADD R39, R40, -R39 ;  /* 0x8000002728277221 */ /* 0x020fc80000000000 */
[----:B------:R-:W-:Y:S01]  /*2620*/  FADD R6, R6, |R39| ;  /* 0x4000002706067221 */ /* 0x000fe20000000000 */
[----:B------:R-:W-:-:S04]  /*2630*/  FADD R37, R38, -R37 ;  /* 0x8000002526257221 */ /* 0x000fc80000000000 */
        /* <DEDUP_REMOVED lines=27> */
.L_x_1123:
[----:B------:R-:W-:-:S07]  /*27f0*/  IADD3 R2, PT, PT, R7, -0x1000, RZ ;  /* 0xfffff00007027810 */ /* 0x000fce0007ffe0ff */
.L_x_1122:
[----:B------:R-:W-:Y:S05]  /*2800*/  BSYNC.RECONVERGENT B2 ;  /* 0x0000000000027941 */ /* 0x000fea0003800200 */
.L_x_1121:
        /* <DEDUP_REMOVED lines=8> */
[----:B------:R-:W-:-:S04]  /*2890*/  IADD3 R11, PT, PT, R2, R3, RZ ;  /* 0x00000003020b7210 */ /* 0x000fc80007ffe0ff */
[C---:B------:R-:W-:Y:S02]  /*28a0*/  IADD3 R29, PT, PT, R11.reuse, 0x200, RZ ;  /* 0x000002000b1d7810 */ /* 0x040fe40007ffe0ff */
[C---:B------:R-:W-:Y:S01]  /*28b0*/  IADD3 R33, PT, PT, R11.reuse, 0x400, RZ ;  /* 0x000004000b217810 */ /* 0x040fe20007ffe0ff */
[----:B------:R-:W1:Y:S01]  /*28c0*/  LDC.64 R6, c[0x0][0x388] ;  /* 0x0000e200ff067b82 */ /* 0x000e620000000a00 */
        /* <DEDUP_REMOVED lines=8> */
[----:B------:R-:W2:Y:S03]  /*2950*/  LDG.E R18, desc[UR6][R14.64] ;  /* 0x000000060e127981 */ /* 0x000ea6000c1e1900 */
[C---:B------:R-:W-:Y:S01]  /*2960*/  IMAD.WIDE.U32 R30, R33.reuse, 0x4, R8 ;  /* 0x00000004211e7825 */ /* 0x040fe200078e0008 */
[----:B------:R-:W3:Y:S03]  /*2970*/  LDG.E R20, desc[UR6][R28.64] ;  /* 0x000000061c147981 */ /* 0x000ee6000c1e1900 */
[----:B------:R-:W-:Y:S01]  /*2980*/  IMAD.WIDE.U32 R32, R33, 0x4, R6 ;  /* 0x0000000421207825 */ /* 0x000fe200078e0006 */
[----:B------:R1:W4:Y:S01]  /*2990*/  LDG.E R21, desc[UR6][R30.64] ;  /* 0x000000061e157981 */ /* 0x000322000c1e1900 */
[----:B------:R-:W-:-:S02]  /*29a0*/  IADD3 R39, PT, PT, R11, 0xa00, RZ ;  /* 0x00000a000b277810 */ /* 0x000fc40007ffe0ff */
[C---:B------:R-:W-:Y:S01]  /*29b0*/  IMAD.WIDE.U32 R34, R23.reuse, 0x4, R8 ;  /* 0x0000000417227825 */ /* 0x040fe200078e0008 */
[----:B------:R5:W4:Y:S03]  /*29c0*/  LDG.E R22, desc[UR6][R32.64] ;  /* 0x0000000620167981 */ /* 0x000b26000c1e1900 */
[----:B0-----:R-:W-:Y:S02]  /*29d0*/  IMAD.WIDE.U32 R12, R23, 0x4, R6 ;  /* 0x00000004170c7825 */ /* 0x001fe400078e0006 */
[----:B------:R-:W4:Y:S02]  /*29e0*/  LDG.E R23, desc[UR6][R34.64] ;  /* 0x0000000622177981 */ /* 0x000f24000c1e1900 */
[----:B------:R-:W-:Y:S01]  /*29f0*/  IMAD.WIDE.U32 R24, R37, 0x4, R8 ;  /* 0x0000000425187825 */ /* 0x000fe200078e0008 */
[----:B-1----:R-:W-:Y:S01]  /*2a00*/  IADD3 R31, PT, PT, R11, 0xc00, RZ ;  /* 0x00000c000b1f7810 */ /* 0x002fe20007ffe0ff */
[----:B------:R0:W4:Y:S02]  /*2a10*/  LDG.E R26, desc[UR6][R12.64] ;  /* 0x000000060c1a7981 */ /* 0x000124000c1e1900 */
[----:B------:R-:W-:Y:S01]  /*2a20*/  IMAD.WIDE.U32 R28, R37, 0x4, R6 ;  /* 0x00000004251c7825 */ /* 0x000fe200078e0006 */
[----:B-----5:R-:W-:Y:S01]  /*2a30*/  IADD3 R33, PT, PT, R11, 0xe00, RZ ;  /* 0x00000e000b217810 */ /* 0x020fe20007ffe0ff */
[----:B------:R-:W5:Y:S02]  /*2a40*/  LDG.E R24, desc[UR6][R24.64] ;  /* 0x0000000618187981 */ /* 0x000f64000c1e1900 */
[----:B------:R-:W-:-:S02]  /*2a50*/  IMAD.WIDE.U32 R14, R39, 0x4, R8 ;  /* 0x00000004270e7825 */ /* 0x000fc400078e0008 */
[----:B------:R-:W5:Y:S02]  /*2a60*/  LDG.E R29, desc[UR6][R28.64] ;  /* 0x000000061c1d7981 */ /* 0x000f64000c1e1900 */
[----:B------:R-:W-:Y:S02]  /*2a70*/  IMAD.WIDE.U32 R16, R39, 0x4, R6 ;  /* 0x0000000427107825 */ /* 0x000fe400078e0006 */
[----:B------:R-:W5:Y:S02]  /*2a80*/  LDG.E R14, desc[UR6][R14.64] ;  /* 0x000000060e0e7981 */ /* 0x000f64000c1e1900 */
[C---:B------:R-:W-:Y:S02]  /*2a90*/  IMAD.WIDE.U32 R10, R31.reuse, 0x4, R8 ;  /* 0x000000041f0a7825 */ /* 0x040fe400078e0008 */
[----:B------:R-:W5:Y:S02]  /*2aa0*/  LDG.E R17, desc[UR6][R16.64] ;  /* 0x0000000610117981 */ /* 0x000f64000c1e1900 */
[----:B0-----:R-:W-:-:S02]  /*2ab0*/  IMAD.WIDE.U32 R12, R31, 0x4, R6 ;  /* 0x000000041f0c7825 */ /* 0x001fc400078e0006 */
[----:B------:R-:W5:Y:S02]  /*2ac0*/  LDG.E R10, desc[UR6][R10.64] ;  /* 0x000000060a0a7981 */ /* 0x000f64000c1e1900 */
[C---:B------:R-:W-:Y:S02]  /*2ad0*/  IMAD.WIDE.U32 R8, R33.reuse, 0x4, R8 ;  /* 0x0000000421087825 */ /* 0x040fe400078e0008 */
[----:B------:R-:W5:Y:S02]  /*2ae0*/  LDG.E R13, desc[UR6][R12.64] ;  /* 0x000000060c0d7981 */ /* 0x000f64000c1e1900 */
[----:B------:R-:W-:Y:S02]  /*2af0*/  IMAD.WIDE.U32 R6, R33, 0x4, R6 ;  /* 0x0000000421067825 */ /* 0x000fe400078e0006 */
        /* <DEDUP_REMOVED lines=9> */
[----:B------:R-:W-:-:S04]  /*2b90*/  FADD R23, R23, -R26 ;  /* 0x8000001a17177221 */ /* 0x000fc80000000000 */
        /* <DEDUP_REMOVED lines=8> */
[----:B------:R-:W-:-:S07]  /*2c20*/  FADD R43, R10, |R7| ;  /* 0x400000070a2b7221 */ /* 0x000fce0000000000 */
.L_x_1126:
[----:B------:R-:W-:Y:S05]  /*2c30*/  BSYNC.RECONVERGENT B2 ;  /* 0x0000000000027941 */ /* 0x000fea0003800200 */
.L_x_1125:
        /* <DEDUP_REMOVED lines=8> */
[----:B------:R-:W-:-:S03]  /*2cc0*/  IADD3 R17, PT, PT, R5, 0x200, RZ ;  /* 0x0000020005117810 */ /* 0x000fc60007ffe0ff */
[----:B------:R-:W1:Y:S01]  /*2cd0*/  LDC.64 R10, c[0x0][0x388] ;  /* 0x0000e200ff0a7b82 */ /* 0x000e620000000a00 */
[C---:B------:R-:W-:Y:S01]  /*2ce0*/  IADD3 R21, PT, PT, R5.reuse, 0x400, RZ ;  /* 0x0000040005157810 */ /* 0x040fe20007ffe0ff */
[----:B0-----:R-:W-:-:S04]  /*2cf0*/  IMAD.WIDE.U32 R8, R5, 0x4, R6 ;  /* 0x0000000405087825 */ /* 0x001fc800078e0006 */
[----:B------:R-:W-:Y:S02]  /*2d00*/  IMAD.WIDE.U32 R14, R17, 0x4, R6 ;  /* 0x00000004110e7825 */ /* 0x000fe400078e0006 */
[----:B------:R-:W2:Y:S02]  /*2d10*/  LDG.E R8, desc[UR6][R8.64] ;  /* 0x0000000608087981 */ /* 0x000ea4000c1e1900 */
[C-C-:B-1----:R-:W-:Y:S01]  /*2d20*/  IMAD.WIDE.U32 R12, R5.reuse, 0x4, R10.reuse ;  /* 0x00000004050c7825 */ /* 0x142fe200078e000a */
[----:B------:R-:W-:Y:S01]  /*2d30*/  IADD3 R5, PT, PT, R5, 0x600, RZ ;  /* 0x0000060005057810 */ /* 0x000fe20007ffe0ff */
        /* <DEDUP_REMOVED lines=21> */
.L_x_1128:
[----:B------:R-:W-:Y:S05]  /*2e90*/  BSYNC.RECONVERGENT B2 ;  /* 0x0000000000027941 */ /* 0x000fea0003800200 */
.L_x_1127:
[----:B------:R-:W-:Y:S05]  /*2ea0*/  @!P1 BRA `(.L_x_1120) ;  /* 0x0000000000389947 */ /* 0x000fea0003800000 */
[----:B------:R-:W0:Y:S01]  /*2eb0*/  LDC.64 R6, c[0x0][0x380] ;  /* 0x0000e000ff067b82 */ /* 0x000e220000000a00 */
[----:B------:R-:W-:Y:S02]  /*2ec0*/  IADD3 R11, PT, PT, R2, R3, RZ ;  /* 0x00000003020b7210 */ /* 0x000fe40007ffe0ff */
[----:B------:R-:W-:-:S05]  /*2ed0*/  IADD3 R10, PT, PT, -R4, RZ, RZ ;  /* 0x000000ff040a7210 */ /* 0x000fca0007ffe1ff */
[----:B------:R-:W1:Y:S02]  /*2ee0*/  LDC.64 R8, c[0x0][0x388] ;  /* 0x0000e200ff087b82 */ /* 0x000e640000000a00 */
.L_x_1129:
        /* <DEDUP_REMOVED lines=10> */
.L_x_1120:
[----:B------:R-:W-:Y:S05]  /*2f90*/  BSYNC.RECONVERGENT B1 ;  /* 0x0000000000017941 */ /* 0x000fea0003800200 */
.L_x_1118:
        /* <DEDUP_REMOVED lines=31> */
[----:B------:R-:W2:Y:S04]  /*3190*/  LDS.128 R16, [UR4+0x10] ;  /* 0x00001004ff107984 */ /* 0x000ea80008000c00 */
[----:B------:R-:W0:Y:S04]  /*31a0*/  LDS.128 R12, [UR4+0x20] ;  /* 0x00002004ff0c7984 */ /* 0x000e280008000c00 */
[----:B------:R-:W1:Y:S04]  /*31b0*/  LDS.128 R4, [UR4+0x30] ;  /* 0x00003004ff047984 */ /* 0x000e680008000c00 */
[----:B------:R-:W3:Y:S01]  /*31c0*/  LDS.128 R8, [UR4+0x40] ;  /* 0x00004004ff087984 */ /* 0x000ee20008000c00 */
[----:B--2---:R-:W-:-:S04]  /*31d0*/  FADD R3, R0, R17 ;  /* 0x0000001100037221 */ /* 0x004fc80000000000 */
[----:B------:R-:W-:-:S04]  /*31e0*/  FADD R0, R3, R18 ;  /* 0x0000001203007221 */ /* 0x000fc80000000000 */
[----:B------:R-:W-:-:S04]  /*31f0*/  FADD R3, R0, R19 ;  /* 0x0000001300037221 */ /* 0x000fc80000000000 */
[----:B0-----:R-:W-:-:S04]  /*3200*/  FADD R12, R3, R12 ;  /* 0x0000000c030c7221 */ /* 0x001fc80000000000 */
        /* <DEDUP_REMOVED lines=10> */
[----:B------:R-:W-:-:S07]  /*32b0*/  FADD R0, R10, R11 ;  /* 0x0000000b0a007221 */ /* 0x000fce0000000000 */
.L_x_1116:
[----:B------:R-:W-:Y:S05]  /*32c0*/  BSYNC.RECONVERGENT B0 ;  /* 0x0000000000007941 */ /* 0x000fea0003800200 */
.L_x_1101:
[----:B------:R-:W-:Y:S05]  /*32d0*/  @P0 EXIT ;  /* 0x000000000000094d */ /* 0x000fea0003800000 */
[----:B012---:R-:W0:Y:S01]  /*32e0*/  LDC.64 R2, c[0x0][0x390] ;  /* 0x0000e400ff027b82 */ /* 0x007e220000000a00 */
[----:B------:R-:W1:Y:S02]  /*32f0*/  LDCU UR4, c[0x0][0x3a0] ;  /* 0x00007400ff0477ac */ /* 0x000e640008000800 */
[----:B-1----:R-:W-:-:S05]  /*3300*/  FADD R5, R0, UR4 ;  /* 0x0000000400057e21 */ /* 0x002fca0008000000 */
[----:B0-----:R-:W-:Y:S01]  /*3310*/  STG.E desc[UR6][R2.64], R5 ;  /* 0x0000000502007986 */ /* 0x001fe2000c101906 */
[----:B------:R-:W-:Y:S05]  /*3320*/  EXIT ;  /* 0x000000000000794d */ /* 0x000fea0003800000 */
.L_x_1130:
        /* <DEDUP_REMOVED lines=13> */
.L_x_1765:


//--------------------- .text._ZN3cub18CUB_300001_SM_10006detail9transform16transform_kernelINS2_10policy_hubILb1EN4cuda3std3__45tupleIJN6thrust24THRUST_300001_SM_1000_NS6detail15normal_iteratorINSA_10device_ptrIfEEEEEEEE10policy1000El12multiply_addSF_JPfEEEvT0_iT1_T2_DpNS2_10kernel_argIT3_EE --------------------------
	.section	.text._ZN3cub18CUB_300001_SM_10006detail9transform16transform_kernelINS2_10policy_hubILb1EN4cuda3std3__45tupleIJN6thrust24THRUST_300001_SM_1000_NS6detail15normal_iteratorINSA_10device_ptrIfEEEEEEEE10policy1000El12multiply_addSF_JPfEEEvT0_iT1_T2_DpNS2_10kernel_argIT3_EE,"ax",@progbits
	.align	128
        .global         _ZN3cub18CUB_300001_SM_10006detail9transform16transform_kernelINS2_10policy_hubILb1EN4cuda3std3__45tupleIJN6thrust24THRUST_300001_SM_1000_NS6detail15normal_iteratorINSA_10device_ptrIfEEEEEEEE10policy1000El12multiply_addSF_JPfEEEvT0_iT1_T2_DpNS2_10kernel_argIT3_EE
        .type           _ZN3cub18CUB_300001_SM_10006detail9transform16transform_kernelINS2_10policy_hubILb1EN4cuda3std3__45tupleIJN6thrust24THRUST_300001_SM_1000_NS6detail15normal_iteratorINSA_10device_ptrIfEEEEEEEE10policy1000El12multiply_addSF_JPfEEEvT0_iT1_T2_DpNS2_10kernel_argIT3_EE,@function
        .size           _ZN3cub18CUB_300001_SM_10006detail9transform16transform_kernelINS2_10policy_hubILb1EN4cuda3std3__45tupleIJN6thrust24THRUST_300001_SM_1000_NS6detail15normal_iteratorINSA_10device_ptrIfEEEEEEEE10policy1000El12multiply_addSF_JPfEEEvT0_iT1_T2_DpNS2_10kernel_argIT3_EE,(.L_x_1766 - _ZN3cub18CUB_300001_SM_10006detail9transform16transform_kernelINS2_10policy_hubILb1EN4cuda3std3__45tupleIJN6thrust24THRUST_300001_SM_1000_NS6detail15normal_iteratorINSA_10device_ptrIfEEEEEEEE10policy1000El12multiply_addSF_JPfEEEvT0_iT1_T2_DpNS2_10kernel_argIT3_EE)
        .other          _ZN3cub18CUB_300001_SM_10006detail9transform16transform_kernelINS2_10policy_hubILb1EN4cuda3std3__45tupleIJN6thrust24THRUST_300001_SM_1000_NS6detail15normal_iteratorINSA_10device_ptrIfEEEEEEEE10policy1000El12multiply_addSF_JPfEEEvT0_iT1_T2_DpNS2_10kernel_argIT3_EE,@"STO_CUDA_ENTRY STV_DEFAULT"
_ZN3cub18CUB_300001_SM_10006detail9transform16transform_kernelINS2_10policy_hubILb1EN4cuda3std3__45tupleIJN6thrust24THRUST_300001_SM_1000_NS6detail15normal_iteratorINSA_10device_ptrIfEEEEEEEE10policy1000El12multiply_addSF_JPfEEEvT0_iT1_T2_DpNS2_10kernel_argIT3_EE:
.text._ZN3cub18CUB_300001_SM_10006detail9transform16transform_kernelINS2_10policy_hubILb1EN4cuda3std3__45tupleIJN6thrust24THRUST_300001_SM_1000_NS6detail15normal_iteratorINSA_10device_ptrIfEEEEEEEE10policy1000El12multiply_addSF_JPfEEEvT0_iT1_T2_DpNS2_10kernel_argIT3_EE:
[----:B------:R-:W-:Y:S08]  /*0000*/  LDC R1, c[0x0][0x37c] ;  /* 0x0000df00ff017b82 */ /* 0x000ff00000000800 */
[----:B------:R-:W0:Y:S01]  /*0010*/  LDC R0, c[0x0][0x388] ;  /* 0x0000e200ff007b82 */ /* 0x000e220000000800 */
[----:B------:R-:W1:Y:S01]  /*0020*/  LDCU.64 UR6, c[0x0][0x380] ;  /* 0x00007000ff0677ac */ /* 0x000e620008000a00 */
[----:B------:R-:W2:Y:S01]  /*0030*/  S2R R7, SR_TID.X ;  /* 0x0000000000077919 */ /* 0x000ea20000002100 */
[----:B------:R-:W-:Y:S05]  /*0040*/  BSSY.RECONVERGENT B0, `(.L_x_1131) ;  /* 0x000001a000007945 */ /* 0x000fea0003800200 */
[----:B------:R-:W3:Y:S01]  /*0050*/  S2UR UR4, SR_CTAID.X ;  /* 0x00000000000479c3 */ /* 0x000ee20000002500 */
[----:B0-----:R-:W-:-:S04]  /*0060*/  SHF.L.U32 R5, R0, 0x7, RZ ;  /* 0x0000000700057819 */ /* 0x001fc800000006ff */
[----:B------:R-:W-:Y:S01]  /*0070*/  SHF.R.S32.HI R4, RZ, 0x1f, R5 ;  /* 0x0000001fff047819 */ /* 0x000fe20000011405 */
[----:B---3--:R-:W-:Y:S01]  /*0080*/  IMAD.WIDE.U32 R2, R5, UR4, RZ ;  /* 0x0000000405027c25 */ /* 0x008fe2000f8e00ff */
[----:B--2---:R-:W-:-:S03]  /*0090*/  SHF.L.U32 R11, R7, 0x7, RZ ;  /* 0x00000007070b7819 */ /* 0x004fc600000006ff */
[----:B------:R-:W-:Y:S01]  /*00a0*/  IMAD R13, R4, UR4, RZ ;  /* 0x00000004040d7c24 */ /* 0x000fe2000f8e02ff */
[----:B-1----:R-:W-:-:S03]  /*00b0*/  IADD3 R6, P1, PT, -R2, UR6, RZ ;  /* 0x0000000602067c10 */ /* 0x002fc6000ff3e1ff */
[----:B------:R-:W-:Y:S01]  /*00c0*/  IMAD.IADD R13, R3, 0x1, R13 ;  /* 0x00000001030d7824 */ /* 0x000fe200078e020d */
[----:B------:R-:W-:-:S04]  /*00d0*/  ISETP.LT.U32.AND P0, PT, R6, R5, PT ;  /* 0x000000050600720c */ /* 0x000fc80003f01070 */
[----:B------:R-:W-:-:S04]  /*00e0*/  IADD3.X R9, PT, PT, ~R13, UR7, RZ, P1, !PT ;  /* 0x000000070d097c10 */ /* 0x000fc80008ffe5ff */
[----:B------:R-:W-:-:S04]  /*00f0*/  ISETP.LT.AND.EX P0, PT, R9, R4, PT, P0 ;  /* 0x000000040900720c */ /* 0x000fc80003f01300 */
[----:B------:R-:W-:-:S05]  /*0100*/  SEL R6, R6, R5, P0 ;  /* 0x0000000506067207 */ /* 0x000fca0000000000 */
[----:B------:R-:W-:-:S05]  /*0110*/  IMAD.SHL.U32 R4, R6, 0x4, RZ ;  /* 0x0000000406047824 */ /* 0x000fca00078e00ff */
[----:B------:R-:W-:-:S13]  /*0120*/  ISETP.GE.AND P0, PT, R11, R4, PT ;  /* 0x000000040b00720c */ /* 0x000fda0003f06270 */
[----:B------:R-:W-:Y:S05]  /*0130*/  @P0 BRA `(.L_x_1132) ;  /* 0x0000000000280947 */ /* 0x000fea0003800000 */
[----:B------:R-:W0:Y:S02]  /*0140*/  LDC.64 R8, c[0x0][0x398] ;  /* 0x0000e600ff087b82 */ /* 0x000e240000000a00 */
[----:B0-----:R-:W-:-:S04]  /*0150*/  LEA R8, P0, R2, R8, 0x2 ;  /* 0x0000000802087211 */ /* 0x001fc800078010ff */
[----:B------:R-:W-:-:S03]  /*0160*/  LEA.HI.X R9, R2, R9, R13, 0x2, P0 ;  /* 0x0000000902097211 */ /* 0x000fc600000f140d */
[----:B------:R-:W-:-:S07]  /*0170*/  IMAD.WIDE.U32 R8, R7, 0x80, R8 ;  /* 0x0000008007087825 */ /* 0x000fce00078e0008 */
.L_x_1133:
[----:B------:R-:W-:Y:S01]  /*0180*/  IADD3 R11, PT, PT, R11, 0x4000, RZ ;  /* 0x000040000b0b7810 */ /* 0x000fe20007ffe0ff */
[----:B------:R0:W-:Y:S03]  /*0190*/  CCTL.E.PF2 [R8] ;  /* 0x000000000800798f */ /* 0x0001e60000800100 */
[----:B------:R-:W-:Y:S02]  /*01a0*/  ISETP.GE.AND P0, PT, R11, R4, PT ;  /* 0x000000040b00720c */ /* 0x000fe40003f06270 */
[----:B0-----:R-:W-:-:S05]  /*01b0*/  IADD3 R8, P1, PT, R8, 0x4000, RZ ;  /* 0x0000400008087810 */ /* 0x001fca0007f3e0ff */
[----:B------:R-:W-:-:S06]  /*01c0*/  IMAD.X R9, RZ, RZ, R9, P1 ;  /* 0x000000ffff097224 */ /* 0x000fcc00008e0609 */
[----:B------:R-:W-:Y:S05]  /*01d0*/  @!P0 BRA `(.L_x_1133) ;  /* 0xfffffffc00e88947 */ /* 0x000fea000383ffff */
.L_x_1132:
[----:B------:R-:W-:Y:S05]  /*01e0*/  BSYNC.RECONVERGENT B0 ;  /* 0x0000000000007941 */ /* 0x000fea0003800200 */
.L_x_1131:
[----:B------:R-:W0:Y:S01]  /*01f0*/  LDCU.128 UR8, c[0x0][0x390] ;  /* 0x00007200ff0877ac */ /* 0x000e220008000c00 */
[----:B------:R-:W-:Y:S02]  /*0200*/  ISETP.NE.AND P0, PT, R5, R6, PT ;  /* 0x000000060500720c */ /* 0x000fe40003f05270 */
[C---:B------:R-:W-:Y:S01]  /*0210*/  SHF.L.U32 R3, R2.reuse, 0x2, RZ ;  /* 0x0000000202037819 */ /* 0x040fe200000006ff */
[----:B------:R-:W1:Y:S01]  /*0220*/  LDCU.64 UR4, c[0x0][0x358] ;  /* 0x00006b00ff0477ac */ /* 0x000e620008000a00 */
[----:B------:R-:W-:Y:S02]  /*0230*/  SHF.L.U64.HI R8, R2, 0x2, R13 ;  /* 0x0000000202087819 */ /* 0x000fe4000001020d */
[C---:B0-----:R-:W-:Y:S02]  /*0240*/  IADD3 R4, P1, PT, R3.reuse, UR10, RZ ;  /* 0x0000000a03047c10 */ /* 0x041fe4000ff3e0ff */
[----:B------:R-:W-:Y:S02]  /*0250*/  IADD3 R2, P2, PT, R3, UR8, RZ ;  /* 0x0000000803027c10 */ /* 0x000fe4000ff5e0ff */
[----:B------:R-:W-:-:S02]  /*0260*/  IADD3.X R5, PT, PT, R8, UR11, RZ, P1, !PT ;  /* 0x0000000b08057c10 */ /* 0x000fc40008ffe4ff */
[----:B------:R-:W-:Y:S01]  /*0270*/  IADD3.X R3, PT, PT, R8, UR9, RZ, P2, !PT ;  /* 0x0000000908037c10 */ /* 0x000fe200097fe4ff */
[----:B-1----:R-:W-:Y:S08]  /*0280*/  @!P0 BRA `(.L_x_1134) ;  /* 0x0000000c00008947 */ /* 0x002ff00003800000 */
[----:B------:R-:W-:-:S13]  /*0290*/  ISETP.GE.AND P0, PT, R0, 0x1, PT ;  /* 0x000000010000780c */ /* 0x000fda0003f06270 */
[----:B------:R-:W-:Y:S05]  /*02a0*/  @!P0 EXIT ;  /* 0x000000000000894d */ /* 0x000fea0003800000 */
[C---:B------:R-:W-:Y:S01]  /*02b0*/  ISETP.GE.U32.AND P0, PT, R0.reuse, 0x8, PT ;  /* 0x000000080000780c */ /* 0x040fe20003f06070 */
[----:B------:R-:W-:Y:S01]  /*02c0*/  IMAD.MOV.U32 R8, RZ, RZ, RZ ;  /* 0x000000ffff087224 */ /* 0x000fe200078e00ff */
[----:B------:R-:W-:-:S11]  /*02d0*/  LOP3.LUT R16, R0, 0x7, RZ, 0xc0, !PT ;  /* 0x0000000700107812 */ /* 0x000fd600078ec0ff */
[----:B------:R-:W-:Y:S05]  /*02e0*/  @!P0 BRA `(.L_x_1135) ;  /* 0x0000000400c48947 */ /* 0x000fea0003800000 */
[----:B------:R-:W-:-:S13]  /*02f0*/  ISETP.GE.AND P0, PT, R7, R6, PT ;  /* 0x000000060700720c */ /* 0x000fda0003f06270 */
[----:B------:R-:W-:-:S06]  /*0300*/  @!P0 IMAD.WIDE.U32 R8, R7, 0x4, R4 ;  /* 0x0000000407088825 */ /* 0x000fcc00078e0004 */
[----:B------:R-:W2:Y:S01]  /*0310*/  @!P0 LDG.E R8, desc[UR4][R8.64] ;  /* 0x0000000408088981 */ /* 0x000ea2000c1e1900 */
[C---:B------:R-:W-:Y:S01]  /*0320*/  IADD3 R13, PT, PT, R7.reuse, 0x80, RZ ;  /* 0x00000080070d7810 */ /* 0x040fe20007ffe0ff */
[----:B------:R-:W-:Y:S02]  /*0330*/  @!P0 IMAD.MOV.U32 R17, RZ, RZ, 0x3e4ccccd ;  /* 0x3e4ccccdff118424 */ /* 0x000fe400078e00ff */
[----:B------:R-:W-:Y:S01]  /*0340*/  @!P0 IMAD.WIDE.U32 R14, R7, 0x4, R2 ;  /* 0x00000004070e8825 */ /* 0x000fe200078e0002 */
[----:B------:R-:W-:-:S03]  /*0350*/  ISETP.GE.AND P1, PT, R13, R6, PT ;  /* 0x000000060d00720c */ /* 0x000fc60003f26270 */
[----:B------:R-:W-:-:S04]  /*0360*/  IMAD.WIDE R10, R13, 0x4, R4 ;  /* 0x000000040d0a7825 */ /* 0x000fc800078e0204 */
[----:B--2---:R-:W-:-:S05]  /*0370*/  @!P0 FFMA R17, R8, R17, 0.80000001192092895508 ;  /* 0x3f4ccccd08118423 */ /* 0x004fca0000000011 */
[----:B------:R0:W-:Y:S04]  /*0380*/  @!P0 STG.E desc[UR4][R14.64], R17 ;  /* 0x000000110e008986 */ /* 0x0001e8000c101904 */
[----:B------:R-:W2:Y:S01]  /*0390*/  @!P1 LDG.E R18, desc[UR4][R10.64] ;  /* 0x000000040a129981 */ /* 0x000ea2000c1e1900 */
[----:B------:R-:W-:Y:S01]  /*03a0*/  IADD3 R19, PT, PT, R7, 0x100, RZ ;  /* 0x0000010007137810 */ /* 0x000fe20007ffe0ff */
[----:B------:R-:W-:Y:S02]  /*03b0*/  @!P1 IMAD.MOV.U32 R9, RZ, RZ, 0x3e4ccccd ;  /* 0x3e4ccccdff099424 */ /* 0x000fe400078e00ff */
[----:B------:R-:W-:Y:S01]  /*03c0*/  IMAD.WIDE R12, R13, 0x4, R2 ;  /* 0x000000040d0c7825 */ /* 0x000fe200078e0202 */
[----:B------:R-:W-:-:S03]  /*03d0*/  ISETP.GE.AND P0, PT, R19, R6, PT ;  /* 0x000000061300720c */ /* 0x000fc60003f06270 */
[----:B--2---:R-:W-:-:S05]  /*03e0*/  @!P1 FFMA R9, R18, R9, 0.80000001192092895508 ;  /* 0x3f4ccccd12099423 */ /* 0x004fca0000000009 */
[----:B------:R1:W-:Y:S05]  /*03f0*/  @!P1 STG.E desc[UR4][R12.64], R9 ;  /* 0x000000090c009986 */ /* 0x0003ea000c101904 */
[----:B------:R-:W2:Y:S01]  /*0400*/  @!P0 LDG.E R8, desc[UR4][R10.64+0x200] ;  /* 0x000200040a088981 */ /* 0x000ea2000c1e1900 */
[----:B------:R-:W-:Y:S01]  /*0410*/  IADD3 R19, PT, PT, R7, 0x180, RZ ;  /* 0x0000018007137810 */ /* 0x000fe20007ffe0ff */
[----:B0-----:R-:W-:-:S03]  /*0420*/  @!P0 IMAD.MOV.U32 R15, RZ, RZ, 0x3e4ccccd ;  /* 0x3e4ccccdff0f8424 */ /* 0x001fc600078e00ff */
[----:B------:R-:W-:Y:S01]  /*0430*/  ISETP.GE.AND P1, PT, R19, R6, PT ;  /* 0x000000061300720c */ /* 0x000fe20003f26270 */
[----:B--2---:R-:W-:-:S05]  /*0440*/  @!P0 FFMA R15, R8, R15, 0.80000001192092895508 ;  /* 0x3f4ccccd080f8423 */ /* 0x004fca000000000f */
[----:B------:R0:W-:Y:S07]  /*0450*/  @!P0 STG.E desc[UR4][R12.64+0x200], R15 ;  /* 0x0002000f0c008986 */ /* 0x0001ee000c101904 */
[----:B------:R-:W1:Y:S01]  /*0460*/  @!P1 LDG.E R8, desc[UR4][R10.64+0x400] ;  /* 0x000400040a089981 */ /* 0x000e62000c1e1900 */
[----:B------:R-:W-:-:S04]  /*0470*/  IADD3 R17, PT, PT, R7, 0x200, RZ ;  /* 0x0000020007117810 */ /* 0x000fc80007ffe0ff */
[----:B------:R-:W-:Y:S01]  /*0480*/  ISETP.GE.AND P0, PT, R17, R6, PT ;  /* 0x000000061100720c */ /* 0x000fe20003f06270 */
[----:B------:R-:W-:-:S04]  /*0490*/  @!P1 IMAD.MOV.U32 R17, RZ, RZ, 0x3e4ccccd ;  /* 0x3e4ccccdff119424 */ /* 0x000fc800078e00ff */
[----:B-1----:R-:W-:-:S05]  /*04a0*/  @!P1 FFMA R9, R8, R17, 0.80000001192092895508 ;  /* 0x3f4ccccd08099423 */ /* 0x002fca0000000011 */
[----:B------:R1:W-:Y:S04]  /*04b0*/  @!P1 STG.E desc[UR4][R12.64+0x400], R9 ;  /* 0x000400090c009986 */ /* 0x0003e8000c101904 */
[----:B------:R-:W0:Y:S01]  /*04c0*/  @!P0 LDG.E R8, desc[UR4][R10.64+0x600] ;  /* 0x000600040a088981 */ /* 0x000e22000c1e1900 */
[----:B------:R-:W-:-:S04]  /*04d0*/  IADD3 R17, PT, PT, R7, 0x280, RZ ;  /* 0x0000028007117810 */ /* 0x000fc80007ffe0ff */
[----:B------:R-:W-:Y:S01]  /*04e0*/  ISETP.GE.AND P1, PT, R17, R6, PT ;  /* 0x000000061100720c */ /* 0x000fe20003f26270 */
[----:B------:R-:W-:-:S04]  /*04f0*/  @!P0 IMAD.MOV.U32 R17, RZ, RZ, 0x3e4ccccd ;  /* 0x3e4ccccdff118424 */ /* 0x000fc800078e00ff */
[----:B0-----:R-:W-:-:S05]  /*0500*/  @!P0 FFMA R15, R8, R17, 0.80000001192092895508 ;  /* 0x3f4ccccd080f8423 */ /* 0x001fca0000000011 */
[----:B------:R0:W-:Y:S04]  /*0510*/  @!P0 STG.E desc[UR4][R12.64+0x600], R15 ;  /* 0x0006000f0c008986 */ /* 0x0001e8000c101904 */
        /* <DEDUP_REMOVED lines=12> */
[----:B------:R-:W2:Y:S01]  /*05e0*/  @!P1 LDG.E R8, desc[UR4][R10.64+0xc00] ;  /* 0x000c00040a089981 */ /* 0x000ea2000c1e1900 */
[----:B------:R-:W-:-:S05]  /*05f0*/  @!P1 MOV R17, 0x3e4ccccd ;  /* 0x3e4ccccd00119802 */ /* 0x000fca0000000f00 */
[----:B--2---:R-:W-:Y:S01]  /*0600*/  @!P1 FFMA R17, R8, R17, 0.80000001192092895508 ;  /* 0x3f4ccccd08119423 */ /* 0x004fe20000000011 */
[----:B------:R-:W-:-:S04]  /*0610*/  LOP3.LUT R8, R0, 0x7ffffff8, RZ, 0xc0, !PT ;  /* 0x7ffffff800087812 */ /* 0x000fc800078ec0ff */
[----:B------:R1:W-:Y:S01]  /*0620*/  @!P1 STG.E desc[UR4][R12.64+0xc00], R17 ;  /* 0x000c00110c009986 */ /* 0x0003e2000c101904 */
[----:B------:R-:W-:-:S13]  /*0630*/  ISETP.NE.AND P0, PT, R8, 0x8, PT ;  /* 0x000000080800780c */ /* 0x000fda0003f05270 */
[----:B-1----:R-:W-:Y:S05]  /*0640*/  @!P0 BRA `(.L_x_1135) ;  /* 0x0000000000ec8947 */ /* 0x002fea0003800000 */
[----:B------:R-:W-:-:S07]  /*0650*/  IMAD.MOV.U32 R0, RZ, RZ, 0x8 ;  /* 0x00000008ff007424 */ /* 0x000fce00078e00ff */
.L_x_1138:
[----:B0-----:R-:W-:-:S04]  /*0660*/  LEA R9, R0, R7, 0x7 ;  /* 0x0000000700097211 */ /* 0x001fc800078e38ff */
[----:B------:R-:W-:-:S13]  /*0670*/  ISETP.GE.AND P0, PT, R9, R6, PT ;  /* 0x000000060900720c */ /* 0x000fda0003f06270 */
[----:B------:R-:W-:-:S06]  /*0680*/  @!P0 IMAD.WIDE.U32 R10, R9, 0x4, R4 ;  /* 0x00000004090a8825 */ /* 0x000fcc00078e0004 */
[----:B------:R-:W2:Y:S01]  /*0690*/  @!P0 LDG.E R10, desc[UR4][R10.64] ;  /* 0x000000040a0a8981 */ /* 0x000ea2000c1e1900 */
[C---:B------:R-:W-:Y:S01]  /*06a0*/  VIADD R19, R9.reuse, 0x80 ;  /* 0x0000008009137836 */ /* 0x040fe20000000000 */
[----:B------:R-:W-:Y:S01]  /*06b0*/  @!P0 MOV R23, 0x3e4ccccd ;  /* 0x3e4ccccd00178802 */ /* 0x000fe20000000f00 */
[----:B------:R-:W-:-:S03]  /*06c0*/  @!P0 IMAD.WIDE.U32 R14, R9, 0x4, R2 ;  /* 0x00000004090e8825 */ /* 0x000fc600078e0002 */
[C---:B------:R-:W-:Y:S01]  /*06d0*/  ISETP.GE.AND P1, PT, R19.reuse, R6, PT ;  /* 0x000000061300720c */ /* 0x040fe20003f26270 */
[----:B------:R-:W-:-:S04]  /*06e0*/  IMAD.WIDE R12, R19, 0x4, R4 ;  /* 0x00000004130c7825 */ /* 0x000fc800078e0204 */
[----:B--2---:R-:W-:-:S05]  /*06f0*/  @!P0 FFMA R23, R10, R23, 0.80000001192092895508 ;  /* 0x3f4ccccd0a178423 */ /* 0x004fca0000000017 */
[----:B------:R0:W-:Y:S04]  /*0700*/  @!P0 STG.E desc[UR4][R14.64], R23 ;  /* 0x000000170e008986 */ /* 0x0001e8000c101904 */
[----:B------:R-:W2:Y:S01]  /*0710*/  @!P1 LDG.E R18, desc[UR4][R12.64] ;  /* 0x000000040c129981 */ /* 0x000ea2000c1e1900 */
[----:B------:R-:W-:Y:S01]  /*0720*/  VIADD R17, R9, 0x100 ;  /* 0x0000010009117836 */ /* 0x000fe20000000000 */
[----:B------:R-:W-:Y:S01]  /*0730*/  @!P1 MOV R21, 0x3e4ccccd ;  /* 0x3e4ccccd00159802 */ /* 0x000fe20000000f00 */
[----:B------:R-:W-:-:S03]  /*0740*/  IMAD.WIDE R10, R19, 0x4, R2 ;  /* 0x00000004130a7825 */ /* 0x000fc600078e0202 */
[----:B------:R-:W-:Y:S01]  /*0750*/  ISETP.GE.AND P0, PT, R17, R6, PT ;  /* 0x000000061100720c */ /* 0x000fe20003f06270 */
[----:B--2---:R-:W-:-:S05]  /*0760*/  @!P1 FFMA R21, R18, R21, 0.80000001192092895508 ;  /* 0x3f4ccccd12159423 */ /* 0x004fca0000000015 */
[----:B------:R-:W-:Y:S07]  /*0770*/  @!P1 STG.E desc[UR4][R10.64], R21 ;  /* 0x000000150a009986 */ /* 0x000fee000c101904 */
[----:B------:R-:W2:Y:S01]  /*0780*/  @!P0 LDG.E R18, desc[UR4][R12.64+0x200] ;  /* 0x000200040c128981 */ /* 0x000ea2000c1e1900 */
[----:B------:R-:W-:Y:S01]  /*0790*/  VIADD R17, R9, 0x180 ;  /* 0x0000018009117836 */ /* 0x000fe20000000000 */
[----:B------:R-:W-:-:S04]  /*07a0*/  @!P0 MOV R19, 0x3e4ccccd ;  /* 0x3e4ccccd00138802 */ /* 0x000fc80000000f00 */
[----:B------:R-:W-:Y:S01]  /*07b0*/  ISETP.GE.AND P1, PT, R17, R6, PT ;  /* 0x000000061100720c */ /* 0x000fe20003f26270 */
[----:B--2---:R-:W-:-:S05]  /*07c0*/  @!P0 FFMA R19, R18, R19, 0.80000001192092895508 ;  /* 0x3f4ccccd12138423 */ /* 0x004fca0000000013 */
[----:B------:R1:W-:Y:S07]  /*07d0*/  @!P0 STG.E desc[UR4][R10.64+0x200], R19 ;  /* 0x000200130a008986 */ /* 0x0003ee000c101904 */
[----:B0-----:R-:W2:Y:S01]  /*07e0*/  @!P1 LDG.E R14, desc[UR4][R12.64+0x400] ;  /* 0x000400040c0e9981 */ /* 0x001ea2000c1e1900 */
[----:B------:R-:W-:Y:S01]  /*07f0*/  VIADD R15, R9, 0x200 ;  /* 0x00000200090f7836 */ /* 0x000fe20000000000 */
[----:B------:R-:W-:-:S04]  /*0800*/  @!P1 MOV R17, 0x3e4ccccd ;  /* 0x3e4ccccd00119802 */ /* 0x000fc80000000f00 */
[----:B------:R-:W-:Y:S01]  /*0810*/  ISETP.GE.AND P0, PT, R15, R6, PT ;  /* 0x000000060f00720c */ /* 0x000fe20003f06270 */
[----:B--2---:R-:W-:-:S05]  /*0820*/  @!P1 FFMA R17, R14, R17, 0.80000001192092895508 ;  /* 0x3f4ccccd0e119423 */ /* 0x004fca0000000011 */
[----:B------:R0:W-:Y:S07]  /*0830*/  @!P1 STG.E desc[UR4][R10.64+0x400], R17 ;  /* 0x000400110a009986 */ /* 0x0001ee000c101904 */
[----:B------:R-:W1:Y:S01]  /*0840*/  @!P0 LDG.E R14, desc[UR4][R12.64+0x600] ;  /* 0x000600040c0e8981 */ /* 0x000e62000c1e1900 */
[----:B------:R-:W-:-:S05]  /*0850*/  VIADD R15, R9, 0x280 ;  /* 0x00000280090f7836 */ /* 0x000fca0000000000 */
[----:B------:R-:W-:Y:S02]  /*0860*/  ISETP.GE.AND P1, PT, R15, R6, PT ;  /* 0x000000060f00720c */ /* 0x000fe40003f26270 */
[----:B------:R-:W-:-:S05]  /*0870*/  @!P0 MOV R15, 0x3e4ccccd ;  /* 0x3e4ccccd000f8802 */ /* 0x000fca0000000f00 */
[----:B-1----:R-:W-:-:S05]  /*0880*/  @!P0 FFMA R19, R14, R15, 0.80000001192092895508 ;  /* 0x3f4ccccd0e138423 */ /* 0x002fca000000000f */
[----:B------:R1:W-:Y:S04]  /*0890*/  @!P0 STG.E desc[UR4][R10.64+0x600], R19 ;  /* 0x000600130a008986 */ /* 0x0003e8000c101904 */
[----:B------:R-:W0:Y:S01]  /*08a0*/  @!P1 LDG.E R14, desc[UR4][R12.64+0x800] ;  /* 0x000800040c0e9981 */ /* 0x000e22000c1e1900 */
[----:B------:R-:W-:-:S05]  /*08b0*/  VIADD R15, R9, 0x300 ;  /* 0x00000300090f7836 */ /* 0x000fca0000000000 */
[----:B------:R-:W-:Y:S02]  /*08c0*/  ISETP.GE.AND P0, PT, R15, R6, PT ;  /* 0x000000060f00720c */ /* 0x000fe40003f06270 */
[----:B------:R-:W-:-:S05]  /*08d0*/  @!P1 MOV R15, 0x3e4ccccd ;  /* 0x3e4ccccd000f9802 */ /* 0x000fca0000000f00 */
[----:B0-----:R-:W-:-:S05]  /*08e0*/  @!P1 FFMA R17, R14, R15, 0.80000001192092895508 ;  /* 0x3f4ccccd0e119423 */ /* 0x001fca000000000f */
[----:B------:R1:W-:Y:S04]  /*08f0*/  @!P1 STG.E desc[UR4][R10.64+0x800], R17 ;  /* 0x000800110a009986 */ /* 0x0003e8000c101904 */
[----:B------:R-:W2:Y:S01]  /*0900*/  @!P0 LDG.E R14, desc[UR4][R12.64+0xa00] ;  /* 0x000a00040c0e8981 */ /* 0x000ea2000c1e1900 */
[----:B------:R-:W-:Y:S01]  /*0910*/  @!P0 IMAD.MOV.U32 R15, RZ, RZ, 0x3e4ccccd ;  /* 0x3e4ccccdff0f8424 */ /* 0x000fe200078e00ff */
[----:B------:R-:W-:Y:S01]  /*0920*/  IADD3 R9, PT, PT, R9, 0x380, RZ ;  /* 0x0000038009097810 */ /* 0x000fe20007ffe0ff */
[----:B------:R-:W-:Y:S01]  /*0930*/  VIADD R0, R0, 0x8 ;  /* 0x0000000800007836 */ /* 0x000fe20000000000 */
[----:B------:R-:W-:Y:S04]  /*0940*/  BSSY.RECONVERGENT B0, `(.L_x_1136) ;  /* 0x000000a000007945 */ /* 0x000fe80003800200 */
[----:B------:R-:W-:Y:S01]  /*0950*/  ISETP.NE.AND P1, PT, R0, R8, PT ;  /* 0x000000080000720c */ /* 0x000fe20003f25270 */
[----:B--2---:R-:W-:-:S05]  /*0960*/  @!P0 FFMA R15, R14, R15, 0.80000001192092895508 ;  /* 0x3f4ccccd0e0f8423 */ /* 0x004fca000000000f */
[----:B------:R1:W-:Y:S01]  /*0970*/  @!P0 STG.E desc[UR4][R10.64+0xa00], R15 ;  /* 0x000a000f0a008986 */ /* 0x0003e2000c101904 */
[----:B------:R-:W-:-:S13]  /*0980*/  ISETP.GE.AND P0, PT, R9, R6, PT ;  /* 0x000000060900720c */ /* 0x000fda0003f06270 */
[----:B-1----:R-:W-:Y:S05]  /*0990*/  @P0 BRA `(.L_x_1137) ;  /* 0x0000000000100947 */ /* 0x002fea0003800000 */
[----:B------:R-:W2:Y:S01]  /*09a0*/  LDG.E R12, desc[UR4][R12.64+0xc00] ;  /* 0x000c00040c0c7981 */ /* 0x000ea2000c1e1900 */
[----:B------:R-:W-:-:S05]  /*09b0*/  HFMA2 R9, -RZ, RZ, 1.57421875, -19.203125 ;  /* 0x3e4ccccdff097431 */ /* 0x000fca00000001ff */
[----:B--2---:R-:W-:-:S05]  /*09c0*/  FFMA R9, R12, R9, 0.80000001192092895508 ;  /* 0x3f4ccccd0c097423 */ /* 0x004fca0000000009 */
[----:B------:R0:W-:Y:S02]  /*09d0*/  STG.E desc[UR4][R10.64+0xc00], R9 ;  /* 0x000c00090a007986 */ /* 0x0001e4000c101904 */
.L_x_1137:
[----:B------:R-:W-:Y:S05]  /*09e0*/  BSYNC.RECONVERGENT B0 ;  /* 0x0000000000007941 */ /* 0x000fea0003800200 */
.L_x_1136:
[----:B------:R-:W-:Y:S05]  /*09f0*/  @P1 BRA `(.L_x_1138) ;  /* 0xfffffffc00181947 */ /* 0x000fea000383ffff */
.L_x_1135:
[----:B------:R-:W-:-:S13]  /*0a00*/  ISETP.NE.AND P0, PT, R16, RZ, PT ;  /* 0x000000ff1000720c */ /* 0x000fda0003f05270 */
[----:B------:R-:W-:Y:S05]  /*0a10*/  @!P0 EXIT ;  /* 0x000000000000894d */ /* 0x000fea0003800000 */
[----:B------:R-:W1:Y:S01]  /*0a20*/  LDC R0, c[0x0][0x388] ;  /* 0x0000e200ff007b82 */ /* 0x000e620000000800 */
[----:B------:R-:W-:Y:S02]  /*0a30*/  ISETP.GE.U32.AND P1, PT, R16, 0x4, PT ;  /* 0x000000041000780c */ /* 0x000fe40003f26070 */
[----:B-1----:R-:W-:-:S04]  /*0a40*/  LOP3.LUT R18, R0, 0x3, RZ, 0xc0, !PT ;  /* 0x0000000300127812 */ /* 0x002fc800078ec0ff */
[----:B------:R-:W-:-:S07]  /*0a50*/  ISETP.NE.AND P0, PT, R18, RZ, PT ;  /* 0x000000ff1200720c */ /* 0x000fce0003f05270 */
[----:B------:R-:W-:Y:S06]  /*0a60*/  @!P1 BRA `(.L_x_1139) ;  /* 0x0000000000849947 */ /* 0x000fec0003800000 */
[----:B------:R-:W-:-:S05]  /*0a70*/  IMAD R21, R8, 0x80, R7 ;  /* 0x0000008008157824 */ /* 0x000fca00078e0207 */
[----:B------:R-:W-:-:S13]  /*0a80*/  ISETP.GE.AND P2, PT, R21, R6, PT ;  /* 0x000000061500720c */ /* 0x000fda0003f46270 */
[----:B0-----:R-:W-:-:S06]  /*0a90*/  @!P2 IMAD.WIDE R10, R21, 0x4, R4 ;  /* 0x00000004150aa825 */ /* 0x001fcc00078e0204 */
[----:B------:R-:W2:Y:S01]  /*0aa0*/  @!P2 LDG.E R10, desc[UR4][R10.64] ;  /* 0x000000040a0aa981 */ /* 0x000ea2000c1e1900 */
[C---:B------:R-:W-:Y:S01]  /*0ab0*/  IADD3 R17, PT, PT, R21.reuse, 0x80, RZ ;  /* 0x0000008015117810 */ /* 0x040fe20007ffe0ff */
[----:B------:R-:W-:Y:S02]  /*0ac0*/  @!P2 IMAD.MOV.U32 R9, RZ, RZ, 0x3e4ccccd ;  /* 0x3e4ccccdff09a424 */ /* 0x000fe400078e00ff */
[----:B------:R-:W-:Y:S01]  /*0ad0*/  @!P2 IMAD.WIDE R12, R21, 0x4, R2 ;  /* 0x00000004150ca825 */ /* 0x000fe200078e0202 */
[----:B------:R-:W-:-:S13]  /*0ae0*/  ISETP.GE.AND P1, PT, R17, R6, PT ;  /* 0x000000061100720c */ /* 0x000fda0003f26270 */
[----:B------:R-:W-:-:S04]  /*0af0*/  @!P1 IMAD.WIDE R14, R17, 0x4, R4 ;  /* 0x00000004110e9825 */ /* 0x000fc800078e0204 */
[----:B--2---:R-:W-:-:S05]  /*0b00*/  @!P2 FFMA R9, R10, R9, 0.80000001192092895508 ;  /* 0x3f4ccccd0a09a423 */ /* 0x004fca0000000009 */
[----:B------:R0:W-:Y:S04]  /*0b10*/  @!P2 STG.E desc[UR4][R12.64], R9 ;  /* 0x000000090c00a986 */ /* 0x0001e8000c101904 */
[----:B------:R-:W2:Y:S01]  /*0b20*/  @!P1 LDG.E R14, desc[UR4][R14.64] ;  /* 0x000000040e0e9981 */ /* 0x000ea2000c1e1900 */
[----:B------:R-:W-:Y:S01]  /*0b30*/  IADD3 R23, PT, PT, R21, 0x100, RZ ;  /* 0x0000010015177810 */ /* 0x000fe20007ffe0ff */
[----:B------:R-:W-:Y:S01]  /*0b40*/  @!P1 IMAD.WIDE R10, R17, 0x4, R2 ;  /* 0x00000004110a9825 */ /* 0x000fe200078e0202 */
[----:B------:R-:W-:Y:S02]  /*0b50*/  @!P1 MOV R19, 0x3e4ccccd ;  /* 0x3e4ccccd00139802 */ /* 0x000fe40000000f00 */
[----:B------:R-:W-:-:S13]  /*0b60*/  ISETP.GE.AND P2, PT, R23, R6, PT ;  /* 0x000000061700720c */ /* 0x000fda0003f46270 */
[----:B------:R-:W-:-:S04]  /*0b70*/  @!P2 IMAD.WIDE R16, R23, 0x4, R4 ;  /* 0x000000041710a825 */ /* 0x000fc800078e0204 */
[----:B--2---:R-:W-:-:S05]  /*0b80*/  @!P1 FFMA R19, R14, R19, 0.80000001192092895508 ;  /* 0x3f4ccccd0e139423 */ /* 0x004fca0000000013 */
[----:B------:R1:W-:Y:S04]  /*0b90*/  @!P1 STG.E desc[UR4][R10.64], R19 ;  /* 0x000000130a009986 */ /* 0x0003e8000c101904 */
[----:B------:R-:W2:Y:S01]  /*0ba0*/  @!P2 LDG.E R16, desc[UR4][R16.64] ;  /* 0x000000041010a981 */ /* 0x000ea2000c1e1900 */
[----:B------:R-:W-:Y:S01]  /*0bb0*/  VIADD R21, R21, 0x180 ;  /* 0x0000018015157836 */ /* 0x000fe20000000000 */
[----:B0-----:R-:W-:Y:S01]  /*0bc0*/  @!P2 MOV R9, 0x3e4ccccd ;  /* 0x3e4ccccd0009a802 */ /* 0x001fe20000000f00 */
[----:B------:R-:W-:-:S03]  /*0bd0*/  @!P2 IMAD.WIDE R12, R23, 0x4, R2 ;  /* 0x00000004170ca825 */ /* 0x000fc600078e0202 */
[----:B------:R-:W-:-:S13]  /*0be0*/  ISETP.GE.AND P1, PT, R21, R6, PT ;  /* 0x000000061500720c */ /* 0x000fda0003f26270 */
[----:B------:R-:W-:-:S04]  /*0bf0*/  @!P1 IMAD.WIDE R14, R21, 0x4, R4 ;  /* 0x00000004150e9825 */ /* 0x000fc800078e0204 */
[----:B--2---:R-:W-:-:S05]  /*0c00*/  @!P2 FFMA R9, R16, R9, 0.80000001192092895508 ;  /* 0x3f4ccccd1009a423 */ /* 0x004fca0000000009 */
[----:B------:R2:W-:Y:S04]  /*0c10*/  @!P2 STG.E desc[UR4][R12.64], R9 ;  /* 0x000000090c00a986 */ /* 0x0005e8000c101904 */
[----:B------:R-:W3:Y:S01]  /*0c20*/  @!P1 LDG.E R14, desc[UR4][R14.64] ;  /* 0x000000040e0e9981 */ /* 0x000ee2000c1e1900 */
[----:B------:R-:W-:Y:S01]  /*0c30*/  @!P1 MOV R23, 0x3e4ccccd ;  /* 0x3e4ccccd00179802 */ /* 0x000fe20000000f00 */
[----:B-1----:R-:W-:-:S04]  /*0c40*/  @!P1 IMAD.WIDE R10, R21, 0x4, R2 ;  /* 0x00000004150a9825 */ /* 0x002fc800078e0202 */
[----:B------:R-:W-:Y:S02]  /*0c50*/  VIADD R8, R8, 0x4 ;  /* 0x0000000408087836 */ /* 0x000fe40000000000 */
[----:B---3--:R-:W-:-:S05]  /*0c60*/  @!P1 FFMA R17, R14, R23, 0.80000001192092895508 ;  /* 0x3f4ccccd0e119423 */ /* 0x008fca0000000017 */
[----:B------:R2:W-:Y:S02]  /*0c70*/  @!P1 STG.E desc[UR4][R10.64], R17 ;  /* 0x000000110a009986 */ /* 0x0005e4000c101904 */
.L_x_1139:
[----:B------:R-:W-:Y:S05]  /*0c80*/  @!P0 EXIT ;  /* 0x000000000000894d */ /* 0x000fea0003800000 */
[----:B------:R-:W-:Y:S02]  /*0c90*/  ISETP.NE.AND P1, PT, R18, 0x1, PT ;  /* 0x000000011200780c */ /* 0x000fe40003f25270 */
[----:B------:R-:W-:-:S04]  /*0ca0*/  LOP3.LUT R0, R0, 0x1, RZ, 0xc0, !PT ;  /* 0x0000000100007812 */ /* 0x000fc800078ec0ff */
[----:B------:R-:W-:-:S07]  /*0cb0*/  ISETP.NE.U32.AND P0, PT, R0, 0x1, PT ;  /* 0x000000010000780c */ /* 0x000fce0003f05070 */
[----:B------:R-:W-:Y:S06]  /*0cc0*/  @!P1 BRA `(.L_x_1140) ;  /* 0x0000000000449947 */ /* 0x000fec0003800000 */
[----:B--2---:R-:W-:-:S04]  /*0cd0*/  LEA R13, R8, R7, 0x7 ;  /* 0x00000007080d7211 */ /* 0x004fc800078e38ff */
        /* <DEDUP_REMOVED lines=11> */
[----:B------:R-:W-:Y:S01]  /*0d90*/  @!P2 MOV R19, 0x3e4ccccd ;  /* 0x3e4ccccd0013a802 */ /* 0x000fe20000000f00 */
[----:B------:R-:W-:Y:S01]  /*0da0*/  @!P2 IMAD.WIDE R16, R17, 0x4, R2 ;  /* 0x000000041110a825 */ /* 0x000fe200078e0202 */
[----:B------:R-:W-:-:S03]  /*0db0*/  IADD3 R8, PT, PT, R8, 0x2, RZ ;  /* 0x0000000208087810 */ /* 0x000fc60007ffe0ff */
[----:B--2---:R-:W-:-:S05]  /*0dc0*/  @!P2 FFMA R11, R14, R19, 0.80000001192092895508 ;  /* 0x3f4ccccd0e0ba423 */ /* 0x004fca0000000013 */
[----:B------:R1:W-:Y:S02]  /*0dd0*/  @!P2 STG.E desc[UR4][R16.64], R11 ;  /* 0x0000000b1000a986 */ /* 0x0003e4000c101904 */
.L_x_1140:
[----:B------:R-:W-:Y:S05]  /*0de0*/  @P0 EXIT ;  /* 0x000000000000094d */ /* 0x000fea0003800000 */
[----:B------:R-:W-:-:S05]  /*0df0*/  IMAD R7, R8, 0x80, R7 ;  /* 0x0000008008077824 */ /* 0x000fca00078e0207 */
[----:B------:R-:W-:-:S13]  /*0e00*/  ISETP.GE.AND P0, PT, R7, R6, PT ;  /* 0x000000060700720c */ /* 0x000fda0003f06270 */
[----:B------:R-:W-:Y:S05]  /*0e10*/  @P0 EXIT ;  /* 0x000000000000094d */ /* 0x000fea0003800000 */
[----:B------:R-:W-:-:S06]  /*0e20*/  IMAD.WIDE R4, R7, 0x4, R4 ;  /* 0x0000000407047825 */ /* 0x000fcc00078e0204 */
[----:B------:R-:W3:Y:S01]  /*0e30*/  LDG.E R4, desc[UR4][R4.64] ;  /* 0x0000000404047981 */ /* 0x000ee2000c1e1900 */
[----:B012---:R-:W-:Y:S02]  /*0e40*/  HFMA2 R9, -RZ, RZ, 1.57421875, -19.203125 ;  /* 0x3e4ccccdff097431 */ /* 0x007fe400000001ff */
[----:B------:R-:W-:-:S04]  /*0e50*/  IMAD.WIDE R2, R7, 0x4, R2 ;  /* 0x0000000407027825 */ /* 0x000fc800078e0202 */
[----:B---3--:R-:W-:-:S05]  /*0e60*/  FFMA R7, R4, R9, 0.80000001192092895508 ;  /* 0x3f4ccccd04077423 */ /* 0x008fca0000000009 */
[----:B------:R-:W-:Y:S01]  /*0e70*/  STG.E desc[UR4][R2.64], R7 ;  /* 0x0000000702007986 */ /* 0x000fe2000c101904 */
[----:B------:R-:W-:Y:S05]  /*0e80*/  EXIT ;  /* 0x000000000000794d */ /* 0x000fea0003800000 */
.L_x_1134:
[----:B------:R-:W-:-:S13]  /*0e90*/  ISETP.GE.AND P0, PT, R0, 0x1, PT ;  /* 0x000000010000780c */ /* 0x000fda0003f06270 */
[----:B------:R-:W-:Y:S05]  /*0ea0*/  @!P0 EXIT ;  /* 0x000000000000894d */ /* 0x000fea0003800000 */
[C---:B------:R-:W-:Y:S02]  /*0eb0*/  ISETP.GE.U32.AND P1, PT, R0.reuse, 0x10, PT ;  /* 0x000000100000780c */ /* 0x040fe40003f26070 */
[----:B------:R-:W-:Y:S02]  /*0ec0*/  LOP3.LUT R19, R0, 0xf, RZ, 0xc0, !PT ;  /* 0x0000000f00137812 */ /* 0x000fe400078ec0ff */
[----:B------:R-:W-:Y:S02]  /*0ed0*/  MOV R6, RZ ;  /* 0x000000ff00067202 */ /* 0x000fe40000000f00 */
[----:B------:R-:W-:-:S07]  /*0ee0*/  ISETP.NE.AND P0, PT, R19, RZ, PT ;  /* 0x000000ff1300720c */ /* 0x000fce0003f05270 */
[----:B------:R-:W-:Y:S06]  /*0ef0*/  @!P1 BRA `(.L_x_1141) ;  /* 0x00000004001c9947 */ /* 0x000fec0003800000 */
[C---:B------:R-:W-:Y:S01]  /*0f00*/  IMAD.WIDE.U32 R16, R7.reuse, 0x4, RZ ;  /* 0x0000000407107825 */ /* 0x040fe200078e00ff */
[----:B------:R-:W-:Y:S02]  /*0f10*/  LOP3.LUT R6, R0, 0x7ffffff0, RZ, 0xc0, !PT ;  /* 0x7ffffff000067812 */ /* 0x000fe400078ec0ff */
[----:B------:R-:W-:Y:S01]  /*0f20*/  IADD3 R14, PT, PT, R7, 0x480, RZ ;  /* 0x00000480070e7810 */ /* 0x000fe20007ffe0ff */
[----:B------:R-:W-:Y:S01]  /*0f30*/  IMAD.MOV.U32 R15, RZ, RZ, R16 ;  /* 0x000000ffff0f7224 */ /* 0x000fe200078e0010 */
[----:B------:R-:W-:-:S07]  /*0f40*/  IADD3 R16, PT, PT, -R6, RZ, RZ ;  /* 0x000000ff06107210 */ /* 0x000fce0007ffe1ff */
.L_x_1142:
[----:B------:R-:W-:-:S05]  /*0f50*/  IADD3 R10, P1, PT, R15, R4, RZ ;  /* 0x000000040f0a7210 */ /* 0x000fca0007f3e0ff */
[----:B-1----:R-:W-:-:S05]  /*0f60*/  IMAD.X R11, R17, 0x1, R5, P1 ;  /* 0x00000001110b7824 */ /* 0x002fca00008e0605 */
[----:B------:R-:W2:Y:S01]  /*0f70*/  LDG.E R13, desc[UR4][R10.64] ;  /* 0x000000040a0d7981 */ /* 0x000ea2000c1e1900 */
[----:B------:R-:W-:Y:S01]  /*0f80*/  HFMA2 R18, -RZ, RZ, 1.57421875, -19.203125 ;  /* 0x3e4ccccdff127431 */ /* 0x000fe200000001ff */
[----:B------:R-:W-:-:S04]  /*0f90*/  IADD3 R8, P1, PT, R15, R2, RZ ;  /* 0x000000020f087210 */ /* 0x000fc80007f3e0ff */
[----:B------:R-:W-:Y:S01]  /*0fa0*/  IADD3.X R9, PT, PT, R17, R3, RZ, P1, !PT ;  /* 0x0000000311097210 */ /* 0x000fe20000ffe4ff */
[----:B--2---:R-:W-:-:S05]  /*0fb0*/  FFMA R13, R13, R18, 0.80000001192092895508 ;  /* 0x3f4ccccd0d0d7423 */ /* 0x004fca0000000012 */
[----:B------:R0:W-:Y:S04]  /*0fc0*/  STG.E desc[UR4][R8.64], R13 ;  /* 0x0000000d08007986 */ /* 0x0001e8000c101904 */
[----:B------:R-:W2:Y:S02]  /*0fd0*/  LDG.E R21, desc[UR4][R10.64+0x200] ;  /* 0x000200040a157981 */ /* 0x000ea4000c1e1900 */
[----:B--2---:R-:W-:-:S05]  /*0fe0*/  FFMA R21, R21, R18, 0.80000001192092895508 ;  /* 0x3f4ccccd15157423 */ /* 0x004fca0000000012 */
[----:B------:R-:W-:Y:S04]  /*0ff0*/  STG.E desc[UR4][R8.64+0x200], R21 ;  /* 0x0002001508007986 */ /* 0x000fe8000c101904 */
[----:B------:R-:W2:Y:S02]  /*1000*/  LDG.E R23, desc[UR4][R10.64+0x400] ;  /* 0x000400040a177981 */ /* 0x000ea4000c1e1900 */
[----:B--2---:R-:W-:-:S05]  /*1010*/  FFMA R23, R23, R18, 0.80000001192092895508 ;  /* 0x3f4ccccd17177423 */ /* 0x004fca0000000012 */
[----:B------:R1:W-:Y:S04]  /*1020*/  STG.E desc[UR4][R8.64+0x400], R23 ;  /* 0x0004001708007986 */ /* 0x0003e8000c101904 */
[----:B------:R-:W2:Y:S02]  /*1030*/  LDG.E R25, desc[UR4][R10.64+0x600] ;  /* 0x000600040a197981 */ /* 0x000ea4000c1e1900 */
[----:B--2---:R-:W-:-:S05]  /*1040*/  FFMA R25, R25, R18, 0.80000001192092895508 ;  /* 0x3f4ccccd19197423 */ /* 0x004fca0000000012 */
[----:B------:R2:W-:Y:S04]  /*1050*/  STG.E desc[UR4][R8.64+0x600], R25 ;  /* 0x0006001908007986 */ /* 0x0005e8000c101904 */
[----:B------:R-:W3:Y:S02]  /*1060*/  LDG.E R27, desc[UR4][R10.64+0x800] ;  /* 0x000800040a1b7981 */ /* 0x000ee4000c1e1900 */
[----:B---3--:R-:W-:-:S05]  /*1070*/  FFMA R27, R27, R18, 0.80000001192092895508 ;  /* 0x3f4ccccd1b1b7423 */ /* 0x008fca0000000012 */
[----:B------:R3:W-:Y:S04]  /*1080*/  STG.E desc[UR4][R8.64+0x800], R27 ;  /* 0x0008001b08007986 */ /* 0x0007e8000c101904 */
[----:B0-----:R-:W4:Y:S02]  /*1090*/  LDG.E R13, desc[UR4][R10.64+0xa00] ;  /* 0x000a00040a0d7981 */ /* 0x001f24000c1e1900 */
[----:B----4-:R-:W-:-:S05]  /*10a0*/  FFMA R29, R13, R18, 0.80000001192092895508 ;  /* 0x3f4ccccd0d1d7423 */ /* 0x010fca0000000012 */
[----:B------:R-:W-:Y:S04]  /*10b0*/  STG.E desc[UR4][R8.64+0xa00], R29 ;  /* 0x000a001d08007986 */ /* 0x000fe8000c101904 */
[----:B------:R-:W1:Y:S02]  /*10c0*/  LDG.E R13, desc[UR4][R10.64+0xc00] ;  /* 0x000c00040a0d7981 */ /* 0x000e64000c1e1900 */
[----:B-1----:R-:W-:-:S05]  /*10d0*/  FFMA R23, R13, R18, 0.80000001192092895508 ;  /* 0x3f4ccccd0d177423 */ /* 0x002fca0000000012 */
[----:B------:R0:W-:Y:S04]  /*10e0*/  STG.E desc[UR4][R8.64+0xc00], R23 ;  /* 0x000c001708007986 */ /* 0x0001e8000c101904 */
[----:B------:R-:W2:Y:S01]  /*10f0*/  LDG.E R13, desc[UR4][R10.64+0xe00] ;  /* 0x000e00040a0d7981 */ /* 0x000ea2000c1e1900 */
[----:B------:R-:W-:Y:S01]  /*1100*/  MOV R21, 0x0 ;  /* 0x0000000000157802 */ /* 0x000fe20000000f00 */
[----:B------:R-:W-:Y:S02]  /*1110*/  IMAD.MOV.U32 R20, RZ, RZ, 0x600 ;  /* 0x00000600ff147424 */ /* 0x000fe400078e00ff */
[----:B--2---:R-:W-:-:S05]  /*1120*/  FFMA R25, R13, R18, 0.80000001192092895508 ;  /* 0x3f4ccccd0d197423 */ /* 0x004fca0000000012 */
[----:B------:R1:W-:Y:S04]  /*1130*/  STG.E desc[UR4][R8.64+0xe00], R25 ;  /* 0x000e001908007986 */ /* 0x0003e8000c101904 */
[----:B------:R-:W3:Y:S01]  /*1140*/  LDG.E R22, desc[UR4][R10.64+0x1000] ;  /* 0x001000040a167981 */ /* 0x000ee2000c1e1900 */
[----:B------:R-:W-:-:S03]  /*1150*/  IMAD.WIDE R20, R14, 0x4, R20 ;  /* 0x000000040e147825 */ /* 0x000fc600078e0214 */
[----:B------:R-:W-:-:S04]  /*1160*/  IADD3 R12, P1, PT, R20, R4, RZ ;  /* 0x00000004140c7210 */ /* 0x000fc80007f3e0ff */
[----:B------:R-:W-:Y:S01]  /*1170*/  IADD3.X R13, PT, PT, R21, R5, RZ, P1, !PT ;  /* 0x00000005150d7210 */ /* 0x000fe20000ffe4ff */
[----:B---3--:R-:W-:-:S05]  /*1180*/  FFMA R27, R22, R18, 0.80000001192092895508 ;  /* 0x3f4ccccd161b7423 */ /* 0x008fca0000000012 */
[----:B------:R2:W-:Y:S04]  /*1190*/  STG.E desc[UR4][R8.64+0x1000], R27 ;  /* 0x0010001b08007986 */ /* 0x0005e8000c101904 */
[----:B0-----:R-:W3:Y:S01]  /*11a0*/  LDG.E R23, desc[UR4][R12.64+-0x600] ;  /* 0xfffa00040c177981 */ /* 0x001ee2000c1e1900 */
[----:B------:R-:W-:-:S05]  /*11b0*/  IADD3 R20, P1, PT, R20, R2, RZ ;  /* 0x0000000214147210 */ /* 0x000fca0007f3e0ff */
[----:B------:R-:W-:Y:S02]  /*11c0*/  IMAD.X R21, R21, 0x1, R3, P1 ;  /* 0x0000000115157824 */ /* 0x000fe400008e0603 */
[----:B---3--:R-:W-:-:S05]  /*11d0*/  FFMA R23, R23, R18, 0.80000001192092895508 ;  /* 0x3f4ccccd17177423 */ /* 0x008fca0000000012 */
[----:B------:R0:W-:Y:S04]  /*11e0*/  STG.E desc[UR4][R20.64+-0x600], R23 ;  /* 0xfffa001714007986 */ /* 0x0001e8000c101904 */
[----:B------:R-:W3:Y:S02]  /*11f0*/  LDG.E R11, desc[UR4][R12.64+-0x400] ;  /* 0xfffc00040c0b7981 */ /* 0x000ee4000c1e1900 */
[----:B---3--:R-:W-:-:S05]  /*1200*/  FFMA R11, R11, R18, 0.80000001192092895508 ;  /* 0x3f4ccccd0b0b7423 */ /* 0x008fca0000000012 */
[----:B------:R3:W-:Y:S04]  /*1210*/  STG.E desc[UR4][R20.64+-0x400], R11 ;  /* 0xfffc000b14007986 */ /* 0x0007e8000c101904 */
[----:B-1----:R-:W4:Y:S02]  /*1220*/  LDG.E R25, desc[UR4][R12.64+-0x200] ;  /* 0xfffe00040c197981 */ /* 0x002f24000c1e1900 */
[----:B----4-:R-:W-:-:S05]  /*1230*/  FFMA R25, R25, R18, 0.80000001192092895508 ;  /* 0x3f4ccccd19197423 */ /* 0x010fca0000000012 */
[----:B------:R1:W-:Y:S04]  /*1240*/  STG.E desc[UR4][R20.64+-0x200], R25 ;  /* 0xfffe001914007986 */ /* 0x0003e8000c101904 */
[----:B--2---:R-:W2:Y:S02]  /*1250*/  LDG.E R9, desc[UR4][R12.64] ;  /* 0x000000040c097981 */ /* 0x004ea4000c1e1900 */
[----:B--2---:R-:W-:-:S05]  /*1260*/  FFMA R9, R9, R18, 0.80000001192092895508 ;  /* 0x3f4ccccd09097423 */ /* 0x004fca0000000012 */
[----:B------:R1:W-:Y:S04]  /*1270*/  STG.E desc[UR4][R20.64], R9 ;  /* 0x0000000914007986 */ /* 0x0003e8000c101904 */
[----:B------:R-:W2:Y:S02]  /*1280*/  LDG.E R27, desc[UR4][R12.64+0x200] ;  /* 0x000200040c1b7981 */ /* 0x000ea4000c1e1900 */
[----:B--2---:R-:W-:-:S05]  /*1290*/  FFMA R27, R27, R18, 0.80000001192092895508 ;  /* 0x3f4ccccd1b1b7423 */ /* 0x004fca0000000012 */
[----:B------:R1:W-:Y:S04]  /*12a0*/  STG.E desc[UR4][R20.64+0x200], R27 ;  /* 0x0002001b14007986 */ /* 0x0003e8000c101904 */
[----:B0-----:R-:W2:Y:S02]  /*12b0*/  LDG.E R23, desc[UR4][R12.64+0x400] ;  /* 0x000400040c177981 */ /* 0x001ea4000c1e1900 */
[----:B--2---:R-:W-:-:S05]  /*12c0*/  FFMA R23, R23, R18, 0.80000001192092895508 ;  /* 0x3f4ccccd17177423 */ /* 0x004fca0000000012 */
[----:B------:R1:W-:Y:S04]  /*12d0*/  STG.E desc[UR4][R20.64+0x400], R23 ;  /* 0x0004001714007986 */ /* 0x0003e8000c101904 */
[----:B---3--:R-:W2:Y:S01]  /*12e0*/  LDG.E R11, desc[UR4][R12.64+0x600] ;  /* 0x000600040c0b7981 */ /* 0x008ea2000c1e1900 */
[----:B------:R-:W-:Y:S01]  /*12f0*/  IADD3 R16, PT, PT, R16, 0x10, RZ ;  /* 0x0000001010107810 */ /* 0x000fe20007ffe0ff */
[----:B------:R-:W-:Y:S01]  /*1300*/  VIADD R14, R14, 0x800 ;  /* 0x000008000e0e7836 */ /* 0x000fe20000000000 */
[----:B------:R-:W-:Y:S02]  /*1310*/  IADD3 R15, P2, PT, R15, 0x2000, RZ ;  /* 0x000020000f0f7810 */ /* 0x000fe40007f5e0ff */
[----:B------:R-:W-:Y:S02]  /*1320*/  ISETP.NE.AND P1, PT, R16, RZ, PT ;  /* 0x000000ff1000720c */ /* 0x000fe40003f25270 */
[----:B------:R-:W-:Y:S01]  /*1330*/  IADD3.X R17, PT, PT, RZ, R17, RZ, P2, !PT ;  /* 0x00000011ff117210 */ /* 0x000fe200017fe4ff */
[----:B--2---:R-:W-:-:S05]  /*1340*/  FFMA R11, R11, R18, 0.80000001192092895508 ;  /* 0x3f4ccccd0b0b7423 */ /* 0x004fca0000000012 */
[----:B------:R1:W-:Y:S05]  /*1350*/  STG.E desc[UR4][R20.64+0x600], R11 ;  /* 0x0006000b14007986 */ /* 0x0003ea000c101904 */
[----:B------:R-:W-:Y:S05]  /*1360*/  @P1 BRA `(.L_x_1142) ;  /* 0xfffffff800f81947 */ /* 0x000fea000383ffff */
.L_x_1141:
[----:B------:R-:W-:Y:S05]  /*1370*/  @!P0 EXIT ;  /* 0x000000000000894d */ /* 0x000fea0003800000 */
[----:B------:R-:W-:Y:S02]  /*1380*/  ISETP.GE.U32.AND P0, PT, R19, 0x8, PT ;  /* 0x000000081300780c */ /* 0x000fe40003f06070 */
[----:B------:R-:W-:-:S04]  /*1390*/  LOP3.LUT R14, R0, 0x7, RZ, 0xc0, !PT ;  /* 0x00000007000e7812 */ /* 0x000fc800078ec0ff */
[----:B------:R-:W-:-:S07]  /*13a0*/  ISETP.NE.AND P1, PT, R14, RZ, PT ;  /* 0x000000ff0e00720c */ /* 0x000fce0003f25270 */
[----:B------:R-:W-:Y:S06]  /*13b0*/  @!P0 BRA `(.L_x_1143) ;  /* 0x0000000000748947 */ /* 0x000fec0003800000 */
[----:B-1----:R-:W-:-:S05]  /*13c0*/  LEA R11, R6, R7, 0x7 ;  /* 0x00000007060b7211 */ /* 0x002fca00078e38ff */
[----:B------:R-:W-:-:S05]  /*13d0*/  IMAD.WIDE R8, R11, 0x4, R4 ;  /* 0x000000040b087825 */ /* 0x000fca00078e0204 */
[----:B------:R-:W2:Y:S01]  /*13e0*/  LDG.E R12, desc[UR4][R8.64] ;  /* 0x00000004080c7981 */ /* 0x000ea2000c1e1900 */
[----:B------:R-:W-:Y:S02]  /*13f0*/  HFMA2 R21, -RZ, RZ, 1.57421875, -19.203125 ;  /* 0x3e4ccccdff157431 */ /* 0x000fe400000001ff */
[----:B------:R-:W-:-:S04]  /*1400*/  IMAD.WIDE R10, R11, 0x4, R2 ;  /* 0x000000040b0a7825 */ /* 0x000fc800078e0202 */
[----:B--2---:R-:W-:-:S05]  /*1410*/  FFMA R13, R12, R21, 0.80000001192092895508 ;  /* 0x3f4ccccd0c0d7423 */ /* 0x004fca0000000015 */
[----:B------:R0:W-:Y:S04]  /*1420*/  STG.E desc[UR4][R10.64], R13 ;  /* 0x0000000d0a007986 */ /* 0x0001e8000c101904 */
        /* <DEDUP_REMOVED lines=9> */
[----:B------:R-:W0:Y:S02]  /*14c0*/  LDG.E R12, desc[UR4][R8.64+0x800] ;  /* 0x00080004080c7981 */ /* 0x000e24000c1e1900 */
[----:B0-----:R-:W-:-:S05]  /*14d0*/  FFMA R13, R12, R21, 0.80000001192092895508 ;  /* 0x3f4ccccd0c0d7423 */ /* 0x001fca0000000015 */
[----:B------:R0:W-:Y:S04]  /*14e0*/  STG.E desc[UR4][R10.64+0x800], R13 ;  /* 0x0008000d0a007986 */ /* 0x0001e8000c101904 */
[----:B------:R-:W1:Y:S02]  /*14f0*/  LDG.E R12, desc[UR4][R8.64+0xa00] ;  /* 0x000a0004080c7981 */ /* 0x000e64000c1e1900 */
[----:B-1----:R-:W-:-:S05]  /*1500*/  FFMA R15, R12, R21, 0.80000001192092895508 ;  /* 0x3f4ccccd0c0f7423 */ /* 0x002fca0000000015 */
[----:B------:R0:W-:Y:S04]  /*1510*/  STG.E desc[UR4][R10.64+0xa00], R15 ;  /* 0x000a000f0a007986 */ /* 0x0001e8000c101904 */
[----:B------:R-:W2:Y:S02]  /*1520*/  LDG.E R12, desc[UR4][R8.64+0xc00] ;  /* 0x000c0004080c7981 */ /* 0x000ea4000c1e1900 */
[----:B--2---:R-:W-:-:S05]  /*1530*/  FFMA R17, R12, R21, 0.80000001192092895508 ;  /* 0x3f4ccccd0c117423 */ /* 0x004fca0000000015 */
[----:B------:R0:W-:Y:S04]  /*1540*/  STG.E desc[UR4][R10.64+0xc00], R17 ;  /* 0x000c00110a007986 */ /* 0x0001e8000c101904 */
[----:B------:R-:W3:Y:S01]  /*1550*/  LDG.E R12, desc[UR4][R8.64+0xe00] ;  /* 0x000e0004080c7981 */ /* 0x000ee2000c1e1900 */
[----:B------:R-:W-:Y:S02]  /*1560*/  VIADD R6, R6, 0x8 ;  /* 0x0000000806067836 */ /* 0x000fe40000000000 */
[----:B---3--:R-:W-:-:S05]  /*1570*/  FFMA R19, R12, R21, 0.80000001192092895508 ;  /* 0x3f4ccccd0c137423 */ /* 0x008fca0000000015 */
[----:B------:R0:W-:Y:S02]  /*1580*/  STG.E desc[UR4][R10.64+0xe00], R19 ;  /* 0x000e00130a007986 */ /* 0x0001e4000c101904 */
.L_x_1143:
[----:B------:R-:W-:Y:S05]  /*1590*/  @!P1 EXIT ;  /* 0x000000000000994d */ /* 0x000fea0003800000 */
[----:B------:R-:W-:Y:S02]  /*15a0*/  ISETP.GE.U32.AND P0, PT, R14, 0x4, PT ;  /* 0x000000040e00780c */ /* 0x000fe40003f06070 */
[----:B------:R-:W-:-:S04]  /*15b0*/  LOP3.LUT R12, R0, 0x3, RZ, 0xc0, !PT ;  /* 0x00000003000c7812 */ /* 0x000fc800078ec0ff */
[----:B------:R-:W-:-:S07]  /*15c0*/  ISETP.NE.AND P1, PT, R12, RZ, PT ;  /* 0x000000ff0c00720c */ /* 0x000fce0003f25270 */
[----:B------:R-:W-:Y:S06]  /*15d0*/  @!P0 BRA `(.L_x_1144) ;  /* 0x0000000000448947 */ /* 0x000fec0003800000 */
[----:B-1----:R-:W-:-:S05]  /*15e0*/  LEA R9, R6, R7, 0x7 ;  /* 0x0000000706097211 */ /* 0x002fca00078e38ff */
[----:B0-----:R-:W-:-:S05]  /*15f0*/  IMAD.WIDE R10, R9, 0x4, R4 ;  /* 0x00000004090a7825 */ /* 0x001fca00078e0204 */
[----:B------:R-:W2:Y:S01]  /*1600*/  LDG.E R0, desc[UR4][R10.64] ;  /* 0x000000040a007981 */ /* 0x000ea2000c1e1900 */
[----:B------:R-:W-:Y:S01]  /*1610*/  MOV R19, 0x3e4ccccd ;  /* 0x3e4ccccd00137802 */ /* 0x000fe20000000f00 */
[----:B------:R-:W-:-:S04]  /*1620*/  IMAD.WIDE R8, R9, 0x4, R2 ;  /* 0x0000000409087825 */ /* 0x000fc800078e0202 */
[----:B--2---:R-:W-:-:S05]  /*1630*/  FFMA R13, R0, R19, 0.80000001192092895508 ;  /* 0x3f4ccccd000d7423 */ /* 0x004fca0000000013 */
[----:B------:R2:W-:Y:S04]  /*1640*/  STG.E desc[UR4][R8.64], R13 ;  /* 0x0000000d08007986 */ /* 0x0005e8000c101904 */
[----:B------:R-:W3:Y:S02]  /*1650*/  LDG.E R0, desc[UR4][R10.64+0x200] ;  /* 0x000200040a007981 */ /* 0x000ee4000c1e1900 */
[----:B---3--:R-:W-:-:S05]  /*1660*/  FFMA R15, R0, R19, 0.80000001192092895508 ;  /* 0x3f4ccccd000f7423 */ /* 0x008fca0000000013 */
[----:B------:R2:W-:Y:S04]  /*1670*/  STG.E desc[UR4][R8.64+0x200], R15 ;  /* 0x0002000f08007986 */ /* 0x0005e8000c101904 */
[----:B------:R-:W3:Y:S02]  /*1680*/  LDG.E R0, desc[UR4][R10.64+0x400] ;  /* 0x000400040a007981 */ /* 0x000ee4000c1e1900 */
[----:B---3--:R-:W-:-:S05]  /*1690*/  FFMA R17, R0, R19, 0.80000001192092895508 ;  /* 0x3f4ccccd00117423 */ /* 0x008fca0000000013 */
[----:B------:R2:W-:Y:S04]  /*16a0*/  STG.E desc[UR4][R8.64+0x400], R17 ;  /* 0x0004001108007986 */ /* 0x0005e8000c101904 */
[----:B------:R-:W3:Y:S01]  /*16b0*/  LDG.E R0, desc[UR4][R10.64+0x600] ;  /* 0x000600040a007981 */ /* 0x000ee2000c1e1900 */
[----:B------:R-:W-:Y:S02]  /*16c0*/  VIADD R6, R6, 0x4 ;  /* 0x0000000406067836 */ /* 0x000fe40000000000 */
[----:B---3--:R-:W-:-:S05]  /*16d0*/  FFMA R19, R0, R19, 0.80000001192092895508 ;  /* 0x3f4ccccd00137423 */ /* 0x008fca0000000013 */
[----:B------:R2:W-:Y:S02]  /*16e0*/  STG.E desc[UR4][R8.64+0x600], R19 ;  /* 0x0006001308007986 */ /* 0x0005e4000c101904 */
.L_x_1144:
[----:B------:R-:W-:Y:S05]  /*16f0*/  @!P1 EXIT ;  /* 0x000000000000994d */ /* 0x000fea0003800000 */
[----:B01----:R-:W-:Y:S02]  /*1700*/  LEA R11, R6, R7, 0x7 ;  /* 0x00000007060b7211 */ /* 0x003fe400078e38ff */
[----:B------:R-:W-:-:S07]  /*1710*/  IADD3 R0, PT, PT, -R12, RZ, RZ ;  /* 0x000000ff0c007210 */ /* 0x000fce0007ffe1ff */
.L_x_1145:
[----:B--2---:R-:W-:-:S06]  /*1720*/  IMAD.WIDE R8, R11, 0x4, R4 ;  /* 0x000000040b087825 */ /* 0x004fcc00078e0204 */
[----:B------:R-:W2:Y:S01]  /*1730*/  LDG.E R8, desc[UR4][R8.64] ;  /* 0x0000000408087981 */ /* 0x000ea2000c1e1900 */
[----:B------:R-:W-:Y:S01]  /*1740*/  IADD3 R0, PT, PT, R0, 0x1, RZ ;  /* 0x0000000100007810 */ /* 0x000fe20007ffe0ff */
[----:B0-----:R-:W-:Y:S02]  /*1750*/  IMAD.MOV.U32 R13, RZ, RZ, 0x3e4ccccd ;  /* 0x3e4ccccdff0d7424 */ /* 0x001fe400078e00ff */
[----:B------:R-:W-:Y:S01]  /*1760*/  IMAD.WIDE R6, R11, 0x4, R2 ;  /* 0x000000040b067825 */ /* 0x000fe200078e0202 */
[----:B------:R-:W-:-:S03]  /*1770*/  ISETP.NE.AND P0, PT, R0, RZ, PT ;  /* 0x000000ff0000720c */ /* 0x000fc60003f05270 */
[----:B--2---:R-:W-:-:S05]  /*1780*/  FFMA R13, R8, R13, 0.80000001192092895508 ;  /* 0x3f4ccccd080d7423 */ /* 0x004fca000000000d */
[----:B------:R0:W-:Y:S05]  /*1790*/  STG.E desc[UR4][R6.64], R13 ;  /* 0x0000000d06007986 */ /* 0x0001ea000c101904 */
[----:B------:R-:W-:Y:S05]  /*17a0*/  @!P0 EXIT ;  /* 0x000000000000894d */ /* 0x000fea0003800000 */
[----:B------:R-:W-:Y:S01]  /*17b0*/  IADD3 R11, PT, PT, R11, 0x80, RZ ;  /* 0x000000800b0b7810 */ /* 0x000fe20007ffe0ff */
[----:B------:R-:W-:Y:S06]  /*17c0*/  BRA `(.L_x_1145) ;  /* 0xfffffffc00d47947 */ /* 0x000fec000383ffff */
.L_x_1146:
        /* <DEDUP_REMOVED lines=11> */
.L_x_1766:


//--------------------- .text._ZN3cub18CUB_300001_SM_10006detail9transform16transform_kernelINS2_10policy_hubILb1EN4cuda3std3__45tupleIJN6thrust24THRUST_300001_SM_1000_NS6detail15normal_iteratorINSA_10device_ptrIfEEEEEEEE10policy1000Ei12multiply_addSF_JPfEEEvT0_iT1_T2_DpNS2_10kernel_argIT3_EE --------------------------
	.section	.text._ZN3cub18CUB_300001_SM_10006detail9transform16transform_kernelINS2_10policy_hubILb1EN4cuda3std3__45tupleIJN6thrust24THRUST_300001_SM_1000_NS6detail15normal_iteratorINSA_10device_ptrIfEEEEEEEE10policy1000Ei12multiply_addSF_JPfEEEvT0_iT1_T2_DpNS2_10kernel_argIT3_EE,"ax",@progbits
	.align	128
        .global         _ZN3cub18CUB_300001_SM_10006detail9transform16transform_kernelINS2_10policy_hubILb1EN4cuda3std3__45tupleIJN6thrust24THRUST_300001_SM_1000_NS6detail15normal_iteratorINSA_10device_ptrIfEEEEEEEE10policy1000Ei12multiply_addSF_JPfEEEvT0_iT1_T2_DpNS2_10kernel_argIT3_EE
        .type           _ZN3cub18CUB_300001_SM_10006detail9transform16transform_kernelINS2_10policy_hubILb1EN4cuda3std3__45tupleIJN6thrust24THRUST_300001_SM_1000_NS6detail15normal_iteratorINSA_10device_ptrIfEEEEEEEE10policy1000Ei12multiply_addSF_JPfEEEvT0_iT1_T2_DpNS2_10kernel_argIT3_EE,@function
        .size           _ZN3cub18CUB_300001_SM_10006detail9transform16transform_kernelINS2_10policy_hubILb1EN4cuda3std3__45tupleIJN6thrust24THRUST_300001_SM_1000_NS6detail15normal_iteratorINSA_10device_ptrIfEEEEEEEE10policy1000Ei12multiply_addSF_JPfEEEvT0_iT1_T2_DpNS2_10kernel_argIT3_EE,(.L_x_1767 - _ZN3cub18CUB_300001_SM_10006detail9transform16transform_kernelINS2_10policy_hubILb1EN4cuda3std3__45tupleIJN6thrust24THRUST_300001_SM_1000_NS6detail15normal_iteratorINSA_10device_ptrIfEEEEEEEE10policy1000Ei12multiply_addSF_JPfEEEvT0_iT1_T2_DpNS2_10kernel_argIT3_EE)
        .other          _ZN3cub18CUB_300001_SM_10006detail9transform16transform_kernelINS2_10policy_hubILb1EN4cuda3std3__45tupleIJN6thrust24THRUST_300001_SM_1000_NS6detail15normal_iteratorINSA_10device_ptrIfEEEEEEEE10policy1000Ei12multiply_addSF_JPfEEEvT0_iT1_T2_DpNS2_10kernel_argIT3_EE,@"STO_CUDA_ENTRY STV_DEFAULT"
_ZN3cub18CUB_300001_SM_10006detail9transform16transform_kernelINS2_10policy_hubILb1EN4cuda3std3__45tupleIJN6thrust24THRUST_300001_SM_1000_NS6detail15normal_iteratorINSA_10device_ptrIfEEEEEEEE10policy1000Ei12multiply_addSF_JPfEEEvT0_iT1_T2_DpNS2_10kernel_argIT3_EE:
.text._ZN3cub18CUB_300001_SM_10006detail9transform16transform_kernelINS2_10policy_hubILb1EN4cuda3std3__45tupleIJN6thrust24THRUST_300001_SM_1000_NS6detail15normal_iteratorINSA_10device_ptrIfEEEEEEEE10policy1000Ei12multiply_addSF_JPfEEEvT0_iT1_T2_DpNS2_10kernel_argIT3_EE:
[----:B------:R-:W-:Y:S08]  /*0000*/  LDC R1, c[0x0][0x37c] ;  /* 0x0000df00ff017b82 */ /* 0x000ff00000000800 */
[----:B------:R-:W0:Y:S01]  /*0010*/  LDC.64 R8, c[0x0][0x380] ;  /* 0x0000e000ff087b82 */ /* 0x000e220000000a00 */
[----:B------:R-:W1:Y:S01]  /*0020*/  S2R R0, SR_TID.X ;  /* 0x0000000000007919 */ /* 0x000e620000002100 */
[----:B------:R-:W2:Y:S01]  /*0030*/  LDCU.64 UR6, c[0x0][0x358] ;  /* 0x00006b00ff0677ac */ /* 0x000ea20008000a00 */
[----:B------:R-:W-:Y:S05]  /*0040*/  BSSY.RECONVERGENT B0, `(.L_x_1147) ;  /* 0x0000016000007945 */ /* 0x000fea0003800200 */
[----:B------:R-:W3:Y:S08]  /*0050*/  S2UR UR4, SR_CTAID.X ;  /* 0x00000000000479c3 */ /* 0x000ef00000002500 */
[----:B------:R-:W4:Y:S01]  /*0060*/  LDC.64 R2, c[0x0][0x398] ;  /* 0x0000e600ff027b82 */ /* 0x000f220000000a00 */
[----:B0-----:R-:W-:-:S07]  /*0070*/  SHF.L.U32 R7, R9, 0x7, RZ ;  /* 0x0000000709077819 */ /* 0x001fce00000006ff */
[----:B------:R-:W0:Y:S01]  /*0080*/  LDC.64 R4, c[0x0][0x390] ;  /* 0x0000e400ff047b82 */ /* 0x000e220000000a00 */
[----:B---3--:R-:W-:Y:S02]  /*0090*/  IMAD R13, R7, UR4, RZ ;  /* 0x00000004070d7c24 */ /* 0x008fe4000f8e02ff */
[----:B-1----:R-:W-:-:S03]  /*00a0*/  IMAD.SHL.U32 R15, R0, 0x80, RZ ;  /* 0x00000080000f7824 */ /* 0x002fc600078e00ff */
[----:B------:R-:W-:-:S04]  /*00b0*/  IADD3 R8, PT, PT, -R13, R8, RZ ;  /* 0x000000080d087210 */ /* 0x000fc80007ffe1ff */
[CC--:B------:R-:W-:Y:S02]  /*00c0*/  VIMNMX R6, PT, PT, R7.reuse, R8.reuse, PT ;  /* 0x0000000807067248 */ /* 0x0c0fe40003fe0100 */
[----:B------:R-:W-:Y:S02]  /*00d0*/  ISETP.GT.AND P0, PT, R7, R8, PT ;  /* 0x000000080700720c */ /* 0x000fe40003f04270 */
[----:B------:R-:W-:-:S04]  /*00e0*/  SHF.L.U32 R12, R6, 0x2, RZ ;  /* 0x00000002060c7819 */ /* 0x000fc800000006ff */
[----:B------:R-:W-:-:S13]  /*00f0*/  ISETP.GE.AND P1, PT, R15, R12, PT ;  /* 0x0000000c0f00720c */ /* 0x000fda0003f26270 */
[----:B--2-4-:R-:W-:Y:S05]  /*0100*/  @P1 BRA `(.L_x_1148) ;  /* 0x0000000000241947 */ /* 0x014fea0003800000 */
[----:B------:R-:W1:Y:S02]  /*0110*/  LDC.64 R10, c[0x0][0x398] ;  /* 0x0000e600ff0a7b82 */ /* 0x000e640000000a00 */
[----:B-1----:R-:W-:-:S04]  /*0120*/  IMAD.WIDE.U32 R10, R0, 0x80, R10 ;  /* 0x00000080000a7825 */ /* 0x002fc800078e000a */
[----:B------:R-:W-:-:S07]  /*0130*/  IMAD.WIDE R10, R13, 0x4, R10 ;  /* 0x000000040d0a7825 */ /* 0x000fce00078e020a */
.L_x_1149:
[----:B------:R-:W-:Y:S01]  /*0140*/  IADD3 R15, PT, PT, R15, 0x4000, RZ ;  /* 0x000040000f0f7810 */ /* 0x000fe20007ffe0ff */
[----:B------:R1:W-:Y:S03]  /*0150*/  CCTL.E.PF2 [R10] ;  /* 0x000000000a00798f */ /* 0x0003e60000800100 */
[----:B------:R-:W-:Y:S02]  /*0160*/  ISETP.GE.AND P1, PT, R15, R12, PT ;  /* 0x0000000c0f00720c */ /* 0x000fe40003f26270 */
[----:B-1----:R-:W-:-:S05]  /*0170*/  IADD3 R10, P2, PT, R10, 0x4000, RZ ;  /* 0x000040000a0a7810 */ /* 0x002fca0007f5e0ff */
[----:B------:R-:W-:-:S06]  /*0180*/  IMAD.X R11, RZ, RZ, R11, P2 ;  /* 0x000000ffff0b7224 */ /* 0x000fcc00010e060b */
[----:B------:R-:W-:Y:S05]  /*0190*/  @!P1 BRA `(.L_x_1149) ;  /* 0xfffffffc00e89947 */ /* 0x000fea000383ffff */
.L_x_1148:
[----:B------:R-:W-:Y:S05]  /*01a0*/  BSYNC.RECONVERGENT B0 ;  /* 0x0000000000007941 */ /* 0x000fea0003800200 */
.L_x_1147:
[----:B------:R-:W-:-:S04]  /*01b0*/  IMAD.WIDE R2, R13, 0x4, R2 ;  /* 0x000000040d027825 */ /* 0x000fc800078e0202 */
[----:B0-----:R-:W-:Y:S01]  /*01c0*/  IMAD.WIDE R4, R13, 0x4, R4 ;  /* 0x000000040d047825 */ /* 0x001fe200078e0204 */
[----:B------:R-:W-:Y:S06]  /*01d0*/  @P0 BRA `(.L_x_1150) ;  /* 0x0000000800540947 */ /* 0x000fec0003800000 */
[----:B------:R-:W-:-:S13]  /*01e0*/  ISETP.GE.AND P0, PT, R9, 0x1, PT ;  /* 0x000000010900780c */ /* 0x000fda0003f06270 */
[----:B------:R-:W-:Y:S05]  /*01f0*/  @!P0 EXIT ;  /* 0x000000000000894d */ /* 0x000fea0003800000 */
[C---:B------:R-:W-:Y:S01]  /*0200*/  ISETP.GE.U32.AND P1, PT, R9.reuse, 0x10, PT ;  /* 0x000000100900780c */ /* 0x040fe20003f26070 */
[----:B------:R-:W-:Y:S01]  /*0210*/  HFMA2 R7, -RZ, RZ, 0, 0 ;  /* 0x00000000ff077431 */ /* 0x000fe200000001ff */
[----:B------:R-:W-:-:S04]  /*0220*/  LOP3.LUT R20, R9, 0xf, RZ, 0xc0, !PT ;  /* 0x0000000f09147812 */ /* 0x000fc800078ec0ff */
[----:B------:R-:W-:-:S07]  /*0230*/  ISETP.NE.AND P0, PT, R20, RZ, PT ;  /* 0x000000ff1400720c */ /* 0x000fce0003f05270 */
[----:B------:R-:W-:Y:S06]  /*0240*/  @!P1 BRA `(.L_x_1151) ;  /* 0x00000004001c9947 */ /* 0x000fec0003800000 */
[----:B------:R-:W-:Y:S01]  /*0250*/  IMAD.WIDE.U32 R14, R0, 0x4, RZ ;  /* 0x00000004000e7825 */ /* 0x000fe200078e00ff */
[----:B------:R-:W-:-:S03]  /*0260*/  LOP3.LUT R7, R9, 0x7ffffff0, RZ, 0xc0, !PT ;  /* 0x7ffffff009077812 */ /* 0x000fc600078ec0ff */
[----:B------:R-:W-:Y:S01]  /*0270*/  VIADD R6, R0, 0x480 ;  /* 0x0000048000067836 */ /* 0x000fe20000000000 */
[----:B------:R-:W-:Y:S02]  /*0280*/  MOV R13, R14 ;  /* 0x0000000e000d7202 */ /* 0x000fe40000000f00 */
[----:B------:R-:W-:-:S07]  /*0290*/  IADD3 R12, PT, PT, -R7, RZ, RZ ;  /* 0x000000ff070c7210 */ /* 0x000fce0007ffe1ff */
.L_x_1152:
[----:B------:R-:W-:-:S04]  /*02a0*/  IADD3 R10, P1, PT, R2, R13, RZ ;  /* 0x0000000d020a7210 */ /* 0x000fc80007f3e0ff */
[----:B-1----:R-:W-:-:S05]  /*02b0*/  IADD3.X R11, PT, PT, R3, R15, RZ, P1, !PT ;  /* 0x0000000f030b7210 */ /* 0x002fca0000ffe4ff */
[----:B------:R-:W2:Y:S01]  /*02c0*/  LDG.E R17, desc[UR6][R10.64] ;  /* 0x000000060a117981 */ /* 0x000ea2000c1e1900 */
[----:B------:R-:W-:Y:S01]  /*02d0*/  IADD3 R8, P1, PT, R4, R13, RZ ;  /* 0x0000000d04087210 */ /* 0x000fe20007f3e0ff */
[----:B------:R-:W-:-:S03]  /*02e0*/  IMAD.MOV.U32 R14, RZ, RZ, 0x3e4ccccd ;  /* 0x3e4ccccdff0e7424 */ /* 0x000fc600078e00ff */
        /* <DEDUP_REMOVED lines=14> */
[----:B------:R-:W-:Y:S04]  /*03d0*/  STG.E desc[UR6][R8.64+0x800], R25 ;  /* 0x0008001908007986 */ /* 0x000fe8000c101906 */
[----:B0-----:R-:W3:Y:S02]  /*03e0*/  LDG.E R17, desc[UR6][R10.64+0xa00] ;  /* 0x000a00060a117981 */ /* 0x001ee4000c1e1900 */
[----:B---3--:R-:W-:-:S05]  /*03f0*/  FFMA R27, R17, R14, 0.80000001192092895508 ;  /* 0x3f4ccccd111b7423 */ /* 0x008fca000000000e */
        /* <DEDUP_REMOVED lines=9> */
[----:B------:R-:W2:Y:S01]  /*0490*/  LDG.E R29, desc[UR6][R10.64+0x1000] ;  /* 0x001000060a1d7981 */ /* 0x000ea2000c1e1900 */
[----:B------:R-:W-:-:S03]  /*04a0*/  IMAD.WIDE R18, R6, 0x4, R18 ;  /* 0x0000000406127825 */ /* 0x000fc600078e0212 */
[----:B------:R-:W-:-:S04]  /*04b0*/  IADD3 R16, P1, PT, R2, R18, RZ ;  /* 0x0000001202107210 */ /* 0x000fc80007f3e0ff */
[----:B------:R-:W-:Y:S01]  /*04c0*/  IADD3.X R17, PT, PT, R3, R19, RZ, P1, !PT ;  /* 0x0000001303117210 */ /* 0x000fe20000ffe4ff */
[----:B--2---:R-:W-:-:S05]  /*04d0*/  FFMA R29, R29, R14, 0.80000001192092895508 ;  /* 0x3f4ccccd1d1d7423 */ /* 0x004fca000000000e */
[----:B------:R2:W-:Y:S04]  /*04e0*/  STG.E desc[UR6][R8.64+0x1000], R29 ;  /* 0x0010001d08007986 */ /* 0x0005e8000c101906 */
[----:B0-----:R-:W3:Y:S01]  /*04f0*/  LDG.E R21, desc[UR6][R16.64+-0x600] ;  /* 0xfffa000610157981 */ /* 0x001ee2000c1e1900 */
[----:B------:R-:W-:-:S04]  /*0500*/  IADD3 R18, P1, PT, R4, R18, RZ ;  /* 0x0000001204127210 */ /* 0x000fc80007f3e0ff */
[----:B------:R-:W-:Y:S01]  /*0510*/  IADD3.X R19, PT, PT, R5, R19, RZ, P1, !PT ;  /* 0x0000001305137210 */ /* 0x000fe20000ffe4ff */
        /* <DEDUP_REMOVED lines=18> */
[----:B------:R-:W-:Y:S01]  /*0640*/  VIADD R12, R12, 0x10 ;  /* 0x000000100c0c7836 */ /* 0x000fe20000000000 */
[----:B------:R-:W-:Y:S02]  /*0650*/  IADD3 R13, P2, PT, R13, 0x2000, RZ ;  /* 0x000020000d0d7810 */ /* 0x000fe40007f5e0ff */
[----:B------:R-:W-:Y:S02]  /*0660*/  IADD3 R6, PT, PT, R6, 0x800, RZ ;  /* 0x0000080006067810 */ /* 0x000fe40007ffe0ff */
[----:B------:R-:W-:-:S02]  /*0670*/  ISETP.NE.AND P1, PT, R12, RZ, PT ;  /* 0x000000ff0c00720c */ /* 0x000fc40003f25270 */
[----:B------:R-:W-:Y:S01]  /*0680*/  IADD3.X R15, PT, PT, RZ, R15, RZ, P2, !PT ;  /* 0x0000000fff0f7210 */ /* 0x000fe200017fe4ff */
[----:B--2---:R-:W-:-:S05]  /*0690*/  FFMA R11, R11, R14, 0.80000001192092895508 ;  /* 0x3f4ccccd0b0b7423 */ /* 0x004fca000000000e */
[----:B------:R1:W-:Y:S05]  /*06a0*/  STG.E desc[UR6][R18.64+0x600], R11 ;  /* 0x0006000b12007986 */ /* 0x0003ea000c101906 */
[----:B------:R-:W-:Y:S05]  /*06b0*/  @P1 BRA `(.L_x_1152) ;  /* 0xfffffff800f81947 */ /* 0x000fea000383ffff */
.L_x_1151:
[----:B------:R-:W-:Y:S05]  /*06c0*/  @!P0 EXIT ;  /* 0x000000000000894d */ /* 0x000fea0003800000 */
[----:B------:R-:W0:Y:S01]  /*06d0*/  LDCU UR4, c[0x0][0x384] ;  /* 0x00007080ff0477ac */ /* 0x000e220008000800 */
[----:B------:R-:W-:Y:S01]  /*06e0*/  ISETP.GE.U32.AND P0, PT, R20, 0x8, PT ;  /* 0x000000081400780c */ /* 0x000fe20003f06070 */
[----:B0-----:R-:W-:-:S06]  /*06f0*/  ULOP3.LUT UR5, UR4, 0x7, URZ, 0xc0, !UPT ;  /* 0x0000000704057892 */ /* 0x001fcc000f8ec0ff */
[----:B------:R-:W-:-:S06]  /*0700*/  ISETP.NE.AND P1, PT, RZ, UR5, PT ;  /* 0x00000005ff007c0c */ /* 0x000fcc000bf25270 */
[----:B------:R-:W-:Y:S07]  /*0710*/  @!P0 BRA `(.L_x_1153) ;  /* 0x0000000000748947 */ /* 0x000fee0003800000 */
[----:B-1----:R-:W-:-:S04]  /*0720*/  IMAD R11, R7, 0x80, R0 ;  /* 0x00000080070b7824 */ /* 0x002fc800078e0200 */
        /* <DEDUP_REMOVED lines=25> */
[----:B------:R-:W-:Y:S01]  /*08c0*/  IADD3 R7, PT, PT, R7, 0x8, RZ ;  /* 0x0000000807077810 */ /* 0x000fe20007ffe0ff */
[----:B---3--:R-:W-:-:S05]  /*08d0*/  FFMA R19, R6, R21, 0.80000001192092895508 ;  /* 0x3f4ccccd06137423 */ /* 0x008fca0000000015 */
[----:B------:R0:W-:Y:S02]  /*08e0*/  STG.E desc[UR6][R10.64+0xe00], R19 ;  /* 0x000e00130a007986 */ /* 0x0001e4000c101906 */
.L_x_1153:
[----:B------:R-:W-:Y:S05]  /*08f0*/  @!P1 EXIT ;  /* 0x000000000000994d */ /* 0x000fea0003800000 */
[----:B------:R-:W-:Y:S02]  /*0900*/  UISETP.GE.U32.AND UP0, UPT, UR5, 0x4, UPT ;  /* 0x000000040500788c */ /* 0x000fe4000bf06070 */
[----:B------:R-:W-:-:S06]  /*0910*/  ULOP3.LUT UR4, UR4, 0x3, URZ, 0xc0, !UPT ;  /* 0x0000000304047892 */ /* 0x000fcc000f8ec0ff */
[----:B------:R-:W-:Y:S01]  /*0920*/  ISETP.NE.AND P0, PT, RZ, UR4, PT ;  /* 0x00000004ff007c0c */ /* 0x000fe2000bf05270 */
[----:B------:R-:W-:-:S12]  /*0930*/  BRA.U !UP0, `(.L_x_1154) ;  /* 0x0000000108447547 */ /* 0x000fd8000b800000 */
[----:B-1----:R-:W-:-:S05]  /*0940*/  LEA R9, R7, R0, 0x7 ;  /* 0x0000000007097211 */ /* 0x002fca00078e38ff */
[----:B0-----:R-:W-:-:S05]  /*0950*/  IMAD.WIDE R10, R9, 0x4, R2 ;  /* 0x00000004090a7825 */ /* 0x001fca00078e0202 */
[----:B------:R-:W2:Y:S01]  /*0960*/  LDG.E R6, desc[UR6][R10.64] ;  /* 0x000000060a067981 */ /* 0x000ea2000c1e1900 */
[----:B------:R-:W-:Y:S02]  /*0970*/  IMAD.MOV.U32 R19, RZ, RZ, 0x3e4ccccd ;  /* 0x3e4ccccdff137424 */ /* 0x000fe400078e00ff */
        /* <DEDUP_REMOVED lines=10> */
[----:B------:R-:W-:Y:S01]  /*0a20*/  IADD3 R7, PT, PT, R7, 0x4, RZ ;  /* 0x0000000407077810 */ /* 0x000fe20007ffe0ff */
[----:B---3--:R-:W-:-:S05]  /*0a30*/  FFMA R19, R6, R19, 0.80000001192092895508 ;  /* 0x3f4ccccd06137423 */ /* 0x008fca0000000013 */
[----:B------:R2:W-:Y:S02]  /*0a40*/  STG.E desc[UR6][R8.64+0x600], R19 ;  /* 0x0006001308007986 */ /* 0x0005e4000c101906 */
.L_x_1154:
[----:B------:R-:W-:Y:S05]  /*0a50*/  @!P0 EXIT ;  /* 0x000000000000894d */ /* 0x000fea0003800000 */
[----:B01----:R-:W-:Y:S01]  /*0a60*/  LEA R11, R7, R0, 0x7 ;  /* 0x00000000070b7211 */ /* 0x003fe200078e38ff */
[----:B------:R-:W-:-:S12]  /*0a70*/  UIADD3 UR4, UPT, UPT, -UR4, URZ, URZ ;  /* 0x000000ff04047290 */ /* 0x000fd8000fffe1ff */
.L_x_1155:
[----:B--2---:R-:W-:-:S06]  /*0a80*/  IMAD.WIDE R8, R11, 0x4, R2 ;  /* 0x000000040b087825 */ /* 0x004fcc00078e0202 */
[----:B------:R-:W2:Y:S01]  /*0a90*/  LDG.E R8, desc[UR6][R8.64] ;  /* 0x0000000608087981 */ /* 0x000ea2000c1e1900 */
[----:B0-----:R-:W-:Y:S01]  /*0aa0*/  MOV R13, 0x3e4ccccd ;  /* 0x3e4ccccd000d7802 */ /* 0x001fe20000000f00 */
[----:B------:R-:W-:Y:S01]  /*0ab0*/  IMAD.WIDE R6, R11, 0x4, R4 ;  /* 0x000000040b067825 */ /* 0x000fe200078e0204 */
[----:B------:R-:W-:-:S03]  /*0ac0*/  UIADD3 UR4, UPT, UPT, UR4, 0x1, URZ ;  /* 0x0000000104047890 */ /* 0x000fc6000fffe0ff */
[----:B------:R-:W-:Y:S01]  /*0ad0*/  VIADD R11, R11, 0x80 ;  /* 0x000000800b0b7836 */ /* 0x000fe20000000000 */
[----:B------:R-:W-:Y:S01]  /*0ae0*/  UISETP.NE.AND UP0, UPT, UR4, URZ, UPT ;  /* 0x000000ff0400728c */ /* 0x000fe2000bf05270 */
[----:B--2---:R-:W-:-:S05]  /*0af0*/  FFMA R13, R8, R13, 0.80000001192092895508 ;  /* 0x3f4ccccd080d7423 */ /* 0x004fca000000000d */
[----:B------:R0:W-:Y:S03]  /*0b00*/  STG.E desc[UR6][R6.64], R13 ;  /* 0x0000000d06007986 */ /* 0x0001e6000c101906 */
[----:B------:R-:W-:Y:S05]  /*0b10*/  BRA.U UP0, `(.L_x_1155) ;  /* 0xfffffffd00d87547 */ /* 0x000fea000b83ffff */
[----:B------:R-:W-:Y:S05]  /*0b20*/  EXIT ;  /* 0x000000000000794d */ /* 0x000fea0003800000 */
.L_x_1150:
[----:B------:R-:W-:-:S13]  /*0b30*/  ISETP.GE.AND P0, PT, R9, 0x1, PT ;  /* 0x000000010900780c */ /* 0x000fda0003f06270 */
[----:B------:R-:W-:Y:S05]  /*0b40*/  @!P0 EXIT ;  /* 0x000000000000894d */ /* 0x000fea0003800000 */
[C---:B------:R-:W-:Y:S01]  /*0b50*/  ISETP.GE.U32.AND P0, PT, R9.reuse, 0x8, PT ;  /* 0x000000080900780c */ /* 0x040fe20003f06070 */
[----:B------:R-:W-:Y:S01]  /*0b60*/  HFMA2 R7, -RZ, RZ, 0, 0 ;  /* 0x00000000ff077431 */ /* 0x000fe200000001ff */
[----:B------:R-:W-:-:S11]  /*0b70*/  LOP3.LUT R18, R9, 0x7, RZ, 0xc0, !PT ;  /* 0x0000000709127812 */ /* 0x000fd600078ec0ff */
[----:B------:R-:W-:Y:S05]  /*0b80*/  @!P0 BRA `(.L_x_1156) ;  /* 0x0000000000f08947 */ /* 0x000fea0003800000 */
[----:B------:R-:W-:Y:S02]  /*0b90*/  LOP3.LUT R7, R9, 0x7ffffff8, RZ, 0xc0, !PT ;  /* 0x7ffffff809077812 */ /* 0x000fe400078ec0ff */
[----:B------:R-:W-:-:S07]  /*0ba0*/  MOV R12, RZ ;  /* 0x000000ff000c7202 */ /* 0x000fce0000000f00 */
.L_x_1159:
        /* <DEDUP_REMOVED lines=12> */
[----:B------:R-:W-:Y:S01]  /*0c70*/  IADD3 R21, PT, PT, R13, 0x100, RZ ;  /* 0x000001000d157810 */ /* 0x000fe20007ffe0ff */
[----:B------:R-:W-:-:S03]  /*0c80*/  IMAD.WIDE R10, R19, 0x4, R4 ;  /* 0x00000004130a7825 */ /* 0x000fc600078e0204 */
[----:B------:R-:W-:Y:S02]  /*0c90*/  ISETP.GE.AND P0, PT, R21, R6, PT ;  /* 0x000000061500720c */ /* 0x000fe40003f06270 */
[----:B------:R-:W-:-:S05]  /*0ca0*/  @!P1 MOV R21, 0x3e4ccccd ;  /* 0x3e4ccccd00159802 */ /* 0x000fca0000000f00 */
[----:B--2---:R-:W-:-:S05]  /*0cb0*/  @!P1 FFMA R19, R16, R21, 0.80000001192092895508 ;  /* 0x3f4ccccd10139423 */ /* 0x004fca0000000015 */
[----:B------:R1:W-:Y:S04]  /*0cc0*/  @!P1 STG.E desc[UR6][R10.64], R19 ;  /* 0x000000130a009986 */ /* 0x0003e8000c101906 */
[----:B------:R-:W2:Y:S01]  /*0cd0*/  @!P0 LDG.E R16, desc[UR6][R8.64+0x200] ;  /* 0x0002000608108981 */ /* 0x000ea2000c1e1900 */
[----:B------:R-:W-:Y:S01]  /*0ce0*/  VIADD R21, R13, 0x180 ;  /* 0x000001800d157836 */ /* 0x000fe20000000000 */
[----:B0-----:R-:W-:-:S04]  /*0cf0*/  @!P0 MOV R15, 0x3e4ccccd ;  /* 0x3e4ccccd000f8802 */ /* 0x001fc80000000f00 */
[----:B------:R-:W-:Y:S01]  /*0d00*/  ISETP.GE.AND P1, PT, R21, R6, PT ;  /* 0x000000061500720c */ /* 0x000fe20003f26270 */
[----:B--2---:R-:W-:-:S05]  /*0d10*/  @!P0 FFMA R15, R16, R15, 0.80000001192092895508 ;  /* 0x3f4ccccd100f8423 */ /* 0x004fca000000000f */
[----:B------:R0:W-:Y:S07]  /*0d20*/  @!P0 STG.E desc[UR6][R10.64+0x200], R15 ;  /* 0x0002000f0a008986 */ /* 0x0001ee000c101906 */
[----:B------:R-:W2:Y:S01]  /*0d30*/  @!P1 LDG.E R14, desc[UR6][R8.64+0x400] ;  /* 0x00040006080e9981 */ /* 0x000ea2000c1e1900 */
[----:B------:R-:W-:-:S04]  /*0d40*/  IADD3 R17, PT, PT, R13, 0x200, RZ ;  /* 0x000002000d117810 */ /* 0x000fc80007ffe0ff */
[----:B------:R-:W-:Y:S02]  /*0d50*/  ISETP.GE.AND P0, PT, R17, R6, PT ;  /* 0x000000061100720c */ /* 0x000fe40003f06270 */
[----:B------:R-:W-:-:S05]  /*0d60*/  @!P1 MOV R17, 0x3e4ccccd ;  /* 0x3e4ccccd00119802 */ /* 0x000fca0000000f00 */
[----:B--2---:R-:W-:-:S05]  /*0d70*/  @!P1 FFMA R17, R14, R17, 0.80000001192092895508 ;  /* 0x3f4ccccd0e119423 */ /* 0x004fca0000000011 */
[----:B------:R2:W-:Y:S04]  /*0d80*/  @!P1 STG.E desc[UR6][R10.64+0x400], R17 ;  /* 0x000400110a009986 */ /* 0x0005e8000c101906 */
[----:B------:R-:W0:Y:S01]  /*0d90*/  @!P0 LDG.E R14, desc[UR6][R8.64+0x600] ;  /* 0x00060006080e8981 */ /* 0x000e22000c1e1900 */
[----:B-1----:R-:W-:-:S05]  /*0da0*/  VIADD R19, R13, 0x280 ;  /* 0x000002800d137836 */ /* 0x002fca0000000000 */
[----:B------:R-:W-:Y:S02]  /*0db0*/  ISETP.GE.AND P1, PT, R19, R6, PT ;  /* 0x000000061300720c */ /* 0x000fe40003f26270 */
[----:B------:R-:W-:-:S05]  /*0dc0*/  @!P0 MOV R19, 0x3e4ccccd ;  /* 0x3e4ccccd00138802 */ /* 0x000fca0000000f00 */
[----:B0-----:R-:W-:-:S05]  /*0dd0*/  @!P0 FFMA R15, R14, R19, 0.80000001192092895508 ;  /* 0x3f4ccccd0e0f8423 */ /* 0x001fca0000000013 */
[----:B------:R0:W-:Y:S04]  /*0de0*/  @!P0 STG.E desc[UR6][R10.64+0x600], R15 ;  /* 0x0006000f0a008986 */ /* 0x0001e8000c101906 */
[----:B------:R-:W2:Y:S01]  /*0df0*/  @!P1 LDG.E R14, desc[UR6][R8.64+0x800] ;  /* 0x00080006080e9981 */ /* 0x000ea2000c1e1900 */
[----:B------:R-:W-:-:S04]  /*0e00*/  IADD3 R19, PT, PT, R13, 0x300, RZ ;  /* 0x000003000d137810 */ /* 0x000fc80007ffe0ff */
[----:B------:R-:W-:Y:S02]  /*0e10*/  ISETP.GE.AND P0, PT, R19, R6, PT ;  /* 0x000000061300720c */ /* 0x000fe40003f06270 */
[----:B------:R-:W-:-:S05]  /*0e20*/  @!P1 MOV R19, 0x3e4ccccd ;  /* 0x3e4ccccd00139802 */ /* 0x000fca0000000f00 */
[----:B--2---:R-:W-:-:S05]  /*0e30*/  @!P1 FFMA R17, R14, R19, 0.80000001192092895508 ;  /* 0x3f4ccccd0e119423 */ /* 0x004fca0000000013 */
[----:B------:R0:W-:Y:S04]  /*0e40*/  @!P1 STG.E desc[UR6][R10.64+0x800], R17 ;  /* 0x000800110a009986 */ /* 0x0001e8000c101906 */
[----:B------:R-:W2:Y:S01]  /*0e50*/  @!P0 LDG.E R14, desc[UR6][R8.64+0xa00] ;  /* 0x000a0006080e8981 */ /* 0x000ea2000c1e1900 */
[----:B------:R-:W-:Y:S01]  /*0e60*/  @!P0 IMAD.MOV.U32 R19, RZ, RZ, 0x3e4ccccd ;  /* 0x3e4ccccdff138424 */ /* 0x000fe200078e00ff */
[----:B------:R-:W-:Y:S01]  /*0e70*/  IADD3 R13, PT, PT, R13, 0x380, RZ ;  /* 0x000003800d0d7810 */ /* 0x000fe20007ffe0ff */
[----:B------:R-:W-:Y:S01]  /*0e80*/  BSSY.RECONVERGENT B0, `(.L_x_1157) ;  /* 0x000000b000007945 */ /* 0x000fe20003800200 */
[----:B------:R-:W-:-:S04]  /*0e90*/  IADD3 R12, PT, PT, R12, 0x8, RZ ;  /* 0x000000080c0c7810 */ /* 0x000fc80007ffe0ff */
[----:B------:R-:W-:Y:S01]  /*0ea0*/  ISETP.NE.AND P1, PT, R12, R7, PT ;  /* 0x000000070c00720c */ /* 0x000fe20003f25270 */
[----:B--2---:R-:W-:-:S05]  /*0eb0*/  @!P0 FFMA R19, R14, R19, 0.80000001192092895508 ;  /* 0x3f4ccccd0e138423 */ /* 0x004fca0000000013 */
[----:B------:R0:W-:Y:S01]  /*0ec0*/  @!P0 STG.E desc[UR6][R10.64+0xa00], R19 ;  /* 0x000a00130a008986 */ /* 0x0001e2000c101906 */
[----:B------:R-:W-:-:S13]  /*0ed0*/  ISETP.GE.AND P0, PT, R13, R6, PT ;  /* 0x000000060d00720c */ /* 0x000fda0003f06270 */
[----:B0-----:R-:W-:Y:S05]  /*0ee0*/  @P0 BRA `(.L_x_1158) ;  /* 0x0000000000100947 */ /* 0x001fea0003800000 */
[----:B------:R-:W2:Y:S01]  /*0ef0*/  LDG.E R8, desc[UR6][R8.64+0xc00] ;  /* 0x000c000608087981 */ /* 0x000ea2000c1e1900 */
[----:B------:R-:W-:-:S05]  /*0f00*/  HFMA2 R13, -RZ, RZ, 1.57421875, -19.203125 ;  /* 0x3e4ccccdff0d7431 */ /* 0x000fca00000001ff */
[----:B--2---:R-:W-:-:S05]  /*0f10*/  FFMA R13, R8, R13, 0.80000001192092895508 ;  /* 0x3f4ccccd080d7423 */ /* 0x004fca000000000d */
[----:B------:R0:W-:Y:S02]  /*0f20*/  STG.E desc[UR6][R10.64+0xc00], R13 ;  /* 0x000c000d0a007986 */ /* 0x0001e4000c101906 */
.L_x_1158:
[----:B------:R-:W-:Y:S05]  /*0f30*/  BSYNC.RECONVERGENT B0 ;  /* 0x0000000000007941 */ /* 0x000fea0003800200 */
.L_x_1157:
[----:B------:R-:W-:Y:S05]  /*0f40*/  @P1 BRA `(.L_x_1159) ;  /* 0xfffffffc00181947 */ /* 0x000fea000383ffff */
.L_x_1156:
        /* <DEDUP_REMOVED lines=12> */
[----:B------:R-:W-:Y:S01]  /*1010*/  @!P2 IMAD.WIDE R12, R23, 0x4, R4 ;  /* 0x00000004170ca825 */ /* 0x000fe200078e0204 */
[----:B------:R-:W-:Y:S02]  /*1020*/  @!P2 MOV R9, 0x3e4ccccd ;  /* 0x3e4ccccd0009a802 */ /* 0x000fe40000000f00 */
[----:B------:R-:W-:-:S13]  /*1030*/  ISETP.GE.AND P1, PT, R17, R6, PT ;  /* 0x000000061100720c */ /* 0x000fda0003f26270 */
[----:B------:R-:W-:-:S04]  /*1040*/  @!P1 IMAD.WIDE R14, R17, 0x4, R2 ;  /* 0x00000004110e9825 */ /* 0x000fc800078e0202 */
[----:B--2---:R-:W-:-:S05]  /*1050*/  @!P2 FFMA R9, R10, R9, 0.80000001192092895508 ;  /* 0x3f4ccccd0a09a423 */ /* 0x004fca0000000009 */
[----:B------:R0:W-:Y:S04]  /*1060*/  @!P2 STG.E desc[UR6][R12.64], R9 ;  /* 0x000000090c00a986 */ /* 0x0001e8000c101906 */
[----:B------:R-:W2:Y:S01]  /*1070*/  @!P1 LDG.E R14, desc[UR6][R14.64] ;  /* 0x000000060e0e9981 */ /* 0x000ea2000c1e1900 */
[----:B------:R-:W-:Y:S01]  /*1080*/  IADD3 R25, PT, PT, R23, 0x100, RZ ;  /* 0x0000010017197810 */ /* 0x000fe20007ffe0ff */
        /* <DEDUP_REMOVED lines=8> */
[----:B0-----:R-:W-:Y:S01]  /*1110*/  @!P2 IMAD.WIDE R12, R25, 0x4, R4 ;  /* 0x00000004190ca825 */ /* 0x001fe200078e0204 */
[----:B------:R-:W-:Y:S02]  /*1120*/  @!P2 MOV R9, 0x3e4ccccd ;  /* 0x3e4ccccd0009a802 */ /* 0x000fe40000000f00 */
        /* <DEDUP_REMOVED lines=10> */
.L_x_1160:
[----:B------:R-:W-:Y:S05]  /*11d0*/  @!P0 EXIT ;  /* 0x000000000000894d */ /* 0x000fea0003800000 */
[----:B------:R-:W-:Y:S02]  /*11e0*/  ISETP.NE.AND P1, PT, R19, 0x1, PT ;  /* 0x000000011300780c */ /* 0x000fe40003f25270 */
[----:B------:R-:W-:-:S04]  /*11f0*/  LOP3.LUT R8, R8, 0x1, RZ, 0xc0, !PT ;  /* 0x0000000108087812 */ /* 0x000fc800078ec0ff */
[----:B------:R-:W-:-:S07]  /*1200*/  ISETP.NE.U32.AND P0, PT, R8, 0x1, PT ;  /* 0x000000010800780c */ /* 0x000fce0003f05070 */
[----:B------:R-:W-:Y:S06]  /*1210*/  @!P1 BRA `(.L_x_1161) ;  /* 0x0000000000449947 */ /* 0x000fec0003800000 */
[----:B0-2---:R-:W-:-:S04]  /*1220*/  LEA R11, R7, R0, 0x7 ;  /* 0x00000000070b7211 */ /* 0x005fc800078e38ff */
[----:B------:R-:W-:-:S13]  /*1230*/  ISETP.GE.AND P1, PT, R11, R6, PT ;  /* 0x000000060b00720c */ /* 0x000fda0003f26270 */
[----:B------:R-:W-:-:S06]  /*1240*/  @!P1 IMAD.WIDE R8, R11, 0x4, R2 ;  /* 0x000000040b089825 */ /* 0x000fcc00078e0202 */
        /* <DEDUP_REMOVED lines=9> */
[----:B------:R-:W-:Y:S01]  /*12e0*/  @!P2 IMAD.MOV.U32 R19, RZ, RZ, 0x3e4ccccd ;  /* 0x3e4ccccdff13a424 */ /* 0x000fe200078e00ff */
[----:B------:R-:W-:Y:S01]  /*12f0*/  IADD3 R7, PT, PT, R7, 0x2, RZ ;  /* 0x0000000207077810 */ /* 0x000fe20007ffe0ff */
[----:B------:R-:W-:-:S04]  /*1300*/  @!P2 IMAD.WIDE R14, R15, 0x4, R4 ;  /* 0x000000040f0ea825 */ /* 0x000fc800078e0204 */
[----:B--2---:R-:W-:-:S05]  /*1310*/  @!P2 FFMA R9, R12, R19, 0.80000001192092895508 ;  /* 0x3f4ccccd0c09a423 */ /* 0x004fca0000000013 */
[----:B------:R1:W-:Y:S02]  /*1320*/  @!P2 STG.E desc[UR6][R14.64], R9 ;  /* 0x000000090e00a986 */ /* 0x0003e4000c101906 */
.L_x_1161:
[----:B------:R-:W-:Y:S05]  /*1330*/  @P0 EXIT ;  /* 0x000000000000094d */ /* 0x000fea0003800000 */
[----:B------:R-:W-:-:S04]  /*1340*/  LEA R7, R7, R0, 0x7 ;  /* 0x0000000007077211 */ /* 0x000fc800078e38ff */
[----:B------:R-:W-:-:S13]  /*1350*/  ISETP.GE.AND P0, PT, R7, R6, PT ;  /* 0x000000060700720c */ /* 0x000fda0003f06270 */
[----:B------:R-:W-:Y:S05]  /*1360*/  @P0 EXIT ;  /* 0x000000000000094d */ /* 0x000fea0003800000 */
[----:B------:R-:W-:-:S06]  /*1370*/  IMAD.WIDE R2, R7, 0x4, R2 ;  /* 0x0000000407027825 */ /* 0x000fcc00078e0202 */
[----:B------:R-:W3:Y:S01]  /*1380*/  LDG.E R2, desc[UR6][R2.64] ;  /* 0x0000000602027981 */ /* 0x000ee2000c1e1900 */
[----:B-12---:R-:W-:Y:S02]  /*1390*/  HFMA2 R9, -RZ, RZ, 1.57421875, -19.203125 ;  /* 0x3e4ccccdff097431 */ /* 0x006fe400000001ff */
[----:B------:R-:W-:-:S04]  /*13a0*/  IMAD.WIDE R4, R7, 0x4, R4 ;  /* 0x0000000407047825 */ /* 0x000fc800078e0204 */
[----:B---3--:R-:W-:-:S05]  /*13b0*/  FFMA R7, R2, R9, 0.80000001192092895508 ;  /* 0x3f4ccccd02077423 */ /* 0x008fca0000000009 */
[----:B------:R-:W-:Y:S01]  /*13c0*/  STG.E desc[UR6][R4.64], R7 ;  /* 0x0000000704007986 */ /* 0x000fe2000c101906 */
[----:B------:R-:W-:Y:S05]  /*13d0*/  EXIT ;  /* 0x000000000000794d */ /* 0x000fea0003800000 */
.L_x_1162:
        /* <DEDUP_REMOVED lines=10> */
.L_x_1767:


//--------------------- .text._ZN3cub18CUB_300001_SM_10006detail9transform16transform_kernelINS2_10policy_hubILb0EN4cuda3std3__45tupleIJN6thrust24THRUST_300001_SM_1000_NS20permutation_iteratorINSA_6detail15normal_iteratorINSA_10device_ptrIfEEEESG_EESG_EEEE10policy1000ElNS7_10multipliesIfEESG_JSH_PfEEEvT0_iT1_T2_DpNS2_10kernel_argIT3_EE --------------------------
	.section	.text._ZN3cub18CUB_300001_SM_10006detail9transform16transform_kernelINS2_10policy_hubILb0EN4cuda3std3__45tupleIJN6thrust24THRUST_300001_SM_1000_NS20permutation_iteratorINSA_6detail15normal_iteratorINSA_10device_ptrIfEEEESG_EESG_EEEE10policy1000ElNS7_10multipliesIfEESG_JSH_PfEEEvT0_iT1_T2_DpNS2_10kernel_argIT3_EE,"ax",@progbits
	.align	128
        .global         _ZN3cub18CUB_300001_SM_10006detail9transform16transform_kernelINS2_10policy_hubILb0EN4cuda3std3__45tupleIJN6thrust24THRUST_300001_SM_1000_NS20permutation_iteratorINSA_6detail15normal_iteratorINSA_10device_ptrIfEEEESG_EESG_EEEE10policy1000ElNS7_10multipliesIfEESG_JSH_PfEEEvT0_iT1_T2_DpNS2_10kernel_argIT3_EE
        .type           _ZN3cub18CUB_300001_SM_10006detail9transform16transform_kernelINS2_10policy_hubILb0EN4cuda3std3__45tupleIJN6thrust24THRUST_300001_SM_1000_NS20permutation_iteratorINSA_6detail15normal_iteratorINSA_10device_ptrIfEEEESG_EESG_EEEE10policy1000ElNS7_10multipliesIfEESG_JSH_PfEEEvT0_iT1_T2_DpNS2_10kernel_argIT3_EE,@function
        .size           _ZN3cub18CUB_300001_SM_10006detail9transform16transform_kernelINS2_10policy_hubILb0EN4cuda3std3__45tupleIJN6thrust24THRUST_300001_SM_1000_NS20permutation_iteratorINSA_6detail15normal_iteratorINSA_10device_ptrIfEEEESG_EESG_EEEE10policy1000ElNS7_10multipliesIfEESG_JSH_PfEEEvT0_iT1_T2_DpNS2_10kernel_argIT3_EE,(.L_x_1768 - _ZN3cub18CUB_300001_SM_10006detail9transform16transform_kernelINS2_10policy_hubILb0EN4cuda3std3__45tupleIJN6thrust24THRUST_300001_SM_1000_NS20permutation_iteratorINSA_6detail15normal_iteratorINSA_10device_ptrIfEEEESG_EESG_EEEE10policy1000ElNS7_10multipliesIfEESG_JSH_PfEEEvT0_iT1_T2_DpNS2_10kernel_argIT3_EE)
        .other          _ZN3cub18CUB_300001_SM_10006detail9transform16transform_kernelINS2_10policy_hubILb0EN4cuda3std3__45tupleIJN6thrust24THRUST_300001_SM_1000_NS20permutation_iteratorINSA_6detail15normal_iteratorINSA_10device_ptrIfEEEESG_EESG_EEEE10policy1000ElNS7_10multipliesIfEESG_JSH_PfEEEvT0_iT1_T2_DpNS2_10kernel_argIT3_EE,@"STO_CUDA_ENTRY STV_DEFAULT"
_ZN3cub18CUB_300001_SM_10006detail9transform16transform_kernelINS2_10policy_hubILb0EN4cuda3std3__45tupleIJN6thrust24THRUST_300001_SM_1000_NS20permutation_iteratorINSA_6detail15normal_iteratorINSA_10device_ptrIfEEEESG_EESG_EEEE10policy1000ElNS7_10multipliesIfEESG_JSH_PfEEEvT0_iT1_T2_DpNS2_10kernel_argIT3_EE:
.text._ZN3cub18CUB_300001_SM_10006detail9transform16transform_kernelINS2_10policy_hubILb0EN4cuda3std3__45tupleIJN6thrust24THRUST_300001_SM_1000_NS20permutation_iteratorINSA_6detail15normal_iteratorINSA_10device_ptrIfEEEESG_EESG_EEEE10policy1000ElNS7_10multipliesIfEESG_JSH_PfEEEvT0_iT1_T2_DpNS2_10kernel_argIT3_EE:
[----:B------:R-:W-:Y:S01]  /*0000*/  LDC R1, c[0x0][0x37c] ;  /* 0x0000df00ff017b82 */ /* 0x000fe20000000800 */
[----:B------:R-:W0:Y:S07]  /*0010*/  LDCU UR25, c[0x0][0x388] ;  /* 0x00007100ff1977ac */ /* 0x000e2e0008000800 */
[----:B------:R-:W1:Y:S01]  /*0020*/  S2UR UR19, SR_CTAID.X ;  /* 0x00000000001379c3 */ /* 0x000e620000002500 */
[----:B------:R-:W2:Y:S01]  /*0030*/  S2R R0, SR_TID.X ;  /* 0x0000000000007919 */ /* 0x000ea20000002100 */
[----:B------:R-:W-:Y:S01]  /*0040*/  BSSY.RECONVERGENT B0, `(.L_x_1163) ;  /* 0x000001c000007945 */ /* 0x000fe20003800200 */
[----:B------:R-:W3:Y:S01]  /*0050*/  LDCU.64 UR4, c[0x0][0x380] ;  /* 0x00007000ff0477ac */ /* 0x000ee20008000a00 */
[----:B0-----:R-:W-:-:S04]  /*0060*/  USHF.L.U32 UR18, UR25, 0x7, URZ ;  /* 0x0000000719127899 */ /* 0x001fc800080006ff */
[----:B------:R-:W-:Y:S02]  /*0070*/  USHF.R.S32.HI UR8, URZ, 0x1f, UR18 ;  /* 0x0000001fff087899 */ /* 0x000fe40008011412 */
[----:B-1----:R-:W-:Y:S02]  /*0080*/  UIMAD.WIDE.U32 UR14, UR18, UR19, URZ ;  /* 0x00000013120e72a5 */ /* 0x002fe4000f8e00ff */
[----:B------:R-:W-:Y:S02]  /*0090*/  UIMAD UR7, UR8, UR19, URZ ;  /* 0x00000013080772a4 */ /* 0x000fe4000f8e02ff */
[----:B---3--:R-:W-:Y:S02]  /*00a0*/  UIADD3 UR6, UP1, UPT, -UR14, UR4, URZ ;  /* 0x000000040e067290 */ /* 0x008fe4000ff3e1ff */
[----:B------:R-:W-:Y:S02]  /*00b0*/  UIADD3 UR7, UPT, UPT, UR15, UR7, URZ ;  /* 0x000000070f077290 */ /* 0x000fe4000fffe0ff */
[----:B------:R-:W-:Y:S01]  /*00c0*/  UISETP.LT.U32.AND UP0, UPT, UR6, UR18, UPT ;  /* 0x000000120600728c */ /* 0x000fe2000bf01070 */
[----:B--2---:R-:W-:Y:S01]  /*00d0*/  IMAD.SHL.U32 R4, R0, 0x80, RZ ;  /* 0x0000008000047824 */ /* 0x004fe200078e00ff */
[----:B------:R-:W-:-:S04]  /*00e0*/  UIADD3.X UR4, UPT, UPT, ~UR7, UR5, URZ, UP1, !UPT ;  /* 0x0000000507047290 */ /* 0x000fc80008ffe5ff */
[----:B------:R-:W-:-:S04]  /*00f0*/  UISETP.LT.AND.EX UP0, UPT, UR4, UR8, UPT, UP0 ;  /* 0x000000080400728c */ /* 0x000fc8000bf01300 */
[----:B------:R-:W-:-:S04]  /*0100*/  USEL UR6, UR6, UR18, UP0 ;  /* 0x0000001206067287 */ /* 0x000fc80008000000 */
[----:B------:R-:W-:-:S06]  /*0110*/  USHF.L.U32 UR8, UR6, 0x2, URZ ;  /* 0x0000000206087899 */ /* 0x000fcc00080006ff */
[----:B------:R-:W-:-:S13]  /*0120*/  ISETP.GE.AND P0, PT, R4, UR8, PT ;  /* 0x0000000804007c0c */ /* 0x000fda000bf06270 */
[----:B------:R-:W-:Y:S05]  /*0130*/  @P0 BRA `(.L_x_1164) ;  /* 0x0000000000300947 */ /* 0x000fea0003800000 */
[----:B------:R-:W0:Y:S02]  /*0140*/  LDCU.64 UR4, c[0x0][0x3a8] ;  /* 0x00007500ff0477ac */ /* 0x000e240008000a00 */
[----:B0-----:R-:W-:-:S04]  /*0150*/  ULEA UR4, UP0, UR14, UR4, 0x2 ;  /* 0x000000040e047291 */ /* 0x001fc8000f8010ff */
[----:B------:R-:W-:Y:S02]  /*0160*/  ULEA.HI.X UR5, UR14, UR5, UR7, 0x2, UP0 ;  /* 0x000000050e057291 */ /* 0x000fe400080f1407 */
[----:B------:R-:W-:-:S04]  /*0170*/  IMAD.U32 R2, RZ, RZ, UR4 ;  /* 0x00000004ff027e24 */ /* 0x000fc8000f8e00ff */
[----:B------:R-:W-:Y:S02]  /*0180*/  IMAD.U32 R3, RZ, RZ, UR5 ;  /* 0x00000005ff037e24 */ /* 0x000fe4000f8e00ff */
[----:B------:R-:W-:-:S07]  /*0190*/  IMAD.WIDE.U32 R2, R0, 0x80, R2 ;  /* 0x0000008000027825 */ /* 0x000fce00078e0002 */
.L_x_1165:
[----:B------:R-:W-:Y:S01]  /*01a0*/  VIADD R4, R4, 0x4000 ;  /* 0x0000400004047836 */ /* 0x000fe20000000000 */
[----:B------:R0:W-:Y:S04]  /*01b0*/  CCTL.E.PF2 [R2] ;  /* 0x000000000200798f */ /* 0x0001e80000800100 */
[----:B------:R-:W-:Y:S02]  /*01c0*/  ISETP.GE.AND P0, PT, R4, UR8, PT ;  /* 0x0000000804007c0c */ /* 0x000fe4000bf06270 */
[----:B0-----:R-:W-:-:S05]  /*01d0*/  IADD3 R2, P1, PT, R2, 0x4000, RZ ;  /* 0x0000400002027810 */ /* 0x001fca0007f3e0ff */
[----:B------:R-:W-:-:S06]  /*01e0*/  IMAD.X R3, RZ, RZ, R3, P1 ;  /* 0x000000ffff037224 */ /* 0x000fcc00008e0603 */
[----:B------:R-:W-:Y:S05]  /*01f0*/  @!P0 BRA `(.L_x_1165) ;  /* 0xfffffffc00e88947 */ /* 0x000fea000383ffff */
.L_x_1164:
[----:B------:R-:W-:Y:S05]  /*0200*/  BSYNC.RECONVERGENT B0 ;  /* 0x0000000000007941 */ /* 0x000fea0003800200 */
.L_x_1163:
[----:B------:R-:W0:Y:S01]  /*0210*/  LDCU.128 UR8, c[0x0][0x390] ;  /* 0x00007200ff0877ac */ /* 0x000e220008000c00 */
[----:B------:R-:W1:Y:S01]  /*0220*/  LDCU.64 UR12, c[0x0][0x3a8] ;  /* 0x00007500ff0c77ac */ /* 0x000e620008000a00 */
[----:B------:R-:W-:Y:S02]  /*0230*/  USHF.L.U32 UR20, UR14, 0x2, URZ ;  /* 0x000000020e147899 */ /* 0x000fe400080006ff */
[----:B------:R-:W-:Y:S02]  /*0240*/  UISETP.NE.AND UP0, UPT, UR18, UR6, UPT ;  /* 0x000000061200728c */ /* 0x000fe4000bf05270 */
[----:B------:R-:W-:Y:S01]  /*0250*/  USHF.L.U64.HI UR21, UR14, 0x2, UR7 ;  /* 0x000000020e157899 */ /* 0x000fe20008010207 */
[----:B------:R-:W2:Y:S01]  /*0260*/  LDCU.64 UR16, c[0x0][0x358] ;  /* 0x00006b00ff1077ac */ /* 0x000ea20008000a00 */
[----:B0-----:R-:W-:Y:S02]  /*0270*/  UIADD3 UR4, UP1, UPT, UR20, UR10, URZ ;  /* 0x0000000a14047290 */ /* 0x001fe4000ff3e0ff */
[----:B------:R-:W-:-:S02]  /*0280*/  UIADD3 UR23, UP3, UPT, UR20, UR8, URZ ;  /* 0x0000000814177290 */ /* 0x000fc4000ff7e0ff */
[----:B-1----:R-:W-:Y:S02]  /*0290*/  UIADD3 UR18, UP2, UPT, UR20, UR12, URZ ;  /* 0x0000000c14127290 */ /* 0x002fe4000ff5e0ff */
[----:B------:R-:W-:Y:S01]  /*02a0*/  UIADD3.X UR5, UPT, UPT, UR21, UR11, URZ, UP1, !UPT ;  /* 0x0000000b15057290 */ /* 0x000fe20008ffe4ff */
[----:B------:R-:W-:Y:S01]  /*02b0*/  IMAD.U32 R2, RZ, RZ, UR4 ;  /* 0x00000004ff027e24 */ /* 0x000fe2000f8e00ff */
[----:B------:R-:W-:Y:S01]  /*02c0*/  UIADD3.X UR22, UPT, UPT, UR21, UR13, URZ, UP2, !UPT ;  /* 0x0000000d15167290 */ /* 0x000fe200097fe4ff */
[----:B------:R-:W-:Y:S01]  /*02d0*/  IMAD.U32 R6, RZ, RZ, UR23 ;  /* 0x00000017ff067e24 */ /* 0x000fe2000f8e00ff */
[----:B------:R-:W-:Y:S01]  /*02e0*/  UIADD3.X UR24, UPT, UPT, UR21, UR9, URZ, UP3, !UPT ;  /* 0x0000000915187290 */ /* 0x000fe20009ffe4ff */
[----:B------:R-:W-:Y:S01]  /*02f0*/  IMAD.U32 R4, RZ, RZ, UR18 ;  /* 0x00000012ff047e24 */ /* 0x000fe2000f8e00ff */
[----:B------:R-:W-:Y:S02]  /*0300*/  MOV R3, UR5 ;  /* 0x0000000500037c02 */ /* 0x000fe40008000f00 */
[----:B------:R-:W-:-:S02]  /*0310*/  IMAD.U32 R5, RZ, RZ, UR22 ;  /* 0x00000016ff057e24 */ /* 0x000fc4000f8e00ff */
[----:B------:R-:W-:Y:S01]  /*0320*/  IMAD.U32 R7, RZ, RZ, UR24 ;  /* 0x00000018ff077e24 */ /* 0x000fe2000f8e00ff */
[----:B--2---:R-:W-:Y:S06]  /*0330*/  BRA.U !UP0, `(.L_x_1166) ;  /* 0x0000001508007547 */ /* 0x004fec000b800000 */
[----:B------:R-:W-:-:S06]  /*0340*/  UISETP.GE.AND UP0, UPT, UR25, 0x1, UPT ;  /* 0x000000011900788c */ /* 0x000fcc000bf06270 */
[----:B------:R-:W-:-:S13]  /*0350*/  PLOP3.LUT P0, PT, PT, PT, UP0, 0x80, 0x8 ;  /* 0x000000000008781c */ /* 0x000fda0003f0f008 */
[----:B------:R-:W-:Y:S05]  /*0360*/  @!P0 EXIT ;  /* 0x000000000000894d */ /* 0x000fea0003800000 */
[----:B------:R-:W-:Y:S01]  /*0370*/  UISETP.GE.U32.AND UP0, UPT, UR25, 0x8, UPT ;  /* 0x000000081900788c */ /* 0x000fe2000bf06070 */
[----:B------:R-:W-:Y:S01]  /*0380*/  IMAD.MOV.U32 R9, RZ, RZ, RZ ;  /* 0x000000ffff097224 */ /* 0x000fe200078e00ff */
[----:B------:R-:W-:-:S07]  /*0390*/  ULOP3.LUT UR4, UR25, 0x7, URZ, 0xc0, !UPT ;  /* 0x0000000719047892 */ /* 0x000fce000f8ec0ff */
[----:B------:R-:W-:Y:S05]  /*03a0*/  BRA.U !UP0, `(.L_x_1167) ;  /* 0x0000000d08187547 */ /* 0x000fea000b800000 */
[----:B------:R-:W-:-:S13]  /*03b0*/  ISETP.GE.AND P0, PT, R0, UR6, PT ;  /* 0x0000000600007c0c */ /* 0x000fda000bf06270 */
[C---:B------:R-:W-:Y:S01]  /*03c0*/  @!P0 IMAD.WIDE.U32 R8, R0.reuse, 0x4, R2 ;  /* 0x0000000400088825 */ /* 0x040fe200078e0002 */
[----:B------:R-:W0:Y:S05]  /*03d0*/  @!P0 LDC.64 R16, c[0x0][0x3a0] ;  /* 0x0000e800ff108b82 */ /* 0x000e2a0000000a00 */
[----:B------:R-:W2:Y:S01]  /*03e0*/  @!P0 LDG.E R8, desc[UR16][R8.64] ;  /* 0x0000001008088981 */ /* 0x000ea2000c1e1900 */
[----:B------:R-:W-:-:S06]  /*03f0*/  @!P0 IMAD.WIDE.U32 R12, R0, 0x4, R4 ;  /* 0x00000004000c8825 */ /* 0x000fcc00078e0004 */
[----:B------:R-:W3:Y:S01]  /*0400*/  @!P0 LDG.E R13, desc[UR16][R12.64] ;  /* 0x000000100c0d8981 */ /* 0x000ee2000c1e1900 */
[----:B--2---:R-:W0:Y:S02]  /*0410*/  @!P0 F2I.S64.TRUNC R10, R8 ;  /* 0x00000008000a8311 */ /* 0x004e24000020d900 */
[----:B0-----:R-:W-:-:S04]  /*0420*/  @!P0 LEA R16, P1, R10, R16, 0x2 ;  /* 0x000000100a108211 */ /* 0x001fc800078210ff */
[----:B------:R-:W-:-:S05]  /*0430*/  @!P0 LEA.HI.X R17, R10, R17, R11, 0x2, P1 ;  /* 0x000000110a118211 */ /* 0x000fca00008f140b */
[----:B------:R-:W3:Y:S01]  /*0440*/  @!P0 LDG.E R16, desc[UR16][R16.64] ;  /* 0x0000001010108981 */ /* 0x000ee2000c1e1900 */
[----:B------:R-:W-:-:S05]  /*0450*/  VIADD R23, R0, 0x80 ;  /* 0x0000008000177836 */ /* 0x000fca0000000000 */
[----:B------:R-:W-:Y:S01]  /*0460*/  ISETP.GE.AND P1, PT, R23, UR6, PT ;  /* 0x0000000617007c0c */ /* 0x000fe2000bf26270 */
[----:B------:R-:W-:-:S04]  /*0470*/  @!P0 IMAD.WIDE.U32 R14, R0, 0x4, R6 ;  /* 0x00000004000e8825 */ /* 0x000fc800078e0006 */
[----:B------:R-:W-:-:S08]  /*0480*/  IMAD.WIDE R10, R23, 0x4, R2 ;  /* 0x00000004170a7825 */ /* 0x000fd000078e0202 */
[----:B------:R-:W0:Y:S01]  /*0490*/  @!P1 LDC.64 R18, c[0x0][0x3a0] ;  /* 0x0000e800ff129b82 */ /* 0x000e220000000a00 */
[----:B---3--:R-:W-:-:S05]  /*04a0*/  @!P0 FMUL R21, R16, R13 ;  /* 0x0000000d10158220 */ /* 0x008fca0000400000 */
[----:B------:R1:W-:Y:S04]  /*04b0*/  @!P0 STG.E desc[UR16][R14.64], R21 ;  /* 0x000000150e008986 */ /* 0x0003e8000c101910 */
[----:B------:R-:W2:Y:S01]  /*04c0*/  @!P1 LDG.E R8, desc[UR16][R10.64] ;  /* 0x000000100a089981 */ /* 0x000ea2000c1e1900 */
[----:B------:R-:W-:Y:S01]  /*04d0*/  IMAD.WIDE R12, R23, 0x4, R4 ;  /* 0x00000004170c7825 */ /* 0x000fe200078e0204 */
[----:B--2---:R-:W0:Y:S02]  /*04e0*/  @!P1 F2I.S64.TRUNC R8, R8 ;  /* 0x0000000800089311 */ /* 0x004e24000020d900 */
[----:B0-----:R-:W-:-:S04]  /*04f0*/  @!P1 LEA R18, P0, R8, R18, 0x2 ;  /* 0x0000001208129211 */ /* 0x001fc800078010ff */
[----:B------:R-:W-:Y:S02]  /*0500*/  @!P1 LEA.HI.X R19, R8, R19, R9, 0x2, P0 ;  /* 0x0000001308139211 */ /* 0x000fe400000f1409 */
[----:B------:R-:W2:Y:S04]  /*0510*/  @!P1 LDG.E R9, desc[UR16][R12.64] ;  /* 0x000000100c099981 */ /* 0x000ea8000c1e1900 */
[----:B------:R-:W2:Y:S01]  /*0520*/  @!P1 LDG.E R18, desc[UR16][R18.64] ;  /* 0x0000001012129981 */ /* 0x000ea2000c1e1900 */
[----:B------:R-:W-:-:S05]  /*0530*/  VIADD R16, R0, 0x100 ;  /* 0x0000010000107836 */ /* 0x000fca0000000000 */
[----:B------:R-:W-:Y:S01]  /*0540*/  ISETP.GE.AND P0, PT, R16, UR6, PT ;  /* 0x0000000610007c0c */ /* 0x000fe2000bf06270 */
[----:B-1----:R-:W-:-:S12]  /*0550*/  IMAD.WIDE R14, R23, 0x4, R6 ;  /* 0x00000004170e7825 */ /* 0x002fd800078e0206 */
[----:B------:R-:W0:Y:S01]  /*0560*/  @!P0 LDC.64 R16, c[0x0][0x3a0] ;  /* 0x0000e800ff108b82 */ /* 0x000e220000000a00 */
[----:B--2---:R-:W-:-:S05]  /*0570*/  @!P1 FMUL R21, R18, R9 ;  /* 0x0000000912159220 */ /* 0x004fca0000400000 */
[----:B------:R1:W-:Y:S04]  /*0580*/  @!P1 STG.E desc[UR16][R14.64], R21 ;  /* 0x000000150e009986 */ /* 0x0003e8000c101910 */
[----:B------:R-:W2:Y:S02]  /*0590*/  @!P0 LDG.E R8, desc[UR16][R10.64+0x200] ;  /* 0x000200100a088981 */ /* 0x000ea4000c1e1900 */
[----:B--2---:R-:W0:Y:S02]  /*05a0*/  @!P0 F2I.S64.TRUNC R8, R8 ;  /* 0x0000000800088311 */ /* 0x004e24000020d900 */
[----:B0-----:R-:W-:-:S04]  /*05b0*/  @!P0 LEA R16, P1, R8, R16, 0x2 ;  /* 0x0000001008108211 */ /* 0x001fc800078210ff */
[----:B------:R-:W-:Y:S02]  /*05c0*/  @!P0 LEA.HI.X R17, R8, R17, R9, 0x2, P1 ;  /* 0x0000001108118211 */ /* 0x000fe400008f1409 */
[----:B------:R-:W2:Y:S04]  /*05d0*/  @!P0 LDG.E R9, desc[UR16][R12.64+0x200] ;  /* 0x000200100c098981 */ /* 0x000ea8000c1e1900 */
[----:B------:R-:W2:Y:S01]  /*05e0*/  @!P0 LDG.E R16, desc[UR16][R16.64] ;  /* 0x0000001010108981 */ /* 0x000ea2000c1e1900 */
[----:B------:R-:W-:-:S05]  /*05f0*/  VIADD R18, R0, 0x180 ;  /* 0x0000018000127836 */ /* 0x000fca0000000000 */
[----:B------:R-:W-:-:S13]  /*0600*/  ISETP.GE.AND P1, PT, R18, UR6, PT ;  /* 0x0000000612007c0c */ /* 0x000fda000bf26270 */
[----:B------:R-:W0:Y:S01]  /*0610*/  @!P1 LDC.64 R18, c[0x0][0x3a0] ;  /* 0x0000e800ff129b82 */ /* 0x000e220000000a00 */
[----:B--2---:R-:W-:-:S05]  /*0620*/  @!P0 FMUL R23, R16, R9 ;  /* 0x0000000910178220 */ /* 0x004fca0000400000 */
[----:B------:R2:W-:Y:S04]  /*0630*/  @!P0 STG.E desc[UR16][R14.64+0x200], R23 ;  /* 0x000200170e008986 */ /* 0x0005e8000c101910 */
[----:B------:R-:W3:Y:S04]  /*0640*/  @!P1 LDG.E R9, desc[UR16][R10.64+0x400] ;  /* 0x000400100a099981 */ /* 0x000ee8000c1e1900 */
[----:B-1----:R-:W4:Y:S01]  /*0650*/  @!P1 LDG.E R21, desc[UR16][R12.64+0x400] ;  /* 0x000400100c159981 */ /* 0x002f22000c1e1900 */
[----:B---3--:R-:W0:Y:S02]  /*0660*/  @!P1 F2I.S64.TRUNC R8, R9 ;  /* 0x0000000900089311 */ /* 0x008e24000020d900 */
[----:B0-----:R-:W-:-:S04]  /*0670*/  @!P1 LEA R18, P0, R8, R18, 0x2 ;  /* 0x0000001208129211 */ /* 0x001fc800078010ff */
[----:B------:R-:W-:-:S05]  /*0680*/  @!P1 LEA.HI.X R19, R8, R19, R9, 0x2, P0 ;  /* 0x0000001308139211 */ /* 0x000fca00000f1409 */
[----:B------:R-:W4:Y:S01]  /*0690*/  @!P1 LDG.E R18, desc[UR16][R18.64] ;  /* 0x0000001012129981 */ /* 0x000f22000c1e1900 */
[----:B------:R-:W-:-:S04]  /*06a0*/  IADD3 R8, PT, PT, R0, 0x200, RZ ;  /* 0x0000020000087810 */ /* 0x000fc80007ffe0ff */
[----:B------:R-:W-:-:S13]  /*06b0*/  ISETP.GE.AND P0, PT, R8, UR6, PT ;  /* 0x0000000608007c0c */ /* 0x000fda000bf06270 */
[----:B------:R-:W0:Y:S01]  /*06c0*/  @!P0 LDC.64 R16, c[0x0][0x3a0] ;  /* 0x0000e800ff108b82 */ /* 0x000e220000000a00 */
[----:B----4-:R-:W-:-:S05]  /*06d0*/  @!P1 FMUL R21, R18, R21 ;  /* 0x0000001512159220 */ /* 0x010fca0000400000 */
[----:B------:R1:W-:Y:S04]  /*06e0*/  @!P1 STG.E desc[UR16][R14.64+0x400], R21 ;  /* 0x000400150e009986 */ /* 0x0003e8000c101910 */
[----:B------:R-:W3:Y:S02]  /*06f0*/  @!P0 LDG.E R8, desc[UR16][R10.64+0x600] ;  /* 0x000600100a088981 */ /* 0x000ee4000c1e1900 */
[----:B---3--:R-:W0:Y:S02]  /*0700*/  @!P0 F2I.S64.TRUNC R8, R8 ;  /* 0x0000000800088311 */ /* 0x008e24000020d900 */
        /* <DEDUP_REMOVED lines=15> */
[----:B------:R-:W-:-:S05]  /*0800*/  VIADD R8, R0, 0x300 ;  /* 0x0000030000087836 */ /* 0x000fca0000000000 */
        /* <DEDUP_REMOVED lines=15> */
[----:B------:R-:W2:Y:S04]  /*0900*/  @!P1 LDG.E R10, desc[UR16][R10.64+0xc00] ;  /* 0x000c00100a0a9981 */ /* 0x000ea8000c1e1900 */
[----:B------:R-:W3:Y:S01]  /*0910*/  @!P1 LDG.E R13, desc[UR16][R12.64+0xc00] ;  /* 0x000c00100c0d9981 */ /* 0x000ee2000c1e1900 */
[----:B--2---:R-:W0:Y:S02]  /*0920*/  @!P1 F2I.S64.TRUNC R8, R10 ;  /* 0x0000000a00089311 */ /* 0x004e24000020d900 */
[----:B0-----:R-:W-:-:S04]  /*0930*/  @!P1 LEA R18, P0, R8, R18, 0x2 ;  /* 0x0000001208129211 */ /* 0x001fc800078010ff */
[----:B------:R-:W-:-:S05]  /*0940*/  @!P1 LEA.HI.X R19, R8, R19, R9, 0x2, P0 ;  /* 0x0000001308139211 */ /* 0x000fca00000f1409 */
[----:B------:R-:W3:Y:S01]  /*0950*/  @!P1 LDG.E R18, desc[UR16][R18.64] ;  /* 0x0000001012129981 */ /* 0x000ee2000c1e1900 */
[----:B------:R-:W-:-:S06]  /*0960*/  ULOP3.LUT UR5, UR25, 0x7ffffff8, URZ, 0xc0, !UPT ;  /* 0x7ffffff819057892 */ /* 0x000fcc000f8ec0ff */
[----:B------:R-:W-:-:S05]  /*0970*/  IMAD.U32 R9, RZ, RZ, UR5 ;  /* 0x00000005ff097e24 */ /* 0x000fca000f8e00ff */
[----:B------:R-:W-:Y:S01]  /*0980*/  ISETP.NE.AND P0, PT, R9, 0x8, PT ;  /* 0x000000080900780c */ /* 0x000fe20003f05270 */
[----:B---3--:R-:W-:-:S05]  /*0990*/  @!P1 FMUL R17, R18, R13 ;  /* 0x0000000d12119220 */ /* 0x008fca0000400000 */
[----:B------:R1:W-:Y:S07]  /*09a0*/  @!P1 STG.E desc[UR16][R14.64+0xc00], R17 ;  /* 0x000c00110e009986 */ /* 0x0003ee000c101910 */
[----:B------:R-:W-:Y:S05]  /*09b0*/  @!P0 BRA `(.L_x_1167) ;  /* 0x0000000400948947 */ /* 0x000fea0003800000 */
[----:B------:R-:W-:Y:S01]  /*09c0*/  IMAD.MOV.U32 R8, RZ, RZ, 0x8 ;  /* 0x00000008ff087424 */ /* 0x000fe200078e00ff */
[----:B------:R-:W0:Y:S06]  /*09d0*/  LDCU.64 UR8, c[0x0][0x3a0] ;  /* 0x00007400ff0877ac */ /* 0x000e2c0008000a00 */
.L_x_1170:
[----:B-1----:R-:W-:-:S05]  /*09e0*/  IMAD R17, R8, 0x80, R0 ;  /* 0x0000008008117824 */ /* 0x002fca00078e0200 */
[----:B------:R-:W-:-:S13]  /*09f0*/  ISETP.GE.AND P0, PT, R17, UR6, PT ;  /* 0x0000000611007c0c */ /* 0x000fda000bf06270 */
[C---:B------:R-:W-:Y:S01]  /*0a00*/  @!P0 IMAD.WIDE.U32 R10, R17.reuse, 0x4, R2 ;  /* 0x00000004110a8825 */ /* 0x040fe200078e0002 */
[----:B------:R-:W1:Y:S05]  /*0a10*/  @!P0 LDC.64 R24, c[0x0][0x3a0] ;  /* 0x0000e800ff188b82 */ /* 0x000e6a0000000a00 */
[----:B------:R-:W2:Y:S01]  /*0a20*/  @!P0 LDG.E R10, desc[UR16][R10.64] ;  /* 0x000000100a0a8981 */ /* 0x000ea2000c1e1900 */
[----:B------:R-:W-:-:S06]  /*0a30*/  @!P0 IMAD.WIDE.U32 R20, R17, 0x4, R4 ;  /* 0x0000000411148825 */ /* 0x000fcc00078e0004 */
[----:B------:R-:W3:Y:S01]  /*0a40*/  @!P0 LDG.E R21, desc[UR16][R20.64] ;  /* 0x0000001014158981 */ /* 0x000ee2000c1e1900 */
[----:B--2---:R-:W1:Y:S02]  /*0a50*/  @!P0 F2I.S64.TRUNC R12, R10 ;  /* 0x0000000a000c8311 */ /* 0x004e64000020d900 */
[----:B-1----:R-:W-:-:S04]  /*0a60*/  @!P0 LEA R24, P1, R12, R24, 0x2 ;  /* 0x000000180c188211 */ /* 0x002fc800078210ff */
[----:B------:R-:W-:-:S05]  /*0a70*/  @!P0 LEA.HI.X R25, R12, R25, R13, 0x2, P1 ;  /* 0x000000190c198211 */ /* 0x000fca00008f140d */
[----:B------:R-:W3:Y:S01]  /*0a80*/  @!P0 LDG.E R24, desc[UR16][R24.64] ;  /* 0x0000001018188981 */ /* 0x000ee2000c1e1900 */
[----:B------:R-:W-:-:S04]  /*0a90*/  IADD3 R15, PT, PT, R17, 0x80, RZ ;  /* 0x00000080110f7810 */ /* 0x000fc80007ffe0ff */
[----:B------:R-:W-:Y:S01]  /*0aa0*/  ISETP.GE.AND P1, PT, R15, UR6, PT ;  /* 0x000000060f007c0c */ /* 0x000fe2000bf26270 */
[----:B------:R-:W-:-:S04]  /*0ab0*/  @!P0 IMAD.WIDE.U32 R22, R17, 0x4, R6 ;  /* 0x0000000411168825 */ /* 0x000fc800078e0006 */
[----:B------:R-:W-:-:S08]  /*0ac0*/  IMAD.WIDE R12, R15, 0x4, R2 ;  /* 0x000000040f0c7825 */ /* 0x000fd000078e0202 */
[----:B------:R-:W1:Y:S01]  /*0ad0*/  @!P1 LDC.64 R28, c[0x0][0x3a0] ;  /* 0x0000e800ff1c9b82 */ /* 0x000e620000000a00 */
[----:B---3--:R-:W-:-:S05]  /*0ae0*/  @!P0 FMUL R27, R24, R21 ;  /* 0x00000015181b8220 */ /* 0x008fca0000400000 */
[----:B------:R2:W-:Y:S04]  /*0af0*/  @!P0 STG.E desc[UR16][R22.64], R27 ;  /* 0x0000001b16008986 */ /* 0x0005e8000c101910 */
[----:B------:R-:W3:Y:S01]  /*0b00*/  @!P1 LDG.E R18, desc[UR16][R12.64] ;  /* 0x000000100c129981 */ /* 0x000ee2000c1e1900 */
[----:B------:R-:W-:Y:S01]  /*0b10*/  IMAD.WIDE R10, R15, 0x4, R4 ;  /* 0x000000040f0a7825 */ /* 0x000fe200078e0204 */
[----:B---3--:R-:W1:Y:S02]  /*0b20*/  @!P1 F2I.S64.TRUNC R18, R18 ;  /* 0x0000001200129311 */ /* 0x008e64000020d900 */
[----:B-1----:R-:W-:-:S04]  /*0b30*/  @!P1 LEA R20, P0, R18, R28, 0x2 ;  /* 0x0000001c12149211 */ /* 0x002fc800078010ff */
[----:B------:R-:W-:Y:S02]  /*0b40*/  @!P1 LEA.HI.X R21, R18, R29, R19, 0x2, P0 ;  /* 0x0000001d12159211 */ /* 0x000fe400000f1413 */
[----:B------:R-:W3:Y:S04]  /*0b50*/  @!P1 LDG.E R19, desc[UR16][R10.64] ;  /* 0x000000100a139981 */ /* 0x000ee8000c1e1900 */
[----:B------:R-:W3:Y:S01]  /*0b60*/  @!P1 LDG.E R20, desc[UR16][R20.64] ;  /* 0x0000001014149981 */ /* 0x000ee2000c1e1900 */
[----:B------:R-:W-:-:S05]  /*0b70*/  VIADD R14, R17, 0x100 ;  /* 0x00000100110e7836 */ /* 0x000fca0000000000 */
[----:B------:R-:W-:Y:S01]  /*0b80*/  ISETP.GE.AND P0, PT, R14, UR6, PT ;  /* 0x000000060e007c0c */ /* 0x000fe2000bf06270 */
[----:B------:R-:W-:-:S12]  /*0b90*/  IMAD.WIDE R14, R15, 0x4, R6 ;  /* 0x000000040f0e7825 */ /* 0x000fd800078e0206 */
[----:B--2---:R-:W1:Y:S01]  /*0ba0*/  @!P0 LDC.64 R22, c[0x0][0x3a0] ;  /* 0x0000e800ff168b82 */ /* 0x004e620000000a00 */
[----:B---3--:R-:W-:-:S05]  /*0bb0*/  @!P1 FMUL R25, R20, R19 ;  /* 0x0000001314199220 */ /* 0x008fca0000400000 */
[----:B------:R2:W-:Y:S04]  /*0bc0*/  @!P1 STG.E desc[UR16][R14.64], R25 ;  /* 0x000000190e009986 */ /* 0x0005e8000c101910 */
[----:B------:R-:W3:Y:S02]  /*0bd0*/  @!P0 LDG.E R18, desc[UR16][R12.64+0x200] ;  /* 0x000200100c128981 */ /* 0x000ee4000c1e1900 */
[----:B---3--:R-:W1:Y:S02]  /*0be0*/  @!P0 F2I.S64.TRUNC R18, R18 ;  /* 0x0000001200128311 */ /* 0x008e64000020d900 */
[----:B-1----:R-:W-:-:S04]  /*0bf0*/  @!P0 LEA R22, P1, R18, R22, 0x2 ;  /* 0x0000001612168211 */ /* 0x002fc800078210ff */
[----:B------:R-:W-:Y:S02]  /*0c00*/  @!P0 LEA.HI.X R23, R18, R23, R19, 0x2, P1 ;  /* 0x0000001712178211 */ /* 0x000fe400008f1413 */
[----:B------:R-:W3:Y:S04]  /*0c10*/  @!P0 LDG.E R19, desc[UR16][R10.64+0x200] ;  /* 0x000200100a138981 */ /* 0x000ee8000c1e1900 */
[----:B------:R-:W3:Y:S01]  /*0c20*/  @!P0 LDG.E R22, desc[UR16][R22.64] ;  /* 0x0000001016168981 */ /* 0x000ee2000c1e1900 */
[----:B------:R-:W-:-:S05]  /*0c30*/  VIADD R16, R17, 0x180 ;  /* 0x0000018011107836 */ /* 0x000fca0000000000 */
[----:B------:R-:W-:-:S13]  /*0c40*/  ISETP.GE.AND P1, PT, R16, UR6, PT ;  /* 0x0000000610007c0c */ /* 0x000fda000bf26270 */
[----:B------:R-:W1:Y:S01]  /*0c50*/  @!P1 LDC.64 R20, c[0x0][0x3a0] ;  /* 0x0000e800ff149b82 */ /* 0x000e620000000a00 */
[----:B---3--:R-:W-:-:S05]  /*0c60*/  @!P0 FMUL R27, R22, R19 ;  /* 0x00000013161b8220 */ /* 0x008fca0000400000 */
[----:B------:R3:W-:Y:S04]  /*0c70*/  @!P0 STG.E desc[UR16][R14.64+0x200], R27 ;  /* 0x0002001b0e008986 */ /* 0x0007e8000c101910 */
[----:B------:R-:W4:Y:S04]  /*0c80*/  @!P1 LDG.E R19, desc[UR16][R12.64+0x400] ;  /* 0x000400100c139981 */ /* 0x000f28000c1e1900 */
[----:B--2---:R-:W2:Y:S01]  /*0c90*/  @!P1 LDG.E R25, desc[UR16][R10.64+0x400] ;  /* 0x000400100a199981 */ /* 0x004ea2000c1e1900 */
[----:B----4-:R-:W1:Y:S02]  /*0ca0*/  @!P1 F2I.S64.TRUNC R18, R19 ;  /* 0x0000001300129311 */ /* 0x010e64000020d900 */
[----:B-1----:R-:W-:-:S04]  /*0cb0*/  @!P1 LEA R20, P0, R18, R20, 0x2 ;  /* 0x0000001412149211 */ /* 0x002fc800078010ff */
[----:B------:R-:W-:-:S05]  /*0cc0*/  @!P1 LEA.HI.X R21, R18, R21, R19, 0x2, P0 ;  /* 0x0000001512159211 */ /* 0x000fca00000f1413 */
[----:B------:R-:W2:Y:S01]  /*0cd0*/  @!P1 LDG.E R20, desc[UR16][R20.64] ;  /* 0x0000001014149981 */ /* 0x000ea2000c1e1900 */
[----:B------:R-:W-:-:S05]  /*0ce0*/  VIADD R16, R17, 0x200 ;  /* 0x0000020011107836 */ /* 0x000fca0000000000 */
[----:B------:R-:W-:-:S13]  /*0cf0*/  ISETP.GE.AND P0, PT, R16, UR6, PT ;  /* 0x0000000610007c0c */ /* 0x000fda000bf06270 */
[----:B------:R-:W1:Y:S01]  /*0d00*/  @!P0 LDC.64 R22, c[0x0][0x3a0] ;  /* 0x0000e800ff168b82 */ /* 0x000e620000000a00 */
[----:B--2---:R-:W-:-:S05]  /*0d10*/  @!P1 FMUL R25, R20, R25 ;  /* 0x0000001914199220 */ /* 0x004fca0000400000 */
[----:B------:R2:W-:Y:S04]  /*0d20*/  @!P1 STG.E desc[UR16][R14.64+0x400], R25 ;  /* 0x000400190e009986 */ /* 0x0005e8000c101910 */
[----:B------:R-:W4:Y:S02]  /*0d30*/  @!P0 LDG.E R18, desc[UR16][R12.64+0x600] ;  /* 0x000600100c128981 */ /* 0x000f24000c1e1900 */
[----:B----4-:R-:W1:Y:S02]  /*0d40*/  @!P0 F2I.S64.TRUNC R18, R18 ;  /* 0x0000001200128311 */ /* 0x010e64000020d900 */
        /* <DEDUP_REMOVED lines=20> */
[----:B------:R-:W2:Y:S02]  /*0e90*/  @!P0 LDG.E R18, desc[UR16][R12.64+0xa00] ;  /* 0x000a00100c128981 */ /* 0x000ea4000c1e1900 */
[----:B--2---:R-:W1:Y:S02]  /*0ea0*/  @!P0 F2I.S64.TRUNC R18, R18 ;  /* 0x0000001200128311 */ /* 0x004e64000020d900 */
[----:B-1----:R-:W-:-:S04]  /*0eb0*/  @!P0 LEA R22, P1, R18, R22, 0x2 ;  /* 0x0000001612168211 */ /* 0x002fc800078210ff */
[----:B------:R-:W-:Y:S02]  /*0ec0*/  @!P0 LEA.HI.X R23, R18, R23, R19, 0x2, P1 ;  /* 0x0000001712178211 */ /* 0x000fe400008f1413 */
[----:B------:R-:W2:Y:S04]  /*0ed0*/  @!P0 LDG.E R19, desc[UR16][R10.64+0xa00] ;  /* 0x000a00100a138981 */ /* 0x000ea8000c1e1900 */
[----:B------:R-:W2:Y:S01]  /*0ee0*/  @!P0 LDG.E R22, desc[UR16][R22.64] ;  /* 0x0000001016168981 */ /* 0x000ea2000c1e1900 */
[----:B------:R-:W-:Y:S01]  /*0ef0*/  VIADD R17, R17, 0x380 ;  /* 0x0000038011117836 */ /* 0x000fe20000000000 */
[----:B------:R-:W-:Y:S01]  /*0f00*/  IADD3 R8, PT, PT, R8, 0x8, RZ ;  /* 0x0000000808087810 */ /* 0x000fe20007ffe0ff */
[----:B------:R-:W-:Y:S03]  /*0f10*/  BSSY.RECONVERGENT B0, `(.L_x_1168) ;  /* 0x000000e000007945 */ /* 0x000fe60003800200 */
[----:B------:R-:W-:Y:S01]  /*0f20*/  ISETP.NE.AND P1, PT, R8, R9, PT ;  /* 0x000000090800720c */ /* 0x000fe20003f25270 */
[----:B--2---:R-:W-:-:S05]  /*0f30*/  @!P0 FMUL R19, R22, R19 ;  /* 0x0000001316138220 */ /* 0x004fca0000400000 */
[----:B------:R3:W-:Y:S01]  /*0f40*/  @!P0 STG.E desc[UR16][R14.64+0xa00], R19 ;  /* 0x000a00130e008986 */ /* 0x0007e2000c101910 */
[----:B------:R-:W-:-:S13]  /*0f50*/  ISETP.GE.AND P0, PT, R17, UR6, PT ;  /* 0x0000000611007c0c */ /* 0x000fda000bf06270 */
[----:B---3--:R-:W-:Y:S05]  /*0f60*/  @P0 BRA `(.L_x_1169) ;  /* 0x0000000000200947 */ /* 0x008fea0003800000 */
[----:B------:R-:W2:Y:S04]  /*0f70*/  LDG.E R16, desc[UR16][R12.64+0xc00] ;  /* 0x000c00100c107981 */ /* 0x000ea8000c1e1900 */
[----:B------:R-:W3:Y:S01]  /*0f80*/  LDG.E R11, desc[UR16][R10.64+0xc00] ;  /* 0x000c00100a0b7981 */ /* 0x000ee2000c1e1900 */
[----:B--2---:R-:W0:Y:S02]  /*0f90*/  F2I.S64.TRUNC R16, R16 ;  /* 0x0000001000107311 */ /* 0x004e24000020d900 */
[----:B0-----:R-:W-:-:S04]  /*0fa0*/  LEA R18, P0, R16, UR8, 0x2 ;  /* 0x0000000810127c11 */ /* 0x001fc8000f8010ff */
[----:B------:R-:W-:-:S05]  /*0fb0*/  LEA.HI.X R19, R16, UR9, R17, 0x2, P0 ;  /* 0x0000000910137c11 */ /* 0x000fca00080f1411 */
[----:B------:R-:W3:Y:S02]  /*0fc0*/  LDG.E R18, desc[UR16][R18.64] ;  /* 0x0000001012127981 */ /* 0x000ee4000c1e1900 */
[----:B---3--:R-:W-:-:S05]  /*0fd0*/  FMUL R17, R18, R11 ;  /* 0x0000000b12117220 */ /* 0x008fca0000400000 */
[----:B------:R1:W-:Y:S02]  /*0fe0*/  STG.E desc[UR16][R14.64+0xc00], R17 ;  /* 0x000c00110e007986 */ /* 0x0003e4000c101910 */
.L_x_1169:
[----:B0-----:R-:W-:Y:S05]  /*0ff0*/  BSYNC.RECONVERGENT B0 ;  /* 0x0000000000007941 */ /* 0x001fea0003800200 */
.L_x_1168:
[----:B------:R-:W-:Y:S05]  /*1000*/  @P1 BRA `(.L_x_1170) ;  /* 0xfffffff800741947 */ /* 0x000fea000383ffff */
.L_x_1167:
[----:B------:R-:W-:-:S13]  /*1010*/  ISETP.NE.AND P0, PT, RZ, UR4, PT ;  /* 0x00000004ff007c0c */ /* 0x000fda000bf05270 */
[----:B------:R-:W-:Y:S05]  /*1020*/  @!P0 EXIT ;  /* 0x000000000000894d */ /* 0x000fea0003800000 */
[----:B------:R-:W0:Y:S01]  /*1030*/  LDC R8, c[0x0][0x388] ;  /* 0x0000e200ff087b82 */ /* 0x000e220000000800 */
[----:B------:R-:W-:Y:S01]  /*1040*/  UISETP.GE.U32.AND UP0, UPT, UR4, 0x4, UPT ;  /* 0x000000040400788c */ /* 0x000fe2000bf06070 */
[----:B0-----:R-:W-:-:S04]  /*1050*/  LOP3.LUT R10, R8, 0x3, RZ, 0xc0, !PT ;  /* 0x00000003080a7812 */ /* 0x001fc800078ec0ff */
[----:B------:R-:W-:-:S04]  /*1060*/  ISETP.NE.AND P0, PT, R10, RZ, PT ;  /* 0x000000ff0a00720c */ /* 0x000fc80003f05270 */
[----:B------:R-:W-:Y:S09]  /*1070*/  BRA.U !UP0, `(.L_x_1171) ;  /* 0x0000000108e47547 */ /* 0x000ff2000b800000 */
[----:B------:R-:W-:-:S05]  /*1080*/  IMAD R11, R9, 0x80, R0 ;  /* 0x00000080090b7824 */ /* 0x000fca00078e0200 */
[----:B------:R-:W-:-:S13]  /*1090*/  ISETP.GE.AND P1, PT, R11, UR6, PT ;  /* 0x000000060b007c0c */ /* 0x000fda000bf26270 */
[C---:B------:R-:W-:Y:S01]  /*10a0*/  @!P1 IMAD.WIDE R12, R11.reuse, 0x4, R2 ;  /* 0x000000040b0c9825 */ /* 0x040fe200078e0202 */
[----:B-1----:R-:W0:Y:S05]  /*10b0*/  @!P1 LDC.64 R22, c[0x0][0x3a0] ;  /* 0x0000e800ff169b82 */ /* 0x002e2a0000000a00 */
[----:B------:R-:W2:Y:S01]  /*10c0*/  @!P1 LDG.E R12, desc[UR16][R12.64] ;  /* 0x000000100c0c9981 */ /* 0x000ea2000c1e1900 */
[----:B------:R-:W-:-:S06]  /*10d0*/  @!P1 IMAD.WIDE R16, R11, 0x4, R4 ;  /* 0x000000040b109825 */ /* 0x000fcc00078e0204 */
[----:B------:R-:W3:Y:S01]  /*10e0*/  @!P1 LDG.E R17, desc[UR16][R16.64] ;  /* 0x0000001010119981 */ /* 0x000ee2000c1e1900 */
[----:B--2---:R-:W0:Y:S02]  /*10f0*/  @!P1 F2I.S64.TRUNC R14, R12 ;  /* 0x0000000c000e9311 */ /* 0x004e24000020d900 */
[----:B0-----:R-:W-:-:S04]  /*1100*/  @!P1 LEA R22, P2, R14, R22, 0x2 ;  /* 0x000000160e169211 */ /* 0x001fc800078410ff */
[----:B------:R-:W-:-:S05]  /*1110*/  @!P1 LEA.HI.X R23, R14, R23, R15, 0x2, P2 ;  /* 0x000000170e179211 */ /* 0x000fca00010f140f */
[----:B------:R-:W3:Y:S01]  /*1120*/  @!P1 LDG.E R22, desc[UR16][R22.64] ;  /* 0x0000001016169981 */ /* 0x000ee2000c1e1900 */
[----:B------:R-:W-:-:S05]  /*1130*/  VIADD R15, R11, 0x80 ;  /* 0x000000800b0f7836 */ /* 0x000fca0000000000 */
[----:B------:R-:W-:Y:S01]  /*1140*/  ISETP.GE.AND P2, PT, R15, UR6, PT ;  /* 0x000000060f007c0c */ /* 0x000fe2000bf46270 */
[----:B------:R-:W-:-:S12]  /*1150*/  @!P1 IMAD.WIDE R18, R11, 0x4, R6 ;  /* 0x000000040b129825 */ /* 0x000fd800078e0206 */
[----:B------:R-:W-:Y:S01]  /*1160*/  @!P2 IMAD.WIDE R20, R15, 0x4, R2 ;  /* 0x000000040f14a825 */ /* 0x000fe200078e0202 */
[----:B------:R-:W0:Y:S03]  /*1170*/  @!P2 LDC.64 R24, c[0x0][0x3a0] ;  /* 0x0000e800ff18ab82 */ /* 0x000e260000000a00 */
[----:B---3--:R-:W-:-:S05]  /*1180*/  @!P1 FMUL R27, R22, R17 ;  /* 0x00000011161b9220 */ /* 0x008fca0000400000 */
[----:B------:R1:W-:Y:S04]  /*1190*/  @!P1 STG.E desc[UR16][R18.64], R27 ;  /* 0x0000001b12009986 */ /* 0x0003e8000c101910 */
        /* <DEDUP_REMOVED lines=10> */
[----:B-1----:R-:W-:Y:S01]  /*1240*/  @!P1 IMAD.WIDE R18, R13, 0x4, R2 ;  /* 0x000000040d129825 */ /* 0x002fe200078e0202 */
        /* <DEDUP_REMOVED lines=17> */
[----:B------:R-:W3:Y:S01]  /*1360*/  @!P2 LDG.E R14, desc[UR16][R14.64] ;  /* 0x000000100e0ea981 */ /* 0x000ee2000c1e1900 */
[----:B------:R-:W-:-:S06]  /*1370*/  @!P2 IMAD.WIDE R16, R11, 0x4, R4 ;  /* 0x000000040b10a825 */ /* 0x000fcc00078e0204 */
[----:B------:R-:W4:Y:S01]  /*1380*/  @!P2 LDG.E R17, desc[UR16][R16.64] ;  /* 0x000000101011a981 */ /* 0x000f22000c1e1900 */
[----:B---3--:R-:W0:Y:S02]  /*1390*/  @!P2 F2I.S64.TRUNC R18, R14 ;  /* 0x0000000e0012a311 */ /* 0x008e24000020d900 */
[----:B0-----:R-:W-:-:S04]  /*13a0*/  @!P2 LEA R20, P1, R18, R20, 0x2 ;  /* 0x000000141214a211 */ /* 0x001fc800078210ff */
[----:B------:R-:W-:-:S05]  /*13b0*/  @!P2 LEA.HI.X R21, R18, R21, R19, 0x2, P1 ;  /* 0x000000151215a211 */ /* 0x000fca00008f1413 */
[----:B------:R-:W4:Y:S01]  /*13c0*/  @!P2 LDG.E R20, desc[UR16][R20.64] ;  /* 0x000000101414a981 */ /* 0x000f22000c1e1900 */
[----:B------:R-:W-:-:S04]  /*13d0*/  @!P2 IMAD.WIDE R18, R11, 0x4, R6 ;  /* 0x000000040b12a825 */ /* 0x000fc800078e0206 */
[----:B------:R-:W-:Y:S02]  /*13e0*/  VIADD R9, R9, 0x4 ;  /* 0x0000000409097836 */ /* 0x000fe40000000000 */
[----:B----4-:R-:W-:-:S05]  /*13f0*/  @!P2 FMUL R11, R20, R17 ;  /* 0x00000011140ba220 */ /* 0x010fca0000400000 */
[----:B------:R2:W-:Y:S02]  /*1400*/  @!P2 STG.E desc[UR16][R18.64], R11 ;  /* 0x0000000b1200a986 */ /* 0x0005e4000c101910 */
.L_x_1171:
[----:B------:R-:W-:Y:S05]  /*1410*/  @!P0 EXIT ;  /* 0x000000000000894d */ /* 0x000fea0003800000 */
[----:B------:R-:W-:Y:S02]  /*1420*/  ISETP.NE.AND P1, PT, R10, 0x1, PT ;  /* 0x000000010a00780c */ /* 0x000fe40003f25270 */
[----:B------:R-:W-:-:S04]  /*1430*/  LOP3.LUT R8, R8, 0x1, RZ, 0xc0, !PT ;  /* 0x0000000108087812 */ /* 0x000fc800078ec0ff */
[----:B------:R-:W-:-:S07]  /*1440*/  ISETP.NE.U32.AND P0, PT, R8, 0x1, PT ;  /* 0x000000010800780c */ /* 0x000fce0003f05070 */
[----:B------:R-:W-:Y:S06]  /*1450*/  @!P1 BRA `(.L_x_1172) ;  /* 0x0000000000749947 */ /* 0x000fec0003800000 */
[----:B-1----:R-:W-:-:S05]  /*1460*/  IMAD R17, R9, 0x80, R0 ;  /* 0x0000008009117824 */ /* 0x002fca00078e0200 */
[----:B------:R-:W-:-:S13]  /*1470*/  ISETP.GE.AND P1, PT, R17, UR6, PT ;  /* 0x0000000611007c0c */ /* 0x000fda000bf26270 */
[C---:B--2---:R-:W-:Y:S01]  /*1480*/  @!P1 IMAD.WIDE R10, R17.reuse, 0x4, R2 ;  /* 0x00000004110a9825 */ /* 0x044fe200078e0202 */
[----:B------:R-:W0:Y:S04]  /*1490*/  @!P1 LDC.64 R18, c[0x0][0x3a0] ;  /* 0x0000e800ff129b82 */ /* 0x000e280000000a00 */
[----:B------:R-:W2:Y:S01]  /*14a0*/  @!P1 LDG.E R8, desc[UR16][R10.64] ;  /* 0x000000100a089981 */ /* 0x000ea2000c1e1900 */
[----:B------:R-:W-:-:S06]  /*14b0*/  @!P1 IMAD.WIDE R14, R17, 0x4, R4 ;  /* 0x00000004110e9825 */ /* 0x000fcc00078e0204 */
[----:B------:R-:W3:Y:S01]  /*14c0*/  @!P1 LDG.E R15, desc[UR16][R14.64] ;  /* 0x000000100e0f9981 */ /* 0x000ee2000c1e1900 */
[----:B--2---:R-:W0:Y:S02]  /*14d0*/  @!P1 F2I.S64.TRUNC R12, R8 ;  /* 0x00000008000c9311 */ /* 0x004e24000020d900 */
[----:B0-----:R-:W-:-:S04]  /*14e0*/  @!P1 LEA R18, P2, R12, R18, 0x2 ;  /* 0x000000120c129211 */ /* 0x001fc800078410ff */
[----:B------:R-:W-:-:S05]  /*14f0*/  @!P1 LEA.HI.X R19, R12, R19, R13, 0x2, P2 ;  /* 0x000000130c139211 */ /* 0x000fca00010f140d */
[----:B------:R-:W3:Y:S01]  /*1500*/  @!P1 LDG.E R18, desc[UR16][R18.64] ;  /* 0x0000001012129981 */ /* 0x000ee2000c1e1900 */
[----:B------:R-:W-:-:S04]  /*1510*/  IADD3 R25, PT, PT, R17, 0x80, RZ ;  /* 0x0000008011197810 */ /* 0x000fc80007ffe0ff */
        /* <DEDUP_REMOVED lines=8> */
[----:B------:R-:W4:Y:S01]  /*15a0*/  @!P2 LDG.E R15, desc[UR16][R14.64] ;  /* 0x000000100e0fa981 */ /* 0x000f22000c1e1900 */
[----:B--2---:R-:W0:Y:S02]  /*15b0*/  @!P2 F2I.S64.TRUNC R16, R10 ;  /* 0x0000000a0010a311 */ /* 0x004e24000020d900 */
[----:B0-----:R-:W-:-:S04]  /*15c0*/  @!P2 LEA R20, P1, R16, R20, 0x2 ;  /* 0x000000141014a211 */ /* 0x001fc800078210ff */
[----:B------:R-:W-:-:S05]  /*15d0*/  @!P2 LEA.HI.X R21, R16, R21, R17, 0x2, P1 ;  /* 0x000000151015a211 */ /* 0x000fca00008f1411 */
[----:B------:R-:W4:Y:S01]  /*15e0*/  @!P2 LDG.E R20, desc[UR16][R20.64] ;  /* 0x000000101414a981 */ /* 0x000f22000c1e1900 */
[----:B------:R-:W-:-:S04]  /*15f0*/  @!P2 IMAD.WIDE R16, R25, 0x4, R6 ;  /* 0x000000041910a825 */ /* 0x000fc800078e0206 */
[----:B------:R-:W-:Y:S02]  /*1600*/  VIADD R9, R9, 0x2 ;  /* 0x0000000209097836 */ /* 0x000fe40000000000 */
[----:B----4-:R-:W-:-:S05]  /*1610*/  @!P2 FMUL R19, R20, R15 ;  /* 0x0000000f1413a220 */ /* 0x010fca0000400000 */
[----:B------:R3:W-:Y:S02]  /*1620*/  @!P2 STG.E desc[UR16][R16.64], R19 ;  /* 0x000000131000a986 */ /* 0x0007e4000c101910 */
.L_x_1172:
[----:B------:R-:W-:Y:S05]  /*1630*/  @P0 EXIT ;  /* 0x000000000000094d */ /* 0x000fea0003800000 */
[----:B--23--:R-:W-:-:S05]  /*1640*/  IMAD R13, R9, 0x80, R0 ;  /* 0x00000080090d7824 */ /* 0x00cfca00078e0200 */
[----:B------:R-:W-:-:S13]  /*1650*/  ISETP.GE.AND P0, PT, R13, UR6, PT ;  /* 0x000000060d007c0c */ /* 0x000fda000bf06270 */
[----:B------:R-:W-:Y:S05]  /*1660*/  @P0 EXIT ;  /* 0x000000000000094d */ /* 0x000fea0003800000 */
[C---:B------:R-:W-:Y:S01]  /*1670*/  IMAD.WIDE R2, R13.reuse, 0x4, R2 ;  /* 0x000000040d027825 */ /* 0x040fe200078e0202 */
[----:B------:R-:W0:Y:S05]  /*1680*/  LDCU.64 UR4, c[0x0][0x3a0] ;  /* 0x00007400ff0477ac */ /* 0x000e2a0008000a00 */
[----:B------:R-:W2:Y:S01]  /*1690*/  LDG.E R2, desc[UR16][R2.64] ;  /* 0x0000001002027981 */ /* 0x000ea2000c1e1900 */
[----:B------:R-:W-:-:S06]  /*16a0*/  IMAD.WIDE R4, R13, 0x4, R4 ;  /* 0x000000040d047825 */ /* 0x000fcc00078e0204 */
[----:B------:R-:W3:Y:S01]  /*16b0*/  LDG.E R5, desc[UR16][R4.64] ;  /* 0x0000001004057981 */ /* 0x000ee2000c1e1900 */
[----:B--2---:R-:W0:Y:S02]  /*16c0*/  F2I.S64.TRUNC R8, R2 ;  /* 0x0000000200087311 */ /* 0x004e24000020d900 */
[----:B0-----:R-:W-:-:S04]  /*16d0*/  LEA R10, P0, R8, UR4, 0x2 ;  /* 0x00000004080a7c11 */ /* 0x001fc8000f8010ff */
[----:B------:R-:W-:-:S05]  /*16e0*/  LEA.HI.X R11, R8, UR5, R9, 0x2, P0 ;  /* 0x00000005080b7c11 */ /* 0x000fca00080f1409 */
[----:B------:R-:W3:Y:S01]  /*16f0*/  LDG.E R10, desc[UR16][R10.64] ;  /* 0x000000100a0a7981 */ /* 0x000ee2000c1e1900 */
[----:B------:R-:W-:-:S04]  /*1700*/  IMAD.WIDE R6, R13, 0x4, R6 ;  /* 0x000000040d067825 */ /* 0x000fc800078e0206 */
[----:B---3--:R-:W-:-:S05]  /*1710*/  FMUL R9, R10, R5 ;  /* 0x000000050a097220 */ /* 0x008fca0000400000 */
[----:B------:R-:W-:Y:S01]  /*1720*/  STG.E desc[UR16][R6.64], R9 ;  /* 0x0000000906007986 */ /* 0x000fe2000c101910 */
[----:B------:R-:W-:Y:S05]  /*1730*/  EXIT ;  /* 0x000000000000794d */ /* 0x000fea0003800000 */
.L_x_1166:
[----:B------:R-:W-:-:S06]  /*1740*/  UISETP.GE.AND UP0, UPT, UR25, 0x1, UPT ;  /* 0x000000011900788c */ /* 0x000fcc000bf06270 */
[----:B------:R-:W-:-:S13]  /*1750*/  PLOP3.LUT P0, PT, PT, PT, UP0, 0x80, 0x8 ;  /* 0x000000000008781c */ /* 0x000fda0003f0f008 */
[----:B------:R-:W-:Y:S05]  /*1760*/  @!P0 EXIT ;  /* 0x000000000000894d */ /* 0x000fea0003800000 */
[----:B------:R-:W0:Y:S01]  /*1770*/  LDC R2, c[0x0][0x388] ;  /* 0x0000e200ff027b82 */ /* 0x000e220000000800 */
[----:B------:R-:W-:Y:S01]  /*1780*/  UISETP.GE.U32.AND UP0, UPT, UR25, 0x8, UPT ;  /* 0x000000081900788c */ /* 0x000fe2000bf06070 */
[----:B------:R-:W-:Y:S01]  /*1790*/  UMOV UR4, URZ ;  /* 0x000000ff00047c82 */ /* 0x000fe20008000000 */
[----:B0-----:R-:W-:-:S07]  /*17a0*/  LOP3.LUT P0, R3, R2, 0x7, RZ, 0xc0, !PT ;  /* 0x0000000702037812 */ /* 0x001fce000780c0ff */
[----:B------:R-:W-:Y:S06]  /*17b0*/  BRA.U !UP0, `(.L_x_1173) ;  /* 0x00000005089c7547 */ /* 0x000fec000b800000 */
[----:B------:R-:W0:Y:S01]  /*17c0*/  LDC.64 R4, c[0x0][0x390] ;  /* 0x0000e400ff047b82 */ /* 0x000e220000000a00 */
[----:B------:R-:W-:Y:S02]  /*17d0*/  UIADD3 UR5, UP0, UPT, UR20, 0x600, URZ ;  /* 0x0000060014057890 */ /* 0x000fe4000ff1e0ff */
[----:B------:R-:W-:Y:S02]  /*17e0*/  ULEA UR10, UP2, UR14, UR10, 0x2 ;  /* 0x0000000a0e0a7291 */ /* 0x000fe4000f8410ff */
[----:B------:R-:W-:Y:S02]  /*17f0*/  UIADD3 UR8, UP1, UPT, UR5, UR8, URZ ;  /* 0x0000000805087290 */ /* 0x000fe4000ff3e0ff */
[----:B------:R-:W-:Y:S01]  /*1800*/  UIADD3.X UR6, UPT, UPT, URZ, UR21, URZ, UP0, !UPT ;  /* 0x00000015ff067290 */ /* 0x000fe200087fe4ff */
[----:B------:R-:W1:Y:S01]  /*1810*/  LDC.64 R6, c[0x0][0x398] ;  /* 0x0000e600ff067b82 */ /* 0x000e620000000a00 */
[----:B------:R-:W-:Y:S02]  /*1820*/  ULOP3.LUT UR4, UR25, 0x7ffffff8, URZ, 0xc0, !UPT ;  /* 0x7ffffff819047892 */ /* 0x000fe4000f8ec0ff */
[----:B------:R-:W-:-:S02]  /*1830*/  UIADD3 UR5, UP0, UPT, UR5, UR12, URZ ;  /* 0x0000000c05057290 */ /* 0x000fc4000ff1e0ff */
[----:B------:R-:W-:Y:S01]  /*1840*/  UIADD3.X UR9, UPT, UPT, UR6, UR9, URZ, UP1, !UPT ;  /* 0x0000000906097290 */ /* 0x000fe20008ffe4ff */
[----:B------:R-:W2:Y:S02]  /*1850*/  LDCU.64 UR22, c[0x0][0x3a0] ;  /* 0x00007400ff1677ac */ /* 0x000ea40008000a00 */
[----:B------:R-:W3:Y:S01]  /*1860*/  LDC.64 R8, c[0x0][0x3a8] ;  /* 0x0000ea00ff087b82 */ /* 0x000ee20000000a00 */
[----:B------:R-:W-:Y:S02]  /*1870*/  ULEA.HI.X UR11, UR14, UR11, UR7, 0x2, UP2 ;  /* 0x0000000b0e0b7291 */ /* 0x000fe400090f1407 */
[----:B------:R-:W-:Y:S02]  /*1880*/  UIADD3.X UR6, UPT, UPT, UR6, UR13, URZ, UP0, !UPT ;  /* 0x0000000d06067290 */ /* 0x000fe400087fe4ff */
[----:B------:R-:W-:Y:S01]  /*1890*/  UIADD3 UR12, UPT, UPT, -UR4, URZ, URZ ;  /* 0x000000ff040c7290 */ /* 0x000fe2000fffe1ff */
[----:B0-----:R-:W-:-:S04]  /*18a0*/  IMAD.WIDE.U32 R4, R0, 0x4, R4 ;  /* 0x0000000400047825 */ /* 0x001fc800078e0004 */
[----:B-1----:R-:W-:-:S04]  /*18b0*/  IMAD.WIDE.U32 R6, R0, 0x4, R6 ;  /* 0x0000000400067825 */ /* 0x002fc800078e0006 */
[----:B---3--:R-:W-:-:S04]  /*18c0*/  IMAD.WIDE.U32 R8, R0, 0x4, R8 ;  /* 0x0000000400087825 */ /* 0x008fc800078e0008 */
[----:B--2---:R-:W-:-:S07]  /*18d0*/  VIADD R0, R0, 0x80 ;  /* 0x0000008000007836 */ /* 0x004fce0000000000 */
.L_x_1174:
[----:B0-----:R-:W-:-:S04]  /*18e0*/  IADD3 R14, P1, PT, R6, UR20, RZ ;  /* 0x00000014060e7c10 */ /* 0x001fc8000ff3e0ff */
[----:B------:R-:W-:-:S05]  /*18f0*/  IADD3.X R15, PT, PT, R7, UR21, RZ, P1, !PT ;  /* 0x00000015070f7c10 */ /* 0x000fca0008ffe4ff */
[----:B------:R-:W2:Y:S01]  /*1900*/  LDG.E R10, desc[UR16][R14.64] ;  /* 0x000000100e0a7981 */ /* 0x000ea2000c1e1900 */
[----:B------:R-:W-:-:S04]  /*1910*/  IADD3 R18, P2, PT, R8, UR20, RZ ;  /* 0x0000001408127c10 */ /* 0x000fc8000ff5e0ff */
[----:B------:R-:W-:-:S06]  /*1920*/  IADD3.X R19, PT, PT, R9, UR21, RZ, P2, !PT ;  /* 0x0000001509137c10 */ /* 0x000fcc00097fe4ff */
[----:B------:R-:W3:Y:S01]  /*1930*/  LDG.E R19, desc[UR16][R18.64] ;  /* 0x0000001012137981 */ /* 0x000ee2000c1e1900 */
[----:B--2---:R-:W0:Y:S02]  /*1940*/  F2I.S64.TRUNC R10, R10 ;  /* 0x0000000a000a7311 */ /* 0x004e24000020d900 */
[----:B0-----:R-:W-:-:S04]  /*1950*/  LEA R16, P1, R10, UR22, 0x2 ;  /* 0x000000160a107c11 */ /* 0x001fc8000f8210ff */
[----:B------:R-:W-:-:S05]  /*1960*/  LEA.HI.X R17, R10, UR23, R11, 0x2, P1 ;  /* 0x000000170a117c11 */ /* 0x000fca00088f140b */
[----:B------:R-:W3:Y:S01]  /*1970*/  LDG.E R16, desc[UR16][R16.64] ;  /* 0x0000001010107981 */ /* 0x000ee2000c1e1900 */
[----:B------:R-:W-:Y:S01]  /*1980*/  IADD3 R20, P1, PT, R4, UR20, RZ ;  /* 0x0000001404147c10 */ /* 0x000fe2000ff3e0ff */
[----:B------:R-:W-:Y:S02]  /*1990*/  IMAD.U32 R12, RZ, RZ, UR10 ;  /* 0x0000000aff0c7e24 */ /* 0x000fe4000f8e00ff */
[----:B------:R-:W-:Y:S01]  /*19a0*/  IMAD.U32 R13, RZ, RZ, UR11 ;  /* 0x0000000bff0d7e24 */ /* 0x000fe2000f8e00ff */
[----:B------:R-:W-:Y:S01]  /*19b0*/  IADD3.X R21, PT, PT, R5, UR21, RZ, P1, !PT ;  /* 0x0000001505157c10 */ /* 0x000fe20008ffe4ff */
[----:B------:R-:W-:-:S04]  /*19c0*/  IMAD.WIDE R12, R0, 0x4, R12 ;  /* 0x00000004000c7825 */ /* 0x000fc800078e020c */
[----:B---3--:R-:W-:-:S05]  /*19d0*/  FMUL R23, R16, R19 ;  /* 0x0000001310177220 */ /* 0x008fca0000400000 */
[----:B------:R0:W-:Y:S04]  /*19e0*/  STG.E desc[UR16][R20.64], R23 ;  /* 0x0000001714007986 */ /* 0x0001e8000c101910 */
[----:B------:R-:W2:Y:S01]  /*19f0*/  LDG.E R22, desc[UR16][R12.64] ;  /* 0x000000100c167981 */ /* 0x000ea2000c1e1900 */
[----:B------:R-:W-:Y:S01]  /*1a00*/  MOV R11, UR6 ;  /* 0x00000006000b7c02 */ /* 0x000fe20008000f00 */
[----:B------:R-:W-:-:S04]  /*1a10*/  IMAD.U32 R10, RZ, RZ, UR5 ;  /* 0x00000005ff0a7e24 */ /* 0x000fc8000f8e00ff */
[----:B------:R-:W-:-:S05]  /*1a20*/  IMAD.WIDE R10, R0, 0x4, R10 ;  /* 0x00000004000a7825 */ /* 0x000fca00078e020a */
[----:B------:R-:W0:Y:S01]  /*1a30*/  LDG.E R17, desc[UR16][R10.64+-0x600] ;  /* 0xfffa00100a117981 */ /* 0x000e22000c1e1900 */
[----:B--2---:R-:W1:Y:S02]  /*1a40*/  F2I.S64.TRUNC R14, R22 ;  /* 0x00000016000e7311 */ /* 0x004e64000020d900 */
[----:B-1----:R-:W-:-:S04]  /*1a50*/  LEA R18, P1, R14, UR22, 0x2 ;  /* 0x000000160e127c11 */ /* 0x002fc8000f8210ff */
[----:B------:R-:W-:-:S05]  /*1a60*/  LEA.HI.X R19, R14, UR23, R15, 0x2, P1 ;  /* 0x000000170e137c11 */ /* 0x000fca00088f140f */
[----:B------:R-:W0:Y:S01]  /*1a70*/  LDG.E R18, desc[UR16][R18.64] ;  /* 0x0000001012127981 */ /* 0x000e22000c1e1900 */
[----:B------:R-:W-:Y:S02]  /*1a80*/  IMAD.U32 R14, RZ, RZ, UR8 ;  /* 0x00000008ff0e7e24 */ /* 0x000fe4000f8e00ff */
[----:B------:R-:W-:Y:S02]  /*1a90*/  IMAD.U32 R15, RZ, RZ, UR9 ;  /* 0x00000009ff0f7e24 */ /* 0x000fe4000f8e00ff */
[----:B------:R-:W-:-:S04]  /*1aa0*/  IMAD.WIDE R14, R0, 0x4, R14 ;  /* 0x00000004000e7825 */ /* 0x000fc800078e020e */
[----:B0-----:R-:W-:-:S05]  /*1ab0*/  FMUL R23, R18, R17 ;  /* 0x0000001112177220 */ /* 0x001fca0000400000 */
[----:B------:R0:W-:Y:S04]  /*1ac0*/  STG.E desc[UR16][R14.64+-0x600], R23 ;  /* 0xfffa00170e007986 */ /* 0x0001e8000c101910 */
[----:B------:R-:W2:Y:S02]  /*1ad0*/  LDG.E R22, desc[UR16][R12.64+0x200] ;  /* 0x000200100c167981 */ /* 0x000ea4000c1e1900 */
[----:B--2---:R-:W1:Y:S02]  /*1ae0*/  F2I.S64.TRUNC R16, R22 ;  /* 0x0000001600107311 */ /* 0x004e64000020d900 */
[----:B-1----:R-:W-:-:S04]  /*1af0*/  LEA R20, P1, R16, UR22, 0x2 ;  /* 0x0000001610147c11 */ /* 0x002fc8000f8210ff */
[----:B------:R-:W-:Y:S02]  /*1b00*/  LEA.HI.X R21, R16, UR23, R17, 0x2, P1 ;  /* 0x0000001710157c11 */ /* 0x000fe400088f1411 */
[----:B------:R-:W2:Y:S04]  /*1b10*/  LDG.E R17, desc[UR16][R10.64+-0x400] ;  /* 0xfffc00100a117981 */ /* 0x000ea8000c1e1900 */
[----:B------:R-:W2:Y:S02]  /*1b20*/  LDG.E R20, desc[UR16][R20.64] ;  /* 0x0000001014147981 */ /* 0x000ea4000c1e1900 */
[----:B--2---:R-:W-:-:S05]  /*1b30*/  FMUL R25, R20, R17 ;  /* 0x0000001114197220 */ /* 0x004fca0000400000 */
[----:B------:R1:W-:Y:S04]  /*1b40*/  STG.E desc[UR16][R14.64+-0x400], R25 ;  /* 0xfffc00190e007986 */ /* 0x0003e8000c101910 */
[----:B------:R-:W2:Y:S02]  /*1b50*/  LDG.E R24, desc[UR16][R12.64+0x400] ;  /* 0x000400100c187981 */ /* 0x000ea4000c1e1900 */
[----:B--2---:R-:W2:Y:S02]  /*1b60*/  F2I.S64.TRUNC R16, R24 ;  /* 0x0000001800107311 */ /* 0x004ea4000020d900 */
[----:B--2---:R-:W-:-:S04]  /*1b70*/  LEA R18, P1, R16, UR22, 0x2 ;  /* 0x0000001610127c11 */ /* 0x004fc8000f8210ff */
[----:B------:R-:W-:Y:S02]  /*1b80*/  LEA.HI.X R19, R16, UR23, R17, 0x2, P1 ;  /* 0x0000001710137c11 */ /* 0x000fe400088f1411 */
[----:B------:R-:W0:Y:S04]  /*1b90*/  LDG.E R17, desc[UR16][R10.64+-0x200] ;  /* 0xfffe00100a117981 */ /* 0x000e28000c1e1900 */
[----:B------:R-:W0:Y:S02]  /*1ba0*/  LDG.E R18, desc[UR16][R18.64] ;  /* 0x0000001012127981 */ /* 0x000e24000c1e1900 */
[----:B0-----:R-:W-:-:S05]  /*1bb0*/  FMUL R23, R18, R17 ;  /* 0x0000001112177220 */ /* 0x001fca0000400000 */
[----:B------:R0:W-:Y:S04]  /*1bc0*/  STG.E desc[UR16][R14.64+-0x200], R23 ;  /* 0xfffe00170e007986 */ /* 0x0001e8000c101910 */
[----:B------:R-:W2:Y:S02]  /*1bd0*/  LDG.E R22, desc[UR16][R12.64+0x600] ;  /* 0x000600100c167981 */ /* 0x000ea4000c1e1900 */
[----:B--2---:R-:W2:Y:S02]  /*1be0*/  F2I.S64.TRUNC R16, R22 ;  /* 0x0000001600107311 */ /* 0x004ea4000020d900 */
[----:B--2---:R-:W-:-:S04]  /*1bf0*/  LEA R20, P1, R16, UR22, 0x2 ;  /* 0x0000001610147c11 */ /* 0x004fc8000f8210ff */
[----:B------:R-:W-:Y:S02]  /*1c00*/  LEA.HI.X R21, R16, UR23, R17, 0x2, P1 ;  /* 0x0000001710157c11 */ /* 0x000fe400088f1411 */
[----:B------:R-:W1:Y:S04]  /*1c10*/  LDG.E R17, desc[UR16][R10.64] ;  /* 0x000000100a117981 */ /* 0x000e68000c1e1900 */
[----:B------:R-:W1:Y:S02]  /*1c20*/  LDG.E R20, desc[UR16][R20.64] ;  /* 0x0000001014147981 */ /* 0x000e64000c1e1900 */
[----:B-1----:R-:W-:-:S05]  /*1c30*/  FMUL R25, R20, R17 ;  /* 0x0000001114197220 */ /* 0x002fca0000400000 */
        /* <DEDUP_REMOVED lines=18> */
[----:B--2---:R-:W1:Y:S02]  /*1d60*/  F2I.S64.TRUNC R16, R16 ;  /* 0x0000001000107311 */ /* 0x004e64000020d900 */
[----:B-1----:R-:W-:-:S04]  /*1d70*/  LEA R18, P1, R16, UR22, 0x2 ;  /* 0x0000001610127c11 */ /* 0x002fc8000f8210ff */
[----:B------:R-:W-:Y:S02]  /*1d80*/  LEA.HI.X R19, R16, UR23, R17, 0x2, P1 ;  /* 0x0000001710137c11 */ /* 0x000fe400088f1411 */
[----:B------:R-:W2:Y:S04]  /*1d90*/  LDG.E R17, desc[UR16][R10.64+0x600] ;  /* 0x000600100a117981 */ /* 0x000ea8000c1e1900 */
[----:B------:R-:W2:Y:S01]  /*1da0*/  LDG.E R18, desc[UR16][R18.64] ;  /* 0x0000001012127981 */ /* 0x000ea2000c1e1900 */
[----:B------:R-:W-:Y:S02]  /*1db0*/  UIADD3 UR20, UP0, UPT, UR20, 0x1000, URZ ;  /* 0x0000100014147890 */ /* 0x000fe4000ff1e0ff */
[----:B------:R-:W-:Y:S02]  /*1dc0*/  UIADD3 UR12, UPT, UPT, UR12, 0x8, URZ ;  /* 0x000000080c0c7890 */ /* 0x000fe4000fffe0ff */
[----:B------:R-:W-:-:S02]  /*1dd0*/  UIADD3.X UR21, UPT, UPT, URZ, UR21, URZ, UP0, !UPT ;  /* 0x00000015ff157290 */ /* 0x000fc400087fe4ff */
[----:B------:R-:W-:Y:S01]  /*1de0*/  UISETP.NE.AND UP0, UPT, UR12, URZ, UPT ;  /* 0x000000ff0c00728c */ /* 0x000fe2000bf05270 */
[----:B------:R-:W-:Y:S02]  /*1df0*/  VIADD R0, R0, 0x400 ;  /* 0x0000040000007836 */ /* 0x000fe40000000000 */
[----:B--2---:R-:W-:-:S05]  /*1e00*/  FMUL R17, R18, R17 ;  /* 0x0000001112117220 */ /* 0x004fca0000400000 */
[----:B------:R0:W-:Y:S01]  /*1e10*/  STG.E desc[UR16][R14.64+0x600], R17 ;  /* 0x000600110e007986 */ /* 0x0001e2000c101910 */
[----:B------:R-:W-:Y:S05]  /*1e20*/  BRA.U UP0, `(.L_x_1174) ;  /* 0xfffffff900ac7547 */ /* 0x000fea000b83ffff */
.L_x_1173:
[----:B------:R-:W-:Y:S05]  /*1e30*/  @!P0 EXIT ;  /* 0x000000000000894d */ /* 0x000fea0003800000 */
[C---:B------:R-:W-:Y:S01]  /*1e40*/  IMAD.SHL.U32 R4, R2.reuse, 0x80, RZ ;  /* 0x0000008002047824 */ /* 0x040fe200078e00ff */
[----:B------:R-:W1:Y:S01]  /*1e50*/  LDCU.128 UR8, c[0x0][0x390] ;  /* 0x00007200ff0877ac */ /* 0x000e620008000c00 */
[----:B------:R-:W-:Y:S02]  /*1e60*/  ISETP.GE.U32.AND P1, PT, R3, 0x4, PT ;  /* 0x000000040300780c */ /* 0x000fe40003f26070 */
[----:B------:R-:W-:Y:S01]  /*1e70*/  LOP3.LUT R3, R2, 0x3, RZ, 0xc0, !PT ;  /* 0x0000000302037812 */ /* 0x000fe200078ec0ff */
[----:B------:R-:W2:Y:S01]  /*1e80*/  LDCU.64 UR6, c[0x0][0x3a8] ;  /* 0x00007500ff0677ac */ /* 0x000ea20008000a00 */
[----:B------:R-:W-:Y:S01]  /*1e90*/  SHF.R.S32.HI R0, RZ, 0x1f, R4 ;  /* 0x0000001fff007819 */ /* 0x000fe20000011404 */
[----:B------:R-:W-:Y:S01]  /*1ea0*/  IMAD.WIDE.U32 R4, R4, UR19, RZ ;  /* 0x0000001304047c25 */ /* 0x000fe2000f8e00ff */
[----:B------:R-:W-:-:S03]  /*1eb0*/  ISETP.NE.AND P0, PT, R3, RZ, PT ;  /* 0x000000ff0300720c */ /* 0x000fc60003f05270 */
[----:B------:R-:W-:Y:S02]  /*1ec0*/  IMAD R7, R0, UR19, RZ ;  /* 0x0000001300077c24 */ /* 0x000fe4000f8e02ff */
[----:B------:R-:W-:Y:S02]  /*1ed0*/  IMAD.SHL.U32 R8, R4, 0x4, RZ ;  /* 0x0000000404087824 */ /* 0x000fe400078e00ff */
[----:B------:R-:W-:-:S05]  /*1ee0*/  IMAD.IADD R7, R5, 0x1, R7 ;  /* 0x0000000105077824 */ /* 0x000fca00078e0207 */
[----:B------:R-:W-:Y:S02]  /*1ef0*/  SHF.L.U64.HI R0, R4, 0x2, R7 ;  /* 0x0000000204007819 */ /* 0x000fe40000010207 */
[C---:B-1----:R-:W-:Y:S02]  /*1f00*/  IADD3 R4, P2, PT, R8.reuse, UR10, RZ ;  /* 0x0000000a08047c10 */ /* 0x042fe4000ff5e0ff */
[C---:B--2---:R-:W-:Y:S02]  /*1f10*/  IADD3 R6, P3, PT, R8.reuse, UR6, RZ ;  /* 0x0000000608067c10 */ /* 0x044fe4000ff7e0ff */
[----:B------:R-:W-:Y:S02]  /*1f20*/  IADD3 R8, P4, PT, R8, UR8, RZ ;  /* 0x0000000808087c10 */ /* 0x000fe4000ff9e0ff */
[C---:B------:R-:W-:Y:S02]  /*1f30*/  IADD3.X R5, PT, PT, R0.reuse, UR11, RZ, P2, !PT ;  /* 0x0000000b00057c10 */ /* 0x040fe400097fe4ff */
[----:B------:R-:W-:-:S02]  /*1f40*/  IADD3.X R7, PT, PT, R0, UR7, RZ, P3, !PT ;  /* 0x0000000700077c10 */ /* 0x000fc40009ffe4ff */
[----:B------:R-:W-:Y:S02]  /*1f50*/  IADD3.X R9, PT, PT, R0, UR9, RZ, P4, !PT ;  /* 0x0000000900097c10 */ /* 0x000fe4000a7fe4ff */
[----:B------:R-:W1:Y:S01]  /*1f60*/  S2R R0, SR_TID.X ;  /* 0x0000000000007919 */ /* 0x000e620000002100 */
[----:B------:R-:W-:Y:S05]  /*1f70*/  @!P1 BRA `(.L_x_1175) ;  /* 0x00000000009c9947 */ /* 0x000fea0003800000 */
[----:B0-----:R-:W-:Y:S01]  /*1f80*/  MOV R17, UR4 ;  /* 0x0000000400117c02 */ /* 0x001fe20008000f00 */
[----:B------:R-:W0:Y:S04]  /*1f90*/  LDCU.64 UR6, c[0x0][0x3a0] ;  /* 0x00007400ff0677ac */ /* 0x000e280008000a00 */
[----:B-1----:R-:W-:-:S04]  /*1fa0*/  IMAD R17, R17, 0x80, R0 ;  /* 0x0000008011117824 */ /* 0x002fc800078e0200 */
[----:B------:R-:W-:-:S05]  /*1fb0*/  IMAD.WIDE R12, R17, 0x4, R4 ;  /* 0x00000004110c7825 */ /* 0x000fca00078e0204 */
[----:B------:R-:W2:Y:S01]  /*1fc0*/  LDG.E R20, desc[UR16][R12.64] ;  /* 0x000000100c147981 */ /* 0x000ea2000c1e1900 */
[----:B------:R-:W-:-:S05]  /*1fd0*/  IMAD.WIDE R10, R17, 0x4, R6 ;  /* 0x00000004110a7825 */ /* 0x000fca00078e0206 */
[----:B------:R-:W3:Y:S01]  /*1fe0*/  LDG.E R21, desc[UR16][R10.64] ;  /* 0x000000100a157981 */ /* 0x000ee2000c1e1900 */
[----:B--2---:R-:W0:Y:S02]  /*1ff0*/  F2I.S64.TRUNC R14, R20 ;  /* 0x00000014000e7311 */ /* 0x004e24000020d900 */
[----:B0-----:R-:W-:-:S04]  /*2000*/  LEA R18, P1, R14, UR6, 0x2 ;  /* 0x000000060e127c11 */ /* 0x001fc8000f8210ff */
[----:B------:R-:W-:-:S05]  /*2010*/  LEA.HI.X R19, R14, UR7, R15, 0x2, P1 ;  /* 0x000000070e137c11 */ /* 0x000fca00088f140f */
[----:B------:R-:W3:Y:S01]  /*2020*/  LDG.E R18, desc[UR16][R18.64] ;  /* 0x0000001012127981 */ /* 0x000ee2000c1e1900 */
[----:B------:R-:W-:-:S04]  /*2030*/  IMAD.WIDE R14, R17, 0x4, R8 ;  /* 0x00000004110e7825 */ /* 0x000fc800078e0208 */
[----:B---3--:R-:W-:-:S05]  /*2040*/  FMUL R23, R18, R21 ;  /* 0x0000001512177220 */ /* 0x008fca0000400000 */
        /* <DEDUP_REMOVED lines=9> */
[----:B------:R-:W3:Y:S02]  /*20e0*/  LDG.E R24, desc[UR16][R12.64+0x400] ;  /* 0x000400100c187981 */ /* 0x000ee4000c1e1900 */
[----:B---3--:R-:W1:Y:S02]  /*20f0*/  F2I.S64.TRUNC R16, R24 ;  /* 0x0000001800107311 */ /* 0x008e64000020d900 */
[----:B-1----:R-:W-:-:S04]  /*2100*/  LEA R18, P1, R16, UR6, 0x2 ;  /* 0x0000000610127c11 */ /* 0x002fc8000f8210ff */
[----:B------:R-:W-:Y:S02]  /*2110*/  LEA.HI.X R19, R16, UR7, R17, 0x2, P1 ;  /* 0x0000000710137c11 */ /* 0x000fe400088f1411 */
[----:B------:R-:W0:Y:S04]  /*2120*/  LDG.E R17, desc[UR16][R10.64+0x400] ;  /* 0x000400100a117981 */ /* 0x000e28000c1e1900 */
[----:B------:R-:W0:Y:S02]  /*2130*/  LDG.E R18, desc[UR16][R18.64] ;  /* 0x0000001012127981 */ /* 0x000e24000c1e1900 */
[----:B0-----:R-:W-:-:S05]  /*2140*/  FMUL R23, R18, R17 ;  /* 0x0000001112177220 */ /* 0x001fca0000400000 */
[----:B------:R2:W-:Y:S04]  /*2150*/  STG.E desc[UR16][R14.64+0x400], R23 ;  /* 0x000400170e007986 */ /* 0x0005e8000c101910 */
[----:B------:R-:W3:Y:S02]  /*2160*/  LDG.E R16, desc[UR16][R12.64+0x600] ;  /* 0x000600100c107981 */ /* 0x000ee4000c1e1900 */
[----:B---3--:R-:W0:Y:S02]  /*2170*/  F2I.S64.TRUNC R16, R16 ;  /* 0x0000001000107311 */ /* 0x008e24000020d900 */
[----:B0-----:R-:W-:-:S04]  /*2180*/  LEA R20, P1, R16, UR6, 0x2 ;  /* 0x0000000610147c11 */ /* 0x001fc8000f8210ff */
[----:B------:R-:W-:Y:S02]  /*2190*/  LEA.HI.X R21, R16, UR7, R17, 0x2, P1 ;  /* 0x0000000710157c11 */ /* 0x000fe400088f1411 */
[----:B------:R-:W3:Y:S04]  /*21a0*/  LDG.E R17, desc[UR16][R10.64+0x600] ;  /* 0x000600100a117981 */ /* 0x000ee8000c1e1900 */
[----:B------:R-:W3:Y:S01]  /*21b0*/  LDG.E R20, desc[UR16][R20.64] ;  /* 0x0000001014147981 */ /* 0x000ee2000c1e1900 */
[----:B------:R-:W-:Y:S01]  /*21c0*/  UIADD3 UR4, UPT, UPT, UR4, 0x4, URZ ;  /* 0x0000000404047890 */ /* 0x000fe2000fffe0ff */
[----:B---3--:R-:W-:-:S05]  /*21d0*/  FMUL R17, R20, R17 ;  /* 0x0000001114117220 */ /* 0x008fca0000400000 */
[----:B------:R2:W-:Y:S06]  /*21e0*/  STG.E desc[UR16][R14.64+0x600], R17 ;  /* 0x000600110e007986 */ /* 0x0005ec000c101910 */
.L_x_1175:
[----:B------:R-:W-:Y:S05]  /*21f0*/  @!P0 EXIT ;  /* 0x000000000000894d */ /* 0x000fea0003800000 */
[----:B------:R-:W-:Y:S02]  /*2200*/  ISETP.NE.AND P0, PT, R3, 0x1, PT ;  /* 0x000000010300780c */ /* 0x000fe40003f05270 */
[----:B------:R-:W-:-:S04]  /*2210*/  LOP3.LUT R2, R2, 0x1, RZ, 0xc0, !PT ;  /* 0x0000000102027812 */ /* 0x000fc800078ec0ff */
[----:B------:R-:W-:-:S07]  /*2220*/  ISETP.NE.U32.AND P1, PT, R2, 0x1, PT ;  /* 0x000000010200780c */ /* 0x000fce0003f25070 */
[----:B------:R-:W-:Y:S06]  /*2230*/  @!P0 BRA `(.L_x_1176) ;  /* 0x00000000005c8947 */ /* 0x000fec0003800000 */
[----:B0-2---:R-:W-:Y:S01]  /*2240*/  IMAD.U32 R17, RZ, RZ, UR4 ;  /* 0x00000004ff117e24 */ /* 0x005fe2000f8e00ff */
[----:B------:R-:W0:Y:S03]  /*2250*/  LDCU.64 UR6, c[0x0][0x3a0] ;  /* 0x00007400ff0677ac */ /* 0x000e260008000a00 */
        /* <DEDUP_REMOVED lines=13> */
[----:B--2---:R-:W0:Y:S02]  /*2330*/  F2I.S64.TRUNC R12, R12 ;  /* 0x0000000c000c7311 */ /* 0x004e24000020d900 */
[----:B0-----:R-:W-:-:S04]  /*2340*/  LEA R16, P0, R12, UR6, 0x2 ;  /* 0x000000060c107c11 */ /* 0x001fc8000f8010ff */
[----:B------:R-:W-:Y:S02]  /*2350*/  LEA.HI.X R17, R12, UR7, R13, 0x2, P0 ;  /* 0x000000070c117c11 */ /* 0x000fe400080f140d */
[----:B------:R-:W2:Y:S04]  /*2360*/  LDG.E R13, desc[UR16][R2.64+0x200] ;  /* 0x00020010020d7981 */ /* 0x000ea8000c1e1900 */
[----:B------:R-:W2:Y:S01]  /*2370*/  LDG.E R16, desc[UR16][R16.64] ;  /* 0x0000001010107981 */ /* 0x000ea2000c1e1900 */
[----:B------:R-:W-:Y:S01]  /*2380*/  UIADD3 UR4, UPT, UPT, UR4, 0x2, URZ ;  /* 0x0000000204047890 */ /* 0x000fe2000fffe0ff */
[----:B--2---:R-:W-:-:S05]  /*2390*/  FMUL R13, R16, R13 ;  /* 0x0000000d100d7220 */ /* 0x004fca0000400000 */
[----:B------:R3:W-:Y:S06]  /*23a0*/  STG.E desc[UR16][R10.64+0x200], R13 ;  /* 0x0002000d0a007986 */ /* 0x0007ec000c101910 */
.L_x_1176:
[----:B------:R-:W-:Y:S05]  /*23b0*/  @P1 EXIT ;  /* 0x000000000000194d */ /* 0x000fea0003800000 */
[----:B---3--:R-:W-:Y:S01]  /*23c0*/  IMAD.U32 R13, RZ, RZ, UR4 ;  /* 0x00000004ff0d7e24 */ /* 0x008fe2000f8e00ff */
[----:B------:R-:W3:Y:S03]  /*23d0*/  LDCU.64 UR4, c[0x0][0x3a0] ;  /* 0x00007400ff0477ac */ /* 0x000ee60008000a00 */
[----:B-1----:R-:W-:-:S04]  /*23e0*/  IMAD R13, R13, 0x80, R0 ;  /* 0x000000800d0d7824 */ /* 0x002fc800078e0200 */
[----:B------:R-:W-:-:S05]  /*23f0*/  IMAD.WIDE R4, R13, 0x4, R4 ;  /* 0x000000040d047825 */ /* 0x000fca00078e0204 */
[----:B------:R-:W4:Y:S01]  /*2400*/  LDG.E R2, desc[UR16][R4.64] ;  /* 0x0000001004027981 */ /* 0x000f22000c1e1900 */
[----:B------:R-:W-:-:S06]  /*2410*/  IMAD.WIDE R6, R13, 0x4, R6 ;  /* 0x000000040d067825 */ /* 0x000fcc00078e0206 */
[----:B------:R-:W5:Y:S01]  /*2420*/  LDG.E R7, desc[UR16][R6.64] ;  /* 0x0000001006077981 */ /* 0x000f62000c1e1900 */
[----:B----4-:R-:W3:Y:S02]  /*2430*/  F2I.S64.TRUNC R2, R2 ;  /* 0x0000000200027311 */ /* 0x010ee4000020d900 */
[----:B---3--:R-:W-:-:S04]  /*2440*/  LEA R10, P0, R2, UR4, 0x2 ;  /* 0x00000004020a7c11 */ /* 0x008fc8000f8010ff */
[----:B------:R-:W-:-:S05]  /*2450*/  LEA.HI.X R11, R2, UR5, R3, 0x2, P0 ;  /* 0x00000005020b7c11 */ /* 0x000fca00080f1403 */
[----:B------:R-:W5:Y:S01]  /*2460*/  LDG.E R10, desc[UR16][R10.64] ;  /* 0x000000100a0a7981 */ /* 0x000f62000c1e1900 */
[----:B------:R-:W-:-:S04]  /*2470*/  IMAD.WIDE R8, R13, 0x4, R8 ;  /* 0x000000040d087825 */ /* 0x000fc800078e0208 */
[----:B-----5:R-:W-:-:S05]  /*2480*/  FMUL R3, R10, R7 ;  /* 0x000000070a037220 */ /* 0x020fca0000400000 */
[----:B------:R-:W-:Y:S01]  /*2490*/  STG.E desc[UR16][R8.64], R3 ;  /* 0x0000000308007986 */ /* 0x000fe2000c101910 */
[----:B------:R-:W-:Y:S05]  /*24a0*/  EXIT ;  /* 0x000000000000794d */ /* 0x000fea0003800000 */
.L_x_1177:
        /* <DEDUP_REMOVED lines=13> */
.L_x_1768:


//--------------------- .text._ZN3cub18CUB_300001_SM_10006detail9transform16transform_kernelINS2_10policy_hubILb0EN4cuda3std3__45tupleIJN6thrust24THRUST_300001_SM_1000_NS20permutation_iteratorINSA_6detail15normal_iteratorINSA_10device_ptrIfEEEESG_EESG_EEEE10policy1000EiNS7_10multipliesIfEESG_JSH_PfEEEvT0_iT1_T2_DpNS2_10kernel_argIT3_EE --------------------------
	.section	.text._ZN3cub18CUB_300001_SM_10006detail9transform16transform_kernelINS2_10policy_hubILb0EN4cuda3std3__45tupleIJN6thrust24THRUST_300001_SM_1000_NS20permutation_iteratorINSA_6detail15normal_iteratorINSA_10device_ptrIfEEEESG_EESG_EEEE10policy1000EiNS7_10multipliesIfEESG_JSH_PfEEEvT0_iT1_T2_DpNS2_10kernel_argIT3_EE,"ax",@progbits
	.align	128
        .global         _ZN3cub18CUB_300001_SM_10006detail9transform16transform_kernelINS2_10policy_hubILb0EN4cuda3std3__45tupleIJN6thrust24THRUST_300001_SM_1000_NS20permutation_iteratorINSA_6detail15normal_iteratorINSA_10device_ptrIfEEEESG_EESG_EEEE10policy1000EiNS7_10multipliesIfEESG_JSH_PfEEEvT0_iT1_T2_DpNS2_10kernel_argIT3_EE
        .type           _ZN3cub18CUB_300001_SM_10006detail9transform16transform_kernelINS2_10policy_hubILb0EN4cuda3std3__45tupleIJN6thrust24THRUST_300001_SM_1000_NS20permutation_iteratorINSA_6detail15normal_iteratorINSA_10device_ptrIfEEEESG_EESG_EEEE10policy1000EiNS7_10multipliesIfEESG_JSH_PfEEEvT0_iT1_T2_DpNS2_10kernel_argIT3_EE,@function
        .size           _ZN3cub18CUB_300001_SM_10006detail9transform16transform_kernelINS2_10policy_hubILb0EN4cuda3std3__45tupleIJN6thrust24THRUST_300001_SM_1000_NS20permutation_iteratorINSA_6detail15normal_iteratorINSA_10device_ptrIfEEEESG_EESG_EEEE10policy1000EiNS7_10multipliesIfEESG_JSH_PfEEEvT0_iT1_T2_DpNS2_10kernel_argIT3_EE,(.L_x_1769 - _ZN3cub18CUB_300001_SM_10006detail9transform16transform_kernelINS2_10policy_hubILb0EN4cuda3std3__45tupleIJN6thrust24THRUST_300001_SM_1000_NS20permutation_iteratorINSA_6detail15normal_iteratorINSA_10device_ptrIfEEEESG_EESG_EEEE10policy1000EiNS7_10multipliesIfEESG_JSH_PfEEEvT0_iT1_T2_DpNS2_10kernel_argIT3_EE)
        .other          _ZN3cub18CUB_300001_SM_10006detail9transform16transform_kernelINS2_10policy_hubILb0EN4cuda3std3__45tupleIJN6thrust24THRUST_300001_SM_1000_NS20permutation_iteratorINSA_6detail15normal_iteratorINSA_10device_ptrIfEEEESG_EESG_EEEE10policy1000EiNS7_10multipliesIfEESG_JSH_PfEEEvT0_iT1_T2_DpNS2_10kernel_argIT3_EE,@"STO_CUDA_ENTRY STV_DEFAULT"
_ZN3cub18CUB_300001_SM_10006detail9transform16transform_kernelINS2_10policy_hubILb0EN4cuda3std3__45tupleIJN6thrust24THRUST_300001_SM_1000_NS20permutation_iteratorINSA_6detail15normal_iteratorINSA_10device_ptrIfEEEESG_EESG_EEEE10policy1000EiNS7_10multipliesIfEESG_JSH_PfEEEvT0_iT1_T2_DpNS2_10kernel_argIT3_EE:
.text._ZN3cub18CUB_300001_SM_10006detail9transform16transform_kernelINS2_10policy_hubILb0EN4cuda3std3__45tupleIJN6thrust24THRUST_300001_SM_1000_NS20permutation_iteratorINSA_6detail15normal_iteratorINSA_10device_ptrIfEEEESG_EESG_EEEE10policy1000EiNS7_10multipliesIfEESG_JSH_PfEEEvT0_iT1_T2_DpNS2_10kernel_argIT3_EE:
[----:B------:R-:W-:Y:S08]  /*0000*/  LDC R1, c[0x0][0x37c] ;  /* 0x0000df00ff017b82 */ /* 0x000ff00000000800 */
[----:B------:R-:W0:Y:S01]  /*0010*/  LDC.64 R4, c[0x0][0x380] ;  /* 0x0000e000ff047b82 */ /* 0x000e220000000a00 */
[----:B------:R-:W1:Y:S01]  /*0020*/  S2R R16, SR_TID.X ;  /* 0x0000000000107919 */ /* 0x000e620000002100 */
[----:B------:R-:W2:Y:S01]  /*0030*/  LDCU.64 UR6, c[0x0][0x358] ;  /* 0x00006b00ff0677ac */ /* 0x000ea20008000a00 */
[----:B------:R-:W-:Y:S05]  /*0040*/  BSSY.RECONVERGENT B0, `(.L_x_1178) ;  /* 0x0000013000007945 */ /* 0x000fea0003800200 */
[----:B------:R-:W3:Y:S01]  /*0050*/  S2UR UR4, SR_CTAID.X ;  /* 0x00000000000479c3 */ /* 0x000ee20000002500 */
[----:B0-----:R-:W-:-:S04]  /*0060*/  IMAD.SHL.U32 R6, R5, 0x80, RZ ;  /* 0x0000008005067824 */ /* 0x001fc800078e00ff */
[----:B---3--:R-:W-:Y:S02]  /*0070*/  IMAD R7, R6, UR4, RZ ;  /* 0x0000000406077c24 */ /* 0x008fe4000f8e02ff */
[----:B-1----:R-:W-:Y:S02]  /*0080*/  IMAD.SHL.U32 R11, R16, 0x80, RZ ;  /* 0x00000080100b7824 */ /* 0x002fe400078e00ff */
[----:B------:R-:W-:-:S05]  /*0090*/  IMAD.IADD R9, R4, 0x1, -R7 ;  /* 0x0000000104097824 */ /* 0x000fca00078e0a07 */
[----:B------:R-:W-:-:S05]  /*00a0*/  VIMNMX R0, PT, PT, R6, R9, PT ;  /* 0x0000000906007248 */ /* 0x000fca0003fe0100 */
[----:B------:R-:W-:-:S05]  /*00b0*/  IMAD.SHL.U32 R4, R0, 0x4, RZ ;  /* 0x0000000400047824 */ /* 0x000fca00078e00ff */
[----:B------:R-:W-:-:S13]  /*00c0*/  ISETP.GE.AND P0, PT, R11, R4, PT ;  /* 0x000000040b00720c */ /* 0x000fda0003f06270 */
[----:B--2---:R-:W-:Y:S05]  /*00d0*/  @P0 BRA `(.L_x_1179) ;  /* 0x0000000000240947 */ /* 0x004fea0003800000 */
[----:B------:R-:W0:Y:S02]  /*00e0*/  LDC.64 R2, c[0x0][0x3a8] ;  /* 0x0000ea00ff027b82 */ /* 0x000e240000000a00 */
[----:B0-----:R-:W-:-:S04]  /*00f0*/  IMAD.WIDE.U32 R2, R16, 0x80, R2 ;  /* 0x0000008010027825 */ /* 0x001fc800078e0002 */
[----:B------:R-:W-:-:S07]  /*0100*/  IMAD.WIDE R2, R7, 0x4, R2 ;  /* 0x0000000407027825 */ /* 0x000fce00078e0202 */
.L_x_1180:
[----:B------:R-:W-:Y:S01]  /*0110*/  VIADD R11, R11, 0x4000 ;  /* 0x000040000b0b7836 */ /* 0x000fe20000000000 */
[----:B------:R0:W-:Y:S04]  /*0120*/  CCTL.E.PF2 [R2] ;  /* 0x000000000200798f */ /* 0x0001e80000800100 */
[----:B------:R-:W-:Y:S02]  /*0130*/  ISETP.GE.AND P0, PT, R11, R4, PT ;  /* 0x000000040b00720c */ /* 0x000fe40003f06270 */
[----:B0-----:R-:W-:-:S05]  /*0140*/  IADD3 R2, P1, PT, R2, 0x4000, RZ ;  /* 0x0000400002027810 */ /* 0x001fca0007f3e0ff */
[----:B------:R-:W-:-:S06]  /*0150*/  IMAD.X R3, RZ, RZ, R3, P1 ;  /* 0x000000ffff037224 */ /* 0x000fcc00008e0603 */
[----:B------:R-:W-:Y:S05]  /*0160*/  @!P0 BRA `(.L_x_1180) ;  /* 0xfffffffc00e88947 */ /* 0x000fea000383ffff */
.L_x_1179:
[----:B------:R-:W-:Y:S05]  /*0170*/  BSYNC.RECONVERGENT B0 ;  /* 0x0000000000007941 */ /* 0x000fea0003800200 */
.L_x_1178:
[----:B------:R-:W-:Y:S01]  /*0180*/  ISETP.GT.AND P0, PT, R6, R9, PT ;  /* 0x000000090600720c */ /* 0x000fe20003f04270 */
[----:B------:R-:W0:Y:S01]  /*0190*/  LDCU.64 UR10, c[0x0][0x390] ;  /* 0x00007200ff0a77ac */ /* 0x000e220008000a00 */
[----:B------:R-:W-:Y:S01]  /*01a0*/  IMAD.WIDE R2, R7, 0x4, RZ ;  /* 0x0000000407027825 */ /* 0x000fe200078e02ff */
[----:B------:R-:W1:Y:S10]  /*01b0*/  LDCU.64 UR8, c[0x0][0x3a8] ;  /* 0x00007500ff0877ac */ /* 0x000e740008000a00 */
[----:B------:R-:W-:Y:S05]  /*01c0*/  @P0 BRA `(.L_x_1181) ;  /* 0x0000000c00300947 */ /* 0x000fea0003800000 */
[----:B------:R-:W-:-:S13]  /*01d0*/  ISETP.GE.AND P0, PT, R5, 0x1, PT ;  /* 0x000000010500780c */ /* 0x000fda0003f06270 */
[----:B01----:R-:W-:Y:S05]  /*01e0*/  @!P0 EXIT ;  /* 0x000000000000894d */ /* 0x003fea0003800000 */
[----:B------:R-:W-:Y:S01]  /*01f0*/  ISETP.GE.U32.AND P0, PT, R5, 0x8, PT ;  /* 0x000000080500780c */ /* 0x000fe20003f06070 */
[----:B------:R-:W-:-:S12]  /*0200*/  IMAD.MOV.U32 R0, RZ, RZ, RZ ;  /* 0x000000ffff007224 */ /* 0x000fd800078e00ff */
[----:B------:R-:W-:Y:S05]  /*0210*/  @!P0 BRA `(.L_x_1182) ;  /* 0x0000000400908947 */ /* 0x000fea0003800000 */
[----:B------:R-:W0:Y:S01]  /*0220*/  LDC.64 R8, c[0x0][0x398] ;  /* 0x0000e600ff087b82 */ /* 0x000e220000000a00 */
[C---:B------:R-:W-:Y:S01]  /*0230*/  IMAD R0, R5.reuse, UR4, RZ ;  /* 0x0000000405007c24 */ /* 0x040fe2000f8e02ff */
[----:B------:R-:W-:Y:S01]  /*0240*/  IADD3 R12, P0, PT, R2, 0x600, RZ ;  /* 0x00000600020c7810 */ /* 0x000fe20007f1e0ff */
[----:B------:R-:W1:Y:S01]  /*0250*/  LDCU.64 UR12, c[0x0][0x3a0] ;  /* 0x00007400ff0c77ac */ /* 0x000e620008000a00 */
[----:B------:R-:W-:Y:S01]  /*0260*/  LOP3.LUT R26, R5, 0x7ffffff8, RZ, 0xc0, !PT ;  /* 0x7ffffff8051a7812 */ /* 0x000fe200078ec0ff */
[----:B------:R-:W-:Y:S01]  /*0270*/  IMAD.SHL.U32 R11, R0, 0x80, RZ ;  /* 0x00000080000b7824 */ /* 0x000fe200078e00ff */
[C---:B------:R-:W-:Y:S01]  /*0280*/  IADD3 R14, P1, PT, R12.reuse, UR8, RZ ;  /* 0x000000080c0e7c10 */ /* 0x040fe2000ff3e0ff */
[----:B------:R-:W-:Y:S01]  /*0290*/  IMAD.X R0, RZ, RZ, R3, P0 ;  /* 0x000000ffff007224 */ /* 0x000fe200000e0603 */
[----:B------:R-:W2:Y:S01]  /*02a0*/  LDC.64 R6, c[0x0][0x390] ;  /* 0x0000e400ff067b82 */ /* 0x000ea20000000a00 */
[----:B------:R-:W-:Y:S01]  /*02b0*/  IADD3 R12, P0, PT, R12, UR10, RZ ;  /* 0x0000000a0c0c7c10 */ /* 0x000fe2000ff1e0ff */
[----:B------:R-:W-:-:S02]  /*02c0*/  IMAD.MOV R26, RZ, RZ, -R26 ;  /* 0x000000ffff1a7224 */ /* 0x000fc400078e0a1a */
[C---:B------:R-:W-:Y:S02]  /*02d0*/  IADD3.X R15, PT, PT, R0.reuse, UR9, RZ, P1, !PT ;  /* 0x00000009000f7c10 */ /* 0x040fe40008ffe4ff */
[----:B------:R-:W-:Y:S01]  /*02e0*/  IADD3.X R13, PT, PT, R0, UR11, RZ, P0, !PT ;  /* 0x0000000b000d7c10 */ /* 0x000fe200087fe4ff */
[----:B------:R-:W-:Y:S01]  /*02f0*/  VIADD R0, R16, 0x80 ;  /* 0x0000008010007836 */ /* 0x000fe20000000000 */
[----:B------:R-:W3:Y:S01]  /*0300*/  LDC.64 R18, c[0x0][0x3a8] ;  /* 0x0000ea00ff127b82 */ /* 0x000ee20000000a00 */
[----:B0-----:R-:W-:-:S04]  /*0310*/  IMAD.WIDE R10, R11, 0x4, R8 ;  /* 0x000000040b0a7825 */ /* 0x001fc800078e0208 */
[----:B------:R-:W-:-:S04]  /*0320*/  IMAD.WIDE.U32 R8, R16, 0x4, R8 ;  /* 0x0000000410087825 */ /* 0x000fc800078e0008 */
[----:B--2---:R-:W-:-:S04]  /*0330*/  IMAD.WIDE.U32 R6, R16, 0x4, R6 ;  /* 0x0000000410067825 */ /* 0x004fc800078e0006 */
[----:B-1-3--:R-:W-:-:S07]  /*0340*/  IMAD.WIDE.U32 R4, R16, 0x4, R18 ;  /* 0x0000000410047825 */ /* 0x00afce00078e0012 */
.L_x_1183:
[----:B------:R-:W-:-:S05]  /*0350*/  IADD3 R18, P0, PT, R8, R2, RZ ;  /* 0x0000000208127210 */ /* 0x000fca0007f1e0ff */
[----:B------:R-:W-:-:S05]  /*0360*/  IMAD.X R19, R9, 0x1, R3, P0 ;  /* 0x0000000109137824 */ /* 0x000fca00000e0603 */
[----:B------:R-:W2:Y:S01]  /*0370*/  LDG.E R18, desc[UR6][R18.64] ;  /* 0x0000000612127981 */ /* 0x000ea2000c1e1900 */
[----:B0-----:R-:W-:-:S05]  /*0380*/  IADD3 R20, P1, PT, R4, R2, RZ ;  /* 0x0000000204147210 */ /* 0x001fca0007f3e0ff */
[----:B------:R-:W-:-:S06]  /*0390*/  IMAD.X R21, R5, 0x1, R3, P1 ;  /* 0x0000000105157824 */ /* 0x000fcc00008e0603 */
[----:B------:R-:W3:Y:S01]  /*03a0*/  LDG.E R21, desc[UR6][R20.64] ;  /* 0x0000000614157981 */ /* 0x000ee2000c1e1900 */
[----:B--2---:R-:W0:Y:S02]  /*03b0*/  F2I.S64.TRUNC R16, R18 ;  /* 0x0000001200107311 */ /* 0x004e24000020d900 */
[----:B0-----:R-:W-:-:S04]  /*03c0*/  LEA R24, P0, R16, UR12, 0x2 ;  /* 0x0000000c10187c11 */ /* 0x001fc8000f8010ff */
[----:B------:R-:W-:-:S05]  /*03d0*/  LEA.HI.X R25, R16, UR13, R17, 0x2, P0 ;  /* 0x0000000d10197c11 */ /* 0x000fca00080f1411 */
[----:B------:R-:W3:Y:S01]  /*03e0*/  LDG.E R24, desc[UR6][R24.64] ;  /* 0x0000000618187981 */ /* 0x000ee2000c1e1900 */
[----:B------:R-:W-:Y:S01]  /*03f0*/  IADD3 R22, P0, PT, R6, R2, RZ ;  /* 0x0000000206167210 */ /* 0x000fe20007f1e0ff */
[----:B------:R-:W-:-:S04]  /*0400*/  IMAD.WIDE R16, R0, 0x4, R10 ;  /* 0x0000000400107825 */ /* 0x000fc800078e020a */
[----:B------:R-:W-:Y:S02]  /*0410*/  IMAD.X R23, R7, 0x1, R3, P0 ;  /* 0x0000000107177824 */ /* 0x000fe400000e0603 */
[----:B---3--:R-:W-:-:S05]  /*0420*/  FMUL R27, R24, R21 ;  /* 0x00000015181b7220 */ /* 0x008fca0000400000 */
[----:B------:R0:W-:Y:S04]  /*0430*/  STG.E desc[UR6][R22.64], R27 ;  /* 0x0000001b16007986 */ /* 0x0001e8000c101906 */
[----:B------:R-:W2:Y:S02]  /*0440*/  LDG.E R18, desc[UR6][R16.64] ;  /* 0x0000000610127981 */ /* 0x000ea4000c1e1900 */
[----:B--2---:R1:W2:Y:S02]  /*0450*/  F2I.S64.TRUNC R20, R18 ;  /* 0x0000001200147311 */ /* 0x0042a4000020d900 */
[----:B-1----:R-:W-:-:S05]  /*0460*/  IMAD.WIDE R18, R0, 0x4, R14 ;  /* 0x0000000400127825 */ /* 0x002fca00078e020e */
[----:B------:R-:W3:Y:S01]  /*0470*/  LDG.E R25, desc[UR6][R18.64+-0x600] ;  /* 0xfffa000612197981 */ /* 0x000ee2000c1e1900 */
[----:B--2---:R-:W-:-:S04]  /*0480*/  LEA R28, P0, R20, UR12, 0x2 ;  /* 0x0000000c141c7c11 */ /* 0x004fc8000f8010ff */
[----:B------:R-:W-:-:S05]  /*0490*/  LEA.HI.X R29, R20, UR13, R21, 0x2, P0 ;  /* 0x0000000d141d7c11 */ /* 0x000fca00080f1415 */
[----:B------:R-:W3:Y:S01]  /*04a0*/  LDG.E R28, desc[UR6][R28.64] ;  /* 0x000000061c1c7981 */ /* 0x000ee2000c1e1900 */
[----:B------:R-:W-:-:S04]  /*04b0*/  IMAD.WIDE R20, R0, 0x4, R12 ;  /* 0x0000000400147825 */ /* 0x000fc800078e020c */
[----:B---3--:R-:W-:-:S05]  /*04c0*/  FMUL R29, R28, R25 ;  /* 0x000000191c1d7220 */ /* 0x008fca0000400000 */
[----:B------:R1:W-:Y:S04]  /*04d0*/  STG.E desc[UR6][R20.64+-0x600], R29 ;  /* 0xfffa001d14007986 */ /* 0x0003e8000c101906 */
[----:B0-----:R-:W2:Y:S02]  /*04e0*/  LDG.E R27, desc[UR6][R16.64+0x200] ;  /* 0x00020006101b7981 */ /* 0x001ea4000c1e1900 */
[----:B--2---:R-:W0:Y:S02]  /*04f0*/  F2I.S64.TRUNC R22, R27 ;  /* 0x0000001b00167311 */ /* 0x004e24000020d900 */
[----:B0-----:R-:W-:-:S04]  /*0500*/  LEA R24, P0, R22, UR12, 0x2 ;  /* 0x0000000c16187c11 */ /* 0x001fc8000f8010ff */
        /* <DEDUP_REMOVED lines=8> */
[----:B-1----:R-:W-:Y:S02]  /*0590*/  LEA.HI.X R29, R22, UR13, R23, 0x2, P0 ;  /* 0x0000000d161d7c11 */ /* 0x002fe400080f1417 */
[----:B------:R-:W2:Y:S04]  /*05a0*/  LDG.E R23, desc[UR6][R18.64+-0x200] ;  /* 0xfffe000612177981 */ /* 0x000ea8000c1e1900 */
[----:B------:R-:W2:Y:S02]  /*05b0*/  LDG.E R28, desc[UR6][R28.64] ;  /* 0x000000061c1c7981 */ /* 0x000ea4000c1e1900 */
[----:B--2---:R-:W-:-:S05]  /*05c0*/  FMUL R27, R28, R23 ;  /* 0x000000171c1b7220 */ /* 0x004fca0000400000 */
[----:B------:R1:W-:Y:S04]  /*05d0*/  STG.E desc[UR6][R20.64+-0x200], R27 ;  /* 0xfffe001b14007986 */ /* 0x0003e8000c101906 */
[----:B------:R-:W2:Y:S02]  /*05e0*/  LDG.E R23, desc[UR6][R16.64+0x600] ;  /* 0x0006000610177981 */ /* 0x000ea4000c1e1900 */
[----:B--2---:R-:W2:Y:S02]  /*05f0*/  F2I.S64.TRUNC R22, R23 ;  /* 0x0000001700167311 */ /* 0x004ea4000020d900 */
[----:B--2---:R-:W-:-:S04]  /*0600*/  LEA R24, P0, R22, UR12, 0x2 ;  /* 0x0000000c16187c11 */ /* 0x004fc8000f8010ff */
[----:B0-----:R-:W-:Y:S02]  /*0610*/  LEA.HI.X R25, R22, UR13, R23, 0x2, P0 ;  /* 0x0000000d16197c11 */ /* 0x001fe400080f1417 */
[----:B------:R-:W2:Y:S04]  /*0620*/  LDG.E R22, desc[UR6][R18.64] ;  /* 0x0000000612167981 */ /* 0x000ea8000c1e1900 */
[----:B------:R-:W2:Y:S02]  /*0630*/  LDG.E R24, desc[UR6][R24.64] ;  /* 0x0000000618187981 */ /* 0x000ea4000c1e1900 */
[----:B--2---:R-:W-:-:S05]  /*0640*/  FMUL R25, R24, R22 ;  /* 0x0000001618197220 */ /* 0x004fca0000400000 */
[----:B------:R-:W-:Y:S04]  /*0650*/  STG.E desc[UR6][R20.64], R25 ;  /* 0x0000001914007986 */ /* 0x000fe8000c101906 */
[----:B------:R-:W2:Y:S02]  /*0660*/  LDG.E R22, desc[UR6][R16.64+0x800] ;  /* 0x0008000610167981 */ /* 0x000ea4000c1e1900 */
[----:B--2---:R-:W0:Y:S02]  /*0670*/  F2I.S64.TRUNC R22, R22 ;  /* 0x0000001600167311 */ /* 0x004e24000020d900 */
[----:B0-----:R-:W-:-:S04]  /*0680*/  LEA R28, P0, R22, UR12, 0x2 ;  /* 0x0000000c161c7c11 */ /* 0x001fc8000f8010ff */
[----:B------:R-:W-:Y:S02]  /*0690*/  LEA.HI.X R29, R22, UR13, R23, 0x2, P0 ;  /* 0x0000000d161d7c11 */ /* 0x000fe400080f1417 */
[----:B------:R-:W1:Y:S04]  /*06a0*/  LDG.E R23, desc[UR6][R18.64+0x200] ;  /* 0x0002000612177981 */ /* 0x000e68000c1e1900 */
[----:B------:R-:W1:Y:S02]  /*06b0*/  LDG.E R28, desc[UR6][R28.64] ;  /* 0x000000061c1c7981 */ /* 0x000e64000c1e1900 */
[----:B-1----:R-:W-:-:S05]  /*06c0*/  FMUL R27, R28, R23 ;  /* 0x000000171c1b7220 */ /* 0x002fca0000400000 */
        /* <DEDUP_REMOVED lines=9> */
[----:B------:R-:W2:Y:S04]  /*0760*/  LDG.E R28, desc[UR6][R16.64+0xc00] ;  /* 0x000c0006101c7981 */ /* 0x000ea8000c1e1900 */
[----:B------:R-:W3:Y:S01]  /*0770*/  LDG.E R27, desc[UR6][R18.64+0x600] ;  /* 0x00060006121b7981 */ /* 0x000ee2000c1e1900 */
[----:B--2---:R-:W1:Y:S02]  /*0780*/  F2I.S64.TRUNC R28, R28 ;  /* 0x0000001c001c7311 */ /* 0x004e64000020d900 */
[----:B-1----:R-:W-:-:S04]  /*0790*/  LEA R22, P0, R28, UR12, 0x2 ;  /* 0x0000000c1c167c11 */ /* 0x002fc8000f8010ff */
[----:B------:R-:W-:-:S05]  /*07a0*/  LEA.HI.X R23, R28, UR13, R29, 0x2, P0 ;  /* 0x0000000d1c177c11 */ /* 0x000fca00080f141d */
[----:B------:R-:W3:Y:S01]  /*07b0*/  LDG.E R22, desc[UR6][R22.64] ;  /* 0x0000000616167981 */ /* 0x000ee2000c1e1900 */
[----:B------:R-:W-:-:S05]  /*07c0*/  VIADD R26, R26, 0x8 ;  /* 0x000000081a1a7836 */ /* 0x000fca0000000000 */
[----:B------:R-:W-:Y:S02]  /*07d0*/  ISETP.NE.AND P0, PT, R26, RZ, PT ;  /* 0x000000ff1a00720c */ /* 0x000fe40003f05270 */
[----:B------:R-:W-:Y:S01]  /*07e0*/  IADD3 R2, P1, PT, R2, 0x1000, RZ ;  /* 0x0000100002027810 */ /* 0x000fe20007f3e0ff */
[----:B------:R-:W-:-:S04]  /*07f0*/  VIADD R0, R0, 0x400 ;  /* 0x0000040000007836 */ /* 0x000fc80000000000 */
[----:B------:R-:W-:Y:S02]  /*0800*/  IMAD.X R3, RZ, RZ, R3, P1 ;  /* 0x000000ffff037224 */ /* 0x000fe400008e0603 */
[----:B---3--:R-:W-:-:S05]  /*0810*/  FMUL R27, R22, R27 ;  /* 0x0000001b161b7220 */ /* 0x008fca0000400000 */
[----:B------:R0:W-:Y:S01]  /*0820*/  STG.E desc[UR6][R20.64+0x600], R27 ;  /* 0x0006001b14007986 */ /* 0x0001e2000c101906 */
[----:B------:R-:W-:Y:S05]  /*0830*/  @P0 BRA `(.L_x_1183) ;  /* 0xfffffff800c40947 */ /* 0x000fea000383ffff */
[----:B------:R-:W1:Y:S02]  /*0840*/  LDC R0, c[0x0][0x384] ;  /* 0x0000e100ff007b82 */ /* 0x000e640000000800 */
[----:B-1----:R-:W-:-:S07]  /*0850*/  LOP3.LUT R0, R0, 0x7ffffff8, RZ, 0xc0, !PT ;  /* 0x7ffffff800007812 */ /* 0x002fce00078ec0ff */
.L_x_1182:
[----:B------:R-:W1:Y:S02]  /*0860*/  LDC R8, c[0x0][0x384] ;  /* 0x0000e100ff087b82 */ /* 0x000e640000000800 */
[----:B-1----:R-:W-:-:S13]  /*0870*/  LOP3.LUT P0, R3, R8, 0x7, RZ, 0xc0, !PT ;  /* 0x0000000708037812 */ /* 0x002fda000780c0ff */
[----:B------:R-:W-:Y:S05]  /*0880*/  @!P0 EXIT ;  /* 0x000000000000894d */ /* 0x000fea0003800000 */
[----:B------:R-:W1:Y:S01]  /*0890*/  LDCU.64 UR8, c[0x0][0x3a8] ;  /* 0x00007500ff0877ac */ /* 0x000e620008000a00 */
[----:B------:R-:W-:Y:S01]  /*08a0*/  IMAD.SHL.U32 R2, R8, 0x80, RZ ;  /* 0x0000008008027824 */ /* 0x000fe200078e00ff */
[----:B------:R-:W2:Y:S01]  /*08b0*/  S2R R9, SR_TID.X ;  /* 0x0000000000097919 */ /* 0x000ea20000002100 */
[----:B------:R-:W-:Y:S01]  /*08c0*/  ISETP.GE.U32.AND P1, PT, R3, 0x4, PT ;  /* 0x000000040300780c */ /* 0x000fe20003f26070 */
[----:B------:R-:W3:Y:S01]  /*08d0*/  LDCU.128 UR12, c[0x0][0x390] ;  /* 0x00007200ff0c77ac */ /* 0x000ee20008000c00 */
[----:B------:R-:W-:Y:S01]  /*08e0*/  IMAD R2, R2, UR4, RZ ;  /* 0x0000000402027c24 */ /* 0x000fe2000f8e02ff */
[----:B------:R-:W-:-:S03]  /*08f0*/  LOP3.LUT R22, R8, 0x3, RZ, 0xc0, !PT ;  /* 0x0000000308167812 */ /* 0x000fc600078ec0ff */
[----:B------:R-:W-:-:S03]  /*0900*/  IMAD.WIDE R6, R2, 0x4, RZ ;  /* 0x0000000402067825 */ /* 0x000fc600078e02ff */
[C---:B-1----:R-:W-:Y:S02]  /*0910*/  IADD3 R2, P0, PT, R6.reuse, UR8, RZ ;  /* 0x0000000806027c10 */ /* 0x042fe4000ff1e0ff */
[C---:B---3--:R-:W-:Y:S02]  /*0920*/  IADD3 R4, P2, PT, R6.reuse, UR12, RZ ;  /* 0x0000000c06047c10 */ /* 0x048fe4000ff5e0ff */
[----:B------:R-:W-:Y:S02]  /*0930*/  IADD3 R6, P3, PT, R6, UR14, RZ ;  /* 0x0000000e06067c10 */ /* 0x000fe4000ff7e0ff */
[C---:B------:R-:W-:Y:S02]  /*0940*/  IADD3.X R3, PT, PT, R7.reuse, UR9, RZ, P0, !PT ;  /* 0x0000000907037c10 */ /* 0x040fe400087fe4ff */
[C---:B------:R-:W-:Y:S02]  /*0950*/  IADD3.X R5, PT, PT, R7.reuse, UR13, RZ, P2, !PT ;  /* 0x0000000d07057c10 */ /* 0x040fe400097fe4ff */
[----:B------:R-:W-:-:S02]  /*0960*/  IADD3.X R7, PT, PT, R7, UR15, RZ, P3, !PT ;  /* 0x0000000f07077c10 */ /* 0x000fc40009ffe4ff */
[----:B------:R-:W-:Y:S01]  /*0970*/  ISETP.NE.AND P0, PT, R22, RZ, PT ;  /* 0x000000ff1600720c */ /* 0x000fe20003f05270 */
[----:B------:R-:W-:-:S12]  /*0980*/  @!P1 BRA `(.L_x_1184) ;  /* 0x0000000000989947 */ /* 0x000fd80003800000 */
[----:B--2---:R-:W-:Y:S01]  /*0990*/  IMAD R17, R0, 0x80, R9 ;  /* 0x0000008000117824 */ /* 0x004fe200078e0209 */
[----:B------:R-:W1:Y:S03]  /*09a0*/  LDCU.64 UR4, c[0x0][0x3a0] ;  /* 0x00007400ff0477ac */ /* 0x000e660008000a00 */
[----:B------:R-:W-:-:S05]  /*09b0*/  IMAD.WIDE R12, R17, 0x4, R6 ;  /* 0x00000004110c7825 */ /* 0x000fca00078e0206 */
[----:B0-----:R-:W2:Y:S01]  /*09c0*/  LDG.E R20, desc[UR6][R12.64] ;  /* 0x000000060c147981 */ /* 0x001ea2000c1e1900 */
[----:B------:R-:W-:-:S05]  /*09d0*/  IMAD.WIDE R10, R17, 0x4, R2 ;  /* 0x00000004110a7825 */ /* 0x000fca00078e0202 */
[----:B------:R-:W3:Y:S01]  /*09e0*/  LDG.E R21, desc[UR6][R10.64] ;  /* 0x000000060a157981 */ /* 0x000ee2000c1e1900 */
[----:B--2---:R-:W1:Y:S02]  /*09f0*/  F2I.S64.TRUNC R14, R20 ;  /* 0x00000014000e7311 */ /* 0x004e64000020d900 */
[----:B-1----:R-:W-:-:S04]  /*0a00*/  LEA R18, P1, R14, UR4, 0x2 ;  /* 0x000000040e127c11 */ /* 0x002fc8000f8210ff */
        /* <DEDUP_REMOVED lines=22> */
[----:B--2---:R-:W0:Y:S02]  /*0b70*/  F2I.S64.TRUNC R16, R16 ;  /* 0x0000001000107311 */ /* 0x004e24000020d900 */
[----:B0-----:R-:W-:-:S04]  /*0b80*/  LEA R20, P1, R16, UR4, 0x2 ;  /* 0x0000000410147c11 */ /* 0x001fc8000f8210ff */
[----:B------:R-:W-:Y:S02]  /*0b90*/  LEA.HI.X R21, R16, UR5, R17, 0x2, P1 ;  /* 0x0000000510157c11 */ /* 0x000fe400088f1411 */
[----:B------:R-:W2:Y:S04]  /*0ba0*/  LDG.E R17, desc[UR6][R10.64+0x600] ;  /* 0x000600060a117981 */ /* 0x000ea8000c1e1900 */
[----:B------:R-:W2:Y:S01]  /*0bb0*/  LDG.E R20, desc[UR6][R20.64] ;  /* 0x0000000614147981 */ /* 0x000ea2000c1e1900 */
[----:B------:R-:W-:Y:S02]  /*0bc0*/  VIADD R0, R0, 0x4 ;  /* 0x0000000400007836 */ /* 0x000fe40000000000 */
[----:B--2---:R-:W-:-:S05]  /*0bd0*/  FMUL R17, R20, R17 ;  /* 0x0000001114117220 */ /* 0x004fca0000400000 */
[----:B------:R1:W-:Y:S02]  /*0be0*/  STG.E desc[UR6][R14.64+0x600], R17 ;  /* 0x000600110e007986 */ /* 0x0003e4000c101906 */
.L_x_1184:
[----:B------:R-:W-:Y:S05]  /*0bf0*/  @!P0 EXIT ;  /* 0x000000000000894d */ /* 0x000fea0003800000 */
[----:B------:R-:W-:Y:S02]  /*0c00*/  ISETP.NE.AND P0, PT, R22, 0x1, PT ;  /* 0x000000011600780c */ /* 0x000fe40003f05270 */
[----:B------:R-:W-:-:S04]  /*0c10*/  LOP3.LUT R8, R8, 0x1, RZ, 0xc0, !PT ;  /* 0x0000000108087812 */ /* 0x000fc800078ec0ff */
[----:B------:R-:W-:-:S07]  /*0c20*/  ISETP.NE.U32.AND P1, PT, R8, 0x1, PT ;  /* 0x000000010800780c */ /* 0x000fce0003f25070 */
[----:B------:R-:W-:Y:S06]  /*0c30*/  @!P0 BRA `(.L_x_1185) ;  /* 0x0000000000588947 */ /* 0x000fec0003800000 */
[----:B0-2---:R-:W-:Y:S01]  /*0c40*/  IMAD R21, R0, 0x80, R9 ;  /* 0x0000008000157824 */ /* 0x005fe200078e0209 */
[----:B------:R-:W0:Y:S03]  /*0c50*/  LDCU.64 UR4, c[0x0][0x3a0] ;  /* 0x00007400ff0477ac */ /* 0x000e260008000a00 */
[----:B-1----:R-:W-:-:S05]  /*0c60*/  IMAD.WIDE R14, R21, 0x4, R6 ;  /* 0x00000004150e7825 */ /* 0x002fca00078e0206 */
        /* <DEDUP_REMOVED lines=19> */
.L_x_1185:
[----:B------:R-:W-:Y:S05]  /*0da0*/  @P1 EXIT ;  /* 0x000000000000194d */ /* 0x000fea0003800000 */
[----:B--23--:R-:W-:Y:S01]  /*0db0*/  LEA R13, R0, R9, 0x7 ;  /* 0x00000009000d7211 */ /* 0x00cfe200078e38ff */
[----:B------:R-:W2:Y:S04]  /*0dc0*/  LDCU.64 UR4, c[0x0][0x3a0] ;  /* 0x00007400ff0477ac */ /* 0x000ea80008000a00 */
[----:B------:R-:W-:-:S06]  /*0dd0*/  IMAD.WIDE R6, R13, 0x4, R6 ;  /* 0x000000040d067825 */ /* 0x000fcc00078e0206 */
[----:B------:R-:W3:Y:S01]  /*0de0*/  LDG.E R6, desc[UR6][R6.64] ;  /* 0x0000000606067981 */ /* 0x000ee2000c1e1900 */
[----:B------:R-:W-:-:S06]  /*0df0*/  IMAD.WIDE R2, R13, 0x4, R2 ;  /* 0x000000040d027825 */ /* 0x000fcc00078e0202 */
[----:B------:R-:W4:Y:S01]  /*0e00*/  LDG.E R3, desc[UR6][R2.64] ;  /* 0x0000000602037981 */ /* 0x000f22000c1e1900 */
[----:B---3--:R-:W2:Y:S02]  /*0e10*/  F2I.S64.TRUNC R8, R6 ;  /* 0x0000000600087311 */ /* 0x008ea4000020d900 */
[----:B--2---:R-:W-:-:S04]  /*0e20*/  LEA R10, P0, R8, UR4, 0x2 ;  /* 0x00000004080a7c11 */ /* 0x004fc8000f8010ff */
[----:B------:R-:W-:-:S05]  /*0e30*/  LEA.HI.X R11, R8, UR5, R9, 0x2, P0 ;  /* 0x00000005080b7c11 */ /* 0x000fca00080f1409 */
[----:B------:R-:W4:Y:S01]  /*0e40*/  LDG.E R10, desc[UR6][R10.64] ;  /* 0x000000060a0a7981 */ /* 0x000f22000c1e1900 */
[----:B------:R-:W-:-:S04]  /*0e50*/  IMAD.WIDE R4, R13, 0x4, R4 ;  /* 0x000000040d047825 */ /* 0x000fc800078e0204 */
[----:B----4-:R-:W-:-:S05]  /*0e60*/  FMUL R9, R10, R3 ;  /* 0x000000030a097220 */ /* 0x010fca0000400000 */
[----:B------:R-:W-:Y:S01]  /*0e70*/  STG.E desc[UR6][R4.64], R9 ;  /* 0x0000000904007986 */ /* 0x000fe2000c101906 */
[----:B------:R-:W-:Y:S05]  /*0e80*/  EXIT ;  /* 0x000000000000794d */ /* 0x000fea0003800000 */
.L_x_1181:
[----:B------:R-:W2:Y:S02]  /*0e90*/  LDC R6, c[0x0][0x384] ;  /* 0x0000e100ff067b82 */ /* 0x000ea40000000800 */
[----:B--2---:R-:W-:-:S13]  /*0ea0*/  ISETP.GE.AND P0, PT, R6, 0x1, PT ;  /* 0x000000010600780c */ /* 0x004fda0003f06270 */
[----:B01----:R-:W-:Y:S05]  /*0eb0*/  @!P0 EXIT ;  /* 0x000000000000894d */ /* 0x003fea0003800000 */
[----:B------:R-:W0:Y:S01]  /*0ec0*/  LDCU.64 UR8, c[0x0][0x3a8] ;  /* 0x00007500ff0877ac */ /* 0x000e220008000a00 */
[----:B------:R-:W-:Y:S01]  /*0ed0*/  IMAD.SHL.U32 R3, R6, 0x80, RZ ;  /* 0x0000008006037824 */ /* 0x000fe200078e00ff */
[----:B------:R-:W1:Y:S01]  /*0ee0*/  S2R R2, SR_TID.X ;  /* 0x0000000000027919 */ /* 0x000e620000002100 */
[----:B------:R-:W2:Y:S02]  /*0ef0*/  LDCU.128 UR12, c[0x0][0x390] ;  /* 0x00007200ff0c77ac */ /* 0x000ea40008000c00 */
[----:B------:R-:W-:-:S04]  /*0f00*/  IMAD R3, R3, UR4, RZ ;  /* 0x0000000403037c24 */ /* 0x000fc8000f8e02ff */
[----:B------:R-:W-:Y:S01]  /*0f10*/  IMAD.WIDE R4, R3, 0x4, RZ ;  /* 0x0000000403047825 */ /* 0x000fe200078e02ff */
[----:B------:R-:W-:Y:S02]  /*0f20*/  LOP3.LUT R3, R6, 0x7, RZ, 0xc0, !PT ;  /* 0x0000000706037812 */ /* 0x000fe400078ec0ff */
[----:B0-----:R-:W-:-:S04]  /*0f30*/  IADD3 R12, P0, PT, R4, UR8, RZ ;  /* 0x00000008040c7c10 */ /* 0x001fc8000ff1e0ff */
[C---:B------:R-:W-:Y:S02]  /*0f40*/  IADD3.X R13, PT, PT, R5.reuse, UR9, RZ, P0, !PT ;  /* 0x00000009050d7c10 */ /* 0x040fe400087fe4ff */
[----:B------:R-:W-:Y:S02]  /*0f50*/  ISETP.GE.U32.AND P0, PT, R6, 0x8, PT ;  /* 0x000000080600780c */ /* 0x000fe40003f06070 */
[C---:B--2---:R-:W-:Y:S02]  /*0f60*/  IADD3 R10, P1, PT, R4.reuse, UR14, RZ ;  /* 0x0000000e040a7c10 */ /* 0x044fe4000ff3e0ff */
[----:B------:R-:W-:Y:S02]  /*0f70*/  IADD3 R8, P2, PT, R4, UR12, RZ ;  /* 0x0000000c04087c10 */ /* 0x000fe4000ff5e0ff */
[C---:B------:R-:W-:Y:S02]  /*0f80*/  IADD3.X R11, PT, PT, R5.reuse, UR15, RZ, P1, !PT ;  /* 0x0000000f050b7c10 */ /* 0x040fe40008ffe4ff */
[----:B------:R-:W-:Y:S01]  /*0f90*/  IADD3.X R9, PT, PT, R5, UR13, RZ, P2, !PT ;  /* 0x0000000d05097c10 */ /* 0x000fe200097fe4ff */
[----:B------:R-:W-:-:S04]  /*0fa0*/  IMAD.MOV.U32 R5, RZ, RZ, RZ ;  /* 0x000000ffff057224 */ /* 0x000fc800078e00ff */
[----:B-1----:R-:W-:Y:S05]  /*0fb0*/  @!P0 BRA `(.L_x_1186) ;  /* 0x0000000400988947 */ /* 0x002fea0003800000 */
[----:B------:R-:W-:Y:S01]  /*0fc0*/  LOP3.LUT R5, R6, 0x7ffffff8, RZ, 0xc0, !PT ;  /* 0x7ffffff806057812 */ /* 0x000fe200078ec0ff */
[----:B------:R-:W-:Y:S01]  /*0fd0*/  IMAD.MOV.U32 R4, RZ, RZ, RZ ;  /* 0x000000ffff047224 */ /* 0x000fe200078e00ff */
[----:B------:R-:W0:Y:S06]  /*0fe0*/  LDCU.64 UR4, c[0x0][0x3a0] ;  /* 0x00007400ff0477ac */ /* 0x000e2c0008000a00 */
.L_x_1189:
[----:B-1----:R-:W-:-:S05]  /*0ff0*/  IMAD R7, R4, 0x80, R2 ;  /* 0x0000008004077824 */ /* 0x002fca00078e0202 */
[----:B------:R-:W-:-:S13]  /*1000*/  ISETP.GE.AND P0, PT, R7, R0, PT ;  /* 0x000000000700720c */ /* 0x000fda0003f06270 */
[C---:B------:R-:W-:Y:S01]  /*1010*/  @!P0 IMAD.WIDE.U32 R14, R7.reuse, 0x4, R10 ;  /* 0x00000004070e8825 */ /* 0x040fe200078e000a */
[----:B------:R-:W1:Y:S04]  /*1020*/  @!P0 LDC.64 R28, c[0x0][0x3a0] ;  /* 0x0000e800ff1c8b82 */ /* 0x000e680000000a00 */
[----:B------:R-:W2:Y:S01]  /*1030*/  @!P0 LDG.E R16, desc[UR6][R14.64] ;  /* 0x000000060e108981 */ /* 0x000ea2000c1e1900 */
[----:B------:R-:W-:-:S06]  /*1040*/  @!P0 IMAD.WIDE.U32 R24, R7, 0x4, R12 ;  /* 0x0000000407188825 */ /* 0x000fcc00078e000c */
[----:B------:R-:W3:Y:S01]  /*1050*/  @!P0 LDG.E R25, desc[UR6][R24.64] ;  /* 0x0000000618198981 */ /* 0x000ee2000c1e1900 */
[----:B--2---:R-:W1:Y:S02]  /*1060*/  @!P0 F2I.S64.TRUNC R16, R16 ;  /* 0x0000001000108311 */ /* 0x004e64000020d900 */
[----:B-1----:R-:W-:-:S04]  /*1070*/  @!P0 LEA R28, P1, R16, R28, 0x2 ;  /* 0x0000001c101c8211 */ /* 0x002fc800078210ff */
[----:B------:R-:W-:-:S05]  /*1080*/  @!P0 LEA.HI.X R29, R16, R29, R17, 0x2, P1 ;  /* 0x0000001d101d8211 */ /* 0x000fca00008f1411 */
[----:B------:R-:W3:Y:S01]  /*1090*/  @!P0 LDG.E R28, desc[UR6][R28.64] ;  /* 0x000000061c1c8981 */ /* 0x000ee2000c1e1900 */
[----:B------:R-:W-:-:S05]  /*10a0*/  VIADD R27, R7, 0x80 ;  /* 0x00000080071b7836 */ /* 0x000fca0000000000 */
[----:B------:R-:W-:Y:S01]  /*10b0*/  ISETP.GE.AND P1, PT, R27, R0, PT ;  /* 0x000000001b00720c */ /* 0x000fe20003f26270 */
        /* <DEDUP_REMOVED lines=13> */
[----:B------:R-:W-:Y:S01]  /*1190*/  ISETP.GE.AND P0, PT, R19, R0, PT ;  /* 0x000000001300720c */ /* 0x000fe20003f06270 */
[----:B------:R-:W-:-:S04]  /*11a0*/  IMAD.WIDE R18, R27, 0x4, R8 ;  /* 0x000000041b127825 */ /* 0x000fc800078e0208 */
[----:B---3--:R-:W-:-:S08]  /*11b0*/  @!P1 FMUL R29, R24, R21 ;  /* 0x00000015181d9220 */ /* 0x008fd00000400000 */
[----:B------:R-:W1:Y:S01]  /*11c0*/  @!P0 LDC.64 R20, c[0x0][0x3a0] ;  /* 0x0000e800ff148b82 */ /* 0x000e620000000a00 */
[----:B------:R3:W-:Y:S04]  /*11d0*/  @!P1 STG.E desc[UR6][R18.64], R29 ;  /* 0x0000001d12009986 */ /* 0x0007e8000c101906 */
[----:B--2---:R-:W2:Y:S02]  /*11e0*/  @!P0 LDG.E R22, desc[UR6][R14.64+0x200] ;  /* 0x000200060e168981 */ /* 0x004ea4000c1e1900 */
[----:B--2---:R-:W1:Y:S02]  /*11f0*/  @!P0 F2I.S64.TRUNC R22, R22 ;  /* 0x0000001600168311 */ /* 0x004e64000020d900 */
[----:B-1----:R-:W-:-:S04]  /*1200*/  @!P0 LEA R26, P1, R22, R20, 0x2 ;  /* 0x00000014161a8211 */ /* 0x002fc800078210ff */
[----:B------:R-:W-:Y:S02]  /*1210*/  @!P0 LEA.HI.X R27, R22, R21, R23, 0x2, P1 ;  /* 0x00000015161b8211 */ /* 0x000fe400008f1417 */
[----:B------:R-:W2:Y:S04]  /*1220*/  @!P0 LDG.E R21, desc[UR6][R16.64+0x200] ;  /* 0x0002000610158981 */ /* 0x000ea8000c1e1900 */
[----:B------:R-:W2:Y:S01]  /*1230*/  @!P0 LDG.E R26, desc[UR6][R26.64] ;  /* 0x000000061a1a8981 */ /* 0x000ea2000c1e1900 */
[----:B------:R-:W-:-:S05]  /*1240*/  VIADD R23, R7, 0x180 ;  /* 0x0000018007177836 */ /* 0x000fca0000000000 */
[----:B------:R-:W-:Y:S01]  /*1250*/  ISETP.GE.AND P1, PT, R23, R0, PT ;  /* 0x000000001700720c */ /* 0x000fe20003f26270 */
[----:B--2---:R-:W-:-:S12]  /*1260*/  @!P0 FMUL R6, R26, R21 ;  /* 0x000000151a068220 */ /* 0x004fd80000400000 */
[----:B------:R-:W1:Y:S01]  /*1270*/  @!P1 LDC.64 R20, c[0x0][0x3a0] ;  /* 0x0000e800ff149b82 */ /* 0x000e620000000a00 */
        /* <DEDUP_REMOVED lines=8> */
[----:B------:R-:W-:Y:S01]  /*1300*/  ISETP.GE.AND P0, PT, R27, R0, PT ;  /* 0x000000001b00720c */ /* 0x000fe20003f06270 */
[----:B---3--:R-:W-:-:S12]  /*1310*/  @!P1 FMUL R29, R24, R21 ;  /* 0x00000015181d9220 */ /* 0x008fd80000400000 */
[----:B------:R-:W1:Y:S01]  /*1320*/  @!P0 LDC.64 R20, c[0x0][0x3a0] ;  /* 0x0000e800ff148b82 */ /* 0x000e620000000a00 */
[----:B------:R3:W-:Y:S04]  /*1330*/  @!P1 STG.E desc[UR6][R18.64+0x400], R29 ;  /* 0x0004001d12009986 */ /* 0x0007e8000c101906 */
[----:B------:R-:W4:Y:S02]  /*1340*/  @!P0 LDG.E R22, desc[UR6][R14.64+0x600] ;  /* 0x000600060e168981 */ /* 0x000f24000c1e1900 */
[----:B----4-:R-:W1:Y:S02]  /*1350*/  @!P0 F2I.S64.TRUNC R22, R22 ;  /* 0x0000001600168311 */ /* 0x010e64000020d900 */
        /* <DEDUP_REMOVED lines=9> */
[----:B------:R-:W2:Y:S02]  /*13f0*/  @!P1 LDG.E R23, desc[UR6][R14.64+0x800] ;  /* 0x000800060e179981 */ /* 0x000ea4000c1e1900 */
        /* <DEDUP_REMOVED lines=22> */
[----:B------:R-:W-:-:S13]  /*1560*/  ISETP.GE.AND P0, PT, R7, R0, PT ;  /* 0x000000000700720c */ /* 0x000fda0003f06270 */
        /* <DEDUP_REMOVED lines=9> */
.L_x_1188:
[----:B0-----:R-:W-:Y:S05]  /*1600*/  BSYNC.RECONVERGENT B0 ;  /* 0x0000000000007941 */ /* 0x001fea0003800200 */
.L_x_1187:
[----:B------:R-:W-:Y:S05]  /*1610*/  @P1 BRA `(.L_x_1189) ;  /* 0xfffffff800741947 */ /* 0x000fea000383ffff */
.L_x_1186:
        /* <DEDUP_REMOVED lines=9> */
[C---:B------:R-:W-:Y:S01]  /*16b0*/  @!P2 IMAD.WIDE R16, R3.reuse, 0x4, R10 ;  /* 0x000000040310a825 */ /* 0x040fe200078e020a */
[----:B------:R-:W0:Y:S05]  /*16c0*/  @!P2 LDC.64 R26, c[0x0][0x3a0] ;  /* 0x0000e800ff1aab82 */ /* 0x000e2a0000000a00 */
        /* <DEDUP_REMOVED lines=8> */
[----:B------:R-:W-:Y:S01]  /*1750*/  ISETP.GE.AND P1, PT, R15, R0, PT ;  /* 0x000000000f00720c */ /* 0x000fe20003f26270 */
        /* <DEDUP_REMOVED lines=14> */
[----:B-1----:R-:W-:-:S12]  /*1840*/  @!P1 IMAD.WIDE R6, R15, 0x4, R8 ;  /* 0x000000040f069825 */ /* 0x002fd800078e0208 */
        /* <DEDUP_REMOVED lines=25> */
[----:B------:R-:W-:-:S04]  /*19e0*/  @!P1 IMAD.WIDE R16, R3, 0x4, R8 ;  /* 0x0000000403109825 */ /* 0x000fc800078e0208 */
[----:B------:R-:W-:Y:S02]  /*19f0*/  VIADD R5, R5, 0x4 ;  /* 0x0000000405057836 */ /* 0x000fe40000000000 */
[----:B---3--:R-:W-:-:S05]  /*1a00*/  @!P1 FMUL R3, R24, R15 ;  /* 0x0000000f18039220 */ /* 0x008fca0000400000 */
[----:B------:R1:W-:Y:S02]  /*1a10*/  @!P1 STG.E desc[UR6][R16.64], R3 ;  /* 0x0000000310009986 */ /* 0x0003e4000c101906 */
.L_x_1190:
[----:B------:R-:W-:Y:S05]  /*1a20*/  @!P0 EXIT ;  /* 0x000000000000894d */ /* 0x000fea0003800000 */
[----:B------:R-:W-:Y:S02]  /*1a30*/  ISETP.NE.AND P1, PT, R18, 0x1, PT ;  /* 0x000000011200780c */ /* 0x000fe40003f25270 */
[----:B------:R-:W-:-:S04]  /*1a40*/  LOP3.LUT R4, R4, 0x1, RZ, 0xc0, !PT ;  /* 0x0000000104047812 */ /* 0x000fc800078ec0ff */
[----:B------:R-:W-:-:S07]  /*1a50*/  ISETP.NE.U32.AND P0, PT, R4, 0x1, PT ;  /* 0x000000010400780c */ /* 0x000fce0003f05070 */
[----:B------:R-:W-:Y:S06]  /*1a60*/  @!P1 BRA `(.L_x_1191) ;  /* 0x0000000000749947 */ /* 0x000fec0003800000 */
[----:B-1----:R-:W-:-:S05]  /*1a70*/  IMAD R19, R5, 0x80, R2 ;  /* 0x0000008005137824 */ /* 0x002fca00078e0202 */
[----:B------:R-:W-:-:S13]  /*1a80*/  ISETP.GE.AND P1, PT, R19, R0, PT ;  /* 0x000000001300720c */ /* 0x000fda0003f26270 */
[C---:B------:R-:W-:Y:S01]  /*1a90*/  @!P1 IMAD.WIDE R6, R19.reuse, 0x4, R10 ;  /* 0x0000000413069825 */ /* 0x040fe200078e020a */
        /* <DEDUP_REMOVED lines=26> */
.L_x_1191:
[----:B------:R-:W-:Y:S05]  /*1c40*/  @P0 EXIT ;  /* 0x000000000000094d */ /* 0x000fea0003800000 */
[----:B-1----:R-:W-:-:S05]  /*1c50*/  IMAD R7, R5, 0x80, R2 ;  /* 0x0000008005077824 */ /* 0x002fca00078e0202 */
[----:B------:R-:W-:-:S13]  /*1c60*/  ISETP.GE.AND P0, PT, R7, R0, PT ;  /* 0x000000000700720c */ /* 0x000fda0003f06270 */
[----:B------:R-:W-:Y:S05]  /*1c70*/  @P0 EXIT ;  /* 0x000000000000094d */ /* 0x000fea0003800000 */
[C---:B------:R-:W-:Y:S01]  /*1c80*/  IMAD.WIDE R10, R7.reuse, 0x4, R10 ;  /* 0x00000004070a7825 */ /* 0x040fe200078e020a */
[----:B------:R-:W0:Y:S04]  /*1c90*/  LDCU.64 UR4, c[0x0][0x3a0] ;  /* 0x00007400ff0477ac */ /* 0x000e280008000a00 */
        /* <DEDUP_REMOVED lines=11> */
.L_x_1192:
        /* <DEDUP_REMOVED lines=11> */
.L_x_1769:


//--------------------- .text._ZN3cub18CUB_300001_SM_10006detail9transform16transform_kernelINS2_10policy_hubILb1EN4cuda3std3__45tupleIJN6thrust24THRUST_300001_SM_1000_NS7pointerIiNSA_8cuda_cub3tagENSA_11use_defaultESE_EEEEEE10policy1000ElNS7_10__identityENSA_10device_ptrIfEEJPiEEEvT0_iT1_T2_DpNS2_10kernel_argIT3_EE --------------------------
	.section	.text._ZN3cub18CUB_300001_SM_10006detail9transform16transform_kernelINS2_10policy_hubILb1EN4cuda3std3__45tupleIJN6thrust24THRUST_300001_SM_1000_NS7pointerIiNSA_8cuda_cub3tagENSA_11use_defaultESE_EEEEEE10policy1000ElNS7_10__identityENSA_10device_ptrIfEEJPiEEEvT0_iT1_T2_DpNS2_10kernel_argIT3_EE,"ax",@progbits
	.align	128
        .global         _ZN3cub18CUB_300001_SM_10006detail9transform16transform_kernelINS2_10policy_hubILb1EN4cuda3std3__45tupleIJN6thrust24THRUST_300001_SM_1000_NS7pointerIiNSA_8cuda_cub3tagENSA_11use_defaultESE_EEEEEE10policy1000ElNS7_10__identityENSA_10device_ptrIfEEJPiEEEvT0_iT1_T2_DpNS2_10kernel_argIT3_EE
        .type           _ZN3cub18CUB_300001_SM_10006detail9transform16transform_kernelINS2_10policy_hubILb1EN4cuda3std3__45tupleIJN6thrust24THRUST_300001_SM_1000_NS7pointerIiNSA_8cuda_cub3tagENSA_11use_defaultESE_EEEEEE10policy1000ElNS7_10__identityENSA_10device_ptrIfEEJPiEEEvT0_iT1_T2_DpNS2_10kernel_argIT3_EE,@function
        .size           _ZN3cub18CUB_300001_SM_10006detail9transform16transform_kernelINS2_10policy_hubILb1EN4cuda3std3__45tupleIJN6thrust24THRUST_300001_SM_1000_NS7pointerIiNSA_8cuda_cub3tagENSA_11use_defaultESE_EEEEEE10policy1000ElNS7_10__identityENSA_10device_ptrIfEEJPiEEEvT0_iT1_T2_DpNS2_10kernel_argIT3_EE,(.L_x_1770 - _ZN3cub18CUB_300001_SM_10006detail9transform16transform_kernelINS2_10policy_hubILb1EN4cuda3std3__45tupleIJN6thrust24THRUST_300001_SM_1000_NS7pointerIiNSA_8cuda_cub3tagENSA_11use_defaultESE_EEEEEE10policy1000ElNS7_10__identityENSA_10device_ptrIfEEJPiEEEvT0_iT1_T2_DpNS2_10kernel_argIT3_EE)
        .other          _ZN3cub18CUB_300001_SM_10006detail9transform16transform_kernelINS2_10policy_hubILb1EN4cuda3std3__45tupleIJN6thrust24THRUST_300001_SM_1000_NS7pointerIiNSA_8cuda_cub3tagENSA_11use_defaultESE_EEEEEE10policy1000ElNS7_10__identityENSA_10device_ptrIfEEJPiEEEvT0_iT1_T2_DpNS2_10kernel_argIT3_EE,@"STO_CUDA_ENTRY STV_DEFAULT"
_ZN3cub18CUB_300001_SM_10006detail9transform16transform_kernelINS2_10policy_hubILb1EN4cuda3std3__45tupleIJN6thrust24THRUST_300001_SM_1000_NS7pointerIiNSA_8cuda_cub3tagENSA_11use_defaultESE_EEEEEE10policy1000ElNS7_10__identityENSA_10device_ptrIfEEJPiEEEvT0_iT1_T2_DpNS2_10kernel_argIT3_EE:
.text._ZN3cub18CUB_300001_SM_10006detail9transform16transform_kernelINS2_10policy_hubILb1EN4cuda3std3__45tupleIJN6thrust24THRUST_300001_SM_1000_NS7pointerIiNSA_8cuda_cub3tagENSA_11use_defaultESE_EEEEEE10policy1000ElNS7_10__identityENSA_10device_ptrIfEEJPiEEEvT0_iT1_T2_DpNS2_10kernel_argIT3_EE:
[----:B------:R-:W-:Y:S08]  /*0000*/  LDC R1, c[0x0][0x37c] ;  /* 0x0000df00ff017b82 */ /* 0x000ff00000000800 */
[----:B------:R-:W0:Y:S01]  /*0010*/  LDC R0, c[0x0][0x388] ;  /* 0x0000e200ff007b82 */ /* 0x000e220000000800 */
[----:B------:R-:W1:Y:S01]  /*0020*/  LDCU.64 UR6, c[0x0][0x380] ;  /* 0x00007000ff0677ac */ /* 0x000e620008000a00 */
[----:B------:R-:W2:Y:S01]  /*0030*/  S2R R7, SR_TID.X ;  /* 0x0000000000077919 */ /* 0x000ea20000002100 */
[----:B------:R-:W-:Y:S05]  /*0040*/  BSSY.RECONVERGENT B0, `(.L_x_1193) ;  /* 0x000001a000007945 */ /* 0x000fea0003800200 */
[----:B------:R-:W3:Y:S01]  /*0050*/  S2UR UR4, SR_CTAID.X ;  /* 0x00000000000479c3 */ /* 0x000ee20000002500 */
[----:B0-----:R-:W-:-:S05]  /*0060*/  IMAD.SHL.U32 R5, R0, 0x80, RZ ;  /* 0x0000008000057824 */ /* 0x001fca00078e00ff */
[----:B------:R-:W-:Y:S01]  /*0070*/  SHF.R.S32.HI R4, RZ, 0x1f, R5 ;  /* 0x0000001fff047819 */ /* 0x000fe20000011405 */
[----:B---3--:R-:W-:-:S04]  /*0080*/  IMAD.WIDE.U32 R2, R5, UR4, RZ ;  /* 0x0000000405027c25 */ /* 0x008fc8000f8e00ff */
[----:B------:R-:W-:Y:S01]  /*0090*/  IMAD R13, R4, UR4, RZ ;  /* 0x00000004040d7c24 */ /* 0x000fe2000f8e02ff */
[----:B-1----:R-:W-:Y:S01]  /*00a0*/  IADD3 R6, P1, PT, -R2, UR6, RZ ;  /* 0x0000000602067c10 */ /* 0x002fe2000ff3e1ff */
[----:B--2---:R-:W-:Y:S02]  /*00b0*/  IMAD.SHL.U32 R11, R7, 0x80, RZ ;  /* 0x00000080070b7824 */ /* 0x004fe400078e00ff */
        /* <DEDUP_REMOVED lines=12> */
.L_x_1195:
[----:B------:R-:W-:Y:S01]  /*0180*/  VIADD R11, R11, 0x4000 ;  /* 0x000040000b0b7836 */ /* 0x000fe20000000000 */
[----:B------:R0:W-:Y:S04]  /*0190*/  CCTL.E.PF2 [R8] ;  /* 0x000000000800798f */ /* 0x0001e80000800100 */
[----:B------:R-:W-:Y:S02]  /*01a0*/  ISETP.GE.AND P0, PT, R11, R4, PT ;  /* 0x000000040b00720c */ /* 0x000fe40003f06270 */
[----:B0-----:R-:W-:-:S05]  /*01b0*/  IADD3 R8, P1, PT, R8, 0x4000, RZ ;  /* 0x0000400008087810 */ /* 0x001fca0007f3e0ff */
[----:B------:R-:W-:-:S06]  /*01c0*/  IMAD.X R9, RZ, RZ, R9, P1 ;  /* 0x000000ffff097224 */ /* 0x000fcc00008e0609 */
[----:B------:R-:W-:Y:S05]  /*01d0*/  @!P0 BRA `(.L_x_1195) ;  /* 0xfffffffc00e88947 */ /* 0x000fea000383ffff */
.L_x_1194:
[----:B------:R-:W-:Y:S05]  /*01e0*/  BSYNC.RECONVERGENT B0 ;  /* 0x0000000000007941 */ /* 0x000fea0003800200 */
.L_x_1193:
[----:B------:R-:W0:Y:S01]  /*01f0*/  LDCU.128 UR8, c[0x0][0x390] ;  /* 0x00007200ff0877ac */ /* 0x000e220008000c00 */
[----:B------:R-:W-:Y:S01]  /*0200*/  ISETP.NE.AND P0, PT, R5, R6, PT ;  /* 0x000000060500720c */ /* 0x000fe20003f05270 */
[C---:B------:R-:W-:Y:S01]  /*0210*/  IMAD.SHL.U32 R3, R2.reuse, 0x4, RZ ;  /* 0x0000000402037824 */ /* 0x040fe200078e00ff */
[----:B------:R-:W-:Y:S01]  /*0220*/  SHF.L.U64.HI R8, R2, 0x2, R13 ;  /* 0x0000000202087819 */ /* 0x000fe2000001020d */
[----:B------:R-:W1:Y:S03]  /*0230*/  LDCU.64 UR4, c[0x0][0x358] ;  /* 0x00006b00ff0477ac */ /* 0x000e660008000a00 */
        /* <DEDUP_REMOVED lines=14> */
[C---:B------:R-:W-:Y:S02]  /*0320*/  VIADD R17, R7.reuse, 0x80 ;  /* 0x0000008007117836 */ /* 0x040fe40000000000 */
[----:B------:R-:W-:-:S03]  /*0330*/  @!P1 IMAD.WIDE.U32 R12, R7, 0x4, R2 ;  /* 0x00000004070c9825 */ /* 0x000fc600078e0002 */
[C---:B------:R-:W-:Y:S01]  /*0340*/  ISETP.GE.AND P0, PT, R17.reuse, R6, PT ;  /* 0x000000061100720c */ /* 0x040fe20003f06270 */
[----:B------:R-:W-:Y:S01]  /*0350*/  IMAD.WIDE R10, R17, 0x4, R4 ;  /* 0x00000004110a7825 */ /* 0x000fe200078e0204 */
[----:B--2---:R-:W-:-:S05]  /*0360*/  @!P1 I2FP.F32.S32 R15, R8 ;  /* 0x00000008000f9245 */ /* 0x004fca0000201400 */
[----:B------:R0:W-:Y:S06]  /*0370*/  @!P1 STG.E desc[UR4][R12.64], R15 ;  /* 0x0000000f0c009986 */ /* 0x0001ec000c101904 */
[----:B------:R-:W2:Y:S01]  /*0380*/  @!P0 LDG.E R14, desc[UR4][R10.64] ;  /* 0x000000040a0e8981 */ /* 0x000ea2000c1e1900 */
[C---:B------:R-:W-:Y:S01]  /*0390*/  VIADD R19, R7.reuse, 0x100 ;  /* 0x0000010007137836 */ /* 0x040fe20000000000 */
[----:B------:R-:W-:Y:S01]  /*03a0*/  LOP3.LUT R8, R0, 0x7ffffff8, RZ, 0xc0, !PT ;  /* 0x7ffffff800087812 */ /* 0x000fe200078ec0ff */
[C---:B------:R-:W-:Y:S01]  /*03b0*/  VIADD R21, R7.reuse, 0x180 ;  /* 0x0000018007157836 */ /* 0x040fe20000000000 */
[----:B------:R-:W-:Y:S01]  /*03c0*/  BSSY.RECONVERGENT B0, `(.L_x_1198) ;  /* 0x0000013000007945 */ /* 0x000fe20003800200 */
[----:B------:R-:W-:Y:S01]  /*03d0*/  VIADD R23, R7, 0x200 ;  /* 0x0000020007177836 */ /* 0x000fe20000000000 */
[-C--:B------:R-:W-:Y:S01]  /*03e0*/  ISETP.GE.AND P6, PT, R19, R6.reuse, PT ;  /* 0x000000061300720c */ /* 0x080fe20003fc6270 */
[----:B------:R-:W-:Y:S01]  /*03f0*/  VIADD R19, R7, 0x280 ;  /* 0x0000028007137836 */ /* 0x000fe20000000000 */
[-C--:B------:R-:W-:Y:S01]  /*0400*/  ISETP.GE.AND P5, PT, R21, R6.reuse, PT ;  /* 0x000000061500720c */ /* 0x080fe20003fa6270 */
[----:B0-----:R-:W-:Y:S01]  /*0410*/  IMAD.WIDE R12, R17, 0x4, R2 ;  /* 0x00000004110c7825 */ /* 0x001fe200078e0202 */
[----:B------:R-:W-:-:S02]  /*0420*/  ISETP.GE.AND P4, PT, R23, R6, PT ;  /* 0x000000061700720c */ /* 0x000fc40003f86270 */
[----:B------:R-:W-:Y:S01]  /*0430*/  ISETP.GE.AND P3, PT, R19, R6, PT ;  /* 0x000000061300720c */ /* 0x000fe20003f66270 */
[C---:B------:R-:W-:Y:S02]  /*0440*/  VIADD R21, R7.reuse, 0x300 ;  /* 0x0000030007157836 */ /* 0x040fe40000000000 */
[----:B------:R-:W-:-:S03]  /*0450*/  VIADD R23, R7, 0x380 ;  /* 0x0000038007177836 */ /* 0x000fc60000000000 */
[-C--:B------:R-:W-:Y:S02]  /*0460*/  ISETP.GE.AND P2, PT, R21, R6.reuse, PT ;  /* 0x000000061500720c */ /* 0x080fe40003f46270 */
[----:B------:R-:W-:Y:S02]  /*0470*/  ISETP.GE.AND P1, PT, R23, R6, PT ;  /* 0x000000061700720c */ /* 0x000fe40003f26270 */
[----:B--2---:R-:W-:-:S05]  /*0480*/  @!P0 I2FP.F32.S32 R9, R14 ;  /* 0x0000000e00098245 */ /* 0x004fca0000201400 */
[----:B------:R0:W-:Y:S01]  /*0490*/  @!P0 STG.E desc[UR4][R12.64], R9 ;  /* 0x000000090c008986 */ /* 0x0001e2000c101904 */
[----:B------:R-:W-:Y:S01]  /*04a0*/  ISETP.NE.AND P0, PT, R8, 0x8, PT ;  /* 0x000000080800780c */ /* 0x000fe20003f05270 */
[----:B------:R-:W-:-:S12]  /*04b0*/  @P6 BRA `(.L_x_1199) ;  /* 0x00000000000c6947 */ /* 0x000fd80003800000 */
[----:B------:R-:W0:Y:S02]  /*04c0*/  LDG.E R0, desc[UR4][R10.64+0x200] ;  /* 0x000200040a007981 */ /* 0x000e24000c1e1900 */
[----:B0-----:R-:W-:-:S05]  /*04d0*/  I2FP.F32.S32 R9, R0 ;  /* 0x0000000000097245 */ /* 0x001fca0000201400 */
[----:B------:R1:W-:Y:S02]  /*04e0*/  STG.E desc[UR4][R12.64+0x200], R9 ;  /* 0x000200090c007986 */ /* 0x0003e4000c101904 */
.L_x_1199:
[----:B------:R-:W-:Y:S05]  /*04f0*/  BSYNC.RECONVERGENT B0 ;  /* 0x0000000000007941 */ /* 0x000fea0003800200 */
.L_x_1198:
[----:B------:R-:W-:Y:S04]  /*0500*/  BSSY.RECONVERGENT B0, `(.L_x_1200) ;  /* 0x0000005000007945 */ /* 0x000fe80003800200 */
[----:B------:R-:W-:Y:S05]  /*0510*/  @P5 BRA `(.L_x_1201) ;  /* 0x00000000000c5947 */ /* 0x000fea0003800000 */
[----:B------:R-:W0:Y:S02]  /*0520*/  LDG.E R0, desc[UR4][R10.64+0x400] ;  /* 0x000400040a007981 */ /* 0x000e24000c1e1900 */
[----:B01----:R-:W-:-:S05]  /*0530*/  I2FP.F32.S32 R9, R0 ;  /* 0x0000000000097245 */ /* 0x003fca0000201400 */
[----:B------:R2:W-:Y:S02]  /*0540*/  STG.E desc[UR4][R12.64+0x400], R9 ;  /* 0x000400090c007986 */ /* 0x0005e4000c101904 */
.L_x_1201:
[----:B------:R-:W-:Y:S05]  /*0550*/  BSYNC.RECONVERGENT B0 ;  /* 0x0000000000007941 */ /* 0x000fea0003800200 */
.L_x_1200:
[----:B------:R-:W-:Y:S04]  /*0560*/  BSSY.RECONVERGENT B0, `(.L_x_1202) ;  /* 0x0000005000007945 */ /* 0x000fe80003800200 */
[----:B------:R-:W-:Y:S05]  /*0570*/  @P4 BRA `(.L_x_1203) ;  /* 0x00000000000c4947 */ /* 0x000fea0003800000 */
[----:B------:R-:W0:Y:S02]  /*0580*/  LDG.E R0, desc[UR4][R10.64+0x600] ;  /* 0x000600040a007981 */ /* 0x000e24000c1e1900 */
[----:B012---:R-:W-:-:S05]  /*0590*/  I2FP.F32.S32 R9, R0 ;  /* 0x0000000000097245 */ /* 0x007fca0000201400 */
[----:B------:R3:W-:Y:S02]  /*05a0*/  STG.E desc[UR4][R12.64+0x600], R9 ;  /* 0x000600090c007986 */ /* 0x0007e4000c101904 */
.L_x_1203:
[----:B------:R-:W-:Y:S05]  /*05b0*/  BSYNC.RECONVERGENT B0 ;  /* 0x0000000000007941 */ /* 0x000fea0003800200 */
.L_x_1202:
[----:B------:R-:W-:Y:S04]  /*05c0*/  BSSY.RECONVERGENT B0, `(.L_x_1204) ;  /* 0x0000005000007945 */ /* 0x000fe80003800200 */
[----:B------:R-:W-:Y:S05]  /*05d0*/  @P3 BRA `(.L_x_1205) ;  /* 0x00000000000c3947 */ /* 0x000fea0003800000 */
[----:B------:R-:W0:Y:S02]  /*05e0*/  LDG.E R0, desc[UR4][R10.64+0x800] ;  /* 0x000800040a007981 */ /* 0x000e24000c1e1900 */
[----:B0123--:R-:W-:-:S05]  /*05f0*/  I2FP.F32.S32 R9, R0 ;  /* 0x0000000000097245 */ /* 0x00ffca0000201400 */
[----:B------:R4:W-:Y:S02]  /*0600*/  STG.E desc[UR4][R12.64+0x800], R9 ;  /* 0x000800090c007986 */ /* 0x0009e4000c101904 */
.L_x_1205:
[----:B------:R-:W-:Y:S05]  /*0610*/  BSYNC.RECONVERGENT B0 ;  /* 0x0000000000007941 */ /* 0x000fea0003800200 */
.L_x_1204:
[----:B------:R-:W-:Y:S04]  /*0620*/  BSSY.RECONVERGENT B0, `(.L_x_1206) ;  /* 0x0000005000007945 */ /* 0x000fe80003800200 */
[----:B------:R-:W-:Y:S05]  /*0630*/  @P2 BRA `(.L_x_1207) ;  /* 0x00000000000c2947 */ /* 0x000fea0003800000 */
[----:B------:R-:W0:Y:S02]  /*0640*/  LDG.E R0, desc[UR4][R10.64+0xa00] ;  /* 0x000a00040a007981 */ /* 0x000e24000c1e1900 */
[----:B01234-:R-:W-:-:S05]  /*0650*/  I2FP.F32.S32 R9, R0 ;  /* 0x0000000000097245 */ /* 0x01ffca0000201400 */
[----:B------:R0:W-:Y:S02]  /*0660*/  STG.E desc[UR4][R12.64+0xa00], R9 ;  /* 0x000a00090c007986 */ /* 0x0001e4000c101904 */
.L_x_1207:
[----:B------:R-:W-:Y:S05]  /*0670*/  BSYNC.RECONVERGENT B0 ;  /* 0x0000000000007941 */ /* 0x000fea0003800200 */
.L_x_1206:
[----:B------:R-:W-:Y:S04]  /*0680*/  BSSY.RECONVERGENT B0, `(.L_x_1208) ;  /* 0x0000005000007945 */ /* 0x000fe80003800200 */
[----:B------:R-:W-:Y:S05]  /*0690*/  @P1 BRA `(.L_x_1209) ;  /* 0x00000000000c1947 */ /* 0x000fea0003800000 */
[----:B------:R-:W0:Y:S02]  /*06a0*/  LDG.E R10, desc[UR4][R10.64+0xc00] ;  /* 0x000c00040a0a7981 */ /* 0x000e24000c1e1900 */
[----:B01234-:R-:W-:-:S05]  /*06b0*/  I2FP.F32.S32 R9, R10 ;  /* 0x0000000a00097245 */ /* 0x01ffca0000201400 */
[----:B------:R0:W-:Y:S02]  /*06c0*/  STG.E desc[UR4][R12.64+0xc00], R9 ;  /* 0x000c00090c007986 */ /* 0x0001e4000c101904 */
.L_x_1209:
[----:B------:R-:W-:Y:S05]  /*06d0*/  BSYNC.RECONVERGENT B0 ;  /* 0x0000000000007941 */ /* 0x000fea0003800200 */
.L_x_1208:
[----:B------:R-:W-:Y:S05]  /*06e0*/  @!P0 BRA `(.L_x_1197) ;  /* 0x0000000000cc8947 */ /* 0x000fea0003800000 */
[----:B------:R-:W-:-:S07]  /*06f0*/  IMAD.MOV.U32 R0, RZ, RZ, 0x8 ;  /* 0x00000008ff007424 */ /* 0x000fce00078e00ff */
.L_x_1212:
[----:B01234-:R-:W-:-:S05]  /*0700*/  IMAD R9, R0, 0x80, R7 ;  /* 0x0000008000097824 */ /* 0x01ffca00078e0207 */
        /* <DEDUP_REMOVED lines=8> */
[----:B------:R-:W-:Y:S06]  /*0790*/  @!P0 STG.E desc[UR4][R16.64], R25 ;  /* 0x0000001910008986 */ /* 0x000fec000c101904 */
[----:B------:R-:W2:Y:S01]  /*07a0*/  @!P1 LDG.E R19, desc[UR4][R12.64] ;  /* 0x000000040c139981 */ /* 0x000ea2000c1e1900 */
[----:B------:R-:W-:-:S05]  /*07b0*/  VIADD R11, R9, 0x100 ;  /* 0x00000100090b7836 */ /* 0x000fca0000000000 */
[----:B------:R-:W-:Y:S01]  /*07c0*/  ISETP.GE.AND P0, PT, R11, R6, PT ;  /* 0x000000060b00720c */ /* 0x000fe20003f06270 */
[----:B------:R-:W-:Y:S01]  /*07d0*/  IMAD.WIDE R10, R21, 0x4, R2 ;  /* 0x00000004150a7825 */ /* 0x000fe200078e0202 */
[----:B--2---:R-:W-:-:S05]  /*07e0*/  @!P1 I2FP.F32.S32 R19, R19 ;  /* 0x0000001300139245 */ /* 0x004fca0000201400 */
[----:B------:R0:W-:Y:S06]  /*07f0*/  @!P1 STG.E desc[UR4][R10.64], R19 ;  /* 0x000000130a009986 */ /* 0x0001ec000c101904 */
[----:B------:R-:W2:Y:S01]  /*0800*/  @!P0 LDG.E R14, desc[UR4][R12.64+0x200] ;  /* 0x000200040c0e8981 */ /* 0x000ea2000c1e1900 */
[----:B------:R-:W-:-:S05]  /*0810*/  VIADD R15, R9, 0x180 ;  /* 0x00000180090f7836 */ /* 0x000fca0000000000 */
[----:B------:R-:W-:Y:S02]  /*0820*/  ISETP.GE.AND P1, PT, R15, R6, PT ;  /* 0x000000060f00720c */ /* 0x000fe40003f26270 */
[----:B--2---:R-:W-:-:S05]  /*0830*/  @!P0 I2FP.F32.S32 R23, R14 ;  /* 0x0000000e00178245 */ /* 0x004fca0000201400 */
[----:B------:R1:W-:Y:S06]  /*0840*/  @!P0 STG.E desc[UR4][R10.64+0x200], R23 ;  /* 0x000200170a008986 */ /* 0x0003ec000c101904 */
[----:B------:R-:W2:Y:S01]  /*0850*/  @!P1 LDG.E R14, desc[UR4][R12.64+0x400] ;  /* 0x000400040c0e9981 */ /* 0x000ea2000c1e1900 */
[----:B------:R-:W-:-:S05]  /*0860*/  VIADD R15, R9, 0x200 ;  /* 0x00000200090f7836 */ /* 0x000fca0000000000 */
[----:B------:R-:W-:Y:S02]  /*0870*/  ISETP.GE.AND P0, PT, R15, R6, PT ;  /* 0x000000060f00720c */ /* 0x000fe40003f06270 */
[----:B--2---:R-:W-:-:S05]  /*0880*/  @!P1 I2FP.F32.S32 R21, R14 ;  /* 0x0000000e00159245 */ /* 0x004fca0000201400 */
[----:B------:R1:W-:Y:S06]  /*0890*/  @!P1 STG.E desc[UR4][R10.64+0x400], R21 ;  /* 0x000400150a009986 */ /* 0x0003ec000c101904 */
[----:B------:R-:W0:Y:S01]  /*08a0*/  @!P0 LDG.E R14, desc[UR4][R12.64+0x600] ;  /* 0x000600040c0e8981 */ /* 0x000e22000c1e1900 */
[----:B------:R-:W-:-:S05]  /*08b0*/  VIADD R15, R9, 0x280 ;  /* 0x00000280090f7836 */ /* 0x000fca0000000000 */
[----:B------:R-:W-:Y:S02]  /*08c0*/  ISETP.GE.AND P1, PT, R15, R6, PT ;  /* 0x000000060f00720c */ /* 0x000fe40003f26270 */
[----:B0-----:R-:W-:-:S05]  /*08d0*/  @!P0 I2FP.F32.S32 R19, R14 ;  /* 0x0000000e00138245 */ /* 0x001fca0000201400 */
[----:B------:R1:W-:Y:S06]  /*08e0*/  @!P0 STG.E desc[UR4][R10.64+0x600], R19 ;  /* 0x000600130a008986 */ /* 0x0003ec000c101904 */
[----:B------:R-:W2:Y:S01]  /*08f0*/  @!P1 LDG.E R14, desc[UR4][R12.64+0x800] ;  /* 0x000800040c0e9981 */ /* 0x000ea2000c1e1900 */
[----:B------:R-:W-:-:S05]  /*0900*/  VIADD R15, R9, 0x300 ;  /* 0x00000300090f7836 */ /* 0x000fca0000000000 */
[----:B------:R-:W-:Y:S02]  /*0910*/  ISETP.GE.AND P0, PT, R15, R6, PT ;  /* 0x000000060f00720c */ /* 0x000fe40003f06270 */
[----:B--2---:R-:W-:-:S05]  /*0920*/  @!P1 I2FP.F32.S32 R17, R14 ;  /* 0x0000000e00119245 */ /* 0x004fca0000201400 */
[----:B------:R1:W-:Y:S06]  /*0930*/  @!P1 STG.E desc[UR4][R10.64+0x800], R17 ;  /* 0x000800110a009986 */ /* 0x0003ec000c101904 */
[----:B------:R-:W2:Y:S01]  /*0940*/  @!P0 LDG.E R14, desc[UR4][R12.64+0xa00] ;  /* 0x000a00040c0e8981 */ /* 0x000ea2000c1e1900 */
[----:B------:R-:W-:Y:S01]  /*0950*/  VIADD R9, R9, 0x380 ;  /* 0x0000038009097836 */ /* 0x000fe20000000000 */
[----:B------:R-:W-:Y:S01]  /*0960*/  BSSY.RECONVERGENT B0, `(.L_x_1210) ;  /* 0x000000a000007945 */ /* 0x000fe20003800200 */
[----:B------:R-:W-:-:S05]  /*0970*/  VIADD R0, R0, 0x8 ;  /* 0x0000000800007836 */ /* 0x000fca0000000000 */
[----:B------:R-:W-:Y:S02]  /*0980*/  ISETP.NE.AND P1, PT, R0, R8, PT ;  /* 0x000000080000720c */ /* 0x000fe40003f25270 */
[----:B--2---:R-:W-:-:S05]  /*0990*/  @!P0 I2FP.F32.S32 R15, R14 ;  /* 0x0000000e000f8245 */ /* 0x004fca0000201400 */
[----:B------:R1:W-:Y:S01]  /*09a0*/  @!P0 STG.E desc[UR4][R10.64+0xa00], R15 ;  /* 0x000a000f0a008986 */ /* 0x0003e2000c101904 */
[----:B------:R-:W-:-:S13]  /*09b0*/  ISETP.GE.AND P0, PT, R9, R6, PT ;  /* 0x000000060900720c */ /* 0x000fda0003f06270 */
[----:B-1----:R-:W-:Y:S05]  /*09c0*/  @P0 BRA `(.L_x_1211) ;  /* 0x00000000000c0947 */ /* 0x002fea0003800000 */
[----:B------:R-:W2:Y:S02]  /*09d0*/  LDG.E R12, desc[UR4][R12.64+0xc00] ;  /* 0x000c00040c0c7981 */ /* 0x000ea4000c1e1900 */
[----:B--2---:R-:W-:-:S05]  /*09e0*/  I2FP.F32.S32 R9, R12 ;  /* 0x0000000c00097245 */ /* 0x004fca0000201400 */
[----:B------:R0:W-:Y:S02]  /*09f0*/  STG.E desc[UR4][R10.64+0xc00], R9 ;  /* 0x000c00090a007986 */ /* 0x0001e4000c101904 */
.L_x_1211:
[----:B------:R-:W-:Y:S05]  /*0a00*/  BSYNC.RECONVERGENT B0 ;  /* 0x0000000000007941 */ /* 0x000fea0003800200 */
.L_x_1210:
[----:B------:R-:W-:Y:S05]  /*0a10*/  @P1 BRA `(.L_x_1212) ;  /* 0xfffffffc00381947 */ /* 0x000fea000383ffff */
.L_x_1197:
[----:B------:R-:W-:-:S13]  /*0a20*/  ISETP.NE.AND P0, PT, R18, RZ, PT ;  /* 0x000000ff1200720c */ /* 0x000fda0003f05270 */
[----:B------:R-:W-:Y:S05]  /*0a30*/  @!P0 EXIT ;  /* 0x000000000000894d */ /* 0x000fea0003800000 */
[----:B------:R-:W5:Y:S01]  /*0a40*/  LDC R0, c[0x0][0x388] ;  /* 0x0000e200ff007b82 */ /* 0x000f620000000800 */
[----:B------:R-:W-:Y:S02]  /*0a50*/  ISETP.GE.U32.AND P0, PT, R18, 0x4, PT ;  /* 0x000000041200780c */ /* 0x000fe40003f06070 */
[----:B-----5:R-:W-:-:S04]  /*0a60*/  LOP3.LUT R20, R0, 0x3, RZ, 0xc0, !PT ;  /* 0x0000000300147812 */ /* 0x020fc800078ec0ff */
[----:B------:R-:W-:-:S07]  /*0a70*/  ISETP.NE.AND P2, PT, R20, RZ, PT ;  /* 0x000000ff1400720c */ /* 0x000fce0003f45270 */
[----:B------:R-:W-:Y:S06]  /*0a80*/  @!P0 BRA `(.L_x_1213) ;  /* 0x0000000000748947 */ /* 0x000fec0003800000 */
[----:B------:R-:W-:-:S05]  /*0a90*/  IMAD R19, R8, 0x80, R7 ;  /* 0x0000008008137824 */ /* 0x000fca00078e0207 */
[----:B------:R-:W-:-:S13]  /*0aa0*/  ISETP.GE.AND P0, PT, R19, R6, PT ;  /* 0x000000061300720c */ /* 0x000fda0003f06270 */
[----:B0-----:R-:W-:-:S06]  /*0ab0*/  @!P0 IMAD.WIDE R10, R19, 0x4, R4 ;  /* 0x00000004130a8825 */ /* 0x001fcc00078e0204 */
[----:B------:R-:W5:Y:S01]  /*0ac0*/  @!P0 LDG.E R10, desc[UR4][R10.64] ;  /* 0x000000040a0a8981 */ /* 0x000f62000c1e1900 */
[C---:B------:R-:W-:Y:S02]  /*0ad0*/  VIADD R17, R19.reuse, 0x80 ;  /* 0x0000008013117836 */ /* 0x040fe40000000000 */
[----:B-1234-:R-:W-:-:S03]  /*0ae0*/  @!P0 IMAD.WIDE R12, R19, 0x4, R2 ;  /* 0x00000004130c8825 */ /* 0x01efc600078e0202 */
[----:B------:R-:W-:-:S13]  /*0af0*/  ISETP.GE.AND P1, PT, R17, R6, PT ;  /* 0x000000061100720c */ /* 0x000fda0003f26270 */
[----:B------:R-:W-:Y:S01]  /*0b00*/  @!P1 IMAD.WIDE R14, R17, 0x4, R4 ;  /* 0x00000004110e9825 */ /* 0x000fe200078e0204 */
[----:B-----5:R-:W-:-:S05]  /*0b10*/  @!P0 I2FP.F32.S32 R9, R10 ;  /* 0x0000000a00098245 */ /* 0x020fca0000201400 */
[----:B------:R0:W-:Y:S04]  /*0b20*/  @!P0 STG.E desc[UR4][R12.64], R9 ;  /* 0x000000090c008986 */ /* 0x0001e8000c101904 */
[----:B------:R-:W2:Y:S01]  /*0b30*/  @!P1 LDG.E R14, desc[UR4][R14.64] ;  /* 0x000000040e0e9981 */ /* 0x000ea2000c1e1900 */
[----:B------:R-:W-:Y:S02]  /*0b40*/  VIADD R23, R19, 0x100 ;  /* 0x0000010013177836 */ /* 0x000fe40000000000 */
[----:B------:R-:W-:-:S03]  /*0b50*/  @!P1 IMAD.WIDE R16, R17, 0x4, R2 ;  /* 0x0000000411109825 */ /* 0x000fc600078e0202 */
[----:B------:R-:W-:-:S13]  /*0b60*/  ISETP.GE.AND P0, PT, R23, R6, PT ;  /* 0x000000061700720c */ /* 0x000fda0003f06270 */
[----:B------:R-:W-:Y:S01]  /*0b70*/  @!P0 IMAD.WIDE R10, R23, 0x4, R4 ;  /* 0x00000004170a8825 */ /* 0x000fe200078e0204 */
[----:B--2---:R-:W-:-:S05]  /*0b80*/  @!P1 I2FP.F32.S32 R21, R14 ;  /* 0x0000000e00159245 */ /* 0x004fca0000201400 */
[----:B------:R1:W-:Y:S04]  /*0b90*/  @!P1 STG.E desc[UR4][R16.64], R21 ;  /* 0x0000001510009986 */ /* 0x0003e8000c101904 */
[----:B------:R-:W2:Y:S01]  /*0ba0*/  @!P0 LDG.E R10, desc[UR4][R10.64] ;  /* 0x000000040a0a8981 */ /* 0x000ea2000c1e1900 */
[----:B------:R-:W-:Y:S02]  /*0bb0*/  VIADD R19, R19, 0x180 ;  /* 0x0000018013137836 */ /* 0x000fe40000000000 */
[----:B0-----:R-:W-:-:S03]  /*0bc0*/  @!P0 IMAD.WIDE R12, R23, 0x4, R2 ;  /* 0x00000004170c8825 */ /* 0x001fc600078e0202 */
[----:B------:R-:W-:-:S13]  /*0bd0*/  ISETP.GE.AND P1, PT, R19, R6, PT ;  /* 0x000000061300720c */ /* 0x000fda0003f26270 */
[----:B------:R-:W-:Y:S01]  /*0be0*/  @!P1 IMAD.WIDE R14, R19, 0x4, R4 ;  /* 0x00000004130e9825 */ /* 0x000fe200078e0204 */
[----:B--2---:R-:W-:-:S05]  /*0bf0*/  @!P0 I2FP.F32.S32 R9, R10 ;  /* 0x0000000a00098245 */ /* 0x004fca0000201400 */
[----:B------:R1:W-:Y:S04]  /*0c00*/  @!P0 STG.E desc[UR4][R12.64], R9 ;  /* 0x000000090c008986 */ /* 0x0003e8000c101904 */
[----:B------:R-:W2:Y:S01]  /*0c10*/  @!P1 LDG.E R14, desc[UR4][R14.64] ;  /* 0x000000040e0e9981 */ /* 0x000ea2000c1e1900 */
[----:B------:R-:W-:-:S04]  /*0c20*/  @!P1 IMAD.WIDE R18, R19, 0x4, R2 ;  /* 0x0000000413129825 */ /* 0x000fc800078e0202 */
[----:B------:R-:W-:Y:S01]  /*0c30*/  VIADD R8, R8, 0x4 ;  /* 0x0000000408087836 */ /* 0x000fe20000000000 */
[----:B--2---:R-:W-:-:S05]  /*0c40*/  @!P1 I2FP.F32.S32 R23, R14 ;  /* 0x0000000e00179245 */ /* 0x004fca0000201400 */
[----:B------:R1:W-:Y:S02]  /*0c50*/  @!P1 STG.E desc[UR4][R18.64], R23 ;  /* 0x0000001712009986 */ /* 0x0003e4000c101904 */
.L_x_1213:
[----:B------:R-:W-:Y:S05]  /*0c60*/  @!P2 EXIT ;  /* 0x000000000000a94d */ /* 0x000fea0003800000 */
[----:B------:R-:W-:Y:S02]  /*0c70*/  ISETP.NE.AND P0, PT, R20, 0x1, PT ;  /* 0x000000011400780c */ /* 0x000fe40003f05270 */
[----:B------:R-:W-:-:S04]  /*0c80*/  LOP3.LUT R0, R0, 0x1, RZ, 0xc0, !PT ;  /* 0x0000000100007812 */ /* 0x000fc800078ec0ff */
[----:B------:R-:W-:-:S07]  /*0c90*/  ISETP.NE.U32.AND P2, PT, R0, 0x1, PT ;  /* 0x000000010000780c */ /* 0x000fce0003f45070 */
[----:B------:R-:W-:Y:S06]  /*0ca0*/  @!P0 BRA `(.L_x_1214) ;  /* 0x00000000003c8947 */ /* 0x000fec0003800000 */
[----:B01234-:R-:W-:-:S05]  /*0cb0*/  IMAD R13, R8, 0x80, R7 ;  /* 0x00000080080d7824 */ /* 0x01ffca00078e0207 */
[----:B------:R-:W-:-:S13]  /*0cc0*/  ISETP.GE.AND P0, PT, R13, R6, PT ;  /* 0x000000060d00720c */ /* 0x000fda0003f06270 */
[----:B------:R-:W-:-:S06]  /*0cd0*/  @!P0 IMAD.WIDE R10, R13, 0x4, R4 ;  /* 0x000000040d0a8825 */ /* 0x000fcc00078e0204 */
[----:B------:R-:W2:Y:S01]  /*0ce0*/  @!P0 LDG.E R10, desc[UR4][R10.64] ;  /* 0x000000040a0a8981 */ /* 0x000ea2000c1e1900 */
[C---:B------:R-:W-:Y:S02]  /*0cf0*/  VIADD R17, R13.reuse, 0x80 ;  /* 0x000000800d117836 */ /* 0x040fe40000000000 */
[----:B------:R-:W-:-:S03]  /*0d00*/  @!P0 IMAD.WIDE R12, R13, 0x4, R2 ;  /* 0x000000040d0c8825 */ /* 0x000fc600078e0202 */
        /* <DEDUP_REMOVED lines=9> */
.L_x_1214:
[----:B------:R-:W-:Y:S05]  /*0da0*/  @P2 EXIT ;  /* 0x000000000000294d */ /* 0x000fea0003800000 */
[----:B------:R-:W-:-:S05]  /*0db0*/  IMAD R7, R8, 0x80, R7 ;  /* 0x0000008008077824 */ /* 0x000fca00078e0207 */
[----:B------:R-:W-:-:S13]  /*0dc0*/  ISETP.GE.AND P0, PT, R7, R6, PT ;  /* 0x000000060700720c */ /* 0x000fda0003f06270 */
[----:B------:R-:W-:Y:S05]  /*0dd0*/  @P0 EXIT ;  /* 0x000000000000094d */ /* 0x000fea0003800000 */
[----:B------:R-:W-:-:S06]  /*0de0*/  IMAD.WIDE R4, R7, 0x4, R4 ;  /* 0x0000000407047825 */ /* 0x000fcc00078e0204 */
[----:B------:R-:W5:Y:S01]  /*0df0*/  LDG.E R4, desc[UR4][R4.64] ;  /* 0x0000000404047981 */ /* 0x000f62000c1e1900 */
[----:B------:R-:W-:Y:S01]  /*0e00*/  IMAD.WIDE R2, R7, 0x4, R2 ;  /* 0x0000000407027825 */ /* 0x000fe200078e0202 */
[----:B-----5:R-:W-:-:S05]  /*0e10*/  I2FP.F32.S32 R7, R4 ;  /* 0x0000000400077245 */ /* 0x020fca0000201400 */
[----:B------:R-:W-:Y:S01]  /*0e20*/  STG.E desc[UR4][R2.64], R7 ;  /* 0x0000000702007986 */ /* 0x000fe2000c101904 */
[----:B------:R-:W-:Y:S05]  /*0e30*/  EXIT ;  /* 0x000000000000794d */ /* 0x000fea0003800000 */
.L_x_1196:
[----:B------:R-:W-:-:S13]  /*0e40*/  ISETP.GE.AND P0, PT, R0, 0x1, PT ;  /* 0x000000010000780c */ /* 0x000fda0003f06270 */
[----:B------:R-:W-:Y:S05]  /*0e50*/  @!P0 EXIT ;  /* 0x000000000000894d */ /* 0x000fea0003800000 */
[C---:B------:R-:W-:Y:S01]  /*0e60*/  ISETP.GE.U32.AND P1, PT, R0.reuse, 0x10, PT ;  /* 0x000000100000780c */ /* 0x040fe20003f26070 */
[----:B------:R-:W-:Y:S01]  /*0e70*/  IMAD.MOV.U32 R6, RZ, RZ, RZ ;  /* 0x000000ffff067224 */ /* 0x000fe200078e00ff */
[----:B------:R-:W-:-:S04]  /*0e80*/  LOP3.LUT R20, R0, 0xf, RZ, 0xc0, !PT ;  /* 0x0000000f00147812 */ /* 0x000fc800078ec0ff */
[----:B------:R-:W-:-:S07]  /*0e90*/  ISETP.NE.AND P0, PT, R20, RZ, PT ;  /* 0x000000ff1400720c */ /* 0x000fce0003f05270 */
[----:B------:R-:W-:Y:S06]  /*0ea0*/  @!P1 BRA `(.L_x_1215) ;  /* 0x0000000400189947 */ /* 0x000fec0003800000 */
[----:B------:R-:W-:Y:S01]  /*0eb0*/  IMAD.WIDE.U32 R14, R7, 0x4, RZ ;  /* 0x00000004070e7825 */ /* 0x000fe200078e00ff */
[----:B------:R-:W-:-:S03]  /*0ec0*/  LOP3.LUT R6, R0, 0x7ffffff0, RZ, 0xc0, !PT ;  /* 0x7ffffff000067812 */ /* 0x000fc600078ec0ff */
[----:B------:R-:W-:Y:S01]  /*0ed0*/  VIADD R12, R7, 0x480 ;  /* 0x00000480070c7836 */ /* 0x000fe20000000000 */
[----:B------:R-:W-:Y:S01]  /*0ee0*/  LOP3.LUT R13, R14, 0x1000, RZ, 0xfc, !PT ;  /* 0x000010000e0d7812 */ /* 0x000fe200078efcff */
[----:B------:R-:W-:-:S07]  /*0ef0*/  IMAD.MOV R14, RZ, RZ, -R6 ;  /* 0x000000ffff0e7224 */ /* 0x000fce00078e0a06 */
.L_x_1216:
[----:B------:R-:W-:-:S05]  /*0f00*/  IADD3 R10, P1, PT, R13, R4, RZ ;  /* 0x000000040d0a7210 */ /* 0x000fca0007f3e0ff */
[----:B0-----:R-:W-:-:S05]  /*0f10*/  IMAD.X R11, R15, 0x1, R5, P1 ;  /* 0x000000010f0b7824 */ /* 0x001fca00008e0605 */
[----:B------:R-:W2:Y:S01]  /*0f20*/  LDG.E R16, desc[UR4][R10.64+-0x1000] ;  /* 0xfff000040a107981 */ /* 0x000ea2000c1e1900 */
[----:B------:R-:W-:-:S05]  /*0f30*/  IADD3 R8, P1, PT, R13, R2, RZ ;  /* 0x000000020d087210 */ /* 0x000fca0007f3e0ff */
[----:B------:R-:W-:Y:S01]  /*0f40*/  IMAD.X R9, R15, 0x1, R3, P1 ;  /* 0x000000010f097824 */ /* 0x000fe200008e0603 */
[----:B--2---:R-:W-:-:S05]  /*0f50*/  I2FP.F32.S32 R17, R16 ;  /* 0x0000001000117245 */ /* 0x004fca0000201400 */
[----:B------:R0:W-:Y:S04]  /*0f60*/  STG.E desc[UR4][R8.64+-0x1000], R17 ;  /* 0xfff0001108007986 */ /* 0x0001e8000c101904 */
[----:B------:R-:W2:Y:S02]  /*0f70*/  LDG.E R16, desc[UR4][R10.64+-0xe00] ;  /* 0xfff200040a107981 */ /* 0x000ea4000c1e1900 */
[----:B--2---:R-:W-:-:S05]  /*0f80*/  I2FP.F32.S32 R19, R16 ;  /* 0x0000001000137245 */ /* 0x004fca0000201400 */
[----:B------:R-:W-:Y:S04]  /*0f90*/  STG.E desc[UR4][R8.64+-0xe00], R19 ;  /* 0xfff2001308007986 */ /* 0x000fe8000c101904 */
[----:B------:R-:W2:Y:S02]  /*0fa0*/  LDG.E R16, desc[UR4][R10.64+-0xc00] ;  /* 0xfff400040a107981 */ /* 0x000ea4000c1e1900 */
[----:B--2---:R-:W-:-:S05]  /*0fb0*/  I2FP.F32.S32 R21, R16 ;  /* 0x0000001000157245 */ /* 0x004fca0000201400 */
[----:B------:R1:W-:Y:S04]  /*0fc0*/  STG.E desc[UR4][R8.64+-0xc00], R21 ;  /* 0xfff4001508007986 */ /* 0x0003e8000c101904 */
[----:B------:R-:W2:Y:S02]  /*0fd0*/  LDG.E R16, desc[UR4][R10.64+-0xa00] ;  /* 0xfff600040a107981 */ /* 0x000ea4000c1e1900 */
[----:B--2---:R-:W-:-:S05]  /*0fe0*/  I2FP.F32.S32 R23, R16 ;  /* 0x0000001000177245 */ /* 0x004fca0000201400 */
[----:B------:R2:W-:Y:S04]  /*0ff0*/  STG.E desc[UR4][R8.64+-0xa00], R23 ;  /* 0xfff6001708007986 */ /* 0x0005e8000c101904 */
[----:B------:R-:W0:Y:S02]  /*1000*/  LDG.E R16, desc[UR4][R10.64+-0x800] ;  /* 0xfff800040a107981 */ /* 0x000e24000c1e1900 */
[----:B0-----:R-:W-:-:S05]  /*1010*/  I2FP.F32.S32 R17, R16 ;  /* 0x0000001000117245 */ /* 0x001fca0000201400 */
[----:B------:R0:W-:Y:S04]  /*1020*/  STG.E desc[UR4][R8.64+-0x800], R17 ;  /* 0xfff8001108007986 */ /* 0x0001e8000c101904 */
[----:B------:R-:W3:Y:S02]  /*1030*/  LDG.E R16, desc[UR4][R10.64+-0x600] ;  /* 0xfffa00040a107981 */ /* 0x000ee4000c1e1900 */
[----:B---3--:R-:W-:-:S05]  /*1040*/  I2FP.F32.S32 R25, R16 ;  /* 0x0000001000197245 */ /* 0x008fca0000201400 */
[----:B------:R3:W-:Y:S04]  /*1050*/  STG.E desc[UR4][R8.64+-0x600], R25 ;  /* 0xfffa001908007986 */ /* 0x0007e8000c101904 */
[----:B------:R-:W1:Y:S02]  /*1060*/  LDG.E R16, desc[UR4][R10.64+-0x400] ;  /* 0xfffc00040a107981 */ /* 0x000e64000c1e1900 */
[----:B-1----:R-:W-:-:S05]  /*1070*/  I2FP.F32.S32 R21, R16 ;  /* 0x0000001000157245 */ /* 0x002fca0000201400 */
[----:B------:R1:W-:Y:S04]  /*1080*/  STG.E desc[UR4][R8.64+-0x400], R21 ;  /* 0xfffc001508007986 */ /* 0x0003e8000c101904 */
[----:B------:R-:W2:Y:S01]  /*1090*/  LDG.E R16, desc[UR4][R10.64+-0x200] ;  /* 0xfffe00040a107981 */ /* 0x000ea2000c1e1900 */
[----:B------:R-:W-:Y:S02]  /*10a0*/  IMAD.MOV.U32 R18, RZ, RZ, 0x600 ;  /* 0x00000600ff127424 */ /* 0x000fe400078e00ff */
[----:B------:R-:W-:Y:S01]  /*10b0*/  IMAD.MOV.U32 R19, RZ, RZ, 0x0 ;  /* 0x00000000ff137424 */ /* 0x000fe200078e00ff */
[----:B--2---:R-:W-:-:S05]  /*10c0*/  I2FP.F32.S32 R23, R16 ;  /* 0x0000001000177245 */ /* 0x004fca0000201400 */
[----:B------:R2:W-:Y:S04]  /*10d0*/  STG.E desc[UR4][R8.64+-0x200], R23 ;  /* 0xfffe001708007986 */ /* 0x0005e8000c101904 */
[----:B------:R-:W3:Y:S01]  /*10e0*/  LDG.E R22, desc[UR4][R10.64] ;  /* 0x000000040a167981 */ /* 0x000ee2000c1e1900 */
[----:B------:R-:W-:-:S03]  /*10f0*/  IMAD.WIDE R18, R12, 0x4, R18 ;  /* 0x000000040c127825 */ /* 0x000fc600078e0212 */
[----:B------:R-:W-:-:S05]  /*1100*/  IADD3 R16, P1, PT, R18, R4, RZ ;  /* 0x0000000412107210 */ /* 0x000fca0007f3e0ff */
[----:B0-----:R-:W-:Y:S01]  /*1110*/  IMAD.X R17, R19, 0x1, R5, P1 ;  /* 0x0000000113117824 */ /* 0x001fe200008e0605 */
[----:B---3--:R-:W-:-:S05]  /*1120*/  I2FP.F32.S32 R25, R22 ;  /* 0x0000001600197245 */ /* 0x008fca0000201400 */
[----:B------:R0:W-:Y:S04]  /*1130*/  STG.E desc[UR4][R8.64], R25 ;  /* 0x0000001908007986 */ /* 0x0001e8000c101904 */
[----:B-1----:R-:W3:Y:S01]  /*1140*/  LDG.E R21, desc[UR4][R16.64+-0x600] ;  /* 0xfffa000410157981 */ /* 0x002ee2000c1e1900 */
[----:B------:R-:W-:-:S05]  /*1150*/  IADD3 R18, P1, PT, R18, R2, RZ ;  /* 0x0000000212127210 */ /* 0x000fca0007f3e0ff */
[----:B------:R-:W-:Y:S01]  /*1160*/  IMAD.X R19, R19, 0x1, R3, P1 ;  /* 0x0000000113137824 */ /* 0x000fe200008e0603 */
[----:B---3--:R-:W-:-:S05]  /*1170*/  I2FP.F32.S32 R21, R21 ;  /* 0x0000001500157245 */ /* 0x008fca0000201400 */
[----:B------:R1:W-:Y:S04]  /*1180*/  STG.E desc[UR4][R18.64+-0x600], R21 ;  /* 0xfffa001512007986 */ /* 0x0003e8000c101904 */
[----:B------:R-:W3:Y:S02]  /*1190*/  LDG.E R10, desc[UR4][R16.64+-0x400] ;  /* 0xfffc0004100a7981 */ /* 0x000ee4000c1e1900 */
[----:B---3--:R-:W-:-:S05]  /*11a0*/  I2FP.F32.S32 R11, R10 ;  /* 0x0000000a000b7245 */ /* 0x008fca0000201400 */
[----:B------:R3:W-:Y:S04]  /*11b0*/  STG.E desc[UR4][R18.64+-0x400], R11 ;  /* 0xfffc000b12007986 */ /* 0x0007e8000c101904 */
[----:B------:R-:W2:Y:S02]  /*11c0*/  LDG.E R10, desc[UR4][R16.64+-0x200] ;  /* 0xfffe0004100a7981 */ /* 0x000ea4000c1e1900 */
[----:B--2---:R-:W-:-:S05]  /*11d0*/  I2FP.F32.S32 R23, R10 ;  /* 0x0000000a00177245 */ /* 0x004fca0000201400 */
[----:B------:R2:W-:Y:S04]  /*11e0*/  STG.E desc[UR4][R18.64+-0x200], R23 ;  /* 0xfffe001712007986 */ /* 0x0005e8000c101904 */
[----:B0-----:R-:W4:Y:S02]  /*11f0*/  LDG.E R8, desc[UR4][R16.64] ;  /* 0x0000000410087981 */ /* 0x001f24000c1e1900 */
[----:B----4-:R-:W-:-:S05]  /*1200*/  I2FP.F32.S32 R9, R8 ;  /* 0x0000000800097245 */ /* 0x010fca0000201400 */
[----:B------:R0:W-:Y:S04]  /*1210*/  STG.E desc[UR4][R18.64], R9 ;  /* 0x0000000912007986 */ /* 0x0001e8000c101904 */
[----:B------:R-:W1:Y:S02]  /*1220*/  LDG.E R8, desc[UR4][R16.64+0x200] ;  /* 0x0002000410087981 */ /* 0x000e64000c1e1900 */
[----:B-1----:R-:W-:-:S05]  /*1230*/  I2FP.F32.S32 R21, R8 ;  /* 0x0000000800157245 */ /* 0x002fca0000201400 */
[----:B------:R0:W-:Y:S04]  /*1240*/  STG.E desc[UR4][R18.64+0x200], R21 ;  /* 0x0002001512007986 */ /* 0x0001e8000c101904 */
[----:B------:R-:W3:Y:S02]  /*1250*/  LDG.E R8, desc[UR4][R16.64+0x400] ;  /* 0x0004000410087981 */ /* 0x000ee4000c1e1900 */
[----:B---3--:R-:W-:-:S05]  /*1260*/  I2FP.F32.S32 R11, R8 ;  /* 0x00000008000b7245 */ /* 0x008fca0000201400 */
[----:B------:R0:W-:Y:S04]  /*1270*/  STG.E desc[UR4][R18.64+0x400], R11 ;  /* 0x0004000b12007986 */ /* 0x0001e8000c101904 */
[----:B------:R-:W2:Y:S01]  /*1280*/  LDG.E R8, desc[UR4][R16.64+0x600] ;  /* 0x0006000410087981 */ /* 0x000ea2000c1e1900 */
[----:B------:R-:W-:Y:S01]  /*1290*/  VIADD R14, R14, 0x10 ;  /* 0x000000100e0e7836 */ /* 0x000fe20000000000 */
[----:B------:R-:W-:Y:S01]  /*12a0*/  IADD3 R13, P2, PT, R13, 0x2000, RZ ;  /* 0x000020000d0d7810 */ /* 0x000fe20007f5e0ff */
[----:B------:R-:W-:-:S03]  /*12b0*/  VIADD R12, R12, 0x800 ;  /* 0x000008000c0c7836 */ /* 0x000fc60000000000 */
[----:B------:R-:W-:Y:S01]  /*12c0*/  ISETP.NE.AND P1, PT, R14, RZ, PT ;  /* 0x000000ff0e00720c */ /* 0x000fe20003f25270 */
[----:B------:R-:W-:Y:S01]  /*12d0*/  IMAD.X R15, RZ, RZ, R15, P2 ;  /* 0x000000ffff0f7224 */ /* 0x000fe200010e060f */
[----:B--2---:R-:W-:-:S05]  /*12e0*/  I2FP.F32.S32 R23, R8 ;  /* 0x0000000800177245 */ /* 0x004fca0000201400 */
[----:B------:R0:W-:Y:S06]  /*12f0*/  STG.E desc[UR4][R18.64+0x600], R23 ;  /* 0x0006001712007986 */ /* 0x0001ec000c101904 */
[----:B------:R-:W-:Y:S05]  /*1300*/  @P1 BRA `(.L_x_1216) ;  /* 0xfffffff800fc1947 */ /* 0x000fea000383ffff */
.L_x_1215:
[----:B------:R-:W-:Y:S05]  /*1310*/  @!P0 EXIT ;  /* 0x000000000000894d */ /* 0x000fea0003800000 */
[----:B------:R-:W-:Y:S02]  /*1320*/  ISETP.GE.U32.AND P0, PT, R20, 0x8, PT ;  /* 0x000000081400780c */ /* 0x000fe40003f06070 */
[----:B------:R-:W-:-:S04]  /*1330*/  LOP3.LUT R14, R0, 0x7, RZ, 0xc0, !PT ;  /* 0x00000007000e7812 */ /* 0x000fc800078ec0ff */
[----:B------:R-:W-:-:S07]  /*1340*/  ISETP.NE.AND P1, PT, R14, RZ, PT ;  /* 0x000000ff0e00720c */ /* 0x000fce0003f25270 */
[----:B------:R-:W-:Y:S06]  /*1350*/  @!P0 BRA `(.L_x_1217) ;  /* 0x0000000000708947 */ /* 0x000fec0003800000 */
[----:B0-----:R-:W-:-:S04]  /*1360*/  IMAD R11, R6, 0x80, R7 ;  /* 0x00000080060b7824 */ /* 0x001fc800078e0207 */
[----:B------:R-:W-:-:S05]  /*1370*/  IMAD.WIDE R8, R11, 0x4, R4 ;  /* 0x000000040b087825 */ /* 0x000fca00078e0204 */
[----:B------:R-:W2:Y:S01]  /*1380*/  LDG.E R12, desc[UR4][R8.64] ;  /* 0x00000004080c7981 */ /* 0x000ea2000c1e1900 */
[----:B------:R-:W-:Y:S01]  /*1390*/  IMAD.WIDE R10, R11, 0x4, R2 ;  /* 0x000000040b0a7825 */ /* 0x000fe200078e0202 */
[----:B--2---:R-:W-:-:S05]  /*13a0*/  I2FP.F32.S32 R13, R12 ;  /* 0x0000000c000d7245 */ /* 0x004fca0000201400 */
[----:B------:R0:W-:Y:S04]  /*13b0*/  STG.E desc[UR4][R10.64], R13 ;  /* 0x0000000d0a007986 */ /* 0x0001e8000c101904 */
[----:B------:R-:W2:Y:S02]  /*13c0*/  LDG.E R12, desc[UR4][R8.64+0x200] ;  /* 0x00020004080c7981 */ /* 0x000ea4000c1e1900 */
[----:B--2---:R-:W-:-:S05]  /*13d0*/  I2FP.F32.S32 R15, R12 ;  /* 0x0000000c000f7245 */ /* 0x004fca0000201400 */
[----:B------:R1:W-:Y:S04]  /*13e0*/  STG.E desc[UR4][R10.64+0x200], R15 ;  /* 0x0002000f0a007986 */ /* 0x0003e8000c101904 */
[----:B------:R-:W2:Y:S02]  /*13f0*/  LDG.E R12, desc[UR4][R8.64+0x400] ;  /* 0x00040004080c7981 */ /* 0x000ea4000c1e1900 */
[----:B--2---:R-:W-:-:S05]  /*1400*/  I2FP.F32.S32 R17, R12 ;  /* 0x0000000c00117245 */ /* 0x004fca0000201400 */
[----:B------:R2:W-:Y:S04]  /*1410*/  STG.E desc[UR4][R10.64+0x400], R17 ;  /* 0x000400110a007986 */ /* 0x0005e8000c101904 */
[----:B------:R-:W3:Y:S02]  /*1420*/  LDG.E R12, desc[UR4][R8.64+0x600] ;  /* 0x00060004080c7981 */ /* 0x000ee4000c1e1900 */
[----:B---3--:R-:W-:-:S05]  /*1430*/  I2FP.F32.S32 R19, R12 ;  /* 0x0000000c00137245 */ /* 0x008fca0000201400 */
[----:B------:R3:W-:Y:S04]  /*1440*/  STG.E desc[UR4][R10.64+0x600], R19 ;  /* 0x000600130a007986 */ /* 0x0007e8000c101904 */
[----:B------:R-:W0:Y:S02]  /*1450*/  LDG.E R12, desc[UR4][R8.64+0x800] ;  /* 0x00080004080c7981 */ /* 0x000e24000c1e1900 */
[----:B0-----:R-:W-:-:S05]  /*1460*/  I2FP.F32.S32 R13, R12 ;  /* 0x0000000c000d7245 */ /* 0x001fca0000201400 */
[----:B------:R4:W-:Y:S04]  /*1470*/  STG.E desc[UR4][R10.64+0x800], R13 ;  /* 0x0008000d0a007986 */ /* 0x0009e8000c101904 */
[----:B------:R-:W1:Y:S02]  /*1480*/  LDG.E R12, desc[UR4][R8.64+0xa00] ;  /* 0x000a0004080c7981 */ /* 0x000e64000c1e1900 */
[----:B-1----:R-:W-:-:S05]  /*1490*/  I2FP.F32.S32 R15, R12 ;  /* 0x0000000c000f7245 */ /* 0x002fca0000201400 */
[----:B------:R4:W-:Y:S04]  /*14a0*/  STG.E desc[UR4][R10.64+0xa00], R15 ;  /* 0x000a000f0a007986 */ /* 0x0009e8000c101904 */
[----:B------:R-:W2:Y:S02]  /*14b0*/  LDG.E R12, desc[UR4][R8.64+0xc00] ;  /* 0x000c0004080c7981 */ /* 0x000ea4000c1e1900 */
[----:B--2---:R-:W-:-:S05]  /*14c0*/  I2FP.F32.S32 R17, R12 ;  /* 0x0000000c00117245 */ /* 0x004fca0000201400 */
[----:B------:R4:W-:Y:S04]  /*14d0*/  STG.E desc[UR4][R10.64+0xc00], R17 ;  /* 0x000c00110a007986 */ /* 0x0009e8000c101904 */
[----:B------:R-:W3:Y:S01]  /*14e0*/  LDG.E R12, desc[UR4][R8.64+0xe00] ;  /* 0x000e0004080c7981 */ /* 0x000ee2000c1e1900 */
[----:B------:R-:W-:Y:S01]  /*14f0*/  VIADD R6, R6, 0x8 ;  /* 0x0000000806067836 */ /* 0x000fe20000000000 */
[----:B---3--:R-:W-:-:S05]  /*1500*/  I2FP.F32.S32 R19, R12 ;  /* 0x0000000c00137245 */ /* 0x008fca0000201400 */
[----:B------:R4:W-:Y:S02]  /*1510*/  STG.E desc[UR4][R10.64+0xe00], R19 ;  /* 0x000e00130a007986 */ /* 0x0009e4000c101904 */
.L_x_1217:
[----:B------:R-:W-:Y:S05]  /*1520*/  @!P1 EXIT ;  /* 0x000000000000994d */ /* 0x000fea0003800000 */
[----:B------:R-:W-:Y:S02]  /*1530*/  ISETP.GE.U32.AND P0, PT, R14, 0x4, PT ;  /* 0x000000040e00780c */ /* 0x000fe40003f06070 */
[----:B------:R-:W-:-:S04]  /*1540*/  LOP3.LUT R12, R0, 0x3, RZ, 0xc0, !PT ;  /* 0x00000003000c7812 */ /* 0x000fc800078ec0ff */
[----:B------:R-:W-:-:S07]  /*1550*/  ISETP.NE.AND P1, PT, R12, RZ, PT ;  /* 0x000000ff0c00720c */ /* 0x000fce0003f25270 */
[----:B------:R-:W-:Y:S06]  /*1560*/  @!P0 BRA `(.L_x_1218) ;  /* 0x0000000000408947 */ /* 0x000fec0003800000 */
[----:B0-----:R-:W-:-:S04]  /*1570*/  IMAD R9, R6, 0x80, R7 ;  /* 0x0000008006097824 */ /* 0x001fc800078e0207 */
[----:B----4-:R-:W-:-:S05]  /*1580*/  IMAD.WIDE R10, R9, 0x4, R4 ;  /* 0x00000004090a7825 */ /* 0x010fca00078e0204 */
        /* <DEDUP_REMOVED lines=10> */
[----:B------:R-:W2:Y:S01]  /*1630*/  LDG.E R0, desc[UR4][R10.64+0x600] ;  /* 0x000600040a007981 */ /* 0x000ea2000c1e1900 */
[----:B------:R-:W-:Y:S01]  /*1640*/  VIADD R6, R6, 0x4 ;  /* 0x0000000406067836 */ /* 0x000fe20000000000 */
[----:B--2---:R-:W-:-:S05]  /*1650*/  I2FP.F32.S32 R19, R0 ;  /* 0x0000000000137245 */ /* 0x004fca0000201400 */
[----:B------:R1:W-:Y:S02]  /*1660*/  STG.E desc[UR4][R8.64+0x600], R19 ;  /* 0x0006001308007986 */ /* 0x0003e4000c101904 */
.L_x_1218:
[----:B------:R-:W-:Y:S05]  /*1670*/  @!P1 EXIT ;  /* 0x000000000000994d */ /* 0x000fea0003800000 */
[----:B0---4-:R-:W-:Y:S02]  /*1680*/  IMAD R11, R6, 0x80, R7 ;  /* 0x00000080060b7824 */ /* 0x011fe400078e0207 */
[----:B------:R-:W-:-:S07]  /*1690*/  IMAD.MOV R0, RZ, RZ, -R12 ;  /* 0x000000ffff007224 */ /* 0x000fce00078e0a0c */
.L_x_1219:
[----:B-1----:R-:W-:-:S06]  /*16a0*/  IMAD.WIDE R8, R11, 0x4, R4 ;  /* 0x000000040b087825 */ /* 0x002fcc00078e0204 */
[----:B------:R-:W2:Y:S01]  /*16b0*/  LDG.E R8, desc[UR4][R8.64] ;  /* 0x0000000408087981 */ /* 0x000ea2000c1e1900 */
[----:B------:R-:W-:Y:S02]  /*16c0*/  VIADD R0, R0, 0x1 ;  /* 0x0000000100007836 */ /* 0x000fe40000000000 */
[----:B0-----:R-:W-:-:S03]  /*16d0*/  IMAD.WIDE R6, R11, 0x4, R2 ;  /* 0x000000040b067825 */ /* 0x001fc600078e0202 */
[----:B------:R-:W-:Y:S02]  /*16e0*/  ISETP.NE.AND P0, PT, R0, RZ, PT ;  /* 0x000000ff0000720c */ /* 0x000fe40003f05270 */
[----:B--2---:R-:W-:-:S05]  /*16f0*/  I2FP.F32.S32 R13, R8 ;  /* 0x00000008000d7245 */ /* 0x004fca0000201400 */
[----:B------:R0:W-:Y:S06]  /*1700*/  STG.E desc[UR4][R6.64], R13 ;  /* 0x0000000d06007986 */ /* 0x0001ec000c101904 */
[----:B------:R-:W-:Y:S05]  /*1710*/  @!P0 EXIT ;  /* 0x000000000000894d */ /* 0x000fea0003800000 */
[----:B------:R-:W-:Y:S01]  /*1720*/  VIADD R11, R11, 0x80 ;  /* 0x000000800b0b7836 */ /* 0x000fe20000000000 */
[----:B------:R-:W-:Y:S06]  /*1730*/  BRA `(.L_x_1219) ;  /* 0xfffffffc00d87947 */ /* 0x000fec000383ffff */
.L_x_1220:
        /* <DEDUP_REMOVED lines=12> */
.L_x_1770:


//--------------------- .text._ZN3cub18CUB_300001_SM_10006detail9transform16transform_kernelINS2_10policy_hubILb1EN4cuda3std3__45tupleIJN6thrust24THRUST_300001_SM_1000_NS7pointerIiNSA_8cuda_cub3tagENSA_11use_defaultESE_EEEEEE10policy1000EiNS7_10__identityENSA_10device_ptrIfEEJPiEEEvT0_iT1_T2_DpNS2_10kernel_argIT3_EE --------------------------
	.section	.text._ZN3cub18CUB_300001_SM_10006detail9transform16transform_kernelINS2_10policy_hubILb1EN4cuda3std3__45tupleIJN6thrust24THRUST_300001_SM_1000_NS7pointerIiNSA_8cuda_cub3tagENSA_11use_defaultESE_EEEEEE10policy1000EiNS7_10__identityENSA_10device_ptrIfEEJPiEEEvT0_iT1_T2_DpNS2_10kernel_argIT3_EE,"ax",@progbits
	.align	128
        .global         _ZN3cub18CUB_300001_SM_10006detail9transform16transform_kernelINS2_10policy_hubILb1EN4cuda3std3__45tupleIJN6thrust24THRUST_300001_SM_1000_NS7pointerIiNSA_8cuda_cub3tagENSA_11use_defaultESE_EEEEEE10policy1000EiNS7_10__identityENSA_10device_ptrIfEEJPiEEEvT0_iT1_T2_DpNS2_10kernel_argIT3_EE
        .type           _ZN3cub18CUB_300001_SM_10006detail9transform16transform_kernelINS2_10policy_hubILb1EN4cuda3std3__45tupleIJN6thrust24THRUST_300001_SM_1000_NS7pointerIiNSA_8cuda_cub3tagENSA_11use_defaultESE_EEEEEE10policy1000EiNS7_10__identityENSA_10device_ptrIfEEJPiEEEvT0_iT1_T2_DpNS2_10kernel_argIT3_EE,@function
        .size           _ZN3cub18CUB_300001_SM_10006detail9transform16transform_kernelINS2_10policy_hubILb1EN4cuda3std3__45tupleIJN6thrust24THRUST_300001_SM_1000_NS7pointerIiNSA_8cuda_cub3tagENSA_11use_defaultESE_EEEEEE10policy1000EiNS7_10__identityENSA_10device_ptrIfEEJPiEEEvT0_iT1_T2_DpNS2_10kernel_argIT3_EE,(.L_x_1771 - _ZN3cub18CUB_300001_SM_10006detail9transform16transform_kernelINS2_10policy_hubILb1EN4cuda3std3__45tupleIJN6thrust24THRUST_300001_SM_1000_NS7pointerIiNSA_8cuda_cub3tagENSA_11use_defaultESE_EEEEEE10policy1000EiNS7_10__identityENSA_10device_ptrIfEEJPiEEEvT0_iT1_T2_DpNS2_10kernel_argIT3_EE)
        .other          _ZN3cub18CUB_300001_SM_10006detail9transform16transform_kernelINS2_10policy_hubILb1EN4cuda3std3__45tupleIJN6thrust24THRUST_300001_SM_1000_NS7pointerIiNSA_8cuda_cub3tagENSA_11use_defaultESE_EEEEEE10policy1000EiNS7_10__identityENSA_10device_ptrIfEEJPiEEEvT0_iT1_T2_DpNS2_10kernel_argIT3_EE,@"STO_CUDA_ENTRY STV_DEFAULT"
_ZN3cub18CUB_300001_SM_10006detail9transform16transform_kernelINS2_10policy_hubILb1EN4cuda3std3__45tupleIJN6thrust24THRUST_300001_SM_1000_NS7pointerIiNSA_8cuda_cub3tagENSA_11use_defaultESE_EEEEEE10policy1000EiNS7_10__identityENSA_10device_ptrIfEEJPiEEEvT0_iT1_T2_DpNS2_10kernel_argIT3_EE:
.text._ZN3cub18CUB_300001_SM_10006detail9transform16transform_kernelINS2_10policy_hubILb1EN4cuda3std3__45tupleIJN6thrust24THRUST_300001_SM_1000_NS7pointerIiNSA_8cuda_cub3tagENSA_11use_defaultESE_EEEEEE10policy1000EiNS7_10__identityENSA_10device_ptrIfEEJPiEEEvT0_iT1_T2_DpNS2_10kernel_argIT3_EE:
[----:B------:R-:W-:Y:S08]  /*0000*/  LDC R1, c[0x0][0x37c] ;  /* 0x0000df00ff017b82 */ /* 0x000ff00000000800 */
[----:B------:R-:W0:Y:S01]  /*0010*/  LDC.64 R8, c[0x0][0x380] ;  /* 0x0000e000ff087b82 */ /* 0x000e220000000a00 */
[----:B------:R-:W1:Y:S01]  /*0020*/  S2R R0, SR_TID.X ;  /* 0x0000000000007919 */ /* 0x000e620000002100 */
[----:B------:R-:W2:Y:S01]  /*0030*/  LDCU.64 UR6, c[0x0][0x358] ;  /* 0x00006b00ff0677ac */ /* 0x000ea20008000a00 */
[----:B------:R-:W-:Y:S05]  /*0040*/  BSSY.RECONVERGENT B0, `(.L_x_1221) ;  /* 0x0000016000007945 */ /* 0x000fea0003800200 */
[----:B------:R-:W3:Y:S08]  /*0050*/  S2UR UR4, SR_CTAID.X ;  /* 0x00000000000479c3 */ /* 0x000ef00000002500 */
[----:B------:R-:W4:Y:S01]  /*0060*/  LDC.64 R2, c[0x0][0x398] ;  /* 0x0000e600ff027b82 */ /* 0x000f220000000a00 */
[----:B0-----:R-:W-:-:S07]  /*0070*/  IMAD.SHL.U32 R7, R9, 0x80, RZ ;  /* 0x0000008009077824 */ /* 0x001fce00078e00ff */
[----:B------:R-:W0:Y:S01]  /*0080*/  LDC.64 R4, c[0x0][0x390] ;  /* 0x0000e400ff047b82 */ /* 0x000e220000000a00 */
[----:B---3--:R-:W-:Y:S02]  /*0090*/  IMAD R13, R7, UR4, RZ ;  /* 0x00000004070d7c24 */ /* 0x008fe4000f8e02ff */
[----:B-1----:R-:W-:Y:S02]  /*00a0*/  IMAD.SHL.U32 R15, R0, 0x80, RZ ;  /* 0x00000080000f7824 */ /* 0x002fe400078e00ff */
[----:B------:R-:W-:-:S05]  /*00b0*/  IMAD.IADD R8, R8, 0x1, -R13 ;  /* 0x0000000108087824 */ /* 0x000fca00078e0a0d */
[CC--:B------:R-:W-:Y:S02]  /*00c0*/  VIMNMX R6, PT, PT, R7.reuse, R8.reuse, PT ;  /* 0x0000000807067248 */ /* 0x0c0fe40003fe0100 */
[----:B------:R-:W-:-:S03]  /*00d0*/  ISETP.GT.AND P0, PT, R7, R8, PT ;  /* 0x000000080700720c */ /* 0x000fc60003f04270 */
[----:B------:R-:W-:-:S05]  /*00e0*/  IMAD.SHL.U32 R12, R6, 0x4, RZ ;  /* 0x00000004060c7824 */ /* 0x000fca00078e00ff */
[----:B------:R-:W-:-:S13]  /*00f0*/  ISETP.GE.AND P1, PT, R15, R12, PT ;  /* 0x0000000c0f00720c */ /* 0x000fda0003f26270 */
[----:B--2-4-:R-:W-:Y:S05]  /*0100*/  @P1 BRA `(.L_x_1222) ;  /* 0x0000000000241947 */ /* 0x014fea0003800000 */
[----:B------:R-:W1:Y:S02]  /*0110*/  LDC.64 R10, c[0x0][0x398] ;  /* 0x0000e600ff0a7b82 */ /* 0x000e640000000a00 */
[----:B-1----:R-:W-:-:S04]  /*0120*/  IMAD.WIDE.U32 R10, R0, 0x80, R10 ;  /* 0x00000080000a7825 */ /* 0x002fc800078e000a */
[----:B------:R-:W-:-:S07]  /*0130*/  IMAD.WIDE R10, R13, 0x4, R10 ;  /* 0x000000040d0a7825 */ /* 0x000fce00078e020a */
.L_x_1223:
[----:B------:R-:W-:Y:S01]  /*0140*/  VIADD R15, R15, 0x4000 ;  /* 0x000040000f0f7836 */ /* 0x000fe20000000000 */
[----:B------:R1:W-:Y:S04]  /*0150*/  CCTL.E.PF2 [R10] ;  /* 0x000000000a00798f */ /* 0x0003e80000800100 */
[----:B------:R-:W-:Y:S02]  /*0160*/  ISETP.GE.AND P1, PT, R15, R12, PT ;  /* 0x0000000c0f00720c */ /* 0x000fe40003f26270 */
[----:B-1----:R-:W-:-:S05]  /*0170*/  IADD3 R10, P2, PT, R10, 0x4000, RZ ;  /* 0x000040000a0a7810 */ /* 0x002fca0007f5e0ff */
[----:B------:R-:W-:-:S06]  /*0180*/  IMAD.X R11, RZ, RZ, R11, P2 ;  /* 0x000000ffff0b7224 */ /* 0x000fcc00010e060b */
[----:B------:R-:W-:Y:S05]  /*0190*/  @!P1 BRA `(.L_x_1223) ;  /* 0xfffffffc00e89947 */ /* 0x000fea000383ffff */
.L_x_1222:
[----:B------:R-:W-:Y:S05]  /*01a0*/  BSYNC.RECONVERGENT B0 ;  /* 0x0000000000007941 */ /* 0x000fea0003800200 */
.L_x_1221:
[----:B------:R-:W-:-:S04]  /*01b0*/  IMAD.WIDE R2, R13, 0x4, R2 ;  /* 0x000000040d027825 */ /* 0x000fc800078e0202 */
[----:B0-----:R-:W-:Y:S01]  /*01c0*/  IMAD.WIDE R4, R13, 0x4, R4 ;  /* 0x000000040d047825 */ /* 0x001fe200078e0204 */
[----:B------:R-:W-:Y:S06]  /*01d0*/  @P0 BRA `(.L_x_1224) ;  /* 0x0000000800440947 */ /* 0x000fec0003800000 */
        /* <DEDUP_REMOVED lines=12> */
.L_x_1226:
        /* <DEDUP_REMOVED lines=36> */
[----:B------:R-:W1:Y:S01]  /*04e0*/  LDG.E R14, desc[UR6][R16.64+-0x600] ;  /* 0xfffa0006100e7981 */ /* 0x000e62000c1e1900 */
[----:B------:R-:W-:-:S05]  /*04f0*/  IADD3 R18, P1, PT, R4, R18, RZ ;  /* 0x0000001204127210 */ /* 0x000fca0007f3e0ff */
[----:B------:R-:W-:Y:S01]  /*0500*/  IMAD.X R19, R5, 0x1, R19, P1 ;  /* 0x0000000105137824 */ /* 0x000fe200008e0613 */
[----:B-1----:R-:W-:-:S05]  /*0510*/  I2FP.F32.S32 R21, R14 ;  /* 0x0000000e00157245 */ /* 0x002fca0000201400 */
        /* <DEDUP_REMOVED lines=25> */
.L_x_1225:
[----:B------:R-:W-:Y:S05]  /*06b0*/  @!P0 EXIT ;  /* 0x000000000000894d */ /* 0x000fea0003800000 */
[----:B------:R-:W1:Y:S01]  /*06c0*/  LDCU UR4, c[0x0][0x384] ;  /* 0x00007080ff0477ac */ /* 0x000e620008000800 */
[----:B------:R-:W-:Y:S01]  /*06d0*/  ISETP.GE.U32.AND P0, PT, R20, 0x8, PT ;  /* 0x000000081400780c */ /* 0x000fe20003f06070 */
[----:B-1----:R-:W-:-:S06]  /*06e0*/  ULOP3.LUT UR5, UR4, 0x7, URZ, 0xc0, !UPT ;  /* 0x0000000704057892 */ /* 0x002fcc000f8ec0ff */
[----:B------:R-:W-:-:S06]  /*06f0*/  ISETP.NE.AND P1, PT, RZ, UR5, PT ;  /* 0x00000005ff007c0c */ /* 0x000fcc000bf25270 */
[----:B------:R-:W-:Y:S07]  /*0700*/  @!P0 BRA `(.L_x_1227) ;  /* 0x0000000000708947 */ /* 0x000fee0003800000 */
        /* <DEDUP_REMOVED lines=28> */
.L_x_1227:
[----:B------:R-:W-:Y:S05]  /*08d0*/  @!P1 EXIT ;  /* 0x000000000000994d */ /* 0x000fea0003800000 */
[----:B------:R-:W-:Y:S02]  /*08e0*/  UISETP.GE.U32.AND UP0, UPT, UR5, 0x4, UPT ;  /* 0x000000040500788c */ /* 0x000fe4000bf06070 */
[----:B------:R-:W-:-:S06]  /*08f0*/  ULOP3.LUT UR4, UR4, 0x3, URZ, 0xc0, !UPT ;  /* 0x0000000304047892 */ /* 0x000fcc000f8ec0ff */
[----:B------:R-:W-:Y:S01]  /*0900*/  ISETP.NE.AND P0, PT, RZ, UR4, PT ;  /* 0x00000004ff007c0c */ /* 0x000fe2000bf05270 */
[----:B------:R-:W-:-:S12]  /*0910*/  BRA.U !UP0, `(.L_x_1228) ;  /* 0x0000000108407547 */ /* 0x000fd8000b800000 */
[----:B0---4-:R-:W-:-:S04]  /*0920*/  IMAD R11, R7, 0x80, R0 ;  /* 0x00000080070b7824 */ /* 0x011fc800078e0200 */
        /* <DEDUP_REMOVED lines=15> */
.L_x_1228:
[----:B------:R-:W-:Y:S05]  /*0a20*/  @!P0 EXIT ;  /* 0x000000000000894d */ /* 0x000fea0003800000 */
[----:B01--4-:R-:W-:Y:S01]  /*0a30*/  IMAD R11, R7, 0x80, R0 ;  /* 0x00000080070b7824 */ /* 0x013fe200078e0200 */
[----:B------:R-:W-:-:S12]  /*0a40*/  UIADD3 UR4, UPT, UPT, -UR4, URZ, URZ ;  /* 0x000000ff04047290 */ /* 0x000fd8000fffe1ff */
.L_x_1229:
[----:B------:R-:W-:-:S06]  /*0a50*/  IMAD.WIDE R8, R11, 0x4, R2 ;  /* 0x000000040b087825 */ /* 0x000fcc00078e0202 */
[----:B------:R-:W2:Y:S01]  /*0a60*/  LDG.E R8, desc[UR6][R8.64] ;  /* 0x0000000608087981 */ /* 0x000ea2000c1e1900 */
[----:B0-----:R-:W-:Y:S01]  /*0a70*/  IMAD.WIDE R6, R11, 0x4, R4 ;  /* 0x000000040b067825 */ /* 0x001fe200078e0204 */
[----:B------:R-:W-:-:S03]  /*0a80*/  UIADD3 UR4, UPT, UPT, UR4, 0x1, URZ ;  /* 0x0000000104047890 */ /* 0x000fc6000fffe0ff */
[----:B------:R-:W-:Y:S01]  /*0a90*/  VIADD R11, R11, 0x80 ;  /* 0x000000800b0b7836 */ /* 0x000fe20000000000 */
[----:B------:R-:W-:Y:S01]  /*0aa0*/  UISETP.NE.AND UP0, UPT, UR4, URZ, UPT ;  /* 0x000000ff0400728c */ /* 0x000fe2000bf05270 */
[----:B--2---:R-:W-:-:S05]  /*0ab0*/  I2FP.F32.S32 R13, R8 ;  /* 0x00000008000d7245 */ /* 0x004fca0000201400 */
[----:B------:R0:W-:Y:S03]  /*0ac0*/  STG.E desc[UR6][R6.64], R13 ;  /* 0x0000000d06007986 */ /* 0x0001e6000c101906 */
[----:B------:R-:W-:Y:S05]  /*0ad0*/  BRA.U UP0, `(.L_x_1229) ;  /* 0xfffffffd00dc7547 */ /* 0x000fea000b83ffff */
[----:B------:R-:W-:Y:S05]  /*0ae0*/  EXIT ;  /* 0x000000000000794d */ /* 0x000fea0003800000 */
.L_x_1224:
[----:B------:R-:W-:-:S13]  /*0af0*/  ISETP.GE.AND P0, PT, R9, 0x1, PT ;  /* 0x000000010900780c */ /* 0x000fda0003f06270 */
[----:B------:R-:W-:Y:S05]  /*0b00*/  @!P0 EXIT ;  /* 0x000000000000894d */ /* 0x000fea0003800000 */
[C---:B------:R-:W-:Y:S01]  /*0b10*/  ISETP.GE.U32.AND P0, PT, R9.reuse, 0x8, PT ;  /* 0x000000080900780c */ /* 0x040fe20003f06070 */
[----:B------:R-:W-:Y:S01]  /*0b20*/  IMAD.MOV.U32 R7, RZ, RZ, RZ ;  /* 0x000000ffff077224 */ /* 0x000fe200078e00ff */
[----:B------:R-:W-:-:S11]  /*0b30*/  LOP3.LUT R20, R9, 0x7, RZ, 0xc0, !PT ;  /* 0x0000000709147812 */ /* 0x000fd600078ec0ff */
[----:B------:R-:W-:Y:S05]  /*0b40*/  @!P0 BRA `(.L_x_1230) ;  /* 0x0000000000d08947 */ /* 0x000fea0003800000 */
[----:B------:R-:W-:Y:S01]  /*0b50*/  LOP3.LUT R7, R9, 0x7ffffff8, RZ, 0xc0, !PT ;  /* 0x7ffffff809077812 */ /* 0x000fe200078ec0ff */
[----:B------:R-:W-:-:S07]  /*0b60*/  IMAD.MOV.U32 R12, RZ, RZ, RZ ;  /* 0x000000ffff0c7224 */ /* 0x000fce00078e00ff */
.L_x_1233:
[----:B0-----:R-:W-:-:S05]  /*0b70*/  IMAD R13, R12, 0x80, R0 ;  /* 0x000000800c0d7824 */ /* 0x001fca00078e0200 */
        /* <DEDUP_REMOVED lines=10> */
[----:B------:R-:W-:Y:S02]  /*0c20*/  VIADD R21, R13, 0x100 ;  /* 0x000001000d157836 */ /* 0x000fe40000000000 */
[----:B------:R-:W-:-:S03]  /*0c30*/  IMAD.WIDE R10, R11, 0x4, R4 ;  /* 0x000000040b0a7825 */ /* 0x000fc600078e0204 */
[----:B------:R-:W-:Y:S02]  /*0c40*/  ISETP.GE.AND P0, PT, R21, R6, PT ;  /* 0x000000061500720c */ /* 0x000fe40003f06270 */
[----:B--2---:R-:W-:-:S05]  /*0c50*/  @!P1 I2FP.F32.S32 R15, R18 ;  /* 0x00000012000f9245 */ /* 0x004fca0000201400 */
[----:B------:R1:W-:Y:S06]  /*0c60*/  @!P1 STG.E desc[UR6][R10.64], R15 ;  /* 0x0000000f0a009986 */ /* 0x0003ec000c101906 */
[----:B------:R-:W2:Y:S01]  /*0c70*/  @!P0 LDG.E R14, desc[UR6][R8.64+0x200] ;  /* 0x00020006080e8981 */ /* 0x000ea2000c1e1900 */
[----:B------:R-:W-:-:S05]  /*0c80*/  VIADD R21, R13, 0x180 ;  /* 0x000001800d157836 */ /* 0x000fca0000000000 */
[----:B------:R-:W-:Y:S02]  /*0c90*/  ISETP.GE.AND P1, PT, R21, R6, PT ;  /* 0x000000061500720c */ /* 0x000fe40003f26270 */
[----:B--2---:R-:W-:-:S05]  /*0ca0*/  @!P0 I2FP.F32.S32 R21, R14 ;  /* 0x0000000e00158245 */ /* 0x004fca0000201400 */
[----:B------:R-:W-:Y:S06]  /*0cb0*/  @!P0 STG.E desc[UR6][R10.64+0x200], R21 ;  /* 0x000200150a008986 */ /* 0x000fec000c101906 */
[----:B------:R-:W2:Y:S01]  /*0cc0*/  @!P1 LDG.E R14, desc[UR6][R8.64+0x400] ;  /* 0x00040006080e9981 */ /* 0x000ea2000c1e1900 */
[----:B0-----:R-:W-:-:S05]  /*0cd0*/  VIADD R17, R13, 0x200 ;  /* 0x000002000d117836 */ /* 0x001fca0000000000 */
[----:B------:R-:W-:Y:S02]  /*0ce0*/  ISETP.GE.AND P0, PT, R17, R6, PT ;  /* 0x000000061100720c */ /* 0x000fe40003f06270 */
[----:B--2---:R-:W-:-:S05]  /*0cf0*/  @!P1 I2FP.F32.S32 R17, R14 ;  /* 0x0000000e00119245 */ /* 0x004fca0000201400 */
[----:B------:R0:W-:Y:S06]  /*0d00*/  @!P1 STG.E desc[UR6][R10.64+0x400], R17 ;  /* 0x000400110a009986 */ /* 0x0001ec000c101906 */
[----:B------:R-:W2:Y:S01]  /*0d10*/  @!P0 LDG.E R14, desc[UR6][R8.64+0x600] ;  /* 0x00060006080e8981 */ /* 0x000ea2000c1e1900 */
[----:B-1----:R-:W-:-:S05]  /*0d20*/  VIADD R15, R13, 0x280 ;  /* 0x000002800d0f7836 */ /* 0x002fca0000000000 */
        /* <DEDUP_REMOVED lines=9> */
[----:B------:R-:W-:Y:S01]  /*0dc0*/  VIADD R13, R13, 0x380 ;  /* 0x000003800d0d7836 */ /* 0x000fe20000000000 */
[----:B------:R-:W-:Y:S01]  /*0dd0*/  BSSY.RECONVERGENT B0, `(.L_x_1231) ;  /* 0x000000a000007945 */ /* 0x000fe20003800200 */
[----:B------:R-:W-:-:S05]  /*0de0*/  VIADD R12, R12, 0x8 ;  /* 0x000000080c0c7836 */ /* 0x000fca0000000000 */
[----:B------:R-:W-:Y:S02]  /*0df0*/  ISETP.NE.AND P1, PT, R12, R7, PT ;  /* 0x000000070c00720c */ /* 0x000fe40003f25270 */
[----:B0-----:R-:W-:-:S05]  /*0e00*/  @!P0 I2FP.F32.S32 R17, R14 ;  /* 0x0000000e00118245 */ /* 0x001fca0000201400 */
[----:B------:R1:W-:Y:S01]  /*0e10*/  @!P0 STG.E desc[UR6][R10.64+0xa00], R17 ;  /* 0x000a00110a008986 */ /* 0x0003e2000c101906 */
[----:B------:R-:W-:-:S13]  /*0e20*/  ISETP.GE.AND P0, PT, R13, R6, PT ;  /* 0x000000060d00720c */ /* 0x000fda0003f06270 */
[----:B-1----:R-:W-:Y:S05]  /*0e30*/  @P0 BRA `(.L_x_1232) ;  /* 0x00000000000c0947 */ /* 0x002fea0003800000 */
[----:B------:R-:W2:Y:S02]  /*0e40*/  LDG.E R8, desc[UR6][R8.64+0xc00] ;  /* 0x000c000608087981 */ /* 0x000ea4000c1e1900 */
[----:B--2---:R-:W-:-:S05]  /*0e50*/  I2FP.F32.S32 R13, R8 ;  /* 0x00000008000d7245 */ /* 0x004fca0000201400 */
[----:B------:R0:W-:Y:S02]  /*0e60*/  STG.E desc[UR6][R10.64+0xc00], R13 ;  /* 0x000c000d0a007986 */ /* 0x0001e4000c101906 */
.L_x_1232:
[----:B------:R-:W-:Y:S05]  /*0e70*/  BSYNC.RECONVERGENT B0 ;  /* 0x0000000000007941 */ /* 0x000fea0003800200 */
.L_x_1231:
[----:B------:R-:W-:Y:S05]  /*0e80*/  @P1 BRA `(.L_x_1233) ;  /* 0xfffffffc00381947 */ /* 0x000fea000383ffff */
.L_x_1230:
        /* <DEDUP_REMOVED lines=36> */
.L_x_1234:
[----:B------:R-:W-:Y:S05]  /*10d0*/  @!P0 EXIT ;  /* 0x000000000000894d */ /* 0x000fea0003800000 */
[----:B------:R-:W-:Y:S02]  /*10e0*/  ISETP.NE.AND P1, PT, R21, 0x1, PT ;  /* 0x000000011500780c */ /* 0x000fe40003f25270 */
[----:B------:R-:W-:-:S04]  /*10f0*/  LOP3.LUT R8, R8, 0x1, RZ, 0xc0, !PT ;  /* 0x0000000108087812 */ /* 0x000fc800078ec0ff */
[----:B------:R-:W-:-:S07]  /*1100*/  ISETP.NE.U32.AND P0, PT, R8, 0x1, PT ;  /* 0x000000010800780c */ /* 0x000fce0003f05070 */
[----:B------:R-:W-:Y:S06]  /*1110*/  @!P1 BRA `(.L_x_1235) ;  /* 0x00000000003c9947 */ /* 0x000fec0003800000 */
[----:B0-----:R-:W-:-:S05]  /*1120*/  IMAD R11, R7, 0x80, R0 ;  /* 0x00000080070b7824 */ /* 0x001fca00078e0200 */
[----:B------:R-:W-:-:S13]  /*1130*/  ISETP.GE.AND P1, PT, R11, R6, PT ;  /* 0x000000060b00720c */ /* 0x000fda0003f26270 */
[----:B-1----:R-:W-:-:S06]  /*1140*/  @!P1 IMAD.WIDE R8, R11, 0x4, R2 ;  /* 0x000000040b089825 */ /* 0x002fcc00078e0202 */
[----:B------:R-:W2:Y:S01]  /*1150*/  @!P1 LDG.E R8, desc[UR6][R8.64] ;  /* 0x0000000608089981 */ /* 0x000ea2000c1e1900 */
[C---:B------:R-:W-:Y:S02]  /*1160*/  VIADD R15, R11.reuse, 0x80 ;  /* 0x000000800b0f7836 */ /* 0x040fe40000000000 */
[----:B------:R-:W-:-:S03]  /*1170*/  @!P1 IMAD.WIDE R10, R11, 0x4, R4 ;  /* 0x000000040b0a9825 */ /* 0x000fc600078e0204 */
[----:B------:R-:W-:-:S13]  /*1180*/  ISETP.GE.AND P2, PT, R15, R6, PT ;  /* 0x000000060f00720c */ /* 0x000fda0003f46270 */
[----:B------:R-:W-:Y:S01]  /*1190*/  @!P2 IMAD.WIDE R12, R15, 0x4, R2 ;  /* 0x000000040f0ca825 */ /* 0x000fe200078e0202 */
[----:B--2---:R-:W-:-:S05]  /*11a0*/  @!P1 I2FP.F32.S32 R17, R8 ;  /* 0x0000000800119245 */ /* 0x004fca0000201400 */
[----:B------:R2:W-:Y:S04]  /*11b0*/  @!P1 STG.E desc[UR6][R10.64], R17 ;  /* 0x000000110a009986 */ /* 0x0005e8000c101906 */
[----:B------:R-:W3:Y:S01]  /*11c0*/  @!P2 LDG.E R12, desc[UR6][R12.64] ;  /* 0x000000060c0ca981 */ /* 0x000ee2000c1e1900 */
[----:B------:R-:W-:-:S04]  /*11d0*/  @!P2 IMAD.WIDE R14, R15, 0x4, R4 ;  /* 0x000000040f0ea825 */ /* 0x000fc800078e0204 */
[----:B------:R-:W-:Y:S01]  /*11e0*/  VIADD R7, R7, 0x2 ;  /* 0x0000000207077836 */ /* 0x000fe20000000000 */
[----:B---3--:R-:W-:-:S05]  /*11f0*/  @!P2 I2FP.F32.S32 R19, R12 ;  /* 0x0000000c0013a245 */ /* 0x008fca0000201400 */
[----:B------:R2:W-:Y:S02]  /*1200*/  @!P2 STG.E desc[UR6][R14.64], R19 ;  /* 0x000000130e00a986 */ /* 0x0005e4000c101906 */
.L_x_1235:
[----:B------:R-:W-:Y:S05]  /*1210*/  @P0 EXIT ;  /* 0x000000000000094d */ /* 0x000fea0003800000 */
[----:B------:R-:W-:-:S05]  /*1220*/  IMAD R7, R7, 0x80, R0 ;  /* 0x0000008007077824 */ /* 0x000fca00078e0200 */
[----:B------:R-:W-:-:S13]  /*1230*/  ISETP.GE.AND P0, PT, R7, R6, PT ;  /* 0x000000060700720c */ /* 0x000fda0003f06270 */
[----:B------:R-:W-:Y:S05]  /*1240*/  @P0 EXIT ;  /* 0x000000000000094d */ /* 0x000fea0003800000 */
[----:B------:R-:W-:-:S06]  /*1250*/  IMAD.WIDE R2, R7, 0x4, R2 ;  /* 0x0000000407027825 */ /* 0x000fcc00078e0202 */
[----:B------:R-:W3:Y:S01]  /*1260*/  LDG.E R2, desc[UR6][R2.64] ;  /* 0x0000000602027981 */ /* 0x000ee2000c1e1900 */
[----:B------:R-:W-:Y:S01]  /*1270*/  IMAD.WIDE R4, R7, 0x4, R4 ;  /* 0x0000000407047825 */ /* 0x000fe200078e0204 */
[----:B---3--:R-:W-:-:S05]  /*1280*/  I2FP.F32.S32 R7, R2 ;  /* 0x0000000200077245 */ /* 0x008fca0000201400 */
[----:B------:R-:W-:Y:S01]  /*1290*/  STG.E desc[UR6][R4.64], R7 ;  /* 0x0000000704007986 */ /* 0x000fe2000c101906 */
[----:B------:R-:W-:Y:S05]  /*12a0*/  EXIT ;  /* 0x000000000000794d */ /* 0x000fea0003800000 */
.L_x_1236:
        /* <DEDUP_REMOVED lines=13> */
.L_x_1771:


//--------------------- .text._ZN3cub18CUB_300001_SM_10006detail8for_each13static_kernelINS2_12policy_hub_t12policy_500_tElN6thrust24THRUST_300001_SM_1000_NS8cuda_cub10__tabulate7functorINS7_6detail15normal_iteratorINS7_10device_ptrIiEEEENS7_6system6detail7generic6detail22compute_sequence_valueIivEElEEEEvT0_T1_ --------------------------
	.section	.text._ZN3cub18CUB_300001_SM_10006detail8for_each13static_kernelINS2_12policy_hub_t12policy_500_tElN6thrust24THRUST_300001_SM_1000_NS8cuda_cub10__tabulate7functorINS7_6detail15normal_iteratorINS7_10device_ptrIiEEEENS7_6system6detail7generic6detail22compute_sequence_valueIivEElEEEEvT0_T1_,"ax",@progbits
	.align	128
        .global         _ZN3cub18CUB_300001_SM_10006detail8for_each13static_kernelINS2_12policy_hub_t12policy_500_tElN6thrust24THRUST_300001_SM_1000_NS8cuda_cub10__tabulate7functorINS7_6detail15normal_iteratorINS7_10device_ptrIiEEEENS7_6system6detail7generic6detail22compute_sequence_valueIivEElEEEEvT0_T1_
        .type           _ZN3cub18CUB_300001_SM_10006detail8for_each13static_kernelINS2_12policy_hub_t12policy_500_tElN6thrust24THRUST_300001_SM_1000_NS8cuda_cub10__tabulate7functorINS7_6detail15normal_iteratorINS7_10device_ptrIiEEEENS7_6system6detail7generic6detail22compute_sequence_valueIivEElEEEEvT0_T1_,@function
        .size           _ZN3cub18CUB_300001_SM_10006detail8for_each13static_kernelINS2_12policy_hub_t12policy_500_tElN6thrust24THRUST_300001_SM_1000_NS8cuda_cub10__tabulate7functorINS7_6detail15normal_iteratorINS7_10device_ptrIiEEEENS7_6system6detail7generic6detail22compute_sequence_valueIivEElEEEEvT0_T1_,(.L_x_1772 - _ZN3cub18CUB_300001_SM_10006detail8for_each13static_kernelINS2_12policy_hub_t12policy_500_tElN6thrust24THRUST_300001_SM_1000_NS8cuda_cub10__tabulate7functorINS7_6detail15normal_iteratorINS7_10device_ptrIiEEEENS7_6system6detail7generic6detail22compute_sequence_valueIivEElEEEEvT0_T1_)
        .other          _ZN3cub18CUB_300001_SM_10006detail8for_each13static_kernelINS2_12policy_hub_t12policy_500_tElN6thrust24THRUST_300001_SM_1000_NS8cuda_cub10__tabulate7functorINS7_6detail15normal_iteratorINS7_10device_ptrIiEEEENS7_6system6detail7generic6detail22compute_sequence_valueIivEElEEEEvT0_T1_,@"STO_CUDA_ENTRY STV_DEFAULT"
_ZN3cub18CUB_300001_SM_10006detail8for_each13static_kernelINS2_12policy_hub_t12policy_500_tElN6thrust24THRUST_300001_SM_1000_NS8cuda_cub10__tabulate7functorINS7_6detail15normal_iteratorINS7_10device_ptrIiEEEENS7_6system6detail7generic6detail22compute_sequence_valueIivEElEEEEvT0_T1_:
.text._ZN3cub18CUB_300001_SM_10006detail8for_each13static_kernelINS2_12policy_hub_t12policy_500_tElN6thrust24THRUST_300001_SM_1000_NS8cuda_cub10__tabulate7functorINS7_6detail15normal_iteratorINS7_10device_ptrIiEEEENS7_6system6detail7generic6detail22compute_sequence_valueIivEElEEEEvT0_T1_:
[----:B------:R-:W-:Y:S08]  /*0000*/  LDC R1, c[0x0][0x37c] ;  /* 0x0000df00ff017b82 */ /* 0x000ff00000000800 */
[----:B------:R-:W0:Y:S01]  /*0010*/  S2UR UR4, SR_CTAID.X ;  /* 0x00000000000479c3 */ /* 0x000e220000002500 */
[----:B------:R-:W1:Y:S01]  /*0020*/  LDCU.64 UR6, c[0x0][0x380] ;  /* 0x00007000ff0677ac */ /* 0x000e620008000a00 */
[----:B------:R-:W2:Y:S01]  /*0030*/  LDCU.64 UR8, c[0x0][0x358] ;  /* 0x00006b00ff0877ac */ /* 0x000ea20008000a00 */
[----:B0-----:R-:W-:-:S04]  /*0040*/  UIMAD.WIDE.U32 UR4, UR4, 0x200, URZ ;  /* 0x00000200040478a5 */ /* 0x001fc8000f8e00ff */
[----:B-1----:R-:W-:-:S04]  /*0050*/  UIADD3 UR6, UP0, UPT, -UR4, UR6, URZ ;  /* 0x0000000604067290 */ /* 0x002fc8000ff1e1ff */
[----:B------:R-:W-:Y:S02]  /*0060*/  UIADD3.X UR7, UPT, UPT, ~UR5, UR7, URZ, UP0, !UPT ;  /* 0x0000000705077290 */ /* 0x000fe400087fe5ff */
[----:B------:R-:W-:-:S04]  /*0070*/  UISETP.GE.U32.AND UP0, UPT, UR6, 0x200, UPT ;  /* 0x000002000600788c */ /* 0x000fc8000bf06070 */
[----:B------:R-:W-:-:S09]  /*0080*/  UISETP.GE.AND.EX UP0, UPT, UR7, URZ, UPT, UP0 ;  /* 0x000000ff0700728c */ /* 0x000fd2000bf06300 */
[----:B--2---:R-:W-:Y:S05]  /*0090*/  BRA.U !UP0, `(.L_x_1237) ;  /* 0x0000000108347547 */ /* 0x004fea000b800000 */
[----:B------:R-:W0:Y:S01]  /*00a0*/  S2R R0, SR_TID.X ;  /* 0x0000000000007919 */ /* 0x000e220000002100 */
[----:B------:R-:W1:Y:S01]  /*00b0*/  LDC.64 R6, c[0x0][0x390] ;  /* 0x0000e400ff067b82 */ /* 0x000e620000000a00 */
[----:B------:R-:W2:Y:S01]  /*00c0*/  LDCU.64 UR10, c[0x0][0x388] ;  /* 0x00007100ff0a77ac */ /* 0x000ea20008000a00 */
[----:B0-----:R-:W-:-:S05]  /*00d0*/  IADD3 R5, P0, PT, R0, UR4, RZ ;  /* 0x0000000400057c10 */ /* 0x001fca000ff1e0ff */
[----:B------:R-:W-:Y:S01]  /*00e0*/  IMAD.X R4, RZ, RZ, UR5, P0 ;  /* 0x00000005ff047e24 */ /* 0x000fe200080e06ff */
[C---:B--2---:R-:W-:Y:S01]  /*00f0*/  LEA R2, P0, R5.reuse, UR10, 0x2 ;  /* 0x0000000a05027c11 */ /* 0x044fe2000f8010ff */
[----:B------:R-:W-:-:S03]  /*0100*/  VIADD R0, R5, 0x100 ;  /* 0x0000010005007836 */ /* 0x000fc60000000000 */
[C---:B------:R-:W-:Y:S01]  /*0110*/  LEA.HI.X R3, R5.reuse, UR11, R4, 0x2, P0 ;  /* 0x0000000b05037c11 */ /* 0x040fe200080f1404 */
[-CC-:B-1----:R-:W-:Y:S02]  /*0120*/  IMAD R5, R5, R7.reuse, R6.reuse ;  /* 0x0000000705057224 */ /* 0x182fe400078e0206 */
[----:B------:R-:W-:-:S03]  /*0130*/  IMAD R7, R0, R7, R6 ;  /* 0x0000000700077224 */ /* 0x000fc600078e0206 */
[----:B------:R-:W-:Y:S04]  /*0140*/  STG.E desc[UR8][R2.64], R5 ;  /* 0x0000000502007986 */ /* 0x000fe8000c101908 */
[----:B------:R-:W-:Y:S01]  /*0150*/  STG.E desc[UR8][R2.64+0x400], R7 ;  /* 0x0004000702007986 */ /* 0x000fe2000c101908 */
[----:B------:R-:W-:Y:S05]  /*0160*/  EXIT ;  /* 0x000000000000794d */ /* 0x000fea0003800000 */
.L_x_1237:
[----:B------:R-:W0:Y:S01]  /*0170*/  S2R R2, SR_TID.X ;  /* 0x0000000000027919 */ /* 0x000e220000002100 */
[----:B------:R-:W-:Y:S01]  /*0180*/  USHF.R.S32.HI UR7, URZ, 0x1f, UR6 ;  /* 0x0000001fff077899 */ /* 0x000fe20008011406 */
[----:B------:R-:W-:Y:S05]  /*0190*/  BSSY.RECONVERGENT B0, `(.L_x_1238) ;  /* 0x0000011000007945 */ /* 0x000fea0003800200 */
[----:B------:R-:W-:Y:S02]  /*01a0*/  IMAD.U32 R3, RZ, RZ, UR7 ;  /* 0x00000007ff037e24 */ /* 0x000fe4000f8e00ff */
[----:B------:R-:W-:Y:S01]  /*01b0*/  IMAD.U32 R4, RZ, RZ, UR7 ;  /* 0x00000007ff047e24 */ /* 0x000fe2000f8e00ff */
[C---:B0-----:R-:W-:Y:S01]  /*01c0*/  ISETP.LT.U32.AND P0, PT, R2.reuse, UR6, PT ;  /* 0x0000000602007c0c */ /* 0x041fe2000bf01070 */
[----:B------:R-:W-:-:S03]  /*01d0*/  VIADD R0, R2, 0x100 ;  /* 0x0000010002007836 */ /* 0x000fc60000000000 */
[----:B------:R-:W-:Y:S02]  /*01e0*/  ISETP.GT.AND.EX P0, PT, R3, RZ, PT, P0 ;  /* 0x000000ff0300720c */ /* 0x000fe40003f04300 */
[----:B------:R-:W-:-:S04]  /*01f0*/  ISETP.LT.U32.AND P1, PT, R0, UR6, PT ;  /* 0x0000000600007c0c */ /* 0x000fc8000bf21070 */
[----:B------:R-:W-:-:S07]  /*0200*/  ISETP.GT.AND.EX P1, PT, R4, RZ, PT, P1 ;  /* 0x000000ff0400720c */ /* 0x000fce0003f24310 */
[----:B------:R-:W-:Y:S06]  /*0210*/  @!P0 BRA `(.L_x_1239) ;  /* 0x0000000000208947 */ /* 0x000fec0003800000 */
[----:B------:R-:W0:Y:S01]  /*0220*/  LDC.64 R6, c[0x0][0x390] ;  /* 0x0000e400ff067b82 */ /* 0x000e220000000a00 */
[----:B------:R-:W1:Y:S01]  /*0230*/  LDCU.64 UR10, c[0x0][0x388] ;  /* 0x00007100ff0a77ac */ /* 0x000e620008000a00 */
[----:B------:R-:W-:-:S05]  /*0240*/  IADD3 R4, P0, PT, R2, UR4, RZ ;  /* 0x0000000402047c10 */ /* 0x000fca000ff1e0ff */
[----:B------:R-:W-:Y:S01]  /*0250*/  IMAD.X R3, RZ, RZ, UR5, P0 ;  /* 0x00000005ff037e24 */ /* 0x000fe200080e06ff */
[----:B-1----:R-:W-:-:S04]  /*0260*/  LEA R2, P0, R4, UR10, 0x2 ;  /* 0x0000000a04027c11 */ /* 0x002fc8000f8010ff */
[C---:B------:R-:W-:Y:S01]  /*0270*/  LEA.HI.X R3, R4.reuse, UR11, R3, 0x2, P0 ;  /* 0x0000000b04037c11 */ /* 0x040fe200080f1403 */
[----:B0-----:R-:W-:-:S05]  /*0280*/  IMAD R7, R4, R7, R6 ;  /* 0x0000000704077224 */ /* 0x001fca00078e0206 */
[----:B------:R0:W-:Y:S03]  /*0290*/  STG.E desc[UR8][R2.64], R7 ;  /* 0x0000000702007986 */ /* 0x0001e6000c101908 */
.L_x_1239:
[----:B------:R-:W-:Y:S05]  /*02a0*/  BSYNC.RECONVERGENT B0 ;  /* 0x0000000000007941 */ /* 0x000fea0003800200 */
.L_x_1238:
[----:B------:R-:W-:Y:S05]  /*02b0*/  @!P1 EXIT ;  /* 0x000000000000994d */ /* 0x000fea0003800000 */
[----:B------:R-:W1:Y:S01]  /*02c0*/  LDC.64 R4, c[0x0][0x390] ;  /* 0x0000e400ff047b82 */ /* 0x000e620000000a00 */
[----:B------:R-:W2:Y:S01]  /*02d0*/  LDCU.64 UR6, c[0x0][0x388] ;  /* 0x00007100ff0677ac */ /* 0x000ea20008000a00 */
[----:B------:R-:W-:-:S05]  /*02e0*/  IADD3 R0, P0, PT, R0, UR4, RZ ;  /* 0x0000000400007c10 */ /* 0x000fca000ff1e0ff */
[----:B0-----:R-:W-:Y:S01]  /*02f0*/  IMAD.X R3, RZ, RZ, UR5, P0 ;  /* 0x00000005ff037e24 */ /* 0x001fe200080e06ff */
[----:B--2---:R-:W-:-:S04]  /*0300*/  LEA R2, P0, R0, UR6, 0x2 ;  /* 0x0000000600027c11 */ /* 0x004fc8000f8010ff */
[C---:B------:R-:W-:Y:S01]  /*0310*/  LEA.HI.X R3, R0.reuse, UR7, R3, 0x2, P0 ;  /* 0x0000000700037c11 */ /* 0x040fe200080f1403 */
[----:B-1----:R-:W-:-:S05]  /*0320*/  IMAD R5, R0, R5, R4 ;  /* 0x0000000500057224 */ /* 0x002fca00078e0204 */
[----:B------:R-:W-:Y:S01]  /*0330*/  STG.E desc[UR8][R2.64], R5 ;  /* 0x0000000502007986 */ /* 0x000fe2000c101908 */
[----:B------:R-:W-:Y:S05]  /*0340*/  EXIT ;  /* 0x000000000000794d */ /* 0x000fea0003800000 */
.L_x_1240:
        /* <DEDUP_REMOVED lines=11> */
.L_x_1772:


//--------------------- .text._ZN3cub18CUB_300001_SM_10006detail8for_each13static_kernelINS2_12policy_hub_t12policy_500_tEmN6thrust24THRUST_300001_SM_1000_NS8cuda_cub20__uninitialized_fill7functorINS7_10device_ptrIfEEfEEEEvT0_T1_ --------------------------
	.section	.text._ZN3cub18CUB_300001_SM_10006detail8for_each13static_kernelINS2_12policy_hub_t12policy_500_tEmN6thrust24THRUST_300001_SM_1000_NS8cuda_cub20__uninitialized_fill7functorINS7_10device_ptrIfEEfEEEEvT0_T1_,"ax",@progbits
	.align	128
        .global         _ZN3cub18CUB_300001_SM_10006detail8for_each13static_kernelINS2_12policy_hub_t12policy_500_tEmN6thrust24THRUST_300001_SM_1000_NS8cuda_cub20__uninitialized_fill7functorINS7_10device_ptrIfEEfEEEEvT0_T1_
        .type           _ZN3cub18CUB_300001_SM_10006detail8for_each13static_kernelINS2_12policy_hub_t12policy_500_tEmN6thrust24THRUST_300001_SM_1000_NS8cuda_cub20__uninitialized_fill7functorINS7_10device_ptrIfEEfEEEEvT0_T1_,@function
        .size           _ZN3cub18CUB_300001_SM_10006detail8for_each13static_kernelINS2_12policy_hub_t12policy_500_tEmN6thrust24THRUST_300001_SM_1000_NS8cuda_cub20__uninitialized_fill7functorINS7_10device_ptrIfEEfEEEEvT0_T1_,(.L_x_1773 - _ZN3cub18CUB_300001_SM_10006detail8for_each13static_kernelINS2_12policy_hub_t12policy_500_tEmN6thrust24THRUST_300001_SM_1000_NS8cuda_cub20__uninitialized_fill7functorINS7_10device_ptrIfEEfEEEEvT0_T1_)
        .other          _ZN3cub18CUB_300001_SM_10006detail8for_each13static_kernelINS2_12policy_hub_t12policy_500_tEmN6thrust24THRUST_300001_SM_1000_NS8cuda_cub20__uninitialized_fill7functorINS7_10device_ptrIfEEfEEEEvT0_T1_,@"STO_CUDA_ENTRY STV_DEFAULT"
_ZN3cub18CUB_300001_SM_10006detail8for_each13static_kernelINS2_12policy_hub_t12policy_500_tEmN6thrust24THRUST_300001_SM_1000_NS8cuda_cub20__uninitialized_fill7functorINS7_10device_ptrIfEEfEEEEvT0_T1_:
.text._ZN3cub18CUB_300001_SM_10006detail8for_each13static_kernelINS2_12policy_hub_t12policy_500_tEmN6thrust24THRUST_300001_SM_1000_NS8cuda_cub20__uninitialized_fill7functorINS7_10device_ptrIfEEfEEEEvT0_T1_:
        /* <DEDUP_REMOVED lines=8> */
[----:B------:R-:W-:-:S09]  /*0080*/  UISETP.GE.U32.AND.EX UP0, UPT, UR7, URZ, UPT, UP0 ;  /* 0x000000ff0700728c */ /* 0x000fd2000bf06100 */
[----:B--2---:R-:W-:Y:S05]  /*0090*/  BRA.U !UP0, `(.L_x_1241) ;  /* 0x0000000108287547 */ /* 0x004fea000b800000 */
[----:B------:R-:W0:Y:S01]  /*00a0*/  S2R R0, SR_TID.X ;  /* 0x0000000000007919 */ /* 0x000e220000002100 */
[----:B------:R-:W1:Y:S01]  /*00b0*/  LDCU.64 UR6, c[0x0][0x388] ;  /* 0x00007100ff0677ac */ /* 0x000e620008000a00 */
[----:B------:R-:W2:Y:S01]  /*00c0*/  LDC R5, c[0x0][0x390] ;  /* 0x0000e400ff057b82 */ /* 0x000ea20000000800 */
[----:B0-----:R-:W-:-:S05]  /*00d0*/  IADD3 R0, P0, PT, R0, UR4, RZ ;  /* 0x0000000400007c10 */ /* 0x001fca000ff1e0ff */
[----:B------:R-:W-:Y:S01]  /*00e0*/  IMAD.X R3, RZ, RZ, UR5, P0 ;  /* 0x00000005ff037e24 */ /* 0x000fe200080e06ff */
[----:B-1----:R-:W-:-:S04]  /*00f0*/  LEA R2, P0, R0, UR6, 0x2 ;  /* 0x0000000600027c11 */ /* 0x002fc8000f8010ff */
[----:B------:R-:W-:-:S05]  /*0100*/  LEA.HI.X R3, R0, UR7, R3, 0x2, P0 ;  /* 0x0000000700037c11 */ /* 0x000fca00080f1403 */
[----:B--2---:R-:W-:Y:S04]  /*0110*/  STG.E desc[UR8][R2.64], R5 ;  /* 0x0000000502007986 */ /* 0x004fe8000c101908 */
[----:B------:R-:W-:Y:S01]  /*0120*/  STG.E desc[UR8][R2.64+0x400], R5 ;  /* 0x0004000502007986 */ /* 0x000fe2000c101908 */
[----:B------:R-:W-:Y:S05]  /*0130*/  EXIT ;  /* 0x000000000000794d */ /* 0x000fea0003800000 */
.L_x_1241:
[----:B------:R-:W0:Y:S01]  /*0140*/  S2R R0, SR_TID.X ;  /* 0x0000000000007919 */ /* 0x000e220000002100 */
[----:B------:R-:W-:Y:S01]  /*0150*/  IMAD.U32 R2, RZ, RZ, UR7 ;  /* 0x00000007ff027e24 */ /* 0x000fe2000f8e00ff */
[----:B------:R-:W1:Y:S01]  /*0160*/  LDCU.64 UR10, c[0x0][0x388] ;  /* 0x00007100ff0a77ac */ /* 0x000e620008000a00 */
[----:B------:R-:W-:Y:S01]  /*0170*/  IMAD.U32 R4, RZ, RZ, UR7 ;  /* 0x00000007ff047e24 */ /* 0x000fe2000f8e00ff */
[----:B0-----:R-:W-:-:S04]  /*0180*/  ISETP.LT.U32.AND P0, PT, R0, UR6, PT ;  /* 0x0000000600007c0c */ /* 0x001fc8000bf01070 */
[----:B------:R-:W-:Y:S01]  /*0190*/  ISETP.GT.U32.AND.EX P0, PT, R2, RZ, PT, P0 ;  /* 0x000000ff0200720c */ /* 0x000fe20003f04100 */
[C---:B------:R-:W-:Y:S01]  /*01a0*/  VIADD R2, R0.reuse, 0x100 ;  /* 0x0000010000027836 */ /* 0x040fe20000000000 */
[----:B------:R-:W-:-:S04]  /*01b0*/  IADD3 R0, P2, PT, R0, UR4, RZ ;  /* 0x0000000400007c10 */ /* 0x000fc8000ff5e0ff */
[----:B------:R-:W-:Y:S01]  /*01c0*/  ISETP.LT.U32.AND P1, PT, R2, UR6, PT ;  /* 0x0000000602007c0c */ /* 0x000fe2000bf21070 */
[----:B------:R-:W-:Y:S01]  /*01d0*/  IMAD.X R3, RZ, RZ, UR5, P2 ;  /* 0x00000005ff037e24 */ /* 0x000fe200090e06ff */
[----:B-1----:R-:W-:Y:S02]  /*01e0*/  LEA R2, P2, R0, UR10, 0x2 ;  /* 0x0000000a00027c11 */ /* 0x002fe4000f8410ff */
[----:B------:R-:W-:Y:S02]  /*01f0*/  ISETP.GT.U32.AND.EX P1, PT, R4, RZ, PT, P1 ;  /* 0x000000ff0400720c */ /* 0x000fe40003f24110 */
[----:B------:R-:W-:Y:S01]  /*0200*/  LEA.HI.X R3, R0, UR11, R3, 0x2, P2 ;  /* 0x0000000b00037c11 */ /* 0x000fe200090f1403 */
[----:B------:R-:W0:Y:S04]  /*0210*/  @P0 LDC R5, c[0x0][0x390] ;  /* 0x0000e400ff050b82 */ /* 0x000e280000000800 */
[----:B0-----:R0:W-:Y:S06]  /*0220*/  @P0 STG.E desc[UR8][R2.64], R5 ;  /* 0x0000000502000986 */ /* 0x0011ec000c101908 */
[----:B------:R-:W-:Y:S05]  /*0230*/  @!P1 EXIT ;  /* 0x000000000000994d */ /* 0x000fea0003800000 */
[----:B0-----:R-:W0:Y:S02]  /*0240*/  LDC R5, c[0x0][0x390] ;  /* 0x0000e400ff057b82 */ /* 0x001e240000000800 */
[----:B0-----:R-:W-:Y:S01]  /*0250*/  STG.E desc[UR8][R2.64+0x400], R5 ;  /* 0x0004000502007986 */ /* 0x001fe2000c101908 */
[----:B------:R-:W-:Y:S05]  /*0260*/  EXIT ;  /* 0x000000000000794d */ /* 0x000fea0003800000 */
.L_x_1242:
        /* <DEDUP_REMOVED lines=9> */
.L_x_1773:


//--------------------- .text._ZN3cub18CUB_300001_SM_10006detail8for_each13static_kernelINS2_12policy_hub_t12policy_500_tEmN6thrust24THRUST_300001_SM_1000_NS8cuda_cub20__uninitialized_fill7functorINS7_10device_ptrIiEEiEEEEvT0_T1_ --------------------------
	.section	.text._ZN3cub18CUB_300001_SM_10006detail8for_each13static_kernelINS2_12policy_hub_t12policy_500_tEmN6thrust24THRUST_300001_SM_1000_NS8cuda_cub20__uninitialized_fill7functorINS7_10device_ptrIiEEiEEEEvT0_T1_,"ax",@progbits
	.align	128
        .global         _ZN3cub18CUB_300001_SM_10006detail8for_each13static_kernelINS2_12policy_hub_t12policy_500_tEmN6thrust24THRUST_300001_SM_1000_NS8cuda_cub20__uninitialized_fill7functorINS7_10device_ptrIiEEiEEEEvT0_T1_
        .type           _ZN3cub18CUB_300001_SM_10006detail8for_each13static_kernelINS2_12policy_hub_t12policy_500_tEmN6thrust24THRUST_300001_SM_1000_NS8cuda_cub20__uninitialized_fill7functorINS7_10device_ptrIiEEiEEEEvT0_T1_,@function
        .size           _ZN3cub18CUB_300001_SM_10006detail8for_each13static_kernelINS2_12policy_hub_t12policy_500_tEmN6thrust24THRUST_300001_SM_1000_NS8cuda_cub20__uninitialized_fill7functorINS7_10device_ptrIiEEiEEEEvT0_T1_,(.L_x_1774 - _ZN3cub18CUB_300001_SM_10006detail8for_each13static_kernelINS2_12policy_hub_t12policy_500_tEmN6thrust24THRUST_300001_SM_1000_NS8cuda_cub20__uninitialized_fill7functorINS7_10device_ptrIiEEiEEEEvT0_T1_)
        .other          _ZN3cub18CUB_300001_SM_10006detail8for_each13static_kernelINS2_12policy_hub_t12policy_500_tEmN6thrust24THRUST_300001_SM_1000_NS8cuda_cub20__uninitialized_fill7functorINS7_10device_ptrIiEEiEEEEvT0_T1_,@"STO_CUDA_ENTRY STV_DEFAULT"
_ZN3cub18CUB_300001_SM_10006detail8for_each13static_kernelINS2_12policy_hub_t12policy_500_tEmN6thrust24THRUST_300001_SM_1000_NS8cuda_cub20__uninitialized_fill7functorINS7_10device_ptrIiEEiEEEEvT0_T1_:
.text._ZN3cub18CUB_300001_SM_10006detail8for_each13static_kernelINS2_12policy_hub_t12policy_500_tEmN6thrust24THRUST_300001_SM_1000_NS8cuda_cub20__uninitialized_fill7functorINS7_10device_ptrIiEEiEEEEvT0_T1_:
        /* <DEDUP_REMOVED lines=20> */
.L_x_1243:
        /* <DEDUP_REMOVED lines=19> */
.L_x_1244:
        /* <DEDUP_REMOVED lines=9> */
.L_x_1774:


//--------------------- .text._ZN3cub18CUB_300001_SM_10006detail11EmptyKernelIvEEvv --------------------------
	.section	.text._ZN3cub18CUB_300001_SM_10006detail11EmptyKernelIvEEvv,"ax",@progbits
	.align	128
        .global         _ZN3cub18CUB_300001_SM_10006detail11EmptyKernelIvEEvv
        .type           _ZN3cub18CUB_300001_SM_10006detail11EmptyKernelIvEEvv,@function
        .size           _ZN3cub18CUB_300001_SM_10006detail11EmptyKernelIvEEvv,(.L_x_1775 - _ZN3cub18CUB_300001_SM_10006detail11EmptyKernelIvEEvv)
        .other          _ZN3cub18CUB_300001_SM_10006detail11EmptyKernelIvEEvv,@"STO_CUDA_ENTRY STV_DEFAULT"
_ZN3cub18CUB_300001_SM_10006detail11EmptyKernelIvEEvv:
.text._ZN3cub18CUB_300001_SM_10006detail11EmptyKernelIvEEvv:
[----:B------:R-:W-:Y:S01]  /*0000*/  LDC R1, c[0x0][0x37c] ;  /* 0x0000df00ff017b82 */ /* 0x000fe20000000800 */
[----:B------:R-:W-:Y:S05]  /*0010*/  EXIT ;  /* 0x000000000000794d */ /* 0x000fea0003800000 */
.L_x_1245:
        /* <DEDUP_REMOVED lines=14> */
.L_x_1775:


//--------------------- .text._ZN6thrust24THRUST_300001_SM_1000_NS8cuda_cub4core6detail13_kernel_agentINS1_15__reduce_by_key16ReduceByKeyAgentINS0_6detail15normal_iteratorINS0_10device_ptrIiEEEENS8_INS9_IfEEEESB_SD_N4cuda3std3__48equal_toIiEENSG_4plusIfEEPllEEJSB_SD_SB_SD_SL_N3cub18CUB_300001_SM_100024ReduceByKeyScanTileStateIflLb1EEESI_SK_llEEEvDpT0_ --------------------------
	.section	.text._ZN6thrust24THRUST_300001_SM_1000_NS8cuda_cub4core6detail13_kernel_agentINS1_15__reduce_by_key16ReduceByKeyAgentINS0_6detail15normal_iteratorINS0_10device_ptrIiEEEENS8_INS9_IfEEEESB_SD_N4cuda3std3__48equal_toIiEENSG_4plusIfEEPllEEJSB_SD_SB_SD_SL_N3cub18CUB_300001_SM_100024ReduceByKeyScanTileStateIflLb1EEESI_SK_llEEEvDpT0_,"ax",@progbits
	.align	128
        .global         _ZN6thrust24THRUST_300001_SM_1000_NS8cuda_cub4core6detail13_kernel_agentINS1_15__reduce_by_key16ReduceByKeyAgentINS0_6detail15normal_iteratorINS0_10device_ptrIiEEEENS8_INS9_IfEEEESB_SD_N4cuda3std3__48equal_toIiEENSG_4plusIfEEPllEEJSB_SD_SB_SD_SL_N3cub18CUB_300001_SM_100024ReduceByKeyScanTileStateIflLb1EEESI_SK_llEEEvDpT0_
        .type           _ZN6thrust24THRUST_300001_SM_1000_NS8cuda_cub4core6detail13_kernel_agentINS1_15__reduce_by_key16ReduceByKeyAgentINS0_6detail15normal_iteratorINS0_10device_ptrIiEEEENS8_INS9_IfEEEESB_SD_N4cuda3std3__48equal_toIiEENSG_4plusIfEEPllEEJSB_SD_SB_SD_SL_N3cub18CUB_300001_SM_100024ReduceByKeyScanTileStateIflLb1EEESI_SK_llEEEvDpT0_,@function
        .size           _ZN6thrust24THRUST_300001_SM_1000_NS8cuda_cub4core6detail13_kernel_agentINS1_15__reduce_by_key16ReduceByKeyAgentINS0_6detail15normal_iteratorINS0_10device_ptrIiEEEENS8_INS9_IfEEEESB_SD_N4cuda3std3__48equal_toIiEENSG_4plusIfEEPllEEJSB_SD_SB_SD_SL_N3cub18CUB_300001_SM_100024ReduceByKeyScanTileStateIflLb1EEESI_SK_llEEEvDpT0_,(.L_x_1776 - _ZN6thrust24THRUST_300001_SM_1000_NS8cuda_cub4core6detail13_kernel_agentINS1_15__reduce_by_key16ReduceByKeyAgentINS0_6detail15normal_iteratorINS0_10device_ptrIiEEEENS8_INS9_IfEEEESB_SD_N4cuda3std3__48equal_toIiEENSG_4plusIfEEPllEEJSB_SD_SB_SD_SL_N3cub18CUB_300001_SM_100024ReduceByKeyScanTileStateIflLb1EEESI_SK_llEEEvDpT0_)
        .other          _ZN6thrust24THRUST_300001_SM_1000_NS8cuda_cub4core6detail13_kernel_agentINS1_15__reduce_by_key16ReduceByKeyAgentINS0_6detail15normal_iteratorINS0_10device_ptrIiEEEENS8_INS9_IfEEEESB_SD_N4cuda3std3__48equal_toIiEENSG_4plusIfEEPllEEJSB_SD_SB_SD_SL_N3cub18CUB_300001_SM_100024ReduceByKeyScanTileStateIflLb1EEESI_SK_llEEEvDpT0_,@"STO_CUDA_ENTRY STV_DEFAULT"
_ZN6thrust24THRUST_300001_SM_1000_NS8cuda_cub4core6detail13_kernel_agentINS1_15__reduce_by_key16ReduceByKeyAgentINS0_6detail15normal_iteratorINS0_10device_ptrIiEEEENS8_INS9_IfEEEESB_SD_N4cuda3std3__48equal_toIiEENSG_4plusIfEEPllEEJSB_SD_SB_SD_SL_N3cub18CUB_300001_SM_100024ReduceByKeyScanTileStateIflLb1EEESI_SK_llEEEvDpT0_:
.text._ZN6thrust24THRUST_300001_SM_1000_NS8cuda_cub4core6detail13_kernel_agentINS1_15__reduce_by_key16ReduceByKeyAgentINS0_6detail15normal_iteratorINS0_10device_ptrIiEEEENS8_INS9_IfEEEESB_SD_N4cuda3std3__48equal_toIiEENSG_4plusIfEEPllEEJSB_SD_SB_SD_SL_N3cub18CUB_300001_SM_100024ReduceByKeyScanTileStateIflLb1EEESI_SK_llEEEvDpT0_:
[----:B------:R-:W-:Y:S01]  /*0000*/  LDC R1, c[0x0][0x37c] ;  /* 0x0000df00ff017b82 */ /* 0x000fe20000000800 */
[----:B------:R-:W0:Y:S01]  /*0010*/  S2R R0, SR_CTAID.X ;  /* 0x0000000000007919 */ /* 0x000e220000002500 */
[----:B------:R-:W1:Y:S01]  /*0020*/  LDCU.64 UR4, c[0x0][0x3b8] ;  /* 0x00007700ff0477ac */ /* 0x000e620008000a00 */
[----:B------:R-:W2:Y:S01]  /*0030*/  LDCU.64 UR8, c[0x0][0x358] ;  /* 0x00006b00ff0877ac */ /* 0x000ea20008000a00 */
[----:B0-----:R-:W-:-:S03]  /*0040*/  IMAD.WIDE.U32 R4, R0, 0x900, RZ ;  /* 0x0000090000047825 */ /* 0x001fc600078e00ff */
[----:B-1----:R-:W-:-:S04]  /*0050*/  IADD3 R3, P1, PT, -R4, UR4, RZ ;  /* 0x0000000404037c10 */ /* 0x002fc8000ff3e1ff */
[----:B------:R-:W-:Y:S02]  /*0060*/  ISETP.GE.U32.AND P0, PT, R3, 0x901, PT ;  /* 0x000009010300780c */ /* 0x000fe40003f06070 */
[----:B------:R-:W-:-:S04]  /*0070*/  IADD3.X R26, PT, PT, ~R5, UR5, RZ, P1, !PT ;  /* 0x00000005051a7c10 */ /* 0x000fc80008ffe5ff */
[----:B------:R-:W-:-:S13]  /*0080*/  ISETP.GE.AND.EX P0, PT, R26, RZ, PT, P0 ;  /* 0x000000ff1a00720c */ /* 0x000fda0003f06300 */
[----:B--2---:R-:W-:Y:S05]  /*0090*/  @!P0 BRA `(.L_x_1246) ;  /* 0x00000058008c8947 */ /* 0x004fea0003800000 */
[----:B------:R-:W-:-:S13]  /*00a0*/  ISETP.NE.AND P0, PT, R0, RZ, PT ;  /* 0x000000ff0000720c */ /* 0x000fda0003f05270 */
[----:B------:R-:W-:Y:S05]  /*00b0*/  @P0 BRA `(.L_x_1247) ;  /* 0x0000002000c00947 */ /* 0x000fea0003800000 */
[----:B------:R-:W0:Y:S01]  /*00c0*/  S2R R0, SR_TID.X ;  /* 0x0000000000007919 */ /* 0x000e220000002100 */
[----:B------:R-:W1:Y:S01]  /*00d0*/  LDCU.64 UR4, c[0x0][0x380] ;  /* 0x00007000ff0477ac */ /* 0x000e620008000a00 */
[C---:B0-----:R-:W-:Y:S02]  /*00e0*/  LOP3.LUT R2, R0.reuse, 0x1f, RZ, 0xc0, !PT ;  /* 0x0000001f00027812 */ /* 0x041fe400078ec0ff */
[----:B------:R-:W-:-:S05]  /*00f0*/  LOP3.LUT R3, R0, 0x3e0, RZ, 0xc0, !PT ;  /* 0x000003e000037812 */ /* 0x000fca00078ec0ff */
[----:B------:R-:W-:-:S05]  /*0100*/  IMAD R3, R3, 0x9, R2 ;  /* 0x0000000903037824 */ /* 0x000fca00078e0202 */
[----:B------:R-:W-:-:S05]  /*0110*/  IADD3 R3, P0, PT, R4, R3, RZ ;  /* 0x0000000304037210 */ /* 0x000fca0007f1e0ff */
[----:B------:R-:W-:Y:S02]  /*0120*/  IMAD.X R2, RZ, RZ, R5, P0 ;  /* 0x000000ffff027224 */ /* 0x000fe400000e0605 */
[----:B------:R-:W-:-:S03]  /*0130*/  IMAD.SHL.U32 R4, R3, 0x4, RZ ;  /* 0x0000000403047824 */ /* 0x000fc600078e00ff */
[----:B------:R-:W-:Y:S02]  /*0140*/  SHF.L.U64.HI R5, R3, 0x2, R2 ;  /* 0x0000000203057819 */ /* 0x000fe40000010202 */
[----:B-1----:R-:W-:-:S04]  /*0150*/  IADD3 R2, P0, PT, R4, UR4, RZ ;  /* 0x0000000404027c10 */ /* 0x002fc8000ff1e0ff */
[----:B------:R-:W-:Y:S01]  /*0160*/  IADD3.X R3, PT, PT, R5, UR5, RZ, P0, !PT ;  /* 0x0000000505037c10 */ /* 0x000fe200087fe4ff */
[----:B------:R-:W0:Y:S04]  /*0170*/  LDCU.64 UR4, c[0x0][0x388] ;  /* 0x00007100ff0477ac */ /* 0x000e280008000a00 */
[----:B------:R-:W2:Y:S04]  /*0180*/  LDG.E.CONSTANT R6, desc[UR8][R2.64] ;  /* 0x0000000802067981 */ /* 0x000ea8000c1e9900 */
[----:B------:R-:W3:Y:S04]  /*0190*/  LDG.E.CONSTANT R7, desc[UR8][R2.64+0x80] ;  /* 0x0000800802077981 */ /* 0x000ee8000c1e9900 */
[----:B------:R-:W4:Y:S04]  /*01a0*/  LDG.E.CONSTANT R8, desc[UR8][R2.64+0x100] ;  /* 0x0001000802087981 */ /* 0x000f28000c1e9900 */
[----:B------:R-:W5:Y:S04]  /*01b0*/  LDG.E.CONSTANT R9, desc[UR8][R2.64+0x180] ;  /* 0x0001800802097981 */ /* 0x000f68000c1e9900 */
[----:B------:R-:W5:Y:S04]  /*01c0*/  LDG.E.CONSTANT R11, desc[UR8][R2.64+0x200] ;  /* 0x00020008020b7981 */ /* 0x000f68000c1e9900 */
[----:B------:R-:W5:Y:S04]  /*01d0*/  LDG.E.CONSTANT R13, desc[UR8][R2.64+0x280] ;  /* 0x00028008020d7981 */ /* 0x000f68000c1e9900 */
[----:B------:R-:W5:Y:S04]  /*01e0*/  LDG.E.CONSTANT R15, desc[UR8][R2.64+0x300] ;  /* 0x00030008020f7981 */ /* 0x000f68000c1e9900 */
[----:B------:R-:W5:Y:S04]  /*01f0*/  LDG.E.CONSTANT R17, desc[UR8][R2.64+0x380] ;  /* 0x0003800802117981 */ /* 0x000f68000c1e9900 */
[----:B------:R1:W5:Y:S01]  /*0200*/  LDG.E.CONSTANT R19, desc[UR8][R2.64+0x400] ;  /* 0x0004000802137981 */ /* 0x000362000c1e9900 */
[----:B0-----:R-:W-:-:S04]  /*0210*/  IADD3 R4, P0, PT, R4, UR4, RZ ;  /* 0x0000000404047c10 */ /* 0x001fc8000ff1e0ff */
[----:B------:R-:W-:-:S05]  /*0220*/  IADD3.X R5, PT, PT, R5, UR5, RZ, P0, !PT ;  /* 0x0000000505057c10 */ /* 0x000fca00087fe4ff */
        /* <DEDUP_REMOVED lines=9> */
[----:B------:R-:W1:Y:S01]  /*02c0*/  S2UR UR5, SR_CgaCtaId ;  /* 0x00000000000579c3 */ /* 0x000e620000008800 */
[----:B------:R-:W-:Y:S01]  /*02d0*/  SHF.R.U32.HI R42, RZ, 0x5, R0 ;  /* 0x00000005ff2a7819 */ /* 0x000fe20000011600 */
[----:B------:R-:W-:Y:S01]  /*02e0*/  UMOV UR4, 0x400 ;  /* 0x0000040000047882 */ /* 0x000fe20000000000 */
[----:B------:R-:W0:Y:S01]  /*02f0*/  S2R R23, SR_LANEID ;  /* 0x0000000000177919 */ /* 0x000e220000000000 */
[----:B------:R-:W-:Y:S01]  /*0300*/  ISETP.NE.AND P1, PT, R0, RZ, PT ;  /* 0x000000ff0000720c */ /* 0x000fe20003f25270 */
[----:B------:R-:W-:Y:S01]  /*0310*/  IMAD.MOV.U32 R38, RZ, RZ, RZ ;  /* 0x000000ffff267224 */ /* 0x000fe200078e00ff */
[----:B-1----:R-:W-:-:S03]  /*0320*/  ULEA UR5, UR5, UR4, 0x18 ;  /* 0x0000000405057291 */ /* 0x002fc6000f8ec0ff */
[----:B------:R-:W-:-:S03]  /*0330*/  UMOV UR4, URZ ;  /* 0x000000ff00047c82 */ /* 0x000fc60008000000 */
[----:B------:R-:W-:Y:S01]  /*0340*/  LEA R26, R0, UR5, 0x2 ;  /* 0x00000005001a7c11 */ /* 0x000fe2000f8e10ff */
[----:B0-----:R-:W-:-:S05]  /*0350*/  IMAD R2, R42, 0x120, R23 ;  /* 0x000001202a027824 */ /* 0x001fca00078e0217 */
[----:B------:R-:W-:-:S05]  /*0360*/  LEA R24, R2, UR5, 0x2 ;  /* 0x0000000502187c11 */ /* 0x000fca000f8e10ff */
[----:B------:R-:W-:Y:S01]  /*0370*/  IMAD R4, R23, 0x20, R24 ;  /* 0x0000002017047824 */ /* 0x000fe200078e0218 */
[----:B--2---:R-:W-:Y:S04]  /*0380*/  STS [R24], R6 ;  /* 0x0000000618007388 */ /* 0x004fe80000000800 */
[----:B---3--:R-:W-:Y:S04]  /*0390*/  STS [R24+0x80], R7 ;  /* 0x0000800718007388 */ /* 0x008fe80000000800 */
[----:B----4-:R-:W-:Y:S04]  /*03a0*/  STS [R24+0x100], R8 ;  /* 0x0001000818007388 */ /* 0x010fe80000000800 */
[----:B-----5:R-:W-:Y:S04]  /*03b0*/  STS [R24+0x180], R9 ;  /* 0x0001800918007388 */ /* 0x020fe80000000800 */
[----:B------:R-:W-:Y:S04]  /*03c0*/  STS [R24+0x200], R11 ;  /* 0x0002000b18007388 */ /* 0x000fe80000000800 */
[----:B------:R-:W-:Y:S04]  /*03d0*/  STS [R24+0x280], R13 ;  /* 0x0002800d18007388 */ /* 0x000fe80000000800 */
[----:B------:R-:W-:Y:S04]  /*03e0*/  STS [R24+0x300], R15 ;  /* 0x0003000f18007388 */ /* 0x000fe80000000800 */
[----:B------:R-:W-:Y:S04]  /*03f0*/  STS [R24+0x380], R17 ;  /* 0x0003801118007388 */ /* 0x000fe80000000800 */
[----:B------:R-:W-:Y:S01]  /*0400*/  STS [R24+0x400], R19 ;  /* 0x0004001318007388 */ /* 0x000fe20000000800 */
[----:B------:R-:W-:-:S03]  /*0410*/  NOP ;  /* 0x0000000000007918 */ /* 0x000fc60000000000 */
[----:B------:R-:W-:Y:S04]  /*0420*/  LDS R27, [R4+0x20] ;  /* 0x00002000041b7984 */ /* 0x000fe80000000800 */
[----:B------:R-:W-:Y:S04]  /*0430*/  LDS R2, [R4] ;  /* 0x0000000004027984 */ /* 0x000fe80000000800 */
[----:B------:R-:W0:Y:S04]  /*0440*/  LDS R8, [R4+0x4] ;  /* 0x0000040004087984 */ /* 0x000e280000000800 */
[----:B------:R-:W1:Y:S04]  /*0450*/  LDS R10, [R4+0x8] ;  /* 0x00000800040a7984 */ /* 0x000e680000000800 */
[----:B------:R-:W2:Y:S04]  /*0460*/  LDS R12, [R4+0xc] ;  /* 0x00000c00040c7984 */ /* 0x000ea80000000800 */
[----:B------:R-:W3:Y:S04]  /*0470*/  LDS R14, [R4+0x10] ;  /* 0x00001000040e7984 */ /* 0x000ee80000000800 */
[----:B------:R-:W4:Y:S04]  /*0480*/  LDS R16, [R4+0x14] ;  /* 0x0000140004107984 */ /* 0x000f280000000800 */
[----:B------:R-:W-:Y:S04]  /*0490*/  LDS R18, [R4+0x18] ;  /* 0x0000180004127984 */ /* 0x000fe80000000800 */
[----:B------:R-:W-:Y:S01]  /*04a0*/  LDS R20, [R4+0x1c] ;  /* 0x00001c0004147984 */ /* 0x000fe20000000800 */
[----:B------:R-:W-:Y:S01]  /*04b0*/  BAR.SYNC.DEFER_BLOCKING 0x0 ;  /* 0x0000000000007b1d */ /* 0x000fe20000010000 */
[----:B0-----:R-:W-:-:S02]  /*04c0*/  ISETP.NE.AND P2, PT, R2, R8, PT ;  /* 0x000000080200720c */ /* 0x001fc40003f45270 */
[----:B-1----:R-:W-:Y:S02]  /*04d0*/  ISETP.NE.AND P3, PT, R8, R10, PT ;  /* 0x0000000a0800720c */ /* 0x002fe40003f65270 */
[----:B------:R-:W-:Y:S02]  /*04e0*/  SEL R5, RZ, 0x1, !P2 ;  /* 0x00000001ff057807 */ /* 0x000fe40005000000 */
[----:B--2---:R-:W-:Y:S01]  /*04f0*/  ISETP.NE.AND P5, PT, R10, R12, PT ;  /* 0x0000000c0a00720c */ /* 0x004fe20003fa5270 */
[----:B------:R-:W-:Y:S01]  /*0500*/  STS [R24], R21 ;  /* 0x0000001518007388 */ /* 0x000fe20000000800 */
[----:B---3--:R-:W-:Y:S02]  /*0510*/  ISETP.NE.AND P4, PT, R12, R14, PT ;  /* 0x0000000e0c00720c */ /* 0x008fe40003f85270 */
[----:B------:R-:W-:Y:S01]  /*0520*/  SEL R40, RZ, 0x1, !P5 ;  /* 0x00000001ff287807 */ /* 0x000fe20006800000 */
[----:B------:R-:W-:Y:S01]  /*0530*/  STS [R24+0x80], R25 ;  /* 0x0000801918007388 */ /* 0x000fe20000000800 */
[----:B------:R-:W-:-:S03]  /*0540*/  P2R R46, PR, RZ, 0x20 ;  /* 0x00000020ff2e7803 */ /* 0x000fc60000000000 */
[----:B------:R-:W-:Y:S04]  /*0550*/  STS [R24+0x100], R29 ;  /* 0x0001001d18007388 */ /* 0x000fe80000000800 */
[----:B------:R-:W-:Y:S04]  /*0560*/  STS [R24+0x180], R31 ;  /* 0x0001801f18007388 */ /* 0x000fe80000000800 */
[----:B------:R-:W-:Y:S04]  /*0570*/  STS [R24+0x200], R33 ;  /* 0x0002002118007388 */ /* 0x000fe80000000800 */
[----:B------:R0:W-:Y:S04]  /*0580*/  STS [R24+0x280], R35 ;  /* 0x0002802318007388 */ /* 0x0001e80000000800 */
[----:B------:R-:W-:Y:S04]  /*0590*/  STS [R24+0x300], R37 ;  /* 0x0003002518007388 */ /* 0x000fe80000000800 */
[----:B------:R1:W-:Y:S01]  /*05a0*/  STS [R24+0x380], R39 ;  /* 0x0003802718007388 */ /* 0x0003e20000000800 */
[----:B0-----:R-:W-:-:S03]  /*05b0*/  SEL R35, RZ, 0x1, !P4 ;  /* 0x00000001ff237807 */ /* 0x001fc60006000000 */
[----:B------:R-:W-:Y:S01]  /*05c0*/  STS [R24+0x400], R41 ;  /* 0x0004002918007388 */ /* 0x000fe20000000800 */
[----:B------:R-:W-:-:S03]  /*05d0*/  NOP ;  /* 0x0000000000007918 */ /* 0x000fc60000000000 */
[----:B------:R-:W-:Y:S01]  /*05e0*/  LDS R6, [R4+0x20] ;  /* 0x0000200004067984 */ /* 0x000fe20000000800 */
[----:B-1----:R-:W-:Y:S02]  /*05f0*/  SEL R39, RZ, 0x1, !P3 ;  /* 0x00000001ff277807 */ /* 0x002fe40005800000 */
[----:B----4-:R-:W-:Y:S01]  /*0600*/  ISETP.NE.AND P3, PT, R14, R16, PT ;  /* 0x000000100e00720c */ /* 0x010fe20003f65270 */
[----:B------:R-:W-:Y:S04]  /*0610*/  LDS R3, [R4] ;  /* 0x0000000004037984 */ /* 0x000fe80000000800 */
        /* <DEDUP_REMOVED lines=8> */
[----:B------:R-:W-:Y:S02]  /*06a0*/  STS [R26+0x4d8], R27 ;  /* 0x0004d81b1a007388 */ /* 0x000fe40000000800 */
[----:B------:R-:W-:Y:S06]  /*06b0*/  BAR.SYNC.DEFER_BLOCKING 0x0 ;  /* 0x0000000000007b1d */ /* 0x000fec0000010000 */
[----:B------:R-:W0:Y:S02]  /*06c0*/  @P1 LDS R22, [R26+0x4d4] ;  /* 0x0004d4001a161984 */ /* 0x000e240000000800 */
[----:B0-----:R-:W-:-:S04]  /*06d0*/  @P1 ISETP.NE.AND P0, PT, R22, R2, PT ;  /* 0x000000021600120c */ /* 0x001fc80003f05270 */
[----:B------:R-:W-:-:S04]  /*06e0*/  @P1 SEL R38, RZ, 0x1, !P0 ;  /* 0x00000001ff261807 */ /* 0x000fc80004000000 */
[----:B------:R-:W-:-:S04]  /*06f0*/  IADD3 R4, P0, PT, R38, R5, RZ ;  /* 0x0000000526047210 */ /* 0x000fc80007f1e0ff */
[----:B------:R-:W-:Y:S01]  /*0700*/  IADD3 R39, P1, PT, R4, R39, RZ ;  /* 0x0000002704277210 */ /* 0x000fe20007f3e0ff */
[----:B------:R-:W-:Y:S01]  /*0710*/  IMAD.X R34, RZ, RZ, UR4, P0 ;  /* 0x00000004ff227e24 */ /* 0x000fe200080e06ff */
[----:B------:R-:W-:Y:S02]  /*0720*/  SEL R4, RZ, 0x1, !P3 ;  /* 0x00000001ff047807 */ /* 0x000fe40005800000 */
[----:B------:R-:W-:Y:S01]  /*0730*/  IADD3 R40, P0, PT, R39, R40, RZ ;  /* 0x0000002827287210 */ /* 0x000fe20007f1e0ff */
[----:B------:R-:W-:-:S03]  /*0740*/  IMAD.X R36, RZ, RZ, R34, P1 ;  /* 0x000000ffff247224 */ /* 0x000fc600008e0622 */
[----:B------:R-:W-:Y:S01]  /*0750*/  IADD3 R35, P1, PT, R40, R35, RZ ;  /* 0x0000002328237210 */ /* 0x000fe20007f3e0ff */
[----:B------:R-:W-:Y:S01]  /*0760*/  IMAD.X R32, RZ, RZ, R36, P0 ;  /* 0x000000ffff207224 */ /* 0x000fe200000e0624 */
[----:B------:R-:W-:-:S03]  /*0770*/  ISETP.NE.AND P0, PT, R16, R18, PT ;  /* 0x000000121000720c */ /* 0x000fc60003f05270 */
[----:B------:R-:W-:Y:S01]  /*0780*/  IMAD.X R31, RZ, RZ, R32, P1 ;  /* 0x000000ffff1f7224 */ /* 0x000fe200008e0620 */
[----:B------:R-:W-:Y:S02]  /*0790*/  IADD3 R37, P1, PT, R35, R4, RZ ;  /* 0x0000000423257210 */ /* 0x000fe40007f3e0ff */
[----:B------:R-:W-:-:S03]  /*07a0*/  SEL R4, RZ, 0x1, !P0 ;  /* 0x00000001ff047807 */ /* 0x000fc60004000000 */
[----:B------:R-:W-:Y:S01]  /*07b0*/  IMAD.X R26, RZ, RZ, R31, P1 ;  /* 0x000000ffff1a7224 */ /* 0x000fe200008e061f */
[----:B------:R-:W-:-:S05]  /*07c0*/  IADD3 R33, P1, PT, R37, R4, RZ ;  /* 0x0000000425217210 */ /* 0x000fca0007f3e0ff */
[----:B------:R-:W-:Y:S01]  /*07d0*/  IMAD.X R28, RZ, RZ, R26, P1 ;  /* 0x000000ffff1c7224 */ /* 0x000fe200008e061a */
[----:B------:R-:W-:-:S04]  /*07e0*/  ISETP.NE.AND P1, PT, R18, R20, PT ;  /* 0x000000141200720c */ /* 0x000fc80003f25270 */
[----:B------:R-:W-:-:S04]  /*07f0*/  SEL R4, RZ, 0x1, !P1 ;  /* 0x00000001ff047807 */ /* 0x000fc80004800000 */
[----:B------:R-:W-:Y:S01]  /*0800*/  IADD3 R29, P6, PT, R33, R4, RZ ;  /* 0x00000004211d7210 */ /* 0x000fe20007fde0ff */
[----:B------:R-:W-:-:S04]  /*0810*/  FADD R4, R3, R9 ;  /* 0x0000000903047221 */ /* 0x000fc80000000000 */
[----:B------:R-:W-:Y:S01]  /*0820*/  IMAD.X R30, RZ, RZ, R28, P6 ;  /* 0x000000ffff1e7224 */ /* 0x000fe200030e061c */
[----:B------:R-:W-:Y:S02]  /*0830*/  FSEL R4, R9, R4, P2 ;  /* 0x0000000409047208 */ /* 0x000fe40001000000 */
[----:B------:R-:W-:-:S03]  /*0840*/  ISETP.NE.AND P6, PT, R8, R10, PT ;  /* 0x0000000a0800720c */ /* 0x000fc60003fc5270 */
[----:B------:R-:W-:-:S05]  /*0850*/  FADD R4, R11, R4 ;  /* 0x000000040b047221 */ /* 0x000fca0000000000 */
[----:B------:R-:W-:Y:S02]  /*0860*/  FSEL R4, R11, R4, P6 ;  /* 0x000000040b047208 */ /* 0x000fe40003000000 */
[----:B------:R-:W-:-:S03]  /*0870*/  ISETP.NE.AND P6, PT, R20, R27, PT ;  /* 0x0000001b1400720c */ /* 0x000fc60003fc5270 */
[----:B------:R-:W-:-:S05]  /*0880*/  FADD R4, R13, R4 ;  /* 0x000000040d047221 */ /* 0x000fca0000000000 */
[----:B------:R-:W-:Y:S02]  /*0890*/  FSEL R4, R13, R4, P5 ;  /* 0x000000040d047208 */ /* 0x000fe40002800000 */
[----:B------:R-:W-:-:S03]  /*08a0*/  ISETP.GE.AND P5, PT, R23, 0x1, PT ;  /* 0x000000011700780c */ /* 0x000fc60003fa6270 */
[----:B------:R-:W-:-:S05]  /*08b0*/  FADD R4, R15, R4 ;  /* 0x000000040f047221 */ /* 0x000fca0000000000 */
[----:B------:R-:W-:-:S05]  /*08c0*/  FSEL R4, R15, R4, P4 ;  /* 0x000000040f047208 */ /* 0x000fca0002000000 */
[----:B------:R-:W-:-:S05]  /*08d0*/  FADD R4, R17, R4 ;  /* 0x0000000411047221 */ /* 0x000fca0000000000 */
[----:B------:R-:W-:-:S05]  /*08e0*/  FSEL R4, R17, R4, P3 ;  /* 0x0000000411047208 */ /* 0x000fca0001800000 */
[----:B------:R-:W-:-:S05]  /*08f0*/  FADD R4, R19, R4 ;  /* 0x0000000413047221 */ /* 0x000fca0000000000 */
[----:B------:R-:W-:-:S05]  /*0900*/  FSEL R4, R19, R4, P0 ;  /* 0x0000000413047208 */ /* 0x000fca0000000000 */
[----:B------:R-:W-:-:S05]  /*0910*/  FADD R4, R21, R4 ;  /* 0x0000000415047221 */ /* 0x000fca0000000000 */
[----:B------:R-:W-:Y:S02]  /*0920*/  FSEL R5, R21, R4, P1 ;  /* 0x0000000415057208 */ /* 0x000fe40000800000 */
[----:B------:R-:W-:-:S03]  /*0930*/  SEL R4, RZ, 0x1, !P6 ;  /* 0x00000001ff047807 */ /* 0x000fc60007000000 */
[----:B------:R-:W-:Y:S01]  /*0940*/  @!P6 FADD R6, R6, R5 ;  /* 0x000000050606e221 */ /* 0x000fe20000000000 */
[----:B------:R-:W-:-:S04]  /*0950*/  IADD3 R7, P6, PT, R29, R4, RZ ;  /* 0x000000041d077210 */ /* 0x000fc80007fde0ff */
[----:B------:R-:W0:Y:S01]  /*0960*/  SHFL.UP PT, R5, R6, 0x1, RZ ;  /* 0x0420000006057989 */ /* 0x000e2200000e00ff */
[----:B------:R-:W-:Y:S01]  /*0970*/  IMAD.X R24, RZ, RZ, R30, P6 ;  /* 0x000000ffff187224 */ /* 0x000fe200030e061e */
[----:B------:R-:W-:Y:S02]  /*0980*/  ISETP.NE.U32.AND P6, PT, R7, RZ, PT ;  /* 0x000000ff0700720c */ /* 0x000fe40003fc5070 */
[----:B------:R-:W1:Y:S02]  /*0990*/  SHFL.UP PT, R4, R7, 0x1, RZ ;  /* 0x0420000007047989 */ /* 0x000e6400000e00ff */
[----:B------:R-:W-:Y:S01]  /*09a0*/  ISETP.NE.AND.EX P6, PT, R24, RZ, PT, P6 ;  /* 0x000000ff1800720c */ /* 0x000fe20003fc5360 */
[----:B0-----:R-:W-:Y:S01]  /*09b0*/  FADD R5, R6, R5 ;  /* 0x0000000506057221 */ /* 0x001fe20000000000 */
[----:B-1----:R-:W-:-:S04]  /*09c0*/  SEL R4, R4, RZ, P5 ;  /* 0x000000ff04047207 */ /* 0x002fc80002800000 */
[----:B------:R-:W-:Y:S02]  /*09d0*/  @P5 FSEL R6, R5, R6, !P6 ;  /* 0x0000000605065208 */ /* 0x000fe40007000000 */
[----:B------:R-:W0:Y:S01]  /*09e0*/  SHFL.UP PT, R5, R24, 0x1, RZ ;  /* 0x0420000018057989 */ /* 0x000e2200000e00ff */
[----:B------:R-:W-:-:S05]  /*09f0*/  IADD3 R25, P6, PT, R4, R7, RZ ;  /* 0x0000000704197210 */ /* 0x000fca0007fde0ff */
[----:B------:R-:W1:Y:S01]  /*0a00*/  SHFL.UP PT, R4, R25, 0x2, RZ ;  /* 0x0440000019047989 */ /* 0x000e6200000e00ff */
[----:B0-----:R-:W-:Y:S02]  /*0a10*/  SEL R5, R5, RZ, P5 ;  /* 0x000000ff05057207 */ /* 0x001fe40002800000 */
[----:B------:R-:W-:-:S03]  /*0a20*/  ISETP.GE.AND P5, PT, R23, 0x2, PT ;  /* 0x000000021700780c */ /* 0x000fc60003fa6270 */
[----:B------:R-:W-:Y:S01]  /*0a30*/  IMAD.X R44, R5, 0x1, R24, P6 ;  /* 0x00000001052c7824 */ /* 0x000fe200030e0618 */
[----:B------:R-:W-:Y:S01]  /*0a40*/  ISETP.NE.U32.AND P6, PT, R25, RZ, PT ;  /* 0x000000ff1900720c */ /* 0x000fe20003fc5070 */
[----:B------:R-:W0:Y:S01]  /*0a50*/  SHFL.UP PT, R5, R6, 0x2, RZ ;  /* 0x0440000006057989 */ /* 0x000e2200000e00ff */
[----:B-1----:R-:W-:Y:S02]  /*0a60*/  SEL R4, R4, RZ, P5 ;  /* 0x000000ff04047207 */ /* 0x002fe40002800000 */
[----:B------:R-:W-:Y:S01]  /*0a70*/  ISETP.NE.AND.EX P6, PT, R44, RZ, PT, P6 ;  /* 0x000000ff2c00720c */ /* 0x000fe20003fc5360 */
[----:B0-----:R-:W-:-:S05]  /*0a80*/  FADD R5, R6, R5 ;  /* 0x0000000506057221 */ /* 0x001fca0000000000 */
        /* <DEDUP_REMOVED lines=36> */
[----:B------:R-:W-:Y:S02]  /*0cd0*/  FSEL R48, R5, R6, !P6 ;  /* 0x0000000605307208 */ /* 0x000fe40007000000 */
[----:B------:R-:W0:Y:S01]  /*0ce0*/  SHFL.UP PT, R5, R24, 0x10, RZ ;  /* 0x0600000018057989 */ /* 0x000e2200000e00ff */
[----:B------:R-:W-:Y:S02]  /*0cf0*/  IADD3 R4, P6, PT, R4, R7, RZ ;  /* 0x0000000704047210 */ /* 0x000fe40007fde0ff */
[----:B------:R-:W-:Y:S02]  /*0d00*/  FSEL R43, R6, R48, !P5 ;  /* 0x00000030062b7208 */ /* 0x000fe40006800000 */
[----:B0-----:R-:W-:Y:S02]  /*0d10*/  SEL R5, R5, RZ, P5 ;  /* 0x000000ff05057207 */ /* 0x001fe40002800000 */
[----:B------:R-:W-:-:S03]  /*0d20*/  ISETP.NE.AND P5, PT, R23, RZ, PT ;  /* 0x000000ff1700720c */ /* 0x000fc60003fa5270 */
[----:B------:R-:W-:Y:S01]  /*0d30*/  IMAD.X R5, R5, 0x1, R24, P6 ;  /* 0x0000000105057824 */ /* 0x000fe200030e0618 */
[----:B------:R-:W-:-:S13]  /*0d40*/  ISETP.NE.AND P6, PT, R23, 0x1f, PT ;  /* 0x0000001f1700780c */ /* 0x000fda0003fc5270 */
[----:B------:R-:W-:-:S05]  /*0d50*/  @!P6 LEA R41, R42, UR5, 0x4 ;  /* 0x000000052a29ec11 */ /* 0x000fca000f8e20ff */
[----:B------:R-:W-:Y:S04]  /*0d60*/  @!P6 STS [R41+0x8], R48 ;  /* 0x000008302900e388 */ /* 0x000fe80000000800 */
[----:B------:R-:W-:Y:S01]  /*0d70*/  @!P6 STS.64 [R41], R4 ;  /* 0x000000042900e388 */ /* 0x000fe20000000a00 */
[----:B------:R-:W-:Y:S06]  /*0d80*/  BAR.SYNC.DEFER_BLOCKING 0x0 ;  /* 0x0000000000007b1d */ /* 0x000fec0000010000 */
[----:B------:R-:W-:Y:S04]  /*0d90*/  SHFL.UP PT, R5, R5, 0x1, RZ ;  /* 0x0420000005057989 */ /* 0x000fe800000e00ff */
[----:B------:R-:W-:Y:S04]  /*0da0*/  LDS.64 R24, [UR5+0x10] ;  /* 0x00001005ff187984 */ /* 0x000fe80008000a00 */
[----:B------:R-:W0:Y:S04]  /*0db0*/  LDS.64 R6, [UR5] ;  /* 0x00000005ff067984 */ /* 0x000e280008000a00 */
[----:B------:R-:W-:Y:S04]  /*0dc0*/  LDS R44, [UR5+0x8] ;  /* 0x00000805ff2c7984 */ /* 0x000fe80008000800 */
[----:B------:R-:W1:Y:S04]  /*0dd0*/  LDS R45, [UR5+0x18] ;  /* 0x00001805ff2d7984 */ /* 0x000e680008000800 */
[----:B------:R-:W-:Y:S01]  /*0de0*/  LDS R41, [UR5+0x28] ;  /* 0x00002805ff297984 */ /* 0x000fe20008000800 */
[----:B0-----:R-:W-:-:S05]  /*0df0*/  IADD3 R47, P6, PT, R6, R24, RZ ;  /* 0x00000018062f7210 */ /* 0x001fca0007fde0ff */
[----:B------:R-:W-:Y:S01]  /*0e00*/  IMAD.X R53, R7, 0x1, R25, P6 ;  /* 0x0000000107357824 */ /* 0x000fe200030e0619 */
[----:B------:R-:W-:-:S04]  /*0e10*/  ISETP.NE.U32.AND P6, PT, R24, RZ, PT ;  /* 0x000000ff1800720c */ /* 0x000fc80003fc5070 */
[----:B------:R-:W-:Y:S02]  /*0e20*/  ISETP.NE.AND.EX P6, PT, R25, RZ, PT, P6 ;  /* 0x000000ff1900720c */ /* 0x000fe40003fc5360 */
[----:B------:R-:W0:Y:S11]  /*0e30*/  LDS.64 R24, [UR5+0x20] ;  /* 0x00002005ff187984 */ /* 0x000e360008000a00 */
[----:B-1----:R-:W-:Y:S01]  /*0e40*/  @!P6 FADD R45, R44, R45 ;  /* 0x0000002d2c2de221 */ /* 0x002fe20000000000 */
[----:B0-----:R-:W-:-:S05]  /*0e50*/  IADD3 R49, P6, PT, R24, R47, RZ ;  /* 0x0000002f18317210 */ /* 0x001fca0007fde0ff */
[----:B------:R-:W-:Y:S01]  /*0e60*/  IMAD.X R51, R25, 0x1, R53, P6 ;  /* 0x0000000119337824 */ /* 0x000fe200030e0635 */
[----:B------:R-:W-:-:S04]  /*0e70*/  ISETP.NE.AND P6, PT, R42, 0x2, PT ;  /* 0x000000022a00780c */ /* 0x000fc80003fc5270 */
[----:B------:R-:W-:Y:S02]  /*0e80*/  SEL R48, R47, R6, !P6 ;  /* 0x000000062f307207 */ /* 0x000fe40007000000 */
[----:B------:R-:W-:Y:S02]  /*0e90*/  SEL R50, R53, R7, !P6 ;  /* 0x0000000735327207 */ /* 0x000fe40007000000 */
[----:B------:R-:W0:Y:S01]  /*0ea0*/  LDS.64 R6, [UR5+0x30] ;  /* 0x00003005ff067984 */ /* 0x000e220008000a00 */
[----:B------:R-:W-:Y:S02]  /*0eb0*/  FSEL R44, R45, R44, !P6 ;  /* 0x0000002c2d2c7208 */ /* 0x000fe40007000000 */
[----:B------:R-:W-:Y:S02]  /*0ec0*/  ISETP.NE.U32.AND P6, PT, R24, RZ, PT ;  /* 0x000000ff1800720c */ /* 0x000fe40003fc5070 */
[----:B------:R-:W1:Y:S02]  /*0ed0*/  LDS R24, [UR5+0x38] ;  /* 0x00003805ff187984 */ /* 0x000e640008000800 */
[----:B------:R-:W-:-:S13]  /*0ee0*/  ISETP.NE.AND.EX P6, PT, R25, RZ, PT, P6 ;  /* 0x000000ff1900720c */ /* 0x000fda0003fc5360 */
[----:B------:R-:W-:Y:S01]  /*0ef0*/  @!P6 FADD R41, R45, R41 ;  /* 0x000000292d29e221 */ /* 0x000fe20000000000 */
[----:B0-----:R-:W-:-:S05]  /*0f00*/  IADD3 R25, P6, PT, R6, R49, RZ ;  /* 0x0000003106197210 */ /* 0x001fca0007fde0ff */
[----:B------:R-:W-:Y:S01]  /*0f10*/  IMAD.X R47, R7, 0x1, R51, P6 ;  /* 0x00000001072f7824 */ /* 0x000fe200030e0633 */
[----:B------:R-:W-:-:S04]  /*0f20*/  ISETP.NE.AND P6, PT, R42, 0x3, PT ;  /* 0x000000032a00780c */ /* 0x000fc80003fc5270 */
[----:B------:R-:W-:Y:S02]  /*0f30*/  SEL R48, R49, R48, !P6 ;  /* 0x0000003031307207 */ /* 0x000fe40007000000 */
[----:B------:R-:W-:Y:S02]  /*0f40*/  SEL R50, R51, R50, !P6 ;  /* 0x0000003233327207 */ /* 0x000fe40007000000 */
[----:B------:R-:W-:Y:S02]  /*0f50*/  FSEL R44, R41, R44, !P6 ;  /* 0x0000002c292c7208 */ /* 0x000fe40007000000 */
        /* <DEDUP_REMOVED lines=8> */
[----:B------:R-:W-:Y:S01]  /*0fe0*/  SEL R50, R47, R50, !P6 ;  /* 0x000000322f327207 */ /* 0x000fe20007000000 */
[----:B------:R-:W0:Y:S01]  /*0ff0*/  LDS R25, [UR5+0x48] ;  /* 0x00004805ff197984 */ /* 0x000e220008000800 */
[----:B------:R-:W-:Y:S02]  /*1000*/  FSEL R44, R24, R44, !P6 ;  /* 0x0000002c182c7208 */ /* 0x000fe40007000000 */
[----:B------:R-:W-:-:S04]  /*1010*/  ISETP.NE.U32.AND P6, PT, R6, RZ, PT ;  /* 0x000000ff0600720c */ /* 0x000fc80003fc5070 */
[----:B------:R-:W-:Y:S02]  /*1020*/  ISETP.NE.AND.EX P6, PT, R7, RZ, PT, P6 ;  /* 0x000000ff0700720c */ /* 0x000fe40003fc5360 */
[----:B------:R-:W1:Y:S11]  /*1030*/  LDS.64 R6, [UR5+0x50] ;  /* 0x00005005ff067984 */ /* 0x000e760008000a00 */
[----:B0-----:R-:W-:Y:S01]  /*1040*/  @!P6 FADD R25, R24, R25 ;  /* 0x000000191819e221 */ /* 0x001fe20000000000 */
[----:B-1----:R-:W-:-:S05]  /*1050*/  IADD3 R47, P6, PT, R6, R41, RZ ;  /* 0x00000029062f7210 */ /* 0x002fca0007fde0ff */
        /* <DEDUP_REMOVED lines=14> */
[----:B------:R-:W-:Y:S02]  /*1140*/  FSEL R47, R41, R44, !P6 ;  /* 0x0000002c292f7208 */ /* 0x000fe40007000000 */
[----:B------:R-:W0:Y:S01]  /*1150*/  LDS R44, [UR5+0x68] ;  /* 0x00006805ff2c7984 */ /* 0x000e220008000800 */
[----:B------:R-:W-:Y:S02]  /*1160*/  SEL R48, R49, R48, !P6 ;  /* 0x0000003031307207 */ /* 0x000fe40007000000 */
[----:B------:R-:W-:Y:S02]  /*1170*/  ISETP.NE.U32.AND P6, PT, R6, RZ, PT ;  /* 0x000000ff0600720c */ /* 0x000fe40003fc5070 */
[----:B------:R-:W-:Y:S02]  /*1180*/  SHFL.UP PT, R6, R43, 0x1, RZ ;  /* 0x042000002b067989 */ /* 0x000fe400000e00ff */
[----:B------:R-:W-:-:S02]  /*1190*/  ISETP.NE.AND.EX P6, PT, R7, RZ, PT, P6 ;  /* 0x000000ff0700720c */ /* 0x000fc40003fc5360 */
[----:B------:R-:W-:Y:S11]  /*11a0*/  LDS R43, [UR5+0x78] ;  /* 0x00007805ff2b7984 */ /* 0x000ff60008000800 */
[----:B0-----:R-:W-:Y:S01]  /*11b0*/  @!P6 FADD R44, R41, R44 ;  /* 0x0000002c292ce221 */ /* 0x001fe20000000000 */
[----:B------:R-:W-:-:S02]  /*11c0*/  ISETP.NE.AND P6, PT, R42, 0x7, PT ;  /* 0x000000072a00780c */ /* 0x000fc40003fc5270 */
[----:B------:R-:W0:Y:S01]  /*11d0*/  SHFL.UP PT, R42, R4, 0x1, RZ ;  /* 0x04200000042a7989 */ /* 0x000e2200000e00ff */
[----:B------:R-:W-:Y:S02]  /*11e0*/  SEL R41, R5, RZ, P5 ;  /* 0x000000ff05297207 */ /* 0x000fe40002800000 */
[----:B------:R-:W-:Y:S02]  /*11f0*/  SEL R7, R25, R24, !P6 ;  /* 0x0000001819077207 */ /* 0x000fe40007000000 */
[----:B------:R-:W-:Y:S02]  /*1200*/  SEL R24, R45, R48, !P6 ;  /* 0x000000302d187207 */ /* 0x000fe40007000000 */
[----:B------:R-:W-:Y:S02]  /*1210*/  FSEL R47, R44, R47, !P6 ;  /* 0x0000002f2c2f7208 */ /* 0x000fe40007000000 */
[----:B------:R-:W-:-:S04]  /*1220*/  ISETP.NE.U32.AND P6, PT, R7, RZ, PT ;  /* 0x000000ff0700720c */ /* 0x000fc80003fc5070 */
[----:B------:R-:W-:-:S13]  /*1230*/  ISETP.NE.AND.EX P6, PT, R24, RZ, PT, P6 ;  /* 0x000000ff1800720c */ /* 0x000fda0003fc5360 */
[----:B------:R-:W-:Y:S01]  /*1240*/  @!P6 FADD R47, RZ, R47 ;  /* 0x0000002fff2fe221 */ /* 0x000fe20000000000 */
[----:B------:R-:W-:-:S04]  /*1250*/  ISETP.GE.U32.AND P6, PT, R0, 0x20, PT ;  /* 0x000000200000780c */ /* 0x000fc80003fc6070 */
[----:B------:R-:W-:Y:S02]  /*1260*/  SEL R7, R7, RZ, P6 ;  /* 0x000000ff07077207 */ /* 0x000fe40003000000 */
[----:B------:R-:W-:Y:S02]  /*1270*/  SEL R24, R24, RZ, P6 ;  /* 0x000000ff18187207 */ /* 0x000fe40003000000 */
[----:B------:R-:W-:Y:S02]  /*1280*/  FSEL R47, R47, RZ, P6 ;  /* 0x000000ff2f2f7208 */ /* 0x000fe40003000000 */
[C---:B0-----:R-:W-:Y:S02]  /*1290*/  ISETP.NE.U32.AND P6, PT, R42.reuse, RZ, PT ;  /* 0x000000ff2a00720c */ /* 0x041fe40003fc5070 */
[----:B------:R-:W-:Y:S02]  /*12a0*/  SEL R42, R42, RZ, P5 ;  /* 0x000000ff2a2a7207 */ /* 0x000fe40002800000 */
[----:B------:R-:W-:-:S02]  /*12b0*/  ISETP.NE.AND.EX P6, PT, R5, RZ, PT, P6 ;  /* 0x000000ff0500720c */ /* 0x000fc40003fc5360 */
[----:B------:R-:W0:Y:S11]  /*12c0*/  LDS.64 R4, [UR5+0x70] ;  /* 0x00007005ff047984 */ /* 0x000e360008000a00 */
[----:B------:R-:W-:Y:S01]  /*12d0*/  @!P6 FADD R6, R6, R47 ;  /* 0x0000002f0606e221 */ /* 0x000fe20000000000 */
[----:B------:R-:W-:-:S04]  /*12e0*/  IADD3 R42, P6, PT, R42, R7, RZ ;  /* 0x000000072a2a7210 */ /* 0x000fc80007fde0ff */
[----:B------:R-:W-:Y:S01]  /*12f0*/  FSEL R23, R47, R6, !P5 ;  /* 0x000000062f177208 */ /* 0x000fe20006800000 */
[----:B------:R-:W-:Y:S01]  /*1300*/  IMAD.X R41, R41, 0x1, R24, P6 ;  /* 0x0000000129297824 */ /* 0x000fe200030e0618 */
[----:B------:R-:W-:Y:S02]  /*1310*/  ISETP.NE.U32.AND P6, PT, R38, RZ, PT ;  /* 0x000000ff2600720c */ /* 0x000fe40003fc5070 */
[----:B------:R-:W-:Y:S02]  /*1320*/  ISETP.NE.AND P5, PT, R8, R10, PT ;  /* 0x0000000a0800720c */ /* 0x000fe40003fa5270 */
[----:B------:R-:W-:Y:S02]  /*1330*/  ISETP.NE.AND.EX P6, PT, RZ, UR4, PT, P6 ;  /* 0x00000004ff007c0c */ /* 0x000fe4000bfc5360 */
[----:B------:R-:W-:-:S05]  /*1340*/  SEL R47, RZ, 0x1, !P2 ;  /* 0x00000001ff2f7807 */ /* 0x000fca0005000000 */
[----:B------:R-:W-:-:S06]  /*1350*/  IMAD.IADD R47, R38, 0x1, R47 ;  /* 0x00000001262f7824 */ /* 0x000fcc00078e022f */
[----:B------:R-:W-:-:S04]  /*1360*/  @!P6 FADD R3, R3, R23 ;  /* 0x000000170303e221 */ /* 0x000fc80000000000 */
[----:B------:R-:W-:Y:S01]  /*1370*/  @!P2 FADD R9, R9, R3 ;  /* 0x000000030909a221 */ /* 0x000fe20000000000 */
[----:B0-----:R-:W-:-:S03]  /*1380*/  IADD3 R6, P2, PT, R4, R25, RZ ;  /* 0x0000001904067210 */ /* 0x001fc60007f5e0ff */
[----:B------:R-:W-:Y:S01]  /*1390*/  @!P5 FADD R11, R11, R9 ;  /* 0x000000090b0bd221 */ /* 0x000fe20000000000 */
[----:B------:R-:W-:Y:S01]  /*13a0*/  ISETP.NE.AND P5, PT, R46, RZ, PT ;  /* 0x000000ff2e00720c */ /* 0x000fe20003fa5270 */
[----:B------:R-:W-:Y:S01]  /*13b0*/  IMAD.X R7, R5, 0x1, R45, P2 ;  /* 0x0000000105077824 */ /* 0x000fe200010e062d */
[----:B------:R-:W-:-:S04]  /*13c0*/  ISETP.NE.U32.AND P2, PT, R4, RZ, PT ;  /* 0x000000ff0400720c */ /* 0x000fc80003f45070 */
[----:B------:R-:W-:-:S07]  /*13d0*/  ISETP.NE.AND.EX P2, PT, R5, RZ, PT, P2 ;  /* 0x000000ff0500720c */ /* 0x000fce0003f45320 */
[----:B------:R-:W-:Y:S01]  /*13e0*/  @!P5 FADD R13, R13, R11 ;  /* 0x0000000b0d0dd221 */ /* 0x000fe20000000000 */
[----:B------:R-:W-:-:S03]  /*13f0*/  ISETP.NE.AND P5, PT, R0, RZ, PT ;  /* 0x000000ff0000720c */ /* 0x000fc60003fa5270 */
[----:B------:R-:W-:Y:S02]  /*1400*/  @!P4 FADD R15, R15, R13 ;  /* 0x0000000d0f0fc221 */ /* 0x000fe40000000000 */
[----:B------:R-:W-:Y:S01]  /*1410*/  @!P2 FADD R43, R44, R43 ;  /* 0x0000002b2c2ba221 */ /* 0x000fe20000000000 */
[----:B------:R-:W-:Y:S01]  /*1420*/  ISETP.GE.U32.AND P2, PT, R6, 0x101, PT ;  /* 0x000001010600780c */ /* 0x000fe20003f46070 */
[----:B------:R-:W-:Y:S01]  /*1430*/  @!P3 FADD R17, R17, R15 ;  /* 0x0000000f1111b221 */ /* 0x000fe20000000000 */
[----:B------:R-:W-:Y:S02]  /*1440*/  IADD3 R44, P3, PT, R38, R42, RZ ;  /* 0x0000002a262c7210 */ /* 0x000fe40007f7e0ff */
[C---:B------:R-:W-:Y:S01]  /*1450*/  IADD3 R38, P4, PT, R42.reuse, R47, RZ ;  /* 0x0000002f2a267210 */ /* 0x040fe20007f9e0ff */
[----:B------:R-:W-:Y:S01]  /*1460*/  @!P0 FADD R19, R19, R17 ;  /* 0x0000001113138221 */ /* 0x000fe20000000000 */
[----:B------:R-:W-:Y:S01]  /*1470*/  ISETP.GE.AND.EX P2, PT, R7, RZ, PT, P2 ;  /* 0x000000ff0700720c */ /* 0x000fe20003f46320 */
[----:B------:R-:W0:Y:S01]  /*1480*/  @!P5 LDC.64 R24, c[0x0][0x3a8] ;  /* 0x0000ea00ff18db82 */ /* 0x000e220000000a00 */
[----:B------:R-:W-:Y:S01]  /*1490*/  @!P5 IMAD.MOV.U32 R4, RZ, RZ, R43 ;  /* 0x000000ffff04d224 */ /* 0x000fe200078e002b */
[----:B------:R-:W-:Y:S01]  /*14a0*/  IADD3 R40, P0, PT, R42, R40, RZ ;  /* 0x000000282a287210 */ /* 0x000fe20007f1e0ff */
[----:B------:R-:W-:-:S02]  /*14b0*/  @!P5 IMAD.MOV.U32 R5, RZ, RZ, 0x65 ;  /* 0x00000065ff05d424 */ /* 0x000fc400078e00ff */
[----:B------:R-:W-:Y:S01]  /*14c0*/  @!P1 FADD R21, R21, R19 ;  /* 0x0000001315159221 */ /* 0x000fe20000000000 */
[----:B------:R-:W-:Y:S01]  /*14d0*/  IMAD.X R43, R41, 0x1, R34, P4 ;  /* 0x00000001292b7824 */ /* 0x000fe200020e0622 */
[C---:B------:R-:W-:Y:S01]  /*14e0*/  IADD3 R35, P4, PT, R42.reuse, R35, RZ ;  /* 0x000000232a237210 */ /* 0x040fe20007f9e0ff */
[----:B0-----:R0:W-:Y:S01]  /*14f0*/  @!P5 ST.E.128.STRONG.GPU desc[UR8][R24.64+0x200], R4 ;  /* 0x000200041800d985 */ /* 0x0011e2000c10fd08 */
[----:B------:R-:W-:-:S05]  /*1500*/  IADD3 R39, P5, PT, R42, R39, RZ ;  /* 0x000000272a277210 */ /* 0x000fca0007fbe0ff */
[----:B------:R-:W-:Y:S01]  /*1510*/  IMAD.X R36, R41, 0x1, R36, P5 ;  /* 0x0000000129247824 */ /* 0x000fe200028e0624 */
[----:B------:R-:W-:-:S05]  /*1520*/  IADD3 R37, P5, PT, R42, R37, RZ ;  /* 0x000000252a257210 */ /* 0x000fca0007fbe0ff */
[C---:B------:R-:W-:Y:S02]  /*1530*/  IMAD.X R26, R41.reuse, 0x1, R26, P5 ;  /* 0x00000001291a7824 */ /* 0x040fe400028e061a */
[C---:B0-----:R-:W-:Y:S01]  /*1540*/  IMAD.X R5, R41.reuse, 0x1, R32, P0 ;  /* 0x0000000129057824 */ /* 0x041fe200000e0620 */
[C---:B------:R-:W-:Y:S01]  /*1550*/  IADD3 R33, P0, PT, R42.reuse, R33, RZ ;  /* 0x000000212a217210 */ /* 0x040fe20007f1e0ff */
[C---:B------:R-:W-:Y:S01]  /*1560*/  IMAD.X R4, R41.reuse, 0x1, R31, P4 ;  /* 0x0000000129047824 */ /* 0x040fe200020e061f */
[----:B------:R-:W-:Y:S02]  /*1570*/  IADD3 R29, P4, PT, R42, R29, RZ ;  /* 0x0000001d2a1d7210 */ /* 0x000fe40007f9e0ff */
[C---:B------:R-:W-:Y:S01]  /*1580*/  IADD3.X R31, PT, PT, R41.reuse, UR4, RZ, P3, !PT ;  /* 0x00000004291f7c10 */ /* 0x040fe20009ffe4ff */
[C---:B------:R-:W-:Y:S02]  /*1590*/  IMAD.X R28, R41.reuse, 0x1, R28, P0 ;  /* 0x00000001291c7824 */ /* 0x040fe400000e061c */
[----:B------:R-:W-:Y:S01]  /*15a0*/  IMAD.X R30, R41, 0x1, R30, P4 ;  /* 0x00000001291e7824 */ /* 0x000fe200020e061e */
[----:B------:R-:W-:Y:S07]  /*15b0*/  @!P2 BRA `(.L_x_1248) ;  /* 0x0000000400b4a947 */ /* 0x000fee0003800000 */
[----:B------:R-:W-:Y:S01]  /*15c0*/  BAR.SYNC.DEFER_BLOCKING 0x0 ;  /* 0x0000000000007b1d */ /* 0x000fe20000010000 */
[----:B------:R-:W-:Y:S02]  /*15d0*/  ISETP.NE.AND P2, PT, R2, R8, PT ;  /* 0x000000080200720c */ /* 0x000fe40003f45270 */
[----:B------:R-:W-:Y:S02]  /*15e0*/  @P6 LEA R42, R42, UR5, 0x3 ;  /* 0x000000052a2a6c11 */ /* 0x000fe4000f8e18ff */
[----:B------:R-:W-:Y:S02]  /*15f0*/  ISETP.NE.AND P0, PT, R8, R10, PT ;  /* 0x0000000a0800720c */ /* 0x000fe40003f05270 */
[----:B------:R-:W-:Y:S02]  /*1600*/  ISETP.NE.AND P1, PT, R10, R12, PT ;  /* 0x0000000c0a00720c */ /* 0x000fe40003f25270 */
[----:B------:R-:W-:Y:S02]  /*1610*/  ISETP.NE.AND P5, PT, R14, R16, PT ;  /* 0x000000100e00720c */ /* 0x000fe40003fa5270 */
[----:B------:R-:W-:-:S02]  /*1620*/  ISETP.NE.AND P4, PT, R16, R18, PT ;  /* 0x000000121000720c */ /* 0x000fc40003f85270 */
[----:B------:R-:W-:Y:S02]  /*1630*/  ISETP.NE.AND P3, PT, R18, R20, PT ;  /* 0x000000141200720c */ /* 0x000fe40003f65270 */
[----:B------:R-:W-:-:S03]  /*1640*/  @P2 LEA R44, R44, UR5, 0x3 ;  /* 0x000000052c2c2c11 */ /* 0x000fc6000f8e18ff */
[----:B------:R-:W-:Y:S02]  /*1650*/  @P0 LEA R38, R38, UR5, 0x3 ;  /* 0x0000000526260c11 */ /* 0x000fe4000f8e18ff */
[----:B------:R-:W-:Y:S02]  /*1660*/  @P1 LEA R39, R39, UR5, 0x3 ;  /* 0x0000000527271c11 */ /* 0x000fe4000f8e18ff */
[----:B------:R-:W-:Y:S01]  /*1670*/  @P5 LEA R35, R35, UR5, 0x3 ;  /* 0x0000000523235c11 */ /* 0x000fe2000f8e18ff */
[----:B------:R0:W-:Y:S01]  /*1680*/  @P6 STS.64 [R42], R22 ;  /* 0x000000162a006388 */ /* 0x0001e20000000a00 */
[----:B------:R-:W-:Y:S02]  /*1690*/  ISETP.NE.AND P6, PT, R12, R14, PT ;  /* 0x0000000e0c00720c */ /* 0x000fe40003fc5270 */
[----:B------:R-:W-:Y:S01]  /*16a0*/  @P4 LEA R37, R37, UR5, 0x3 ;  /* 0x0000000525254c11 */ /* 0x000fe2000f8e18ff */
[----:B------:R0:W-:Y:S01]  /*16b0*/  @P2 STS.64 [R44], R2 ;  /* 0x000000022c002388 */ /* 0x0001e20000000a00 */
[----:B------:R-:W-:-:S02]  /*16c0*/  ISETP.NE.AND P2, PT, R20, R27, PT ;  /* 0x0000001b1400720c */ /* 0x000fc40003f45270 */
[----:B------:R-:W-:Y:S01]  /*16d0*/  @P3 LEA R33, R33, UR5, 0x3 ;  /* 0x0000000521213c11 */ /* 0x000fe2000f8e18ff */
[----:B------:R0:W-:Y:S01]  /*16e0*/  @P0 STS.64 [R38], R8 ;  /* 0x0000000826000388 */ /* 0x0001e20000000a00 */
[----:B------:R-:W-:-:S03]  /*16f0*/  ISETP.GT.U32.AND P0, PT, R6, R0, PT ;  /* 0x000000000600720c */ /* 0x000fc60003f04070 */
[----:B------:R0:W-:Y:S01]  /*1700*/  @P1 STS.64 [R39], R10 ;  /* 0x0000000a27001388 */ /* 0x0001e20000000a00 */
[----:B------:R-:W-:Y:S02]  /*1710*/  ISETP.GT.U32.AND.EX P0, PT, R7, RZ, PT, P0 ;  /* 0x000000ff0700720c */ /* 0x000fe40003f04100 */
[----:B------:R-:W-:-:S03]  /*1720*/  @P6 LEA R40, R40, UR5, 0x3 ;  /* 0x0000000528286c11 */ /* 0x000fc6000f8e18ff */
[----:B------:R-:W-:Y:S02]  /*1730*/  @P2 LEA R29, R29, UR5, 0x3 ;  /* 0x000000051d1d2c11 */ /* 0x000fe4000f8e18ff */
[----:B------:R0:W-:Y:S04]  /*1740*/  @P6 STS.64 [R40], R12 ;  /* 0x0000000c28006388 */ /* 0x0001e80000000a00 */
[----:B------:R0:W-:Y:S04]  /*1750*/  @P5 STS.64 [R35], R14 ;  /* 0x0000000e23005388 */ /* 0x0001e80000000a00 */
[----:B------:R0:W-:Y:S04]  /*1760*/  @P4 STS.64 [R37], R16 ;  /* 0x0000001025004388 */ /* 0x0001e80000000a00 */
[----:B------:R0:W-:Y:S04]  /*1770*/  @P3 STS.64 [R33], R18 ;  /* 0x0000001221003388 */ /* 0x0001e80000000a00 */
[----:B------:R0:W-:Y:S01]  /*1780*/  @P2 STS.64 [R29], R20 ;  /* 0x000000141d002388 */ /* 0x0001e20000000a00 */
[----:B------:R-:W-:Y:S06]  /*1790*/  BAR.SYNC.DEFER_BLOCKING 0x0 ;  /* 0x0000000000007b1d */ /* 0x000fec0000010000 */
[----:B------:R-:W-:Y:S05]  /*17a0*/  @!P0 EXIT ;  /* 0x000000000000894d */ /* 0x000fea0003800000 */
[----:B0-----:R-:W-:Y:S01]  /*17b0*/  IMAD.MOV.U32 R21, RZ, RZ, R0 ;  /* 0x000000ffff157224 */ /* 0x001fe200078e0000 */
[----:B------:R-:W0:Y:S01]  /*17c0*/  LDCU.128 UR16, c[0x0][0x390] ;  /* 0x00007200ff1077ac */ /* 0x000e220008000c00 */
[----:B------:R-:W-:Y:S01]  /*17d0*/  IMAD.MOV.U32 R20, RZ, RZ, RZ ;  /* 0x000000ffff147224 */ /* 0x000fe200078e00ff */
[----:B------:R-:W-:Y:S02]  /*17e0*/  BSSY.RECONVERGENT B0, `(.L_x_1249) ;  /* 0x000002a000007945 */ /* 0x000fe40003800200 */
[----:B------:R-:W-:Y:S02]  /*17f0*/  LOP3.LUT R3, RZ, R21, RZ, 0x33, !PT ;  /* 0x00000015ff037212 */ /* 0x000fe400078e33ff */
[----:B------:R-:W-:Y:S02]  /*1800*/  LOP3.LUT R2, RZ, R20, RZ, 0x33, !PT ;  /* 0x00000014ff027212 */ /* 0x000fe400078e33ff */
[----:B------:R-:W-:-:S04]  /*1810*/  IADD3 R3, P0, PT, R3, R6, RZ ;  /* 0x0000000603037210 */ /* 0x000fc80007f1e0ff */
[C---:B------:R-:W-:Y:S01]  /*1820*/  LOP3.LUT R4, R3.reuse, 0x300, RZ, 0xc0, !PT ;  /* 0x0000030003047812 */ /* 0x040fe200078ec0ff */
[----:B------:R-:W-:Y:S01]  /*1830*/  IMAD.X R2, R2, 0x1, R7, P0 ;  /* 0x0000000102027824 */ /* 0x000fe200000e0607 */
[----:B------:R-:W-:Y:S02]  /*1840*/  ISETP.GE.U32.AND P0, PT, R3, 0x300, PT ;  /* 0x000003000300780c */ /* 0x000fe40003f06070 */
[----:B------:R-:W-:Y:S02]  /*1850*/  ISETP.NE.U32.AND P1, PT, R4, 0x300, PT ;  /* 0x000003000400780c */ /* 0x000fe40003f25070 */
[----:B------:R-:W-:Y:S02]  /*1860*/  ISETP.GE.U32.AND.EX P0, PT, R2, RZ, PT, P0 ;  /* 0x000000ff0200720c */ /* 0x000fe40003f06100 */
[----:B------:R-:W-:-:S13]  /*1870*/  ISETP.NE.AND.EX P1, PT, RZ, RZ, PT, P1 ;  /* 0x000000ffff00720c */ /* 0x000fda0003f25310 */
[----:B0-----:R-:W-:Y:S05]  /*1880*/  @!P1 BRA `(.L_x_1250) ;  /* 0x00000000007c9947 */ /* 0x001fea0003800000 */
[----:B------:R-:W0:Y:S01]  /*1890*/  LDCU.128 UR12, c[0x0][0x390] ;  /* 0x00007200ff0c77ac */ /* 0x000e220008000c00 */
[----:B------:R-:W-:Y:S01]  /*18a0*/  SHF.R.U64 R14, R3, 0x8, R2 ;  /* 0x00000008030e7819 */ /* 0x000fe20000001202 */
[C---:B------:R-:W-:Y:S01]  /*18b0*/  IMAD.SHL.U32 R10, R21.reuse, 0x4, RZ ;  /* 0x00000004150a7824 */ /* 0x040fe200078e00ff */
[----:B------:R-:W-:Y:S01]  /*18c0*/  SHF.L.U64.HI R11, R21, 0x2, R20 ;  /* 0x00000002150b7819 */ /* 0x000fe20000010214 */
[----:B------:R-:W-:Y:S01]  /*18d0*/  IMAD.MOV.U32 R15, RZ, RZ, RZ ;  /* 0x000000ffff0f7224 */ /* 0x000fe200078e00ff */
[----:B------:R-:W-:Y:S01]  /*18e0*/  LEA R0, R0, UR5, 0x3 ;  /* 0x0000000500007c11 */ /* 0x000fe2000f8e18ff */
[----:B------:R-:W-:-:S05]  /*18f0*/  VIADD R14, R14, 0x1 ;  /* 0x000000010e0e7836 */ /* 0x000fca0000000000 */
[----:B------:R-:W-:-:S04]  /*1900*/  LOP3.LUT R14, R14, 0x3, RZ, 0xc0, !PT ;  /* 0x000000030e0e7812 */ /* 0x000fc800078ec0ff */
[----:B------:R-:W-:Y:S02]  /*1910*/  LEA R21, P3, R14, R21, 0x8 ;  /* 0x000000150e157211 */ /* 0x000fe400078640ff */
[C---:B0-----:R-:W-:Y:S02]  /*1920*/  IADD3 R12, P1, PT, R10.reuse, UR14, RZ ;  /* 0x0000000e0a0c7c10 */ /* 0x041fe4000ff3e0ff */
[----:B------:R-:W-:Y:S02]  /*1930*/  IADD3 R10, P2, PT, R10, UR12, RZ ;  /* 0x0000000c0a0a7c10 */ /* 0x000fe4000ff5e0ff */
[C---:B------:R-:W-:Y:S02]  /*1940*/  IADD3.X R13, PT, PT, R11.reuse, UR15, RZ, P1, !PT ;  /* 0x0000000f0b0d7c10 */ /* 0x040fe40008ffe4ff */
[----:B------:R-:W-:Y:S02]  /*1950*/  IADD3.X R11, PT, PT, R11, UR13, RZ, P2, !PT ;  /* 0x0000000d0b0b7c10 */ /* 0x000fe400097fe4ff */
[----:B------:R-:W-:-:S07]  /*1960*/  LEA.HI.X R20, R14, R20, R15, 0x8, P3 ;  /* 0x000000140e147211 */ /* 0x000fce00018f440f */
.L_x_1251:
[----:B0-----:R0:W1:Y:S01]  /*1970*/  LDS.64 R8, [R0] ;  /* 0x0000000000087984 */ /* 0x0010620000000a00 */
[----:B------:R-:W-:Y:S01]  /*1980*/  IMAD.MOV.U32 R2, RZ, RZ, R10 ;  /* 0x000000ffff027224 */ /* 0x000fe200078e000a */
[----:B------:R-:W-:Y:S01]  /*1990*/  IADD3 R14, P1, PT, R14, -0x1, RZ ;  /* 0xffffffff0e0e7810 */ /* 0x000fe20007f3e0ff */
[----:B------:R-:W-:Y:S01]  /*19a0*/  IMAD.MOV.U32 R3, RZ, RZ, R11 ;  /* 0x000000ffff037224 */ /* 0x000fe200078e000b */
[----:B------:R-:W-:Y:S01]  /*19b0*/  IADD3 R10, P3, PT, R10, 0x400, RZ ;  /* 0x000004000a0a7810 */ /* 0x000fe20007f7e0ff */
[----:B------:R-:W-:Y:S01]  /*19c0*/  IMAD.MOV.U32 R4, RZ, RZ, R12 ;  /* 0x000000ffff047224 */ /* 0x000fe200078e000c */
[----:B------:R-:W-:Y:S01]  /*19d0*/  IADD3.X R15, PT, PT, R15, -0x1, RZ, P1, !PT ;  /* 0xffffffff0f0f7810 */ /* 0x000fe20000ffe4ff */
[----:B------:R-:W-:Y:S01]  /*19e0*/  IMAD.MOV.U32 R5, RZ, RZ, R13 ;  /* 0x000000ffff057224 */ /* 0x000fe200078e000d */
[----:B------:R-:W-:Y:S01]  /*19f0*/  ISETP.NE.U32.AND P1, PT, R14, RZ, PT ;  /* 0x000000ff0e00720c */ /* 0x000fe20003f25070 */
[----:B0-----:R-:W-:Y:S01]  /*1a00*/  VIADD R0, R0, 0x800 ;  /* 0x0000080000007836 */ /* 0x001fe20000000000 */
[----:B------:R-:W-:Y:S01]  /*1a10*/  IADD3 R12, P2, PT, R12, 0x400, RZ ;  /* 0x000004000c0c7810 */ /* 0x000fe20007f5e0ff */
[----:B------:R-:W-:Y:S01]  /*1a20*/  IMAD.X R11, RZ, RZ, R11, P3 ;  /* 0x000000ffff0b7224 */ /* 0x000fe200018e060b */
[----:B------:R-:W-:-:S03]  /*1a30*/  ISETP.NE.AND.EX P1, PT, R15, RZ, PT, P1 ;  /* 0x000000ff0f00720c */ /* 0x000fc60003f25310 */
[----:B------:R-:W-:Y:S01]  /*1a40*/  IMAD.X R13, RZ, RZ, R13, P2 ;  /* 0x000000ffff0d7224 */ /* 0x000fe200010e060d */
[----:B-1----:R0:W-:Y:S04]  /*1a50*/  STG.E desc[UR8][R2.64], R8 ;  /* 0x0000000802007986 */ /* 0x0021e8000c101908 */
[----:B------:R0:W-:Y:S05]  /*1a60*/  STG.E desc[UR8][R4.64], R9 ;  /* 0x0000000904007986 */ /* 0x0001ea000c101908 */
[----:B------:R-:W-:Y:S05]  /*1a70*/  @P1 BRA `(.L_x_1251) ;  /* 0xfffffffc00bc1947 */ /* 0x000fea000383ffff */
.L_x_1250:
[----:B------:R-:W-:Y:S05]  /*1a80*/  BSYNC.RECONVERGENT B0 ;  /* 0x0000000000007941 */ /* 0x000fea0003800200 */
.L_x_1249:
[----:B------:R-:W-:Y:S05]  /*1a90*/  @!P0 EXIT ;  /* 0x000000000000894d */ /* 0x000fea0003800000 */
.L_x_1252:
[C---:B------:R-:W-:Y:S01]  /*1aa0*/  LEA R0, R21.reuse, UR5, 0x3 ;  /* 0x0000000515007c11 */ /* 0x040fe2000f8e18ff */
[C---:B----4-:R-:W-:Y:S01]  /*1ab0*/  IMAD.SHL.U32 R10, R21.reuse, 0x4, RZ ;  /* 0x00000004150a7824 */ /* 0x050fe200078e00ff */
[C---:B0-----:R-:W-:Y:S01]  /*1ac0*/  SHF.L.U64.HI R3, R21.reuse, 0x2, R20 ;  /* 0x0000000215037819 */ /* 0x041fe20000010214 */
[----:B------:R-:W-:Y:S02]  /*1ad0*/  VIADD R21, R21, 0x400 ;  /* 0x0000040015157836 */ /* 0x000fe40000000000 */
[----:B------:R-:W0:Y:S01]  /*1ae0*/  LDS.64 R12, [R0] ;  /* 0x00000000000c7984 */ /* 0x000e220000000a00 */
[C---:B------:R-:W-:Y:S01]  /*1af0*/  IADD3 R8, P0, PT, R10.reuse, UR16, RZ ;  /* 0x000000100a087c10 */ /* 0x040fe2000ff1e0ff */
[----:B------:R-:W-:Y:S01]  /*1b00*/  IMAD.MOV.U32 R20, RZ, RZ, RZ ;  /* 0x000000ffff147224 */ /* 0x000fe200078e00ff */
[C---:B------:R-:W-:Y:S01]  /*1b10*/  LOP3.LUT R4, R10.reuse, 0xfffffffc, RZ, 0xc0, !PT ;  /* 0xfffffffc0a047812 */ /* 0x040fe200078ec0ff */
[----:B------:R-:W1:Y:S01]  /*1b20*/  LDS.64 R14, [R0+0x800] ;  /* 0x00080000000e7984 */ /* 0x000e620000000a00 */
[----:B------:R-:W-:-:S02]  /*1b30*/  IADD3 R10, P1, PT, R10, UR18, RZ ;  /* 0x000000120a0a7c10 */ /* 0x000fc4000ff3e0ff */
[C---:B------:R-:W-:Y:S01]  /*1b40*/  IADD3.X R9, PT, PT, R3.reuse, UR17, RZ, P0, !PT ;  /* 0x0000001103097c10 */ /* 0x040fe200087fe4ff */
[----:B------:R-:W2:Y:S01]  /*1b50*/  LDS.64 R16, [R0+0x1000] ;  /* 0x0010000000107984 */ /* 0x000ea20000000a00 */
[C---:B------:R-:W-:Y:S02]  /*1b60*/  LOP3.LUT R5, R3.reuse, 0x3, RZ, 0xc0, !PT ;  /* 0x0000000303057812 */ /* 0x040fe400078ec0ff */
[C---:B------:R-:W-:Y:S01]  /*1b70*/  IADD3 R2, P0, PT, R4.reuse, UR16, RZ ;  /* 0x0000001004027c10 */ /* 0x040fe2000ff1e0ff */
[----:B------:R-:W3:Y:S01]  /*1b80*/  LDS.64 R18, [R0+0x1800] ;  /* 0x0018000000127984 */ /* 0x000ee20000000a00 */
[----:B------:R-:W-:Y:S02]  /*1b90*/  IADD3.X R11, PT, PT, R3, UR19, RZ, P1, !PT ;  /* 0x00000013030b7c10 */ /* 0x000fe40008ffe4ff */
[----:B------:R-:W-:Y:S02]  /*1ba0*/  IADD3 R4, P1, PT, R4, UR18, RZ ;  /* 0x0000001204047c10 */ /* 0x000fe4000ff3e0ff */
[----:B------:R-:W-:-:S02]  /*1bb0*/  IADD3.X R3, PT, PT, R5, UR17, RZ, P0, !PT ;  /* 0x0000001105037c10 */ /* 0x000fc400087fe4ff */
[----:B------:R-:W-:Y:S02]  /*1bc0*/  IADD3.X R5, PT, PT, R5, UR19, RZ, P1, !PT ;  /* 0x0000001305057c10 */ /* 0x000fe40008ffe4ff */
[----:B------:R-:W-:-:S04]  /*1bd0*/  ISETP.GT.U32.AND P0, PT, R6, R21, PT ;  /* 0x000000150600720c */ /* 0x000fc80003f04070 */
[----:B------:R-:W-:Y:S01]  /*1be0*/  ISETP.GT.U32.AND.EX P0, PT, R7, RZ, PT, P0 ;  /* 0x000000ff0700720c */ /* 0x000fe20003f04100 */
[----:B0-----:R4:W-:Y:S04]  /*1bf0*/  STG.E desc[UR8][R8.64], R12 ;  /* 0x0000000c08007986 */ /* 0x0019e8000c101908 */
[----:B------:R4:W-:Y:S04]  /*1c00*/  STG.E desc[UR8][R10.64], R13 ;  /* 0x0000000d0a007986 */ /* 0x0009e8000c101908 */
[----:B-1----:R4:W-:Y:S04]  /*1c10*/  STG.E desc[UR8][R2.64+0x400], R14 ;  /* 0x0004000e02007986 */ /* 0x0029e8000c101908 */
[----:B------:R4:W-:Y:S04]  /*1c20*/  STG.E desc[UR8][R4.64+0x400], R15 ;  /* 0x0004000f04007986 */ /* 0x0009e8000c101908 */
[----:B--2---:R4:W-:Y:S04]  /*1c30*/  STG.E desc[UR8][R2.64+0x800], R16 ;  /* 0x0008001002007986 */ /* 0x0049e8000c101908 */
[----:B------:R4:W-:Y:S04]  /*1c40*/  STG.E desc[UR8][R4.64+0x800], R17 ;  /* 0x0008001104007986 */ /* 0x0009e8000c101908 */
[----:B---3--:R4:W-:Y:S04]  /*1c50*/  STG.E desc[UR8][R2.64+0xc00], R18 ;  /* 0x000c001202007986 */ /* 0x0089e8000c101908 */
[----:B------:R4:W-:Y:S01]  /*1c60*/  STG.E desc[UR8][R4.64+0xc00], R19 ;  /* 0x000c001304007986 */ /* 0x0009e2000c101908 */
[----:B------:R-:W-:Y:S05]  /*1c70*/  @P0 BRA `(.L_x_1252) ;  /* 0xfffffffc00880947 */ /* 0x000fea000383ffff */
[----:B------:R-:W-:Y:S05]  /*1c80*/  EXIT ;  /* 0x000000000000794d */ /* 0x000fea0003800000 */
.L_x_1248:
[----:B------:R-:W-:Y:S01]  /*1c90*/  BSSY.RECONVERGENT B0, `(.L_x_1253) ;  /* 0x000000e000007945 */ /* 0x000fe20003800200 */
[----:B------:R-:W-:Y:S02]  /*1ca0*/  ISETP.NE.AND P1, PT, R20, R27, PT ;  /* 0x0000001b1400720c */ /* 0x000fe40003f25270 */
[----:B------:R-:W-:Y:S02]  /*1cb0*/  ISETP.NE.AND P4, PT, R2, R8, PT ;  /* 0x000000080200720c */ /* 0x000fe40003f85270 */
[----:B------:R-:W-:Y:S01]  /*1cc0*/  ISETP.NE.AND P0, PT, R8, R10, PT ;  /* 0x0000000a0800720c */ /* 0x000fe20003f05270 */
[----:B------:R-:W-:-:S12]  /*1cd0*/  @!P6 BRA `(.L_x_1254) ;  /* 0x000000000024e947 */ /* 0x000fd80003800000 */
[----:B------:R-:W0:Y:S01]  /*1ce0*/  LDCU.128 UR4, c[0x0][0x390] ;  /* 0x00007200ff0477ac */ /* 0x000e220008000c00 */
[C---:B------:R-:W-:Y:S01]  /*1cf0*/  IMAD.SHL.U32 R24, R42.reuse, 0x4, RZ ;  /* 0x000000042a187824 */ /* 0x040fe200078e00ff */
[----:B------:R-:W-:-:S04]  /*1d00*/  SHF.L.U64.HI R41, R42, 0x2, R41 ;  /* 0x000000022a297819 */ /* 0x000fc80000010229 */
[C---:B0-----:R-:W-:Y:S02]  /*1d10*/  IADD3 R6, P2, PT, R24.reuse, UR4, RZ ;  /* 0x0000000418067c10 */ /* 0x041fe4000ff5e0ff */
[----:B------:R-:W-:Y:S02]  /*1d20*/  IADD3 R24, P3, PT, R24, UR6, RZ ;  /* 0x0000000618187c10 */ /* 0x000fe4000ff7e0ff */
[C---:B------:R-:W-:Y:S02]  /*1d30*/  IADD3.X R7, PT, PT, R41.reuse, UR5, RZ, P2, !PT ;  /* 0x0000000529077c10 */ /* 0x040fe400097fe4ff */
[----:B------:R-:W-:-:S03]  /*1d40*/  IADD3.X R25, PT, PT, R41, UR7, RZ, P3, !PT ;  /* 0x0000000729197c10 */ /* 0x000fc60009ffe4ff */
[----:B------:R0:W-:Y:S04]  /*1d50*/  STG.E desc[UR8][R6.64], R22 ;  /* 0x0000001606007986 */ /* 0x0001e8000c101908 */
[----:B------:R0:W-:Y:S02]  /*1d60*/  STG.E desc[UR8][R24.64], R23 ;  /* 0x0000001718007986 */ /* 0x0001e4000c101908 */
.L_x_1254:
[----:B------:R-:W-:Y:S05]  /*1d70*/  BSYNC.RECONVERGENT B0 ;  /* 0x0000000000007941 */ /* 0x000fea0003800200 */
.L_x_1253:
[----:B------:R-:W-:Y:S04]  /*1d80*/  BSSY.RECONVERGENT B0, `(.L_x_1255) ;  /* 0x000000b000007945 */ /* 0x000fe80003800200 */
[----:B------:R-:W-:Y:S05]  /*1d90*/  @!P4 BRA `(.L_x_1256) ;  /* 0x000000000024c947 */ /* 0x000fea0003800000 */
[----:B------:R-:W1:Y:S01]  /*1da0*/  LDCU.128 UR4, c[0x0][0x390] ;  /* 0x00007200ff0477ac */ /* 0x000e620008000c00 */
[C---:B0-----:R-:W-:Y:S01]  /*1db0*/  IMAD.SHL.U32 R22, R44.reuse, 0x4, RZ ;  /* 0x000000042c167824 */ /* 0x041fe200078e00ff */
[----:B------:R-:W-:-:S04]  /*1dc0*/  SHF.L.U64.HI R44, R44, 0x2, R31 ;  /* 0x000000022c2c7819 */ /* 0x000fc8000001021f */
[C---:B-1----:R-:W-:Y:S02]  /*1dd0*/  IADD3 R6, P2, PT, R22.reuse, UR4, RZ ;  /* 0x0000000416067c10 */ /* 0x042fe4000ff5e0ff */
[----:B------:R-:W-:Y:S02]  /*1de0*/  IADD3 R22, P3, PT, R22, UR6, RZ ;  /* 0x0000000616167c10 */ /* 0x000fe4000ff7e0ff */
[C---:B------:R-:W-:Y:S02]  /*1df0*/  IADD3.X R7, PT, PT, R44.reuse, UR5, RZ, P2, !PT ;  /* 0x000000052c077c10 */ /* 0x040fe400097fe4ff */
[----:B------:R-:W-:-:S03]  /*1e00*/  IADD3.X R23, PT, PT, R44, UR7, RZ, P3, !PT ;  /* 0x000000072c177c10 */ /* 0x000fc60009ffe4ff */
[----:B------:R1:W-:Y:S04]  /*1e10*/  STG.E desc[UR8][R6.64], R2 ;  /* 0x0000000206007986 */ /* 0x0003e8000c101908 */
[----:B------:R1:W-:Y:S02]  /*1e20*/  STG.E desc[UR8][R22.64], R3 ;  /* 0x0000000316007986 */ /* 0x0003e4000c101908 */
.L_x_1256:
[----:B------:R-:W-:Y:S05]  /*1e30*/  BSYNC.RECONVERGENT B0 ;  /* 0x0000000000007941 */ /* 0x000fea0003800200 */
.L_x_1255:
[----:B------:R-:W-:Y:S01]  /*1e40*/  BSSY.RECONVERGENT B0, `(.L_x_1257) ;  /* 0x0000010000007945 */ /* 0x000fe20003800200 */
[----:B------:R-:W-:Y:S02]  /*1e50*/  ISETP.NE.AND P2, PT, R10, R12, PT ;  /* 0x0000000c0a00720c */ /* 0x000fe40003f45270 */
[----:B------:R-:W-:Y:S02]  /*1e60*/  ISETP.NE.AND P3, PT, R12, R14, PT ;  /* 0x0000000e0c00720c */ /* 0x000fe40003f65270 */
[----:B------:R-:W-:Y:S02]  /*1e70*/  ISETP.NE.AND P4, PT, R14, R16, PT ;  /* 0x000000100e00720c */ /* 0x000fe40003f85270 */
[----:B------:R-:W-:Y:S02]  /*1e80*/  ISETP.NE.AND P5, PT, R16, R18, PT ;  /* 0x000000121000720c */ /* 0x000fe40003fa5270 */
[----:B------:R-:W-:Y:S01]  /*1e90*/  ISETP.NE.AND P6, PT, R18, R20, PT ;  /* 0x000000141200720c */ /* 0x000fe20003fc5270 */
[----:B------:R-:W-:-:S12]  /*1ea0*/  @!P0 BRA `(.L_x_1258) ;  /* 0x0000000000248947 */ /* 0x000fd80003800000 */
[----:B------:R-:W2:Y:S01]  /*1eb0*/  LDCU.128 UR4, c[0x0][0x390] ;  /* 0x00007200ff0477ac */ /* 0x000ea20008000c00 */
[C---:B01----:R-:W-:Y:S01]  /*1ec0*/  IMAD.SHL.U32 R6, R38.reuse, 0x4, RZ ;  /* 0x0000000426067824 */ /* 0x043fe200078e00ff */
[----:B------:R-:W-:-:S04]  /*1ed0*/  SHF.L.U64.HI R43, R38, 0x2, R43 ;  /* 0x00000002262b7819 */ /* 0x000fc8000001022b */
[----:B--2---:R-:W-:-:S04]  /*1ee0*/  IADD3 R2, P0, PT, R6, UR4, RZ ;  /* 0x0000000406027c10 */ /* 0x004fc8000ff1e0ff */
[----:B------:R-:W-:Y:S02]  /*1ef0*/  IADD3.X R3, PT, PT, R43, UR5, RZ, P0, !PT ;  /* 0x000000052b037c10 */ /* 0x000fe400087fe4ff */
[----:B------:R-:W-:-:S03]  /*1f00*/  IADD3 R6, P0, PT, R6, UR6, RZ ;  /* 0x0000000606067c10 */ /* 0x000fc6000ff1e0ff */
[----:B------:R2:W-:Y:S01]  /*1f10*/  STG.E desc[UR8][R2.64], R8 ;  /* 0x0000000802007986 */ /* 0x0005e2000c101908 */
[----:B------:R-:W-:-:S05]  /*1f20*/  IADD3.X R7, PT, PT, R43, UR7, RZ, P0, !PT ;  /* 0x000000072b077c10 */ /* 0x000fca00087fe4ff */
[----:B------:R2:W-:Y:S04]  /*1f30*/  STG.E desc[UR8][R6.64], R9 ;  /* 0x0000000906007986 */ /* 0x0005e8000c101908 */
.L_x_1258:
[----:B------:R-:W-:Y:S05]  /*1f40*/  BSYNC.RECONVERGENT B0 ;  /* 0x0000000000007941 */ /* 0x000fea0003800200 */
.L_x_1257:
[----:B------:R-:W-:Y:S04]  /*1f50*/  BSSY.RECONVERGENT B0, `(.L_x_1259) ;  /* 0x000000b000007945 */ /* 0x000fe80003800200 */
[----:B------:R-:W-:Y:S05]  /*1f60*/  @!P2 BRA `(.L_x_1260) ;  /* 0x000000000024a947 */ /* 0x000fea0003800000 */
[----:B------:R-:W3:Y:S01]  /*1f70*/  LDCU.128 UR4, c[0x0][0x390] ;  /* 0x00007200ff0477ac */ /* 0x000ee20008000c00 */
[C---:B012---:R-:W-:Y:S01]  /*1f80*/  IMAD.SHL.U32 R6, R39.reuse, 0x4, RZ ;  /* 0x0000000427067824 */ /* 0x047fe200078e00ff */
[----:B------:R-:W-:-:S04]  /*1f90*/  SHF.L.U64.HI R36, R39, 0x2, R36 ;  /* 0x0000000227247819 */ /* 0x000fc80000010224 */
[C---:B---3--:R-:W-:Y:S02]  /*1fa0*/  IADD3 R2, P0, PT, R6.reuse, UR4, RZ ;  /* 0x0000000406027c10 */ /* 0x048fe4000ff1e0ff */
[----:B------:R-:W-:Y:S02]  /*1fb0*/  IADD3 R6, P2, PT, R6, UR6, RZ ;  /* 0x0000000606067c10 */ /* 0x000fe4000ff5e0ff */
[C---:B------:R-:W-:Y:S02]  /*1fc0*/  IADD3.X R3, PT, PT, R36.reuse, UR5, RZ, P0, !PT ;  /* 0x0000000524037c10 */ /* 0x040fe400087fe4ff */
[----:B------:R-:W-:-:S03]  /*1fd0*/  IADD3.X R7, PT, PT, R36, UR7, RZ, P2, !PT ;  /* 0x0000000724077c10 */ /* 0x000fc600097fe4ff */
[----:B------:R3:W-:Y:S04]  /*1fe0*/  STG.E desc[UR8][R2.64], R10 ;  /* 0x0000000a02007986 */ /* 0x0007e8000c101908 */
[----:B------:R3:W-:Y:S02]  /*1ff0*/  STG.E desc[UR8][R6.64], R11 ;  /* 0x0000000b06007986 */ /* 0x0007e4000c101908 */
.L_x_1260:
[----:B------:R-:W-:Y:S05]  /*2000*/  BSYNC.RECONVERGENT B0 ;  /* 0x0000000000007941 */ /* 0x000fea0003800200 */
.L_x_1259:
[----:B------:R-:W-:Y:S04]  /*2010*/  BSSY.RECONVERGENT B0, `(.L_x_1261) ;  /* 0x000000b000007945 */ /* 0x000fe80003800200 */
[----:B------:R-:W-:Y:S05]  /*2020*/  @!P3 BRA `(.L_x_1262) ;  /* 0x000000000024b947 */ /* 0x000fea0003800000 */
[----:B------:R-:W4:Y:S01]  /*2030*/  LDCU.128 UR4, c[0x0][0x390] ;  /* 0x00007200ff0477ac */ /* 0x000f220008000c00 */
[C---:B0123--:R-:W-:Y:S01]  /*2040*/  IMAD.SHL.U32 R6, R40.reuse, 0x4, RZ ;  /* 0x0000000428067824 */ /* 0x04ffe200078e00ff */
[----:B------:R-:W-:-:S04]  /*2050*/  SHF.L.U64.HI R5, R40, 0x2, R5 ;  /* 0x0000000228057819 */ /* 0x000fc80000010205 */
[C---:B----4-:R-:W-:Y:S02]  /*2060*/  IADD3 R2, P0, PT, R6.reuse, UR4, RZ ;  /* 0x0000000406027c10 */ /* 0x050fe4000ff1e0ff */
[----:B------:R-:W-:Y:S02]  /*2070*/  IADD3 R6, P2, PT, R6, UR6, RZ ;  /* 0x0000000606067c10 */ /* 0x000fe4000ff5e0ff */
[C---:B------:R-:W-:Y:S02]  /*2080*/  IADD3.X R3, PT, PT, R5.reuse, UR5, RZ, P0, !PT ;  /* 0x0000000505037c10 */ /* 0x040fe400087fe4ff */
[----:B------:R-:W-:-:S03]  /*2090*/  IADD3.X R7, PT, PT, R5, UR7, RZ, P2, !PT ;  /* 0x0000000705077c10 */ /* 0x000fc600097fe4ff */
[----:B------:R4:W-:Y:S04]  /*20a0*/  STG.E desc[UR8][R2.64], R12 ;  /* 0x0000000c02007986 */ /* 0x0009e8000c101908 */
[----:B------:R4:W-:Y:S02]  /*20b0*/  STG.E desc[UR8][R6.64], R13 ;  /* 0x0000000d06007986 */ /* 0x0009e4000c101908 */
.L_x_1262:
[----:B------:R-:W-:Y:S05]  /*20c0*/  BSYNC.RECONVERGENT B0 ;  /* 0x0000000000007941 */ /* 0x000fea0003800200 */
.L_x_1261:
[----:B------:R-:W-:Y:S04]  /*20d0*/  BSSY.RECONVERGENT B0, `(.L_x_1263) ;  /* 0x000000b000007945 */ /* 0x000fe80003800200 */
[----:B------:R-:W-:Y:S05]  /*20e0*/  @!P4 BRA `(.L_x_1264) ;  /* 0x000000000024c947 */ /* 0x000fea0003800000 */
[----:B------:R-:W1:Y:S01]  /*20f0*/  LDCU.128 UR4, c[0x0][0x390] ;  /* 0x00007200ff0477ac */ /* 0x000e620008000c00 */
[C---:B------:R-:W-:Y:S01]  /*2100*/  IMAD.SHL.U32 R5, R35.reuse, 0x4, RZ ;  /* 0x0000000423057824 */ /* 0x040fe200078e00ff */
[----:B------:R-:W-:-:S04]  /*2110*/  SHF.L.U64.HI R35, R35, 0x2, R4 ;  /* 0x0000000223237819 */ /* 0x000fc80000010204 */
[C---:B-1234-:R-:W-:Y:S02]  /*2120*/  IADD3 R2, P0, PT, R5.reuse, UR4, RZ ;  /* 0x0000000405027c10 */ /* 0x05efe4000ff1e0ff */
[----:B------:R-:W-:Y:S02]  /*2130*/  IADD3 R4, P2, PT, R5, UR6, RZ ;  /* 0x0000000605047c10 */ /* 0x000fe4000ff5e0ff */
[C---:B------:R-:W-:Y:S02]  /*2140*/  IADD3.X R3, PT, PT, R35.reuse, UR5, RZ, P0, !PT ;  /* 0x0000000523037c10 */ /* 0x040fe400087fe4ff */
[----:B------:R-:W-:-:S03]  /*2150*/  IADD3.X R5, PT, PT, R35, UR7, RZ, P2, !PT ;  /* 0x0000000723057c10 */ /* 0x000fc600097fe4ff */
[----:B------:R1:W-:Y:S04]  /*2160*/  STG.E desc[UR8][R2.64], R14 ;  /* 0x0000000e02007986 */ /* 0x0003e8000c101908 */
[----:B------:R1:W-:Y:S02]  /*2170*/  STG.E desc[UR8][R4.64], R15 ;  /* 0x0000000f04007986 */ /* 0x0003e4000c101908 */
.L_x_1264:
[----:B------:R-:W-:Y:S05]  /*2180*/  BSYNC.RECONVERGENT B0 ;  /* 0x0000000000007941 */ /* 0x000fea0003800200 */
.L_x_1263:
[----:B------:R-:W-:Y:S04]  /*2190*/  BSSY.RECONVERGENT B0, `(.L_x_1265) ;  /* 0x000000b000007945 */ /* 0x000fe80003800200 */
[----:B------:R-:W-:Y:S05]  /*21a0*/  @!P5 BRA `(.L_x_1266) ;  /* 0x000000000024d947 */ /* 0x000fea0003800000 */
[----:B------:R-:W2:Y:S01]  /*21b0*/  LDCU.128 UR4, c[0x0][0x390] ;  /* 0x00007200ff0477ac */ /* 0x000ea20008000c00 */
[C---:B-1----:R-:W-:Y:S01]  /*21c0*/  IMAD.SHL.U32 R4, R37.reuse, 0x4, RZ ;  /* 0x0000000425047824 */ /* 0x042fe200078e00ff */
[----:B------:R-:W-:-:S04]  /*21d0*/  SHF.L.U64.HI R26, R37, 0x2, R26 ;  /* 0x00000002251a7819 */ /* 0x000fc8000001021a */
[C---:B--234-:R-:W-:Y:S02]  /*21e0*/  IADD3 R2, P0, PT, R4.reuse, UR4, RZ ;  /* 0x0000000404027c10 */ /* 0x05cfe4000ff1e0ff */
[----:B------:R-:W-:Y:S02]  /*21f0*/  IADD3 R4, P2, PT, R4, UR6, RZ ;  /* 0x0000000604047c10 */ /* 0x000fe4000ff5e0ff */
[C---:B------:R-:W-:Y:S02]  /*2200*/  IADD3.X R3, PT, PT, R26.reuse, UR5, RZ, P0, !PT ;  /* 0x000000051a037c10 */ /* 0x040fe400087fe4ff */
[----:B------:R-:W-:-:S03]  /*2210*/  IADD3.X R5, PT, PT, R26, UR7, RZ, P2, !PT ;  /* 0x000000071a057c10 */ /* 0x000fc600097fe4ff */
[----:B------:R1:W-:Y:S04]  /*2220*/  STG.E desc[UR8][R2.64], R16 ;  /* 0x0000001002007986 */ /* 0x0003e8000c101908 */
[----:B------:R1:W-:Y:S02]  /*2230*/  STG.E desc[UR8][R4.64], R17 ;  /* 0x0000001104007986 */ /* 0x0003e4000c101908 */
.L_x_1266:
[----:B------:R-:W-:Y:S05]  /*2240*/  BSYNC.RECONVERGENT B0 ;  /* 0x0000000000007941 */ /* 0x000fea0003800200 */
.L_x_1265:
        /* <DEDUP_REMOVED lines=11> */
.L_x_1268:
[----:B------:R-:W-:Y:S05]  /*2300*/  BSYNC.RECONVERGENT B0 ;  /* 0x0000000000007941 */ /* 0x000fea0003800200 */
.L_x_1267:
[----:B------:R-:W-:Y:S05]  /*2310*/  @!P1 EXIT ;  /* 0x000000000000994d */ /* 0x000fea0003800000 */
[----:B------:R-:W2:Y:S01]  /*2320*/  LDCU.128 UR4, c[0x0][0x390] ;  /* 0x00007200ff0477ac */ /* 0x000ea20008000c00 */
[C---:B-1----:R-:W-:Y:S01]  /*2330*/  IMAD.SHL.U32 R4, R29.reuse, 0x4, RZ ;  /* 0x000000041d047824 */ /* 0x042fe200078e00ff */
[----:B------:R-:W-:-:S04]  /*2340*/  SHF.L.U64.HI R30, R29, 0x2, R30 ;  /* 0x000000021d1e7819 */ /* 0x000fc8000001021e */
[C---:B--234-:R-:W-:Y:S02]  /*2350*/  IADD3 R2, P0, PT, R4.reuse, UR4, RZ ;  /* 0x0000000404027c10 */ /* 0x05cfe4000ff1e0ff */
[----:B------:R-:W-:Y:S02]  /*2360*/  IADD3 R4, P1, PT, R4, UR6, RZ ;  /* 0x0000000604047c10 */ /* 0x000fe4000ff3e0ff */
[C---:B------:R-:W-:Y:S02]  /*2370*/  IADD3.X R3, PT, PT, R30.reuse, UR5, RZ, P0, !PT ;  /* 0x000000051e037c10 */ /* 0x040fe400087fe4ff */
[----:B------:R-:W-:-:S03]  /*2380*/  IADD3.X R5, PT, PT, R30, UR7, RZ, P1, !PT ;  /* 0x000000071e057c10 */ /* 0x000fc60008ffe4ff */
[----:B------:R-:W-:Y:S04]  /*2390*/  STG.E desc[UR8][R2.64], R20 ;  /* 0x0000001402007986 */ /* 0x000fe8000c101908 */
[----:B------:R-:W-:Y:S01]  /*23a0*/  STG.E desc[UR8][R4.64], R21 ;  /* 0x0000001504007986 */ /* 0x000fe2000c101908 */
[----:B------:R-:W-:Y:S05]  /*23b0*/  EXIT ;  /* 0x000000000000794d */ /* 0x000fea0003800000 */
.L_x_1247:
        /* <DEDUP_REMOVED lines=21> */
[----:B0-----:R-:W-:-:S02]  /*2510*/  IADD3 R4, P0, PT, R6, UR4, RZ ;  /* 0x0000000406047c10 */ /* 0x001fc4000ff1e0ff */
[----:B------:R-:W-:Y:S02]  /*2520*/  ISETP.NE.AND P1, PT, R41, RZ, PT ;  /* 0x000000ff2900720c */ /* 0x000fe40003f25270 */
[----:B------:R-:W-:-:S05]  /*2530*/  IADD3.X R5, PT, PT, R5, UR5, RZ, P0, !PT ;  /* 0x0000000505057c10 */ /* 0x000fca00087fe4ff */
[----:B------:R-:W5:Y:S04]  /*2540*/  LDG.E.CONSTANT R19, desc[UR8][R4.64] ;  /* 0x0000000804137981 */ /* 0x000f68000c1e9900 */
[----:B------:R-:W5:Y:S02]  /*2550*/  LDG.E.CONSTANT R25, desc[UR8][R4.64+0x80] ;  /* 0x0000800804197981 */ /* 0x000f64000c1e9900 */
[----:B-1----:R-:W0:Y:S02]  /*2560*/  @!P1 LDC.64 R2, c[0x0][0x380] ;  /* 0x0000e000ff029b82 */ /* 0x002e240000000a00 */
[----:B------:R-:W5:Y:S04]  /*2570*/  LDG.E.CONSTANT R27, desc[UR8][R4.64+0x100] ;  /* 0x00010008041b7981 */ /* 0x000f68000c1e9900 */
[----:B------:R-:W5:Y:S04]  /*2580*/  LDG.E.CONSTANT R29, desc[UR8][R4.64+0x180] ;  /* 0x00018008041d7981 */ /* 0x000f68000c1e9900 */
[----:B------:R-:W5:Y:S04]  /*2590*/  LDG.E.CONSTANT R31, desc[UR8][R4.64+0x200] ;  /* 0x00020008041f7981 */ /* 0x000f68000c1e9900 */
[----:B------:R-:W5:Y:S04]  /*25a0*/  LDG.E.CONSTANT R33, desc[UR8][R4.64+0x280] ;  /* 0x0002800804217981 */ /* 0x000f68000c1e9900 */
[----:B------:R-:W5:Y:S04]  /*25b0*/  LDG.E.CONSTANT R39, desc[UR8][R4.64+0x300] ;  /* 0x0003000804277981 */ /* 0x000f68000c1e9900 */
[----:B------:R-:W5:Y:S04]  /*25c0*/  LDG.E.CONSTANT R43, desc[UR8][R4.64+0x380] ;  /* 0x00038008042b7981 */ /* 0x000f68000c1e9900 */
[----:B------:R1:W5:Y:S01]  /*25d0*/  LDG.E.CONSTANT R45, desc[UR8][R4.64+0x400] ;  /* 0x00040008042d7981 */ /* 0x000362000c1e9900 */
[----:B------:R-:W-:-:S02]  /*25e0*/  IMAD.MOV.U32 R24, RZ, RZ, RZ ;  /* 0x000000ffff187224 */ /* 0x000fc400078e00ff */
[----:B0-----:R-:W-:-:S05]  /*25f0*/  @!P1 IMAD.WIDE.U32 R2, R0, 0x2400, R2 ;  /* 0x0000240000029825 */ /* 0x001fca00078e0002 */
[----:B------:R0:W5:Y:S01]  /*2600*/  @!P1 LDG.E.CONSTANT R24, desc[UR8][R2.64+-0x4] ;  /* 0xfffffc0802189981 */ /* 0x000162000c1e9900 */
[----:B------:R-:W1:Y:S01]  /*2610*/  S2UR UR5, SR_CgaCtaId ;  /* 0x00000000000579c3 */ /* 0x000e620000008800 */
[----:B------:R-:W-:Y:S01]  /*2620*/  SHF.R.U32.HI R37, RZ, 0x5, R41 ;  /* 0x00000005ff257819 */ /* 0x000fe20000011629 */
[----:B------:R-:W-:Y:S01]  /*2630*/  UMOV UR4, 0x400 ;  /* 0x0000040000047882 */ /* 0x000fe20000000000 */
[----:B------:R-:W0:Y:S01]  /*2640*/  S2R R40, SR_LANEID ;  /* 0x0000000000287919 */ /* 0x000e220000000000 */
[----:B------:R-:W-:Y:S01]  /*2650*/  ISETP.NE.AND P0, PT, R41, RZ, PT ;  /* 0x000000ff2900720c */ /* 0x000fe20003f05270 */
[----:B-1----:R-:W-:-:S06]  /*2660*/  ULEA UR4, UR5, UR4, 0x18 ;  /* 0x0000000405047291 */ /* 0x002fcc000f8ec0ff */
        /* <DEDUP_REMOVED lines=19> */
[----:B------:R-:W-:Y:S04]  /*27a0*/  LDS R14, [R3+0x10] ;  /* 0x00001000030e7984 */ /* 0x000fe80000000800 */
[----:B------:R-:W-:Y:S04]  /*27b0*/  LDS R12, [R3+0x14] ;  /* 0x00001400030c7984 */ /* 0x000fe80000000800 */
[----:B------:R-:W-:Y:S04]  /*27c0*/  LDS R10, [R3+0x18] ;  /* 0x00001800030a7984 */ /* 0x000fe80000000800 */
[----:B------:R-:W3:Y:S01]  /*27d0*/  LDS R8, [R3+0x1c] ;  /* 0x00001c0003087984 */ /* 0x000ee20000000800 */
[----:B------:R-:W-:Y:S01]  /*27e0*/  BAR.SYNC.DEFER_BLOCKING 0x0 ;  /* 0x0000000000007b1d */ /* 0x000fe20000010000 */
[----:B0-----:R-:W-:-:S02]  /*27f0*/  ISETP.NE.AND P2, PT, R22, R20, PT ;  /* 0x000000141600720c */ /* 0x001fc40003f45270 */
[----:B-1----:R-:W-:Y:S02]  /*2800*/  ISETP.NE.AND P4, PT, R20, R18, PT ;  /* 0x000000121400720c */ /* 0x002fe40003f85270 */
[----:B--2---:R-:W-:Y:S01]  /*2810*/  ISETP.NE.AND P5, PT, R18, R16, PT ;  /* 0x000000101200720c */ /* 0x004fe20003fa5270 */
[----:B------:R-:W-:Y:S04]  /*2820*/  STS [R6], R19 ;  /* 0x0000001306007388 */ /* 0x000fe80000000800 */
[----:B------:R-:W-:Y:S04]  /*2830*/  STS [R6+0x80], R25 ;  /* 0x0000801906007388 */ /* 0x000fe80000000800 */
[----:B------:R-:W-:Y:S04]  /*2840*/  STS [R6+0x100], R27 ;  /* 0x0001001b06007388 */ /* 0x000fe80000000800 */
[----:B------:R-:W-:Y:S01]  /*2850*/  STS [R6+0x180], R29 ;  /* 0x0001801d06007388 */ /* 0x000fe20000000800 */
[----:B---3--:R-:W-:-:S03]  /*2860*/  ISETP.NE.AND P6, PT, R10, R8, PT ;  /* 0x000000080a00720c */ /* 0x008fc60003fc5270 */
[----:B------:R-:W-:Y:S04]  /*2870*/  STS [R6+0x200], R31 ;  /* 0x0002001f06007388 */ /* 0x000fe80000000800 */
[----:B------:R-:W-:Y:S04]  /*2880*/  STS [R6+0x280], R33 ;  /* 0x0002802106007388 */ /* 0x000fe80000000800 */
[----:B------:R-:W-:Y:S04]  /*2890*/  STS [R6+0x300], R39 ;  /* 0x0003002706007388 */ /* 0x000fe80000000800 */
[----:B------:R-:W-:Y:S04]  /*28a0*/  STS [R6+0x380], R43 ;  /* 0x0003802b06007388 */ /* 0x000fe80000000800 */
[----:B------:R-:W-:Y:S01]  /*28b0*/  STS [R6+0x400], R45 ;  /* 0x0004002d06007388 */ /* 0x000fe20000000800 */
[----:B------:R-:W-:-:S03]  /*28c0*/  NOP ;  /* 0x0000000000007918 */ /* 0x000fc60000000000 */
[----:B------:R-:W-:Y:S04]  /*28d0*/  LDS R23, [R3] ;  /* 0x0000000003177984 */ /* 0x000fe80000000800 */
[----:B------:R-:W0:Y:S04]  /*28e0*/  LDS R21, [R3+0x4] ;  /* 0x0000040003157984 */ /* 0x000e280000000800 */
[----:B------:R-:W1:Y:S04]  /*28f0*/  LDS R19, [R3+0x8] ;  /* 0x0000080003137984 */ /* 0x000e680000000800 */
[----:B------:R-:W-:Y:S04]  /*2900*/  LDS R25, [R3+0x20] ;  /* 0x0000200003197984 */ /* 0x000fe80000000800 */
[----:B------:R-:W2:Y:S04]  /*2910*/  LDS R17, [R3+0xc] ;  /* 0x00000c0003117984 */ /* 0x000ea80000000800 */
[----:B------:R-:W3:Y:S04]  /*2920*/  LDS R15, [R3+0x10] ;  /* 0x00001000030f7984 */ /* 0x000ee80000000800 */
[----:B------:R-:W4:Y:S04]  /*2930*/  LDS R13, [R3+0x14] ;  /* 0x00001400030d7984 */ /* 0x000f280000000800 */
[----:B------:R-:W-:Y:S04]  /*2940*/  LDS R11, [R3+0x18] ;  /* 0x00001800030b7984 */ /* 0x000fe80000000800 */
[----:B------:R5:W-:Y:S01]  /*2950*/  LDS R9, [R3+0x1c] ;  /* 0x00001c0003097984 */ /* 0x000be20000000800 */
[----:B------:R-:W-:Y:S01]  /*2960*/  BAR.SYNC.DEFER_BLOCKING 0x0 ;  /* 0x0000000000007b1d */ /* 0x000fe20000010000 */
[----:B-----5:R-:W-:Y:S01]  /*2970*/  SEL R3, RZ, 0x1, !P2 ;  /* 0x00000001ff037807 */ /* 0x020fe20005000000 */
[----:B0-----:R-:W-:-:S05]  /*2980*/  FADD R2, R23, R21 ;  /* 0x0000001517027221 */ /* 0x001fca0000000000 */
[----:B------:R-:W-:Y:S02]  /*2990*/  FSEL R2, R21, R2, P2 ;  /* 0x0000000215027208 */ /* 0x000fe40001000000 */
[----:B------:R-:W-:-:S03]  /*29a0*/  ISETP.NE.AND P2, PT, R16, R14, PT ;  /* 0x0000000e1000720c */ /* 0x000fc60003f45270 */
[----:B-1----:R-:W-:-:S05]  /*29b0*/  FADD R2, R19, R2 ;  /* 0x0000000213027221 */ /* 0x002fca0000000000 */
[----:B------:R-:W-:Y:S01]  /*29c0*/  FSEL R2, R19, R2, P4 ;  /* 0x0000000213027208 */ /* 0x000fe20002000000 */
[----:B------:R-:W-:Y:S01]  /*29d0*/  STS [R4+0x4d8], R35 ;  /* 0x0004d82304007388 */ /* 0x000fe20000000800 */
[----:B------:R-:W-:Y:S03]  /*29e0*/  BAR.SYNC.DEFER_BLOCKING 0x0 ;  /* 0x0000000000007b1d */ /* 0x000fe60000010000 */
[----:B--2---:R-:W-:-:S05]  /*29f0*/  FADD R2, R17, R2 ;  /* 0x0000000211027221 */ /* 0x004fca0000000000 */
[----:B------:R-:W-:-:S05]  /*2a00*/  FSEL R2, R17, R2, P5 ;  /* 0x0000000211027208 */ /* 0x000fca0002800000 */
[----:B---3--:R-:W-:-:S05]  /*2a10*/  FADD R2, R15, R2 ;  /* 0x000000020f027221 */ /* 0x008fca0000000000 */
[----:B------:R-:W-:-:S05]  /*2a20*/  FSEL R2, R15, R2, P2 ;  /* 0x000000020f027208 */ /* 0x000fca0001000000 */
[----:B----4-:R-:W-:Y:S01]  /*2a30*/  FADD R2, R13, R2 ;  /* 0x000000020d027221 */ /* 0x010fe20000000000 */
[----:B------:R-:W0:Y:S02]  /*2a40*/  @P0 LDS R24, [R4+0x4d4] ;  /* 0x0004d40004180984 */ /* 0x000e240000000800 */
[----:B0-----:R-:W-:-:S04]  /*2a50*/  ISETP.NE.AND P0, PT, R24, R22, PT ;  /* 0x000000161800720c */ /* 0x001fc80003f05270 */
[----:B------:R-:W-:-:S04]  /*2a60*/  SEL R4, RZ, 0x1, !P0 ;  /* 0x00000001ff047807 */ /* 0x000fc80004000000 */
[----:B------:R-:W-:Y:S02]  /*2a70*/  IADD3 R5, P3, PT, R3, R4, RZ ;  /* 0x0000000403057210 */ /* 0x000fe40007f7e0ff */
[----:B------:R-:W-:Y:S02]  /*2a80*/  SEL R4, RZ, 0x1, !P4 ;  /* 0x00000001ff047807 */ /* 0x000fe40006000000 */
[----:B------:R-:W-:Y:S02]  /*2a90*/  ISETP.NE.AND P4, PT, R14, R12, PT ;  /* 0x0000000c0e00720c */ /* 0x000fe40003f85270 */
[----:B------:R-:W-:Y:S02]  /*2aa0*/  SEL R3, RZ, 0x1, !P5 ;  /* 0x00000001ff037807 */ /* 0x000fe40006800000 */
[----:B------:R-:W-:Y:S01]  /*2ab0*/  IADD3 R4, P5, PT, R5, R4, RZ ;  /* 0x0000000405047210 */ /* 0x000fe20007fbe0ff */
[----:B------:R-:W-:Y:S01]  /*2ac0*/  IMAD.X R5, RZ, RZ, RZ, P3 ;  /* 0x000000ffff057224 */ /* 0x000fe200018e06ff */
[----:B------:R-:W-:-:S02]  /*2ad0*/  FSEL R2, R13, R2, P4 ;  /* 0x000000020d027208 */ /* 0x000fc40002000000 */
[----:B------:R-:W-:Y:S01]  /*2ae0*/  IADD3 R6, P0, PT, R4, R3, RZ ;  /* 0x0000000304067210 */ /* 0x000fe20007f1e0ff */
[----:B------:R-:W-:Y:S01]  /*2af0*/  IMAD.X R5, RZ, RZ, R5, P5 ;  /* 0x000000ffff057224 */ /* 0x000fe200028e0605 */
[----:B------:R-:W-:Y:S01]  /*2b00*/  SEL R3, RZ, 0x1, !P4 ;  /* 0x00000001ff037807 */ /* 0x000fe20006000000 */
[C---:B------:R-:W-:Y:S01]  /*2b10*/  FADD R2, R11.reuse, R2 ;  /* 0x000000020b027221 */ /* 0x040fe20000000000 */
[----:B------:R-:W-:Y:S01]  /*2b20*/  ISETP.NE.AND P4, PT, R12, R10, PT ;  /* 0x0000000a0c00720c */ /* 0x000fe20003f85270 */
[----:B------:R-:W-:Y:S01]  /*2b30*/  IMAD.X R5, RZ, RZ, R5, P0 ;  /* 0x000000ffff057224 */ /* 0x000fe200000e0605 */
[----:B------:R-:W-:Y:S02]  /*2b40*/  SEL R4, RZ, 0x1, !P2 ;  /* 0x00000001ff047807 */ /* 0x000fe40005000000 */
[----:B------:R-:W-:Y:S02]  /*2b50*/  FSEL R2, R11, R2, P4 ;  /* 0x000000020b027208 */ /* 0x000fe40002000000 */
[----:B------:R-:W-:-:S02]  /*2b60*/  IADD3 R4, P3, P2, R3, R6, R4 ;  /* 0x0000000603047210 */ /* 0x000fc40007a7e004 */
[----:B------:R-:W-:Y:S01]  /*2b70*/  SEL R33, RZ, 0x1, !P4 ;  /* 0x00000001ff217807 */ /* 0x000fe20006000000 */
[C---:B------:R-:W-:Y:S01]  /*2b80*/  FADD R2, R9.reuse, R2 ;  /* 0x0000000209027221 */ /* 0x040fe20000000000 */
[----:B------:R-:W-:Y:S02]  /*2b90*/  ISETP.NE.AND P5, PT, R8, R35, PT ;  /* 0x000000230800720c */ /* 0x000fe40003fa5270 */
[----:B------:R-:W-:Y:S02]  /*2ba0*/  IADD3 R33, P0, PT, R4, R33, RZ ;  /* 0x0000002104217210 */ /* 0x000fe40007f1e0ff */
[----:B------:R-:W-:Y:S02]  /*2bb0*/  IADD3.X R36, PT, PT, RZ, R5, RZ, P3, P2 ;  /* 0x00000005ff247210 */ /* 0x000fe40001fe44ff */
[----:B------:R-:W-:Y:S02]  /*2bc0*/  SEL R3, RZ, 0x1, !P6 ;  /* 0x00000001ff037807 */ /* 0x000fe40007000000 */
[----:B------:R-:W-:Y:S01]  /*2bd0*/  SEL R6, RZ, 0x1, !P5 ;  /* 0x00000001ff067807 */ /* 0x000fe20006800000 */
[----:B------:R-:W-:Y:S01]  /*2be0*/  IMAD.X R34, RZ, RZ, R36, P0 ;  /* 0x000000ffff227224 */ /* 0x000fe200000e0624 */
[----:B------:R-:W-:-:S02]  /*2bf0*/  FSEL R2, R9, R2, P6 ;  /* 0x0000000209027208 */ /* 0x000fc40003000000 */
[----:B------:R-:W-:Y:S02]  /*2c00*/  IADD3 R6, P2, P3, R6, R33, R3 ;  /* 0x0000002106067210 */ /* 0x000fe40007b5e003 */
[C---:B------:R-:W-:Y:S01]  /*2c10*/  ISETP.NE.AND P4, PT, R40.reuse, 0x1f, PT ;  /* 0x0000001f2800780c */ /* 0x040fe20003f85270 */
[----:B------:R-:W-:Y:S01]  /*2c20*/  @!P5 FADD R25, R25, R2 ;  /* 0x000000021919d221 */ /* 0x000fe20000000000 */
[----:B------:R-:W-:Y:S01]  /*2c30*/  IADD3.X R5, PT, PT, RZ, R34, RZ, P2, P3 ;  /* 0x00000022ff057210 */ /* 0x000fe200017e64ff */
[----:B------:R-:W0:Y:S01]  /*2c40*/  SHFL.UP PT, R3, R6, 0x1, RZ ;  /* 0x0420000006037989 */ /* 0x000e2200000e00ff */
[----:B------:R-:W-:Y:S02]  /*2c50*/  ISETP.GE.AND P3, PT, R40, 0x1, PT ;  /* 0x000000012800780c */ /* 0x000fe40003f66270 */
[----:B------:R-:W-:Y:S01]  /*2c60*/  ISETP.NE.U32.AND P0, PT, R6, RZ, PT ;  /* 0x000000ff0600720c */ /* 0x000fe20003f05070 */
[----:B------:R-:W1:Y:S03]  /*2c70*/  SHFL.UP PT, R2, R5, 0x1, RZ ;  /* 0x0420000005027989 */ /* 0x000e6600000e00ff */
[----:B------:R-:W-:Y:S01]  /*2c80*/  ISETP.NE.AND.EX P0, PT, R5, RZ, PT, P0 ;  /* 0x000000ff0500720c */ /* 0x000fe20003f05300 */
[----:B------:R-:W2:Y:S02]  /*2c90*/  SHFL.UP PT, R4, R25, 0x1, RZ ;  /* 0x0420000019047989 */ /* 0x000ea400000e00ff */
[----:B------:R-:W-:-:S02]  /*2ca0*/  @!P4 LEA R45, R37, UR4, 0x4 ;  /* 0x00000004252dcc11 */ /* 0x000fc4000f8e20ff */
[----:B0-----:R-:W-:-:S04]  /*2cb0*/  SEL R3, R3, RZ, P3 ;  /* 0x000000ff03037207 */ /* 0x001fc80001800000 */
[----:B------:R-:W-:Y:S02]  /*2cc0*/  IADD3 R7, P2, PT, R3, R6, RZ ;  /* 0x0000000603077210 */ /* 0x000fe40007f5e0ff */
[----:B-1----:R-:W-:Y:S01]  /*2cd0*/  SEL R2, R2, RZ, P3 ;  /* 0x000000ff02027207 */ /* 0x002fe20001800000 */
[----:B--2---:R-:W-:-:S04]  /*2ce0*/  FADD R4, R25, R4 ;  /* 0x0000000419047221 */ /* 0x004fc80000000000 */
[----:B------:R-:W-:Y:S01]  /*2cf0*/  IMAD.X R26, R2, 0x1, R5, P2 ;  /* 0x00000001021a7824 */ /* 0x000fe200010e0605 */
[----:B------:R-:W-:Y:S01]  /*2d00*/  @P3 FSEL R25, R4, R25, !P0 ;  /* 0x0000001904193208 */ /* 0x000fe20004000000 */
[----:B------:R-:W0:Y:S01]  /*2d10*/  SHFL.UP PT, R2, R7, 0x2, RZ ;  /* 0x0440000007027989 */ /* 0x000e2200000e00ff */
[----:B------:R-:W-:Y:S02]  /*2d20*/  ISETP.GE.AND P3, PT, R40, 0x2, PT ;  /* 0x000000022800780c */ /* 0x000fe40003f66270 */
[----:B------:R-:W-:Y:S01]  /*2d30*/  ISETP.NE.U32.AND P0, PT, R7, RZ, PT ;  /* 0x000000ff0700720c */ /* 0x000fe20003f05070 */
[----:B------:R-:W1:Y:S03]  /*2d40*/  SHFL.UP PT, R3, R26, 0x2, RZ ;  /* 0x044000001a037989 */ /* 0x000e6600000e00ff */
[----:B------:R-:W-:Y:S01]  /*2d50*/  ISETP.NE.AND.EX P0, PT, R26, RZ, PT, P0 ;  /* 0x000000ff1a00720c */ /* 0x000fe20003f05300 */
[----:B------:R-:W2:Y:S01]  /*2d60*/  SHFL.UP PT, R4, R25, 0x2, RZ ;  /* 0x0440000019047989 */ /* 0x000ea200000e00ff */
[----:B0-----:R-:W-:-:S04]  /*2d70*/  SEL R2, R2, RZ, P3 ;  /* 0x000000ff02027207 */ /* 0x001fc80001800000 */
[----:B------:R-:W-:Y:S02]  /*2d80*/  IADD3 R5, P2, PT, R2, R7, RZ ;  /* 0x0000000702057210 */ /* 0x000fe40007f5e0ff */
[----:B-1----:R-:W-:Y:S01]  /*2d90*/  SEL R3, R3, RZ, P3 ;  /* 0x000000ff03037207 */ /* 0x002fe20001800000 */
[----:B--2---:R-:W-:Y:S02]  /*2da0*/  FADD R4, R25, R4 ;  /* 0x0000000419047221 */ /* 0x004fe40000000000 */
[----:B------:R-:W0:Y:S02]  /*2db0*/  SHFL.UP PT, R2, R5, 0x4, RZ ;  /* 0x0480000005027989 */ /* 0x000e2400000e00ff */
[----:B------:R-:W-:Y:S01]  /*2dc0*/  IMAD.X R6, R3, 0x1, R26, P2 ;  /* 0x0000000103067824 */ /* 0x000fe200010e061a */
[----:B------:R-:W-:Y:S02]  /*2dd0*/  @P3 FSEL R25, R4, R25, !P0 ;  /* 0x0000001904193208 */ /* 0x000fe40004000000 */
[----:B------:R-:W-:-:S02]  /*2de0*/  ISETP.GE.AND P3, PT, R40, 0x4, PT ;  /* 0x000000042800780c */ /* 0x000fc40003f66270 */
[----:B------:R-:W1:Y:S01]  /*2df0*/  SHFL.UP PT, R3, R6, 0x4, RZ ;  /* 0x0480000006037989 */ /* 0x000e6200000e00ff */
[----:B------:R-:W-:-:S03]  /*2e00*/  ISETP.NE.U32.AND P0, PT, R5, RZ, PT ;  /* 0x000000ff0500720c */ /* 0x000fc60003f05070 */
[----:B------:R-:W2:Y:S01]  /*2e10*/  SHFL.UP PT, R4, R25, 0x4, RZ ;  /* 0x0480000019047989 */ /* 0x000ea200000e00ff */
[----:B------:R-:W-:Y:S02]  /*2e20*/  ISETP.NE.AND.EX P0, PT, R6, RZ, PT, P0 ;  /* 0x000000ff0600720c */ /* 0x000fe40003f05300 */
[----:B0-----:R-:W-:-:S04]  /*2e30*/  SEL R2, R2, RZ, P3 ;  /* 0x000000ff02027207 */ /* 0x001fc80001800000 */
[----:B------:R-:W-:Y:S02]  /*2e40*/  IADD3 R7, P2, PT, R2, R5, RZ ;  /* 0x0000000502077210 */ /* 0x000fe40007f5e0ff */
[----:B-1----:R-:W-:-:S03]  /*2e50*/  SEL R3, R3, RZ, P3 ;  /* 0x000000ff03037207 */ /* 0x002fc60001800000 */
[----:B------:R-:W0:Y:S01]  /*2e60*/  SHFL.UP PT, R2, R7, 0x8, RZ ;  /* 0x0500000007027989 */ /* 0x000e2200000e00ff */
[----:B--2---:R-:W-:Y:S01]  /*2e70*/  FADD R4, R25, R4 ;  /* 0x0000000419047221 */ /* 0x004fe20000000000 */
[----:B------:R-:W-:-:S04]  /*2e80*/  IMAD.X R26, R3, 0x1, R6, P2 ;  /* 0x00000001031a7824 */ /* 0x000fc800010e0606 */
[----:B------:R-:W-:Y:S01]  /*2e90*/  @P3 FSEL R25, R4, R25, !P0 ;  /* 0x0000001904193208 */ /* 0x000fe20004000000 */
[----:B------:R-:W1:Y:S01]  /*2ea0*/  SHFL.UP PT, R3, R26, 0x8, RZ ;  /* 0x050000001a037989 */ /* 0x000e6200000e00ff */
[----:B------:R-:W-:Y:S02]  /*2eb0*/  ISETP.GE.AND P3, PT, R40, 0x8, PT ;  /* 0x000000082800780c */ /* 0x000fe40003f66270 */
[----:B------:R-:W-:Y:S01]  /*2ec0*/  ISETP.NE.U32.AND P0, PT, R7, RZ, PT ;  /* 0x000000ff0700720c */ /* 0x000fe20003f05070 */
[----:B------:R-:W2:Y:S03]  /*2ed0*/  SHFL.UP PT, R4, R25, 0x8, RZ ;  /* 0x0500000019047989 */ /* 0x000ea600000e00ff */
        /* <DEDUP_REMOVED lines=15> */
[----:B-1----:R-:W-:Y:S01]  /*2fd0*/  SEL R3, R3, RZ, P3 ;  /* 0x000000ff03037207 */ /* 0x002fe20001800000 */
[----:B--2---:R-:W-:-:S04]  /*2fe0*/  FADD R4, R25, R4 ;  /* 0x0000000419047221 */ /* 0x004fc80000000000 */
[----:B------:R-:W-:Y:S01]  /*2ff0*/  IMAD.X R3, R3, 0x1, R6, P2 ;  /* 0x0000000103037824 */ /* 0x000fe200010e0606 */
[----:B------:R-:W-:-:S04]  /*3000*/  FSEL R48, R4, R25, !P0 ;  /* 0x0000001904307208 */ /* 0x000fc80004000000 */
[----:B------:R-:W-:Y:S01]  /*3010*/  @!P4 STS.64 [R45], R2 ;  /* 0x000000022d00c388 */ /* 0x000fe20000000a00 */
[----:B------:R-:W-:-:S03]  /*3020*/  FSEL R25, R25, R48, !P3 ;  /* 0x0000003019197208 */ /* 0x000fc60005800000 */
[----:B------:R-:W-:Y:S01]  /*3030*/  @!P4 STS [R45+0x8], R48 ;  /* 0x000008302d00c388 */ /* 0x000fe20000000800 */
[----:B------:R-:W-:Y:S01]  /*3040*/  BAR.SYNC.DEFER_BLOCKING 0x0 ;  /* 0x0000000000007b1d */ /* 0x000fe20000010000 */
[----:B------:R-:W-:-:S05]  /*3050*/  ISETP.NE.AND P4, PT, R37, 0x2, PT ;  /* 0x000000022500780c */ /* 0x000fca0003f85270 */
[----:B------:R-:W-:Y:S04]  /*3060*/  SHFL.UP PT, R3, R3, 0x1, RZ ;  /* 0x0420000003037989 */ /* 0x000fe800000e00ff */
[----:B------:R-:W-:Y:S04]  /*3070*/  SHFL.UP PT, R25, R25, 0x1, RZ ;  /* 0x0420000019197989 */ /* 0x000fe800000e00ff */
[----:B------:R-:W0:Y:S04]  /*3080*/  LDS.64 R26, [UR4+0x10] ;  /* 0x00001004ff1a7984 */ /* 0x000e280008000a00 */
[----:B------:R-:W1:Y:S04]  /*3090*/  LDS.64 R4, [UR4] ;  /* 0x00000004ff047984 */ /* 0x000e680008000a00 */
[----:B------:R-:W2:Y:S04]  /*30a0*/  LDS.64 R6, [UR4+0x20] ;  /* 0x00002004ff067984 */ /* 0x000ea80008000a00 */
[----:B------:R-:W3:Y:S04]  /*30b0*/  LDS.64 R30, [UR4+0x30] ;  /* 0x00003004ff1e7984 */ /* 0x000ee80008000a00 */
[----:B------:R-:W-:Y:S04]  /*30c0*/  LDS R42, [UR4+0x8] ;  /* 0x00000804ff2a7984 */ /* 0x000fe80008000800 */
[----:B------:R-:W4:Y:S04]  /*30d0*/  LDS R39, [UR4+0x18] ;  /* 0x00001804ff277984 */ /* 0x000f280008000800 */
[----:B------:R-:W5:Y:S04]  /*30e0*/  LDS.64 R28, [UR4+0x40] ;  /* 0x00004004ff1c7984 */ /* 0x000f680008000a00 */
[----:B------:R-:W5:Y:S04]  /*30f0*/  LDS R32, [UR4+0x28] ;  /* 0x00002804ff207984 */ /* 0x000f680008000800 */
[----:B------:R-:W5:Y:S04]  /*3100*/  LDS R43, [UR4+0x38] ;  /* 0x00003804ff2b7984 */ /* 0x000f680008000800 */
[----:B------:R-:W5:Y:S01]  /*3110*/  LDS R38, [UR4+0x48] ;  /* 0x00004804ff267984 */ /* 0x000f620008000800 */
[----:B0-----:R-:W-:-:S02]  /*3120*/  ISETP.NE.U32.AND P0, PT, R26, RZ, PT ;  /* 0x000000ff1a00720c */ /* 0x001fc40003f05070 */
[----:B-1----:R-:W-:Y:S02]  /*3130*/  IADD3 R47, P2, PT, R4, R26, RZ ;  /* 0x0000001a042f7210 */ /* 0x002fe40007f5e0ff */
[----:B------:R-:W-:Y:S02]  /*3140*/  ISETP.NE.AND.EX P0, PT, R27, RZ, PT, P0 ;  /* 0x000000ff1b00720c */ /* 0x000fe40003f05300 */
[----:B------:R-:W-:Y:S01]  /*3150*/  SEL R44, R47, R4, !P4 ;  /* 0x000000042f2c7207 */ /* 0x000fe20006000000 */
[----:B------:R-:W-:Y:S01]  /*3160*/  IMAD.X R27, R5, 0x1, R27, P2 ;  /* 0x00000001051b7824 */ /* 0x000fe200010e061b */
[C---:B--2---:R-:W-:Y:S02]  /*3170*/  IADD3 R47, P5, PT, R6.reuse, R47, RZ ;  /* 0x0000002f062f7210 */ /* 0x044fe40007fbe0ff */
[----:B------:R-:W-:Y:S02]  /*3180*/  ISETP.NE.U32.AND P2, PT, R6, RZ, PT ;  /* 0x000000ff0600720c */ /* 0x000fe40003f45070 */
[----:B------:R-:W-:Y:S01]  /*3190*/  SEL R46, R27, R5, !P4 ;  /* 0x000000051b2e7207 */ /* 0x000fe20006000000 */
[C---:B------:R-:W-:Y:S01]  /*31a0*/  IMAD.X R45, R7.reuse, 0x1, R27, P5 ;  /* 0x00000001072d7824 */ /* 0x040fe200028e061b */
[----:B------:R-:W0:Y:S01]  /*31b0*/  LDS.64 R4, [UR4+0x50] ;  /* 0x00005004ff047984 */ /* 0x000e220008000a00 */
[----:B------:R-:W-:-:S02]  /*31c0*/  ISETP.NE.AND.EX P2, PT, R7, RZ, PT, P2 ;  /* 0x000000ff0700720c */ /* 0x000fc40003f45320 */
[----:B------:R-:W-:Y:S01]  /*31d0*/  ISETP.NE.AND P5, PT, R37, 0x3, PT ;  /* 0x000000032500780c */ /* 0x000fe20003fa5270 */
[----:B------:R-:W1:Y:S01]  /*31e0*/  LDS.64 R6, [UR4+0x60] ;  /* 0x00006004ff067984 */ /* 0x000e620008000a00 */
[----:B---3--:R-:W-:Y:S01]  /*31f0*/  ISETP.NE.U32.AND P3, PT, R30, RZ, PT ;  /* 0x000000ff1e00720c */ /* 0x008fe20003f65070 */
[----:B----4-:R-:W-:Y:S01]  /*3200*/  @!P0 FADD R39, R42, R39 ;  /* 0x000000272a278221 */ /* 0x010fe20000000000 */
[----:B------:R-:W-:Y:S01]  /*3210*/  SEL R44, R47, R44, !P5 ;  /* 0x0000002c2f2c7207 */ /* 0x000fe20006800000 */
[----:B------:R-:W2:Y:S01]  /*3220*/  LDS.64 R26, [UR4+0x70] ;  /* 0x00007004ff1a7984 */ /* 0x000ea20008000a00 */
[----:B------:R-:W-:Y:S02]  /*3230*/  IADD3 R47, P6, PT, R30, R47, RZ ;  /* 0x0000002f1e2f7210 */ /* 0x000fe40007fde0ff */
[C---:B------:R-:W-:Y:S01]  /*3240*/  ISETP.NE.AND.EX P3, PT, R31.reuse, RZ, PT, P3 ;  /* 0x000000ff1f00720c */ /* 0x040fe20003f65330 */
[----:B------:R-:W-:Y:S01]  /*3250*/  LDS R30, [UR4+0x68] ;  /* 0x00006804ff1e7984 */ /* 0x000fe20008000800 */
[----:B-----5:R-:W-:Y:S01]  /*3260*/  ISETP.NE.U32.AND P0, PT, R28, RZ, PT ;  /* 0x000000ff1c00720c */ /* 0x020fe20003f05070 */
[----:B------:R-:W-:Y:S01]  /*3270*/  IMAD.X R49, R31, 0x1, R45, P6 ;  /* 0x000000011f317824 */ /* 0x000fe200030e062d */
[----:B------:R-:W-:Y:S01]  /*3280*/  SEL R46, R45, R46, !P5 ;  /* 0x0000002e2d2e7207 */ /* 0x000fe20006800000 */
[----:B------:R-:W3:Y:S01]  /*3290*/  LDS R31, [UR4+0x58] ;  /* 0x00005804ff1f7984 */ /* 0x000ee20008000800 */
[C---:B------:R-:W-:Y:S01]  /*32a0*/  FSEL R45, R39.reuse, R42, !P4 ;  /* 0x0000002a272d7208 */ /* 0x040fe20006000000 */
[----:B------:R-:W-:Y:S01]  /*32b0*/  @!P2 FADD R32, R39, R32 ;  /* 0x000000202720a221 */ /* 0x000fe20000000000 */
[----:B------:R-:W-:Y:S01]  /*32c0*/  ISETP.NE.AND.EX P0, PT, R29, RZ, PT, P0 ;  /* 0x000000ff1d00720c */ /* 0x000fe20003f05300 */
[----:B------:R-:W4:Y:S01]  /*32d0*/  LDS R39, [UR4+0x78] ;  /* 0x00007804ff277984 */ /* 0x000f220008000800 */
[----:B------:R-:W-:-:S02]  /*32e0*/  ISETP.NE.AND P4, PT, R37, 0x6, PT ;  /* 0x000000062500780c */ /* 0x000fc40003f85270 */
[C---:B------:R-:W-:Y:S01]  /*32f0*/  FSEL R42, R32.reuse, R45, !P5 ;  /* 0x0000002d202a7208 */ /* 0x040fe20006800000 */
[----:B------:R-:W-:Y:S01]  /*3300*/  @!P3 FADD R43, R32, R43 ;  /* 0x0000002b202bb221 */ /* 0x000fe20000000000 */
[----:B------:R-:W-:Y:S01]  /*3310*/  ISETP.NE.AND P3, PT, R37, 0x4, PT ;  /* 0x000000042500780c */ /* 0x000fe20003f65270 */
[----:B------:R5:W2:Y:S01]  /*3320*/  SHFL.UP PT, R32, R2, 0x1, RZ ;  /* 0x0420000002207989 */ /* 0x000aa200000e00ff */
[----:B------:R-:W-:Y:S02]  /*3330*/  IADD3 R45, P2, PT, R28, R47, RZ ;  /* 0x0000002f1c2d7210 */ /* 0x000fe40007f5e0ff */
[----:B------:R-:W-:Y:S02]  /*3340*/  SEL R28, R47, R44, !P3 ;  /* 0x0000002c2f1c7207 */ /* 0x000fe40005800000 */
[----:B------:R-:W-:Y:S01]  /*3350*/  ISETP.NE.AND P5, PT, R37, 0x5, PT ;  /* 0x000000052500780c */ /* 0x000fe20003fa5270 */
[----:B------:R-:W-:Y:S01]  /*3360*/  IMAD.X R47, R29, 0x1, R49, P2 ;  /* 0x000000011d2f7824 */ /* 0x000fe200010e0631 */
[C---:B------:R-:W-:Y:S01]  /*3370*/  FSEL R29, R43.reuse, R42, !P3 ;  /* 0x0000002a2b1d7208 */ /* 0x040fe20005800000 */
[----:B------:R-:W-:Y:S01]  /*3380*/  @!P0 FADD R38, R43, R38 ;  /* 0x000000262b268221 */ /* 0x000fe20000000000 */
[----:B------:R-:W-:-:S02]  /*3390*/  SEL R44, R49, R46, !P3 ;  /* 0x0000002e312c7207 */ /* 0x000fc40005800000 */
[----:B------:R-:W-:Y:S02]  /*33a0*/  SEL R28, R45, R28, !P5 ;  /* 0x0000001c2d1c7207 */ /* 0x000fe40006800000 */
[----:B------:R-:W-:Y:S02]  /*33b0*/  SEL R42, R47, R44, !P5 ;  /* 0x0000002c2f2a7207 */ /* 0x000fe40006800000 */
[C---:B0-----:R-:W-:Y:S02]  /*33c0*/  IADD3 R43, P6, PT, R4.reuse, R45, RZ ;  /* 0x0000002d042b7210 */ /* 0x041fe40007fde0ff */
[----:B------:R-:W-:Y:S02]  /*33d0*/  ISETP.NE.U32.AND P0, PT, R4, RZ, PT ;  /* 0x000000ff0400720c */ /* 0x000fe40003f05070 */
[----:B------:R-:W-:Y:S01]  /*33e0*/  FSEL R4, R38, R29, !P5 ;  /* 0x0000001d26047208 */ /* 0x000fe20006800000 */
[----:B------:R-:W-:Y:S01]  /*33f0*/  IMAD.X R29, R5, 0x1, R47, P6 ;  /* 0x00000001051d7824 */ /* 0x000fe200030e062f */
[----:B-1----:R-:W-:-:S02]  /*3400*/  ISETP.NE.U32.AND P2, PT, R6, RZ, PT ;  /* 0x000000ff0600720c */ /* 0x002fc40003f45070 */
[----:B------:R-:W-:Y:S02]  /*3410*/  ISETP.NE.AND.EX P0, PT, R5, RZ, PT, P0 ;  /* 0x000000ff0500720c */ /* 0x000fe40003f05300 */
[----:B------:R-:W-:Y:S02]  /*3420*/  IADD3 R5, P6, PT, R6, R43, RZ ;  /* 0x0000002b06057210 */ /* 0x000fe40007fde0ff */
[C---:B------:R-:W-:Y:S02]  /*3430*/  ISETP.NE.AND.EX P2, PT, R7.reuse, RZ, PT, P2 ;  /* 0x000000ff0700720c */ /* 0x040fe40003f45320 */
[----:B--2---:R-:W-:Y:S01]  /*3440*/  ISETP.NE.U32.AND P3, PT, R26, RZ, PT ;  /* 0x000000ff1a00720c */ /* 0x004fe20003f65070 */
[----:B------:R-:W-:Y:S01]  /*3450*/  IMAD.X R7, R7, 0x1, R29, P6 ;  /* 0x0000000107077824 */ /* 0x000fe200030e061d */
[----:B------:R-:W-:Y:S02]  /*3460*/  ISETP.GE.U32.AND P6, PT, R41, 0x20, PT ;  /* 0x000000202900780c */ /* 0x000fe40003fc6070 */
[----:B------:R-:W-:-:S02]  /*3470*/  ISETP.NE.AND.EX P3, PT, R27, RZ, PT, P3 ;  /* 0x000000ff1b00720c */ /* 0x000fc40003f65330 */
[----:B------:R-:W-:Y:S01]  /*3480*/  ISETP.NE.AND P5, PT, R37, 0x7, PT ;  /* 0x000000072500780c */ /* 0x000fe20003fa5270 */
[----:B---3--:R-:W-:Y:S01]  /*3490*/  @!P0 FADD R31, R38, R31 ;  /* 0x0000001f261f8221 */ /* 0x008fe20000000000 */
[----:B-----5:R-:W-:Y:S02]  /*34a0*/  SEL R2, R43, R28, !P4 ;  /* 0x0000001c2b027207 */ /* 0x020fe40006000000 */
[----:B------:R-:W-:Y:S01]  /*34b0*/  IADD3 R38, P0, PT, R26, R5, RZ ;  /* 0x000000051a267210 */ /* 0x000fe20007f1e0ff */
[----:B------:R-:W-:Y:S01]  /*34c0*/  @!P2 FADD R30, R31, R30 ;  /* 0x0000001e1f1ea221 */ /* 0x000fe20000000000 */
[----:B------:R-:W-:Y:S02]  /*34d0*/  SEL R6, R29, R42, !P4 ;  /* 0x0000002a1d067207 */ /* 0x000fe40006000000 */
[----:B------:R-:W-:Y:S01]  /*34e0*/  FSEL R31, R31, R4, !P4 ;  /* 0x000000041f1f7208 */ /* 0x000fe20006000000 */
[----:B------:R-:W-:Y:S01]  /*34f0*/  IMAD.X R37, R27, 0x1, R7, P0 ;  /* 0x000000011b257824 */ /* 0x000fe200000e0607 */
[----:B------:R-:W-:Y:S01]  /*3500*/  SEL R5, R5, R2, !P5 ;  /* 0x0000000205057207 */ /* 0x000fe20006800000 */
[----:B----4-:R-:W-:Y:S01]  /*3510*/  @!P3 FADD R39, R30, R39 ;  /* 0x000000271e27b221 */ /* 0x010fe20000000000 */
[----:B------:R-:W-:-:S02]  /*3520*/  SEL R4, R7, R6, !P5 ;  /* 0x0000000607047207 */ /* 0x000fc40006800000 */
[----:B------:R-:W-:Y:S01]  /*3530*/  FSEL R2, R30, R31, !P5 ;  /* 0x0000001f1e027208 */ /* 0x000fe20006800000 */
[----:B------:R-:W-:Y:S06]  /*3540*/  @!P6 BRA `(.L_x_1269) ;  /* 0x000000000028e947 */ /* 0x000fec0003800000 */
[----:B------:R-:W-:Y:S02]  /*3550*/  ISETP.NE.U32.AND P0, PT, R32, RZ, PT ;  /* 0x000000ff2000720c */ /* 0x000fe40003f05070 */
[----:B------:R-:W-:Y:S02]  /*3560*/  ISETP.NE.AND P2, PT, R40, RZ, PT ;  /* 0x000000ff2800720c */ /* 0x000fe40003f45270 */
[C---:B------:R-:W-:Y:S02]  /*3570*/  ISETP.NE.AND.EX P0, PT, R3.reuse, RZ, PT, P0 ;  /* 0x000000ff0300720c */ /* 0x040fe40003f05300 */
[----:B------:R-:W-:Y:S02]  /*3580*/  SEL R32, R32, RZ, P2 ;  /* 0x000000ff20207207 */ /* 0x000fe40001000000 */
[----:B------:R-:W-:Y:S02]  /*3590*/  SEL R3, R3, RZ, P2 ;  /* 0x000000ff03037207 */ /* 0x000fe40001000000 */
[----:B------:R-:W-:-:S05]  /*35a0*/  IADD3 R32, P1, PT, R32, R5, RZ ;  /* 0x0000000520207210 */ /* 0x000fca0007f3e0ff */
[----:B------:R-:W-:Y:S02]  /*35b0*/  IMAD.X R3, R3, 0x1, R4, P1 ;  /* 0x0000000103037824 */ /* 0x000fe400008e0604 */
[----:B------:R-:W-:-:S05]  /*35c0*/  @!P0 FADD R25, R25, R2 ;  /* 0x0000000219198221 */ /* 0x000fca0000000000 */
[----:B------:R-:W-:Y:S01]  /*35d0*/  FSEL R25, R2, R25, !P2 ;  /* 0x0000001902197208 */ /* 0x000fe20005000000 */
[----:B------:R-:W-:Y:S06]  /*35e0*/  BRA `(.L_x_1270) ;  /* 0x0000001000407947 */ /* 0x000fec0003800000 */
.L_x_1269:
[----:B------:R-:W0:Y:S01]  /*35f0*/  LDC.64 R26, c[0x0][0x3a8] ;  /* 0x0000ea00ff1a7b82 */ /* 0x000e220000000a00 */
[----:B------:R-:W1:Y:S01]  /*3600*/  LDCU UR5, c[0x0][0x370] ;  /* 0x00006e00ff0577ac */ /* 0x000e620008000800 */
[----:B------:R-:W-:Y:S01]  /*3610*/  @!P1 IMAD.MOV.U32 R6, RZ, RZ, R38 ;  /* 0x000000ffff069224 */ /* 0x000fe200078e0026 */
[----:B------:R2:W-:Y:S01]  /*3620*/  @!P1 STS [UR4+0xd0], R39 ;  /* 0x0000d027ff009988 */ /* 0x0005e20008000804 */
[----:B------:R-:W-:Y:S01]  /*3630*/  @!P1 IMAD.MOV.U32 R7, RZ, RZ, R37 ;  /* 0x000000ffff079224 */ /* 0x000fe200078e0025 */
[----:B------:R-:W-:Y:S01]  /*3640*/  LOP3.LUT R49, RZ, R41, RZ, 0x33, !PT ;  /* 0x00000029ff317212 */ /* 0x000fe200078e33ff */
[----:B------:R-:W-:Y:S02]  /*3650*/  @!P1 IMAD.MOV.U32 R4, RZ, RZ, R39 ;  /* 0x000000ffff049224 */ /* 0x000fe400078e0027 */
[----:B------:R-:W-:Y:S01]  /*3660*/  @!P1 IMAD.MOV.U32 R5, RZ, RZ, 0x64 ;  /* 0x00000064ff059424 */ /* 0x000fe200078e00ff */
[----:B------:R2:W-:Y:S01]  /*3670*/  @!P1 STS.64 [UR4+0xc8], R6 ;  /* 0x0000c806ff009988 */ /* 0x0005e20008000a04 */
[----:B-1----:R-:W-:Y:S01]  /*3680*/  UISETP.GT.U32.AND UP0, UPT, UR5, 0x1f3, UPT ;  /* 0x000001f30500788c */ /* 0x002fe2000bf04070 */
[----:B0-----:R-:W-:-:S05]  /*3690*/  IMAD.WIDE.U32 R26, R0, 0x10, R26 ;  /* 0x00000010001a7825 */ /* 0x001fca00078e001a */
[----:B------:R2:W-:Y:S03]  /*36a0*/  @!P1 ST.E.128.STRONG.GPU desc[UR8][R26.64+0x200], R4 ;  /* 0x000200041a009985 */ /* 0x0005e6000c10fd08 */
[----:B------:R-:W-:Y:S05]  /*36b0*/  BRA.U UP0, `(.L_x_1271) ;  /* 0x0000000100087547 */ /* 0x000fea000b800000 */
[----:B------:R0:W-:Y:S06]  /*36c0*/  MEMBAR.SC.CTA ;  /* 0x0000000000007992 */ /* 0x0001ec0000000000 */
[----:B0-----:R-:W-:Y:S05]  /*36d0*/  BRA `(.L_x_1272) ;  /* 0x0000000000087947 */ /* 0x001fea0003800000 */
.L_x_1271:
[----:B------:R-:W-:Y:S05]  /*36e0*/  NANOSLEEP 0x1c2 ;  /* 0x000001c20000795d */ /* 0x000fea0003800000 */
[----:B------:R-:W-:Y:S01]  /*36f0*/  NOP ;  /* 0x0000000000007918 */ /* 0x000fe20000000000 */
.L_x_1272:
[----:B------:R-:W-:-:S07]  /*3700*/  IMAD.WIDE R28, R49, 0x10, R26 ;  /* 0x00000010311c7825 */ /* 0x000fce00078e021a */
.L_x_1274:
[----:B--2---:R-:W2:Y:S01]  /*3710*/  LD.E.128.STRONG.GPU R4, desc[UR8][R28.64+0x200] ;  /* 0x000200081c047980 */ /* 0x004ea2000c10fd00 */
[----:B------:R-:W-:Y:S05]  /*3720*/  YIELD ;  /* 0x0000000000007946 */ /* 0x000fea0003800000 */
[----:B------:R-:W-:Y:S01]  /*3730*/  UMOV UR5, 0xffffffff ;  /* 0xffffffff00057882 */ /* 0x000fe20000000000 */
[----:B--2---:R-:W-:Y:S02]  /*3740*/  ISETP.NE.AND P0, PT, R5, 0x63, PT ;  /* 0x000000630500780c */ /* 0x004fe40003f05270 */
[----:B------:R-:W-:Y:S11]  /*3750*/  BRA.DIV UR5, `(.L_x_1273) ;  /* 0x0000008a05ec7947 */ /* 0x000ff6000b800000 */
[----:B------:R-:W-:-:S13]  /*3760*/  VOTE.ANY P0, !P0 ;  /* 0x0000000000ff7806 */ /* 0x000fda0004000100 */
.L_x_1417:
[----:B------:R-:W-:Y:S05]  /*3770*/  @P0 BRA `(.L_x_1274) ;  /* 0xfffffffc00e40947 */ /* 0x000fea000383ffff */
[----:B------:R-:W-:Y:S01]  /*3780*/  UMOV UR5, 0xffffffff ;  /* 0xffffffff00057882 */ /* 0x000fe20000000000 */
[----:B------:R-:W-:Y:S01]  /*3790*/  ISETP.NE.AND P0, PT, R5, 0x65, PT ;  /* 0x000000650500780c */ /* 0x000fe20003f05270 */
[----:B------:R-:W-:Y:S02]  /*37a0*/  IMAD.MOV.U32 R42, RZ, RZ, R6 ;  /* 0x000000ffff2a7224 */ /* 0x000fe400078e0006 */
[----:B------:R-:W-:Y:S01]  /*37b0*/  IMAD.MOV.U32 R43, RZ, RZ, R7 ;  /* 0x000000ffff2b7224 */ /* 0x000fe200078e0007 */
[----:B------:R-:W-:Y:S09]  /*37c0*/  BRA.DIV UR5, `(.L_x_1275) ;  /* 0x0000008a05f47947 */ /* 0x000ff2000b800000 */
[----:B------:R-:W0:Y:S01]  /*37d0*/  S2R R41, SR_GEMASK ;  /* 0x0000000000297919 */ /* 0x000e220000003c00 */
[----:B------:R-:W-:Y:S01]  /*37e0*/  VOTE.ANY R2, PT, !P0 ;  /* 0x0000000000027806 */ /* 0x000fe200040e0100 */
[----:B------:R-:W-:-:S03]  /*37f0*/  IMAD.MOV.U32 R48, RZ, RZ, R4 ;  /* 0x000000ffff307224 */ /* 0x000fc600078e0004 */
[----:B0-----:R-:W-:-:S05]  /*3800*/  LOP3.LUT R2, R2, 0x80000000, R41, 0xec, !PT ;  /* 0x8000000002027812 */ /* 0x001fca00078eec29 */
[----:B------:R-:W-:-:S05]  /*3810*/  VIADD R7, R2, 0xffffffff ;  /* 0xffffffff02077836 */ /* 0x000fca0000000000 */
[----:B------:R-:W-:-:S04]  /*3820*/  LOP3.LUT R7, R2, R7, RZ, 0xc, !PT ;  /* 0x0000000702077212 */ /* 0x000fc800078e0cff */
[----:B------:R-:W0:Y:S02]  /*3830*/  POPC R29, R7 ;  /* 0x00000007001d7309 */ /* 0x000e240000000000 */
[----:B0-----:R0:W1:Y:S04]  /*3840*/  SHFL.DOWN PT, R28, R4, 0x1, R29 ;  /* 0x08200000041c7989 */ /* 0x00106800000e001d */
[----:B------:R0:W2:Y:S04]  /*3850*/  SHFL.DOWN PT, R31, R42, 0x1, R29 ;  /* 0x082000002a1f7989 */ /* 0x0000a800000e001d */
[----:B------:R0:W3:Y:S02]  /*3860*/  SHFL.DOWN PT, R30, R43, 0x1, R29 ;  /* 0x082000002b1e7989 */ /* 0x0000e400000e001d */
.L_x_1423:
[----:B------:R-:W-:Y:S01]  /*3870*/  ISETP.GE.AND P3, PT, R40, R29, PT ;  /* 0x0000001d2800720c */ /* 0x000fe20003f66270 */
[----:B------:R-:W-:Y:S01]  /*3880*/  UMOV UR5, 0xffffffff ;  /* 0xffffffff00057882 */ /* 0x000fe20000000000 */
[----:B------:R-:W-:-:S11]  /*3890*/  PLOP3.LUT P0, PT, PT, PT, PT, 0x80, 0x8 ;  /* 0x000000000008781c */ /* 0x000fd60003f0f070 */
[----:B------:R-:W-:-:S04]  /*38a0*/  @!P3 ISETP.NE.U32.AND P2, PT, R42, RZ, PT ;  /* 0x000000ff2a00b20c */ /* 0x000fc80003f45070 */
[----:B------:R-:W-:-:S04]  /*38b0*/  @!P3 ISETP.NE.AND.EX P2, PT, R43, RZ, PT, P2 ;  /* 0x000000ff2b00b20c */ /* 0x000fc80003f45320 */
[----:B------:R-:W-:Y:S02]  /*38c0*/  @!P3 PLOP3.LUT P0, PT, P2, PT, PT, 0x80, 0x8 ;  /* 0x000000000008b81c */ /* 0x000fe4000170f070 */
[----:B--2---:R-:W-:-:S05]  /*38d0*/  @!P3 IADD3 R31, P2, PT, R31, R42, RZ ;  /* 0x0000002a1f1fb210 */ /* 0x004fca0007f5e0ff */
[----:B0-----:R-:W-:Y:S02]  /*38e0*/  @!P3 IMAD.MOV.U32 R42, RZ, RZ, R31 ;  /* 0x000000ffff2ab224 */ /* 0x001fe400078e001f */
[----:B---3--:R-:W-:-:S04]  /*38f0*/  @!P3 IMAD.X R30, R30, 0x1, R43, P2 ;  /* 0x000000011e1eb824 */ /* 0x008fc800010e062b */
[----:B-1----:R-:W-:Y:S01]  /*3900*/  @!P0 FADD R48, R48, R28 ;  /* 0x0000001c30308221 */ /* 0x002fe20000000000 */
[----:B------:R-:W-:Y:S06]  /*3910*/  BRA.DIV UR5, `(.L_x_1276) ;  /* 0x0000008e05187947 */ /* 0x000fec000b800000 */
.L_x_1426:
[----:B------:R-:W-:Y:S01]  /*3920*/  UMOV UR5, 0xffffffff ;  /* 0xffffffff00057882 */ /* 0x000fe20000000000 */
[----:B------:R-:W-:Y:S02]  /*3930*/  @!P3 IMAD.MOV.U32 R43, RZ, RZ, R30 ;  /* 0x000000ffff2bb224 */ /* 0x000fe400078e001e */
[----:B------:R-:W-:Y:S05]  /*3940*/  BRA.DIV UR5, `(.L_x_1277) ;  /* 0x0000008e052c7947 */ /* 0x000fea000b800000 */
[----:B------:R0:W1:Y:S04]  /*3950*/  SHFL.DOWN PT, R31, R42, 0x2, R29 ;  /* 0x084000002a1f7989 */ /* 0x00006800000e001d */
[----:B------:R0:W2:Y:S04]  /*3960*/  SHFL.DOWN PT, R4, R43, 0x2, R29 ;  /* 0x084000002b047989 */ /* 0x0000a800000e001d */
[----:B------:R0:W3:Y:S02]  /*3970*/  SHFL.DOWN PT, R28, R48, 0x2, R29 ;  /* 0x08400000301c7989 */ /* 0x0000e400000e001d */
.L_x_1431:
[----:B------:R-:W-:Y:S01]  /*3980*/  VIADD R47, R40, 0x2 ;  /* 0x00000002282f7836 */ /* 0x000fe20000000000 */
[----:B------:R-:W-:-:S04]  /*3990*/  UMOV UR5, 0xffffffff ;  /* 0xffffffff00057882 */ /* 0x000fc80000000000 */
[----:B------:R-:W-:-:S13]  /*39a0*/  ISETP.GT.AND P3, PT, R47, R29, PT ;  /* 0x0000001d2f00720c */ /* 0x000fda0003f64270 */
[----:B------:R-:W-:-:S04]  /*39b0*/  @!P3 ISETP.NE.U32.AND P0, PT, R42, RZ, PT ;  /* 0x000000ff2a00b20c */ /* 0x000fc80003f05070 */
[----:B------:R-:W-:Y:S02]  /*39c0*/  @!P3 ISETP.NE.AND.EX P2, PT, R43, RZ, PT, P0 ;  /* 0x000000ff2b00b20c */ /* 0x000fe40003f45300 */
[----:B------:R-:W-:Y:S02]  /*39d0*/  PLOP3.LUT P0, PT, PT, PT, PT, 0x80, 0x8 ;  /* 0x000000000008781c */ /* 0x000fe40003f0f070 */
[----:B------:R-:W-:Y:S02]  /*39e0*/  @!P3 PLOP3.LUT P0, PT, P2, PT, PT, 0x80, 0x8 ;  /* 0x000000000008b81c */ /* 0x000fe4000170f070 */
[----:B-1----:R-:W-:-:S05]  /*39f0*/  @!P3 IADD3 R31, P2, PT, R31, R42, RZ ;  /* 0x0000002a1f1fb210 */ /* 0x002fca0007f5e0ff */
[----:B--2---:R-:W-:-:S06]  /*3a00*/  @!P3 IMAD.X R4, R4, 0x1, R43, P2 ;  /* 0x000000010404b824 */ /* 0x004fcc00010e062b */
[----:B0--3--:R-:W-:Y:S01]  /*3a10*/  @!P0 FADD R48, R48, R28 ;  /* 0x0000001c30308221 */ /* 0x009fe20000000000 */
[----:B------:R-:W-:Y:S06]  /*3a20*/  BRA.DIV UR5, `(.L_x_1278) ;  /* 0x0000008e05487947 */ /* 0x000fec000b800000 */
.L_x_1434:
[----:B------:R-:W-:Y:S01]  /*3a30*/  UMOV UR5, 0xffffffff ;  /* 0xffffffff00057882 */ /* 0x000fe20000000000 */
[----:B------:R-:W-:Y:S02]  /*3a40*/  @!P3 IMAD.MOV.U32 R42, RZ, RZ, R31 ;  /* 0x000000ffff2ab224 */ /* 0x000fe400078e001f */
[----:B------:R-:W-:Y:S01]  /*3a50*/  @!P3 IMAD.MOV.U32 R43, RZ, RZ, R4 ;  /* 0x000000ffff2bb224 */ /* 0x000fe200078e0004 */
[----:B------:R-:W-:Y:S06]  /*3a60*/  BRA.DIV UR5, `(.L_x_1279) ;  /* 0x0000008e05587947 */ /* 0x000fec000b800000 */
[----:B------:R0:W1:Y:S04]  /*3a70*/  SHFL.DOWN PT, R31, R42, 0x4, R29 ;  /* 0x088000002a1f7989 */ /* 0x00006800000e001d */
[----:B------:R0:W2:Y:S04]  /*3a80*/  SHFL.DOWN PT, R4, R43, 0x4, R29 ;  /* 0x088000002b047989 */ /* 0x0000a800000e001d */
[----:B------:R0:W3:Y:S02]  /*3a90*/  SHFL.DOWN PT, R28, R48, 0x4, R29 ;  /* 0x08800000301c7989 */ /* 0x0000e400000e001d */
.L_x_1439:
        /* <DEDUP_REMOVED lines=11> */
.L_x_1442:
[----:B------:R-:W-:Y:S01]  /*3b50*/  UMOV UR5, 0xffffffff ;  /* 0xffffffff00057882 */ /* 0x000fe20000000000 */
[----:B------:R-:W-:Y:S02]  /*3b60*/  @!P3 IMAD.MOV.U32 R42, RZ, RZ, R31 ;  /* 0x000000ffff2ab224 */ /* 0x000fe400078e001f */
[----:B------:R-:W-:Y:S01]  /*3b70*/  @!P3 IMAD.MOV.U32 R43, RZ, RZ, R4 ;  /* 0x000000ffff2bb224 */ /* 0x000fe200078e0004 */
[----:B------:R-:W-:Y:S06]  /*3b80*/  BRA.DIV UR5, `(.L_x_1281) ;  /* 0x0000008e05847947 */ /* 0x000fec000b800000 */
[----:B------:R0:W1:Y:S04]  /*3b90*/  SHFL.DOWN PT, R31, R42, 0x8, R29 ;  /* 0x090000002a1f7989 */ /* 0x00006800000e001d */
[----:B------:R0:W2:Y:S04]  /*3ba0*/  SHFL.DOWN PT, R4, R43, 0x8, R29 ;  /* 0x090000002b047989 */ /* 0x0000a800000e001d */
[----:B------:R0:W3:Y:S02]  /*3bb0*/  SHFL.DOWN PT, R28, R48, 0x8, R29 ;  /* 0x09000000301c7989 */ /* 0x0000e400000e001d */
.L_x_1447:
        /* <DEDUP_REMOVED lines=11> */
.L_x_1450:
[----:B------:R-:W-:Y:S01]  /*3c70*/  UMOV UR5, 0xffffffff ;  /* 0xffffffff00057882 */ /* 0x000fe20000000000 */
[----:B------:R-:W-:Y:S02]  /*3c80*/  @!P3 IMAD.MOV.U32 R42, RZ, RZ, R31 ;  /* 0x000000ffff2ab224 */ /* 0x000fe400078e001f */
[----:B------:R-:W-:Y:S01]  /*3c90*/  @!P3 IMAD.MOV.U32 R43, RZ, RZ, R4 ;  /* 0x000000ffff2bb224 */ /* 0x000fe200078e0004 */
[----:B------:R-:W-:Y:S06]  /*3ca0*/  BRA.DIV UR5, `(.L_x_1283) ;  /* 0x0000008e05b07947 */ /* 0x000fec000b800000 */
[----:B------:R0:W1:Y:S04]  /*3cb0*/  SHFL.DOWN PT, R51, R42, 0x10, R29 ;  /* 0x0a0000002a337989 */ /* 0x00006800000e001d */
[----:B------:R0:W2:Y:S04]  /*3cc0*/  SHFL.DOWN PT, R4, R43, 0x10, R29 ;  /* 0x0a0000002b047989 */ /* 0x0000a800000e001d */
[----:B------:R0:W3:Y:S02]  /*3cd0*/  SHFL.DOWN PT, R28, R48, 0x10, R29 ;  /* 0x0a000000301c7989 */ /* 0x0000e400000e001d */
.L_x_1455:
[----:B------:R-:W-:Y:S01]  /*3ce0*/  VIADD R44, R40, 0x10 ;  /* 0x00000010282c7836 */ /* 0x000fe20000000000 */
[----:B------:R-:W4:Y:S01]  /*3cf0*/  LDC.64 R30, c[0x0][0x3a8] ;  /* 0x0000ea00ff1e7b82 */ /* 0x000f220000000a00 */
[----:B------:R-:W-:Y:S01]  /*3d00*/  UMOV UR5, 0xffffffff ;  /* 0xffffffff00057882 */ /* 0x000fe20000000000 */
[----:B------:R-:W-:Y:S02]  /*3d10*/  IMAD.IADD R49, R49, 0x1, R0 ;  /* 0x0000000131317824 */ /* 0x000fe400078e0200 */
[----:B------:R-:W-:-:S13]  /*3d20*/  ISETP.GT.AND P3, PT, R44, R29, PT ;  /* 0x0000001d2c00720c */ /* 0x000fda0003f64270 */
[----:B------:R-:W-:Y:S02]  /*3d30*/  @!P3 ISETP.NE.U32.AND P0, PT, R42, RZ, PT ;  /* 0x000000ff2a00b20c */ /* 0x000fe40003f05070 */
[----:B-1----:R-:W-:Y:S02]  /*3d40*/  @!P3 IADD3 R51, P4, PT, R51, R42, RZ ;  /* 0x0000002a3333b210 */ /* 0x002fe40007f9e0ff */
[----:B------:R-:W-:Y:S02]  /*3d50*/  @!P3 ISETP.NE.AND.EX P2, PT, R43, RZ, PT, P0 ;  /* 0x000000ff2b00b20c */ /* 0x000fe40003f45300 */
[----:B------:R-:W-:Y:S01]  /*3d60*/  PLOP3.LUT P0, PT, PT, PT, PT, 0x80, 0x8 ;  /* 0x000000000008781c */ /* 0x000fe20003f0f070 */
[----:B--2---:R-:W-:Y:S01]  /*3d70*/  @!P3 IMAD.X R4, R4, 0x1, R43, P4 ;  /* 0x000000010404b824 */ /* 0x004fe200020e062b */
[----:B------:R-:W-:Y:S02]  /*3d80*/  @!P3 PLOP3.LUT P0, PT, P2, PT, PT, 0x80, 0x8 ;  /* 0x000000000008b81c */ /* 0x000fe4000170f070 */
[----:B------:R-:W-:-:S02]  /*3d90*/  ISETP.NE.AND P2, PT, R5, 0x65, PT ;  /* 0x000000650500780c */ /* 0x000fc40003f45270 */
[----:B----4-:R-:W-:-:S09]  /*3da0*/  IADD3 R30, P5, PT, R30, 0x200, RZ ;  /* 0x000002001e1e7810 */ /* 0x010fd20007fbe0ff */
[----:B0--3--:R-:W-:Y:S01]  /*3db0*/  @!P0 FADD R48, R48, R28 ;  /* 0x0000001c30308221 */ /* 0x009fe20000000000 */
[----:B------:R-:W-:Y:S06]  /*3dc0*/  BRA.DIV UR5, `(.L_x_1284) ;  /* 0x0000008e05bc7947 */ /* 0x000fec000b800000 */
.L_x_1458:
[----:B------:R-:W-:Y:S01]  /*3dd0*/  UMOV UR5, 0xffffffff ;  /* 0xffffffff00057882 */ /* 0x000fe20000000000 */
[----:B------:R-:W-:Y:S02]  /*3de0*/  @!P3 IMAD.MOV.U32 R42, RZ, RZ, R51 ;  /* 0x000000ffff2ab224 */ /* 0x000fe400078e0033 */
[----:B------:R-:W-:Y:S02]  /*3df0*/  @!P3 IMAD.MOV.U32 R43, RZ, RZ, R4 ;  /* 0x000000ffff2bb224 */ /* 0x000fe400078e0004 */
[----:B------:R-:W-:Y:S01]  /*3e00*/  IMAD.X R31, RZ, RZ, R31, P5 ;  /* 0x000000ffff1f7224 */ /* 0x000fe200028e061f */
[----:B------:R-:W-:Y:S06]  /*3e10*/  BRA.DIV UR5, `(.L_x_1285) ;  /* 0x0000008e05c87947 */ /* 0x000fec000b800000 */
[----:B------:R-:W-:-:S13]  /*3e20*/  VOTE.ALL P2, P2 ;  /* 0x0000000000ff7806 */ /* 0x000fda0001040000 */
.L_x_1461:
[----:B------:R-:W-:Y:S05]  /*3e30*/  @!P2 BRA `(.L_x_1286) ;  /* 0x0000000400c0a947 */ /* 0x000fea0003800000 */
.L_x_1300:
[----:B------:R-:W-:-:S07]  /*3e40*/  IMAD.WIDE R28, R49, 0x10, R30 ;  /* 0x00000010311c7825 */ /* 0x000fce00078e021e */
.L_x_1288:
[----:B------:R-:W2:Y:S01]  /*3e50*/  LD.E.128.STRONG.GPU R4, desc[UR8][R28.64+-0x200] ;  /* 0xfffe00081c047980 */ /* 0x000ea2000c10fd00 */
[----:B------:R-:W-:Y:S05]  /*3e60*/  YIELD ;  /* 0x0000000000007946 */ /* 0x000fea0003800000 */
[----:B------:R-:W-:Y:S01]  /*3e70*/  UMOV UR5, 0xffffffff ;  /* 0xffffffff00057882 */ /* 0x000fe20000000000 */
[----:B--2---:R-:W-:Y:S02]  /*3e80*/  ISETP.NE.AND P0, PT, R5, 0x63, PT ;  /* 0x000000630500780c */ /* 0x004fe40003f05270 */
[----:B------:R-:W-:Y:S11]  /*3e90*/  BRA.DIV UR5, `(.L_x_1287) ;  /* 0x0000008e05cc7947 */ /* 0x000ff6000b800000 */
[----:B------:R-:W-:-:S13]  /*3ea0*/  VOTE.ANY P0, !P0 ;  /* 0x0000000000ff7806 */ /* 0x000fda0004000100 */
.L_x_1464:
[----:B------:R-:W-:Y:S05]  /*3eb0*/  @P0 BRA `(.L_x_1288) ;  /* 0xfffffffc00e40947 */ /* 0x000fea000383ffff */
[----:B------:R-:W-:Y:S01]  /*3ec0*/  UMOV UR5, 0xffffffff ;  /* 0xffffffff00057882 */ /* 0x000fe20000000000 */
[----:B------:R-:W-:Y:S01]  /*3ed0*/  ISETP.NE.AND P0, PT, R5, 0x65, PT ;  /* 0x000000650500780c */ /* 0x000fe20003f05270 */
[----:B------:R-:W-:Y:S02]  /*3ee0*/  IMAD.MOV.U32 R51, RZ, RZ, R6 ;  /* 0x000000ffff337224 */ /* 0x000fe400078e0006 */
[----:B------:R-:W-:Y:S01]  /*3ef0*/  IMAD.MOV.U32 R0, RZ, RZ, R7 ;  /* 0x000000ffff007224 */ /* 0x000fe200078e0007 */
[----:B------:R-:W-:Y:S09]  /*3f00*/  BRA.DIV UR5, `(.L_x_1289) ;  /* 0x0000008e05d47947 */ /* 0x000ff2000b800000 */
[----:B------:R-:W-:-:S04]  /*3f10*/  VOTE.ANY R2, PT, !P0 ;  /* 0x0000000000027806 */ /* 0x000fc800040e0100 */
[----:B------:R-:W-:-:S05]  /*3f20*/  LOP3.LUT R2, R2, 0x80000000, R41, 0xec, !PT ;  /* 0x8000000002027812 */ /* 0x000fca00078eec29 */
[----:B------:R-:W-:-:S05]  /*3f30*/  VIADD R7, R2, 0xffffffff ;  /* 0xffffffff02077836 */ /* 0x000fca0000000000 */
[----:B------:R-:W-:-:S04]  /*3f40*/  LOP3.LUT R7, R2, R7, RZ, 0xc, !PT ;  /* 0x0000000702077212 */ /* 0x000fc800078e0cff */
[----:B------:R-:W0:Y:S02]  /*3f50*/  POPC R29, R7 ;  /* 0x00000007001d7309 */ /* 0x000e240000000000 */
[----:B0-----:R0:W1:Y:S04]  /*3f60*/  SHFL.DOWN PT, R28, R4, 0x1, R29 ;  /* 0x08200000041c7989 */ /* 0x00106800000e001d */
[----:B------:R0:W2:Y:S04]  /*3f70*/  SHFL.DOWN PT, R50, R51, 0x1, R29 ;  /* 0x0820000033327989 */ /* 0x0000a800000e001d */
[----:B------:R0:W3:Y:S02]  /*3f80*/  SHFL.DOWN PT, R53, R0, 0x1, R29 ;  /* 0x0820000000357989 */ /* 0x0000e400000e001d */
.L_x_1470:
        /* <DEDUP_REMOVED lines=11> */
.L_x_1473:
[----:B------:R-:W-:Y:S01]  /*4040*/  UMOV UR5, 0xffffffff ;  /* 0xffffffff00057882 */ /* 0x000fe20000000000 */
[----:B------:R-:W-:Y:S02]  /*4050*/  @!P3 IMAD.MOV.U32 R0, RZ, RZ, R53 ;  /* 0x000000ffff00b224 */ /* 0x000fe400078e0035 */
[----:B------:R-:W-:Y:S05]  /*4060*/  BRA.DIV UR5, `(.L_x_1291) ;  /* 0x00000092050c7947 */ /* 0x000fea000b800000 */
[----:B------:R0:W1:Y:S04]  /*4070*/  SHFL.DOWN PT, R50, R51, 0x2, R29 ;  /* 0x0840000033327989 */ /* 0x00006800000e001d */
[----:B------:R0:W2:Y:S04]  /*4080*/  SHFL.DOWN PT, R53, R0, 0x2, R29 ;  /* 0x0840000000357989 */ /* 0x0000a800000e001d */
[----:B------:R0:W3:Y:S02]  /*4090*/  SHFL.DOWN PT, R28, R4, 0x2, R29 ;  /* 0x08400000041c7989 */ /* 0x0000e400000e001d */
.L_x_1478:
[----:B------:R-:W-:Y:S01]  /*40a0*/  ISETP.GT.AND P3, PT, R47, R29, PT ;  /* 0x0000001d2f00720c */ /* 0x000fe20003f64270 */
[----:B------:R-:W-:-:S12]  /*40b0*/  UMOV UR5, 0xffffffff ;  /* 0xffffffff00057882 */ /* 0x000fd80000000000 */
[----:B------:R-:W-:-:S04]  /*40c0*/  @!P3 ISETP.NE.U32.AND P0, PT, R51, RZ, PT ;  /* 0x000000ff3300b20c */ /* 0x000fc80003f05070 */
[----:B------:R-:W-:Y:S02]  /*40d0*/  @!P3 ISETP.NE.AND.EX P2, PT, R0, RZ, PT, P0 ;  /* 0x000000ff0000b20c */ /* 0x000fe40003f45300 */
[----:B------:R-:W-:Y:S02]  /*40e0*/  PLOP3.LUT P0, PT, PT, PT, PT, 0x80, 0x8 ;  /* 0x000000000008781c */ /* 0x000fe40003f0f070 */
[----:B------:R-:W-:Y:S02]  /*40f0*/  @!P3 PLOP3.LUT P0, PT, P2, PT, PT, 0x80, 0x8 ;  /* 0x000000000008b81c */ /* 0x000fe4000170f070 */
[----:B-1----:R-:W-:-:S05]  /*4100*/  @!P3 IADD3 R50, P2, PT, R50, R51, RZ ;  /* 0x000000333232b210 */ /* 0x002fca0007f5e0ff */
[----:B0-----:R-:W-:Y:S02]  /*4110*/  @!P3 IMAD.MOV.U32 R51, RZ, RZ, R50 ;  /* 0x000000ffff33b224 */ /* 0x001fe400078e0032 */
[----:B--2---:R-:W-:-:S04]  /*4120*/  @!P3 IMAD.X R53, R53, 0x1, R0, P2 ;  /* 0x000000013535b824 */ /* 0x004fc800010e0600 */
[----:B---3--:R-:W-:Y:S01]  /*4130*/  @!P0 FADD R4, R4, R28 ;  /* 0x0000001c04048221 */ /* 0x008fe20000000000 */
[----:B------:R-:W-:Y:S06]  /*4140*/  BRA.DIV UR5, `(.L_x_1292) ;  /* 0x0000009205287947 */ /* 0x000fec000b800000 */
.L_x_1481:
[----:B------:R-:W-:Y:S01]  /*4150*/  UMOV UR5, 0xffffffff ;  /* 0xffffffff00057882 */ /* 0x000fe20000000000 */
[----:B------:R-:W-:Y:S02]  /*4160*/  @!P3 IMAD.MOV.U32 R0, RZ, RZ, R53 ;  /* 0x000000ffff00b224 */ /* 0x000fe400078e0035 */
[----:B------:R-:W-:Y:S05]  /*4170*/  BRA.DIV UR5, `(.L_x_1293) ;  /* 0x00000092053c7947 */ /* 0x000fea000b800000 */
[----:B------:R0:W1:Y:S04]  /*4180*/  SHFL.DOWN PT, R50, R51, 0x4, R29 ;  /* 0x0880000033327989 */ /* 0x00006800000e001d */
[----:B------:R0:W2:Y:S04]  /*4190*/  SHFL.DOWN PT, R53, R0, 0x4, R29 ;  /* 0x0880000000357989 */ /* 0x0000a800000e001d */
[----:B------:R0:W3:Y:S02]  /*41a0*/  SHFL.DOWN PT, R28, R4, 0x4, R29 ;  /* 0x08800000041c7989 */ /* 0x0000e400000e001d */
.L_x_1486:
        /* <DEDUP_REMOVED lines=11> */
.L_x_1489:
[----:B------:R-:W-:Y:S01]  /*4260*/  UMOV UR5, 0xffffffff ;  /* 0xffffffff00057882 */ /* 0x000fe20000000000 */
[----:B------:R-:W-:Y:S02]  /*4270*/  @!P3 IMAD.MOV.U32 R0, RZ, RZ, R53 ;  /* 0x000000ffff00b224 */ /* 0x000fe400078e0035 */
[----:B------:R-:W-:Y:S05]  /*4280*/  BRA.DIV UR5, `(.L_x_1295) ;  /* 0x00000092056c7947 */ /* 0x000fea000b800000 */
[----:B------:R0:W1:Y:S04]  /*4290*/  SHFL.DOWN PT, R50, R51, 0x8, R29 ;  /* 0x0900000033327989 */ /* 0x00006800000e001d */
[----:B------:R0:W2:Y:S04]  /*42a0*/  SHFL.DOWN PT, R53, R0, 0x8, R29 ;  /* 0x0900000000357989 */ /* 0x0000a800000e001d */
[----:B------:R0:W3:Y:S02]  /*42b0*/  SHFL.DOWN PT, R28, R4, 0x8, R29 ;  /* 0x09000000041c7989 */ /* 0x0000e400000e001d */
.L_x_1494:
        /* <DEDUP_REMOVED lines=11> */
.L_x_1497:
[----:B------:R-:W-:Y:S01]  /*4370*/  UMOV UR5, 0xffffffff ;  /* 0xffffffff00057882 */ /* 0x000fe20000000000 */
[----:B------:R-:W-:Y:S02]  /*4380*/  @!P3 IMAD.MOV.U32 R0, RZ, RZ, R53 ;  /* 0x000000ffff00b224 */ /* 0x000fe400078e0035 */
[----:B------:R-:W-:Y:S05]  /*4390*/  BRA.DIV UR5, `(.L_x_1297) ;  /* 0x00000092059c7947 */ /* 0x000fea000b800000 */
[----:B------:R0:W1:Y:S04]  /*43a0*/  SHFL.DOWN PT, R50, R51, 0x10, R29 ;  /* 0x0a00000033327989 */ /* 0x00006800000e001d */
[----:B------:R0:W2:Y:S04]  /*43b0*/  SHFL.DOWN PT, R53, R0, 0x10, R29 ;  /* 0x0a00000000357989 */ /* 0x0000a800000e001d */
[----:B------:R0:W3:Y:S02]  /*43c0*/  SHFL.DOWN PT, R28, R4, 0x10, R29 ;  /* 0x0a000000041c7989 */ /* 0x0000e400000e001d */
.L_x_1502:
[----:B------:R-:W-:Y:S01]  /*43d0*/  ISETP.GT.AND P3, PT, R44, R29, PT ;  /* 0x0000001d2c00720c */ /* 0x000fe20003f64270 */
[----:B------:R-:W-:-:S12]  /*43e0*/  UMOV UR5, 0xffffffff ;  /* 0xffffffff00057882 */ /* 0x000fd80000000000 */
[----:B------:R-:W-:Y:S02]  /*43f0*/  @!P3 ISETP.NE.U32.AND P0, PT, R51, RZ, PT ;  /* 0x000000ff3300b20c */ /* 0x000fe40003f05070 */
[----:B-1----:R-:W-:Y:S02]  /*4400*/  @!P3 IADD3 R50, P4, PT, R50, R51, RZ ;  /* 0x000000333232b210 */ /* 0x002fe40007f9e0ff */
[----:B------:R-:W-:Y:S02]  /*4410*/  @!P3 ISETP.NE.AND.EX P2, PT, R0, RZ, PT, P0 ;  /* 0x000000ff0000b20c */ /* 0x000fe40003f45300 */
[----:B------:R-:W-:Y:S01]  /*4420*/  PLOP3.LUT P0, PT, PT, PT, PT, 0x80, 0x8 ;  /* 0x000000000008781c */ /* 0x000fe20003f0f070 */
[----:B0-----:R-:W-:Y:S01]  /*4430*/  @!P3 IMAD.MOV.U32 R51, RZ, RZ, R50 ;  /* 0x000000ffff33b224 */ /* 0x001fe200078e0032 */
[----:B------:R-:W-:Y:S01]  /*4440*/  @!P3 PLOP3.LUT P0, PT, P2, PT, PT, 0x80, 0x8 ;  /* 0x000000000008b81c */ /* 0x000fe2000170f070 */
[----:B--2---:R-:W-:Y:S01]  /*4450*/  @!P3 IMAD.X R53, R53, 0x1, R0, P4 ;  /* 0x000000013535b824 */ /* 0x004fe200020e0600 */
[----:B------:R-:W-:-:S02]  /*4460*/  ISETP.NE.U32.AND P2, PT, R42, RZ, PT ;  /* 0x000000ff2a00720c */ /* 0x000fc40003f45070 */
[----:B------:R-:W-:Y:S01]  /*4470*/  IADD3 R42, P4, PT, R42, R51, RZ ;  /* 0x000000332a2a7210 */ /* 0x000fe20007f9e0ff */
[----:B------:R-:W-:Y:S01]  /*4480*/  @!P3 IMAD.MOV.U32 R0, RZ, RZ, R53 ;  /* 0x000000ffff00b224 */ /* 0x000fe200078e0035 */
[----:B------:R-:W-:-:S03]  /*4490*/  ISETP.NE.AND.EX P2, PT, R43, RZ, PT, P2 ;  /* 0x000000ff2b00720c */ /* 0x000fc60003f45320 */
[----:B------:R-:W-:-:S04]  /*44a0*/  IMAD.X R43, R43, 0x1, R0, P4 ;  /* 0x000000012b2b7824 */ /* 0x000fc800020e0600 */
[----:B---3--:R-:W-:Y:S01]  /*44b0*/  @!P0 FADD R4, R4, R28 ;  /* 0x0000001c04048221 */ /* 0x008fe20000000000 */
[----:B------:R-:W-:-:S05]  /*44c0*/  ISETP.NE.AND P0, PT, R5, 0x65, PT ;  /* 0x000000650500780c */ /* 0x000fca0003f05270 */
[----:B------:R-:W-:Y:S01]  /*44d0*/  @!P2 FADD R48, R4, R48 ;  /* 0x000000300430a221 */ /* 0x000fe20000000000 */
[----:B------:R-:W-:Y:S07]  /*44e0*/  BRA.DIV UR5, `(.L_x_1298) ;  /* 0x00000092059c7947 */ /* 0x000fee000b800000 */
.L_x_1505:
[----:B------:R-:W-:Y:S01]  /*44f0*/  UMOV UR5, 0xffffffff ;  /* 0xffffffff00057882 */ /* 0x000fe20000000000 */
[----:B------:R-:W-:Y:S02]  /*4500*/  VIADD R49, R49, 0xffffffe0 ;  /* 0xffffffe031317836 */ /* 0x000fe40000000000 */
[----:B------:R-:W-:Y:S05]  /*4510*/  BRA.DIV UR5, `(.L_x_1299) ;  /* 0x0000009205b07947 */ /* 0x000fea000b800000 */
[----:B------:R-:W-:-:S13]  /*4520*/  VOTE.ALL P0, P0 ;  /* 0x0000000000ff7806 */ /* 0x000fda0000000000 */
.L_x_1508:
[----:B------:R-:W-:Y:S05]  /*4530*/  @P0 BRA `(.L_x_1300) ;  /* 0xfffffff800400947 */ /* 0x000fea000383ffff */
.L_x_1286:
[----:B------:R-:W-:Y:S01]  /*4540*/  ISETP.NE.AND P2, PT, R40, RZ, PT ;  /* 0x000000ff2800720c */ /* 0x000fe20003f45270 */
[----:B------:R-:W-:-:S12]  /*4550*/  BSSY.RECONVERGENT B0, `(.L_x_1301) ;  /* 0x0000014000007945 */ /* 0x000fd80003800200 */
[----:B------:R-:W0:Y:S01]  /*4560*/  @!P2 S2R R5, SR_CgaCtaId ;  /* 0x000000000005a919 */ /* 0x000e220000008800 */
[----:B------:R-:W-:-:S04]  /*4570*/  @!P2 MOV R0, 0x400 ;  /* 0x000004000000a802 */ /* 0x000fc80000000f00 */
[----:B0-----:R-:W-:Y:S01]  /*4580*/  @!P2 LEA R29, R5, R0, 0x18 ;  /* 0x00000000051da211 */ /* 0x001fe200078ec0ff */
[----:B------:R-:W-:Y:S06]  /*4590*/  @P1 BRA `(.L_x_1302) ;  /* 0x00000000003c1947 */ /* 0x000fec0003800000 */
[----:B------:R-:W0:Y:S01]  /*45a0*/  S2UR UR6, SR_CgaCtaId ;  /* 0x00000000000679c3 */ /* 0x000e220000008800 */
[----:B------:R-:W-:Y:S01]  /*45b0*/  ISETP.NE.U32.AND P0, PT, R38, RZ, PT ;  /* 0x000000ff2600720c */ /* 0x000fe20003f05070 */
[----:B------:R-:W-:Y:S01]  /*45c0*/  UMOV UR5, 0x400 ;  /* 0x0000040000057882 */ /* 0x000fe20000000000 */
[----:B------:R-:W-:Y:S01]  /*45d0*/  IADD3 R6, P1, PT, R42, R38, RZ ;  /* 0x000000262a067210 */ /* 0x000fe20007f3e0ff */
[----:B------:R-:W-:Y:S01]  /*45e0*/  FADD R0, R39, R48 ;  /* 0x0000003027007221 */ /* 0x000fe20000000000 */
[----:B------:R-:W-:Y:S01]  /*45f0*/  ISETP.NE.AND.EX P0, PT, R37, RZ, PT, P0 ;  /* 0x000000ff2500720c */ /* 0x000fe20003f05300 */
[----:B------:R-:W-:Y:S02]  /*4600*/  IMAD.MOV.U32 R5, RZ, RZ, 0x65 ;  /* 0x00000065ff057424 */ /* 0x000fe400078e00ff */
[----:B------:R-:W-:Y:S01]  /*4610*/  IMAD.X R7, R43, 0x1, R37, P1 ;  /* 0x000000012b077824 */ /* 0x000fe200008e0625 */
[----:B------:R-:W-:-:S05]  /*4620*/  FSEL R4, R0, R39, !P0 ;  /* 0x0000002700047208 */ /* 0x000fca0004000000 */
[----:B------:R1:W-:Y:S01]  /*4630*/  ST.E.128.STRONG.GPU desc[UR8][R26.64+0x200], R4 ;  /* 0x000200041a007985 */ /* 0x0003e2000c10fd08 */
[----:B0-----:R-:W-:-:S09]  /*4640*/  ULEA UR5, UR6, UR5, 0x18 ;  /* 0x0000000506057291 */ /* 0x001fd2000f8ec0ff */
[----:B------:R1:W-:Y:S04]  /*4650*/  STS.64 [UR5+0xb8], R6 ;  /* 0x0000b806ff007988 */ /* 0x0003e80008000a05 */
[----:B------:R1:W-:Y:S04]  /*4660*/  STS [UR5+0xc0], R4 ;  /* 0x0000c004ff007988 */ /* 0x0003e80008000805 */
[----:B------:R1:W-:Y:S04]  /*4670*/  STS.64 [UR5+0xa8], R42 ;  /* 0x0000a82aff007988 */ /* 0x0003e80008000a05 */
[----:B------:R1:W-:Y:S02]  /*4680*/  STS [UR5+0xb0], R48 ;  /* 0x0000b030ff007988 */ /* 0x0003e40008000805 */
.L_x_1302:
[----:B------:R-:W-:Y:S05]  /*4690*/  BSYNC.RECONVERGENT B0 ;  /* 0x0000000000007941 */ /* 0x000fea0003800200 */
.L_x_1301:
[----:B------:R0:W-:Y:S01]  /*46a0*/  @!P2 STS.64 [R29+0x88], R42 ;  /* 0x0000882a1d00a388 */ /* 0x0001e20000000a00 */
[----:B------:R-:W-:Y:S02]  /*46b0*/  @!P2 IMAD.MOV.U32 R32, RZ, RZ, R42 ;  /* 0x000000ffff20a224 */ /* 0x000fe400078e002a */
[----:B------:R-:W-:Y:S01]  /*46c0*/  @!P2 IMAD.MOV.U32 R3, RZ, RZ, R43 ;  /* 0x000000ffff03a224 */ /* 0x000fe200078e002b */
[----:B------:R0:W-:Y:S01]  /*46d0*/  @!P2 STS [R29+0x90], R48 ;  /* 0x000090301d00a388 */ /* 0x0001e20000000800 */
[----:B------:R-:W-:-:S07]  /*46e0*/  @!P2 IMAD.MOV.U32 R25, RZ, RZ, R48 ;  /* 0x000000ffff19a224 */ /* 0x000fce00078e0030 */
.L_x_1270:
[----:B------:R-:W2:Y:S01]  /*46f0*/  S2R R31, SR_TID.X ;  /* 0x00000000001f7919 */ /* 0x000ea20000002100 */
[----:B------:R-:W-:Y:S05]  /*4700*/  WARPSYNC.ALL ;  /* 0x0000000000007948 */ /* 0x000fea0003800000 */
[----:B------:R-:W-:Y:S06]  /*4710*/  BAR.SYNC.DEFER_BLOCKING 0x0 ;  /* 0x0000000000007b1d */ /* 0x000fec0000010000 */
[----:B------:R-:W-:Y:S01]  /*4720*/  BSSY.RECONVERGENT B0, `(.L_x_1303) ;  /* 0x000000d000007945 */ /* 0x000fe20003800200 */
[----:B--2---:R-:W-:-:S13]  /*4730*/  ISETP.NE.AND P0, PT, R31, RZ, PT ;  /* 0x000000ff1f00720c */ /* 0x004fda0003f05270 */
[----:B------:R-:W-:Y:S05]  /*4740*/  @!P0 BRA `(.L_x_1304) ;  /* 0x0000000000288947 */ /* 0x000fea0003800000 */
[----:B------:R-:W2:Y:S01]  /*4750*/  S2UR UR6, SR_CgaCtaId ;  /* 0x00000000000679c3 */ /* 0x000ea20000008800 */
[----:B------:R-:W-:Y:S01]  /*4760*/  UMOV UR5, 0x400 ;  /* 0x0000040000057882 */ /* 0x000fe20000000000 */
[----:B------:R-:W-:-:S04]  /*4770*/  ISETP.NE.U32.AND P0, PT, R32, RZ, PT ;  /* 0x000000ff2000720c */ /* 0x000fc80003f05070 */
[----:B------:R-:W-:Y:S01]  /*4780*/  ISETP.NE.AND.EX P0, PT, R3, RZ, PT, P0 ;  /* 0x000000ff0300720c */ /* 0x000fe20003f05300 */
[----:B--2---:R-:W-:-:S09]  /*4790*/  ULEA UR5, UR6, UR5, 0x18 ;  /* 0x0000000506057291 */ /* 0x004fd2000f8ec0ff */
[----:B-1----:R-:W1:Y:S04]  /*47a0*/  LDS.64 R4, [UR5+0x88] ;  /* 0x00008805ff047984 */ /* 0x002e680008000a00 */
[----:B------:R-:W2:Y:S01]  /*47b0*/  LDS R0, [UR5+0x90] ;  /* 0x00009005ff007984 */ /* 0x000ea20008000800 */
[----:B-1----:R-:W-:Y:S01]  /*47c0*/  IADD3 R32, P1, PT, R4, R32, RZ ;  /* 0x0000002004207210 */ /* 0x002fe20007f3e0ff */
[----:B--2---:R-:W-:-:S04]  /*47d0*/  @!P0 FADD R25, R25, R0 ;  /* 0x0000000019198221 */ /* 0x004fc80000000000 */
[----:B------:R-:W-:-:S08]  /*47e0*/  IMAD.X R3, R5, 0x1, R3, P1 ;  /* 0x0000000105037824 */ /* 0x000fd000008e0603 */
.L_x_1304:
[----:B------:R-:W-:Y:S05]  /*47f0*/  BSYNC.RECONVERGENT B0 ;  /* 0x0000000000007941 */ /* 0x000fea0003800200 */
.L_x_1303:
[----:B------:R-:W2:Y:S01]  /*4800*/  S2UR UR5, SR_CgaCtaId ;  /* 0x00000000000579c3 */ /* 0x000ea20000008800 */
[----:B------:R-:W-:Y:S01]  /*4810*/  UMOV UR4, 0x400 ;  /* 0x0000040000047882 */ /* 0x000fe20000000000 */
[----:B------:R-:W-:Y:S02]  /*4820*/  ISETP.NE.AND P1, PT, R22, R20, PT ;  /* 0x000000141600720c */ /* 0x000fe40003f25270 */
[----:B------:R-:W-:Y:S02]  /*4830*/  ISETP.NE.AND P0, PT, R24, R22, PT ;  /* 0x000000161800720c */ /* 0x000fe40003f05270 */
[----:B-1----:R-:W-:Y:S02]  /*4840*/  SEL R5, RZ, 0x1, !P1 ;  /* 0x00000001ff057807 */ /* 0x002fe40004800000 */
[----:B------:R-:W-:Y:S02]  /*4850*/  SEL R0, RZ, 0x1, !P0 ;  /* 0x00000001ff007807 */ /* 0x000fe40004000000 */
[----:B------:R-:W-:-:S02]  /*4860*/  ISETP.NE.AND P0, PT, R20, R18, PT ;  /* 0x000000121400720c */ /* 0x000fc40003f05270 */
[----:B------:R-:W-:Y:S02]  /*4870*/  IADD3 R41, P6, PT, R5, R0, RZ ;  /* 0x0000000005297210 */ /* 0x000fe40007fde0ff */
[----:B------:R-:W-:Y:S02]  /*4880*/  ISETP.NE.AND P2, PT, R24, R22, PT ;  /* 0x000000161800720c */ /* 0x000fe40003f45270 */
[----:B------:R-:W-:Y:S01]  /*4890*/  ISETP.NE.AND P1, PT, R18, R16, PT ;  /* 0x000000101200720c */ /* 0x000fe20003f25270 */
[----:B------:R-:W-:Y:S01]  /*48a0*/  IMAD.X R40, RZ, RZ, RZ, P6 ;  /* 0x000000ffff287224 */ /* 0x000fe200030e06ff */
[----:B------:R-:W-:Y:S02]  /*48b0*/  SEL R0, RZ, 0x1, !P0 ;  /* 0x00000001ff007807 */ /* 0x000fe40004000000 */
[----:B------:R-:W-:Y:S02]  /*48c0*/  ISETP.NE.AND P5, PT, R22, R20, PT ;  /* 0x000000141600720c */ /* 0x000fe40003fa5270 */
[----:B------:R-:W-:Y:S01]  /*48d0*/  ISETP.NE.AND P0, PT, R16, R14, PT ;  /* 0x0000000e1000720c */ /* 0x000fe20003f05270 */
[----:B--2---:R-:W-:Y:S01]  /*48e0*/  ULEA UR4, UR5, UR4, 0x18 ;  /* 0x0000000405047291 */ /* 0x004fe2000f8ec0ff */
[----:B------:R-:W-:-:S02]  /*48f0*/  SEL R2, RZ, 0x1, !P1 ;  /* 0x00000001ff027807 */ /* 0x000fc40004800000 */
[----:B------:R-:W-:Y:S01]  /*4900*/  IADD3 R39, P1, PT, R41, R0, RZ ;  /* 0x0000000029277210 */ /* 0x000fe20007f3e0ff */
[----:B------:R-:W-:Y:S01]  /*4910*/  @!P2 FADD R23, R23, R25 ;  /* 0x000000191717a221 */ /* 0x000fe20000000000 */
[----:B------:R-:W-:Y:S02]  /*4920*/  ISETP.NE.AND P3, PT, R14, R12, PT ;  /* 0x0000000c0e00720c */ /* 0x000fe40003f65270 */
[----:B------:R-:W-:Y:S01]  /*4930*/  ISETP.NE.AND P4, PT, R20, R18, PT ;  /* 0x000000121400720c */ /* 0x000fe20003f85270 */
[----:B------:R-:W-:Y:S01]  /*4940*/  IMAD.X R28, RZ, RZ, R40, P1 ;  /* 0x000000ffff1c7224 */ /* 0x000fe200008e0628 */
[----:B------:R-:W1:Y:S01]  /*4950*/  LDS.64 R4, [UR4+0xc8] ;  /* 0x0000c804ff047984 */ /* 0x000e620008000a00 */
[----:B------:R-:W-:Y:S01]  /*4960*/  SEL R0, RZ, 0x1, !P0 ;  /* 0x00000001ff007807 */ /* 0x000fe20004000000 */
[----:B------:R-:W-:Y:S01]  /*4970*/  @!P5 FADD R21, R21, R23 ;  /* 0x000000171515d221 */ /* 0x000fe20000000000 */
[----:B0-----:R-:W-:Y:S02]  /*4980*/  IADD3 R29, P0, PT, R39, R2, RZ ;  /* 0x00000002271d7210 */ /* 0x001fe40007f1e0ff */
[----:B------:R-:W-:-:S02]  /*4990*/  SEL R6, RZ, 0x1, !P3 ;  /* 0x00000001ff067807 */ /* 0x000fc40005800000 */
[----:B------:R-:W-:Y:S01]  /*49a0*/  ISETP.NE.AND P3, PT, R18, R16, PT ;  /* 0x000000101200720c */ /* 0x000fe20003f65270 */
[----:B------:R-:W-:Y:S01]  /*49b0*/  IMAD.X R26, RZ, RZ, R28, P0 ;  /* 0x000000ffff1a7224 */ /* 0x000fe200000e061c */
[----:B------:R-:W-:Y:S02]  /*49c0*/  SEL R43, RZ, 0x1, !P2 ;  /* 0x00000001ff2b7807 */ /* 0x000fe40005000000 */
[----:B------:R-:W-:Y:S01]  /*49d0*/  ISETP.NE.AND P6, PT, R16, R14, PT ;  /* 0x0000000e1000720c */ /* 0x000fe20003fc5270 */
[----:B------:R-:W-:Y:S01]  /*49e0*/  @!P4 FADD R19, R19, R21 ;  /* 0x000000151313c221 */ /* 0x000fe20000000000 */
[----:B------:R-:W-:Y:S02]  /*49f0*/  IADD3 R43, P0, PT, R32, R43, RZ ;  /* 0x0000002b202b7210 */ /* 0x000fe40007f1e0ff */
[----:B------:R-:W-:Y:S02]  /*4a00*/  ISETP.NE.AND P2, PT, R14, R12, PT ;  /* 0x0000000c0e00720c */ /* 0x000fe40003f45270 */
[-C--:B------:R-:W-:Y:S01]  /*4a10*/  IADD3 R7, PT, PT, R6, R29.reuse, R0 ;  /* 0x0000001d06077210 */ /* 0x080fe20007ffe000 */
[----:B------:R-:W-:Y:S01]  /*4a20*/  IMAD.X R38, RZ, RZ, R3, P0 ;  /* 0x000000ffff267224 */ /* 0x000fe200000e0603 */
[----:B------:R-:W-:Y:S01]  /*4a30*/  ISETP.NE.AND P5, PT, R12, R10, PT ;  /* 0x0000000a0c00720c */ /* 0x000fe20003fa5270 */
[----:B------:R-:W-:Y:S01]  /*4a40*/  @!P3 FADD R17, R17, R19 ;  /* 0x000000131111b221 */ /* 0x000fe20000000000 */
[----:B------:R-:W-:-:S02]  /*4a50*/  IADD3 R29, P4, PT, R32, R29, RZ ;  /* 0x0000001d201d7210 */ /* 0x000fc40007f9e0ff */
[----:B------:R-:W-:Y:S01]  /*4a60*/  ISETP.NE.AND P1, PT, R10, R8, PT ;  /* 0x000000080a00720c */ /* 0x000fe20003f25270 */
[----:B------:R-:W-:Y:S01]  /*4a70*/  @!P6 FADD R15, R15, R17 ;  /* 0x000000110f0fe221 */ /* 0x000fe20000000000 */
[C---:B------:R-:W-:Y:S01]  /*4a80*/  IADD3 R41, P3, PT, R32.reuse, R41, RZ ;  /* 0x0000002920297210 */ /* 0x040fe20007f7e0ff */
[----:B------:R-:W-:Y:S01]  /*4a90*/  IMAD.X R26, R3, 0x1, R26, P4 ;  /* 0x00000001031a7824 */ /* 0x000fe200020e061a */
[C---:B------:R-:W-:Y:S01]  /*4aa0*/  IADD3 R39, P4, PT, R32.reuse, R39, RZ ;  /* 0x0000002720277210 */ /* 0x040fe20007f9e0ff */
[----:B------:R-:W-:Y:S01]  /*4ab0*/  @!P2 FADD R13, R13, R15 ;  /* 0x0000000f0d0da221 */ /* 0x000fe20000000000 */
[----:B------:R-:W-:Y:S01]  /*4ac0*/  SEL R6, RZ, 0x1, !P6 ;  /* 0x00000001ff067807 */ /* 0x000fe20007000000 */
[C---:B------:R-:W-:Y:S01]  /*4ad0*/  IMAD.X R40, R3.reuse, 0x1, R40, P3 ;  /* 0x0000000103287824 */ /* 0x040fe200018e0628 */
[----:B------:R-:W-:Y:S01]  /*4ae0*/  SEL R2, RZ, 0x1, !P1 ;  /* 0x00000001ff027807 */ /* 0x000fe20004800000 */
[----:B------:R-:W-:Y:S01]  /*4af0*/  IMAD.X R28, R3, 0x1, R28, P4 ;  /* 0x00000001031c7824 */ /* 0x000fe200020e061c */
[----:B------:R-:W-:Y:S01]  /*4b00*/  IADD3 R33, P6, PT, R32, R33, RZ ;  /* 0x0000002120217210 */ /* 0x000fe20007fde0ff */
[----:B------:R-:W-:Y:S01]  /*4b10*/  @!P5 FADD R11, R11, R13 ;  /* 0x0000000d0b0bd221 */ /* 0x000fe20000000000 */
[----:B------:R-:W-:-:S02]  /*4b20*/  IADD3 R6, P3, PT, R29, R6, RZ ;  /* 0x000000061d067210 */ /* 0x000fc40007f7e0ff */
[----:B------:R-:W-:Y:S01]  /*4b30*/  IADD3 R0, P4, PT, R32, R7, RZ ;  /* 0x0000000720007210 */ /* 0x000fe20007f9e0ff */
[----:B------:R-:W-:Y:S01]  /*4b40*/  IMAD.X R34, R3, 0x1, R34, P6 ;  /* 0x0000000103227824 */ /* 0x000fe200030e0622 */
[----:B------:R-:W-:Y:S01]  /*4b50*/  IADD3 R2, P2, PT, R33, R2, RZ ;  /* 0x0000000221027210 */ /* 0x000fe20007f5e0ff */
[----:B------:R-:W-:Y:S01]  /*4b60*/  IMAD.X R37, RZ, RZ, R26, P3 ;  /* 0x000000ffff257224 */ /* 0x000fe200018e061a */
[----:B-1----:R-:W-:Y:S01]  /*4b70*/  ISETP.GE.U32.AND P0, PT, R4, 0x101, PT ;  /* 0x000001010400780c */ /* 0x002fe20003f06070 */
[----:B------:R-:W-:Y:S02]  /*4b80*/  IMAD.X R27, R3, 0x1, R36, P4 ;  /* 0x00000001031b7824 */ /* 0x000fe400020e0624 */
[----:B------:R-:W-:Y:S01]  /*4b90*/  @!P1 FADD R9, R9, R11 ;  /* 0x0000000b09099221 */ /* 0x000fe20000000000 */
[----:B------:R-:W-:Y:S01]  /*4ba0*/  IMAD.X R7, RZ, RZ, R34, P2 ;  /* 0x000000ffff077224 */ /* 0x000fe200010e0622 */
[----:B------:R-:W-:-:S13]  /*4bb0*/  ISETP.GE.AND.EX P0, PT, R5, RZ, PT, P0 ;  /* 0x000000ff0500720c */ /* 0x000fda0003f06300 */
[----:B------:R-:W-:Y:S05]  /*4bc0*/  @!P0 BRA `(.L_x_1305) ;  /* 0x0000000400f08947 */ /* 0x000fea0003800000 */
[----:B------:R-:W0:Y:S01]  /*4bd0*/  LDS.64 R26, [UR4+0xa8] ;  /* 0x0000a804ff1a7984 */ /* 0x000e220008000a00 */
[----:B------:R-:W-:Y:S01]  /*4be0*/  BAR.SYNC.DEFER_BLOCKING 0x0 ;  /* 0x0000000000007b1d */ /* 0x000fe20000010000 */
[----:B------:R-:W-:Y:S02]  /*4bf0*/  ISETP.NE.AND P1, PT, R24, R22, PT ;  /* 0x000000161800720c */ /* 0x000fe40003f25270 */
[----:B------:R-:W-:Y:S02]  /*4c00*/  ISETP.NE.AND P2, PT, R22, R20, PT ;  /* 0x000000141600720c */ /* 0x000fe40003f45270 */
[----:B------:R-:W-:Y:S02]  /*4c10*/  ISETP.NE.AND P0, PT, R20, R18, PT ;  /* 0x000000121400720c */ /* 0x000fe40003f05270 */
[----:B------:R-:W-:Y:S02]  /*4c20*/  ISETP.NE.AND P6, PT, R18, R16, PT ;  /* 0x000000101200720c */ /* 0x000fe40003fc5270 */
[----:B------:R-:W-:-:S02]  /*4c30*/  ISETP.NE.AND P3, PT, R12, R10, PT ;  /* 0x0000000a0c00720c */ /* 0x000fc40003f65270 */
[----:B------:R-:W-:Y:S02]  /*4c40*/  ISETP.NE.AND P4, PT, R10, R8, PT ;  /* 0x000000080a00720c */ /* 0x000fe40003f85270 */
[----:B------:R-:W-:Y:S01]  /*4c50*/  ISETP.NE.AND P5, PT, R8, R35, PT ;  /* 0x000000230800720c */ /* 0x000fe20003fa5270 */
[--C-:B0-----:R-:W-:Y:S02]  /*4c60*/  @P1 IMAD.IADD R32, R32, 0x1, -R26.reuse ;  /* 0x0000000120201824 */ /* 0x101fe400078e0a1a */
[--C-:B------:R-:W-:Y:S02]  /*4c70*/  @P2 IMAD.IADD R3, R43, 0x1, -R26.reuse ;  /* 0x000000012b032824 */ /* 0x100fe400078e0a1a */
[--C-:B------:R-:W-:Y:S01]  /*4c80*/  @P0 IMAD.IADD R41, R41, 0x1, -R26.reuse ;  /* 0x0000000129290824 */ /* 0x100fe200078e0a1a */
[----:B------:R-:W-:Y:S01]  /*4c90*/  @P1 LEA R32, R32, UR4, 0x3 ;  /* 0x0000000420201c11 */ /* 0x000fe2000f8e18ff */
[--C-:B------:R-:W-:Y:S01]  /*4ca0*/  @P6 IMAD.IADD R39, R39, 0x1, -R26.reuse ;  /* 0x0000000127276824 */ /* 0x100fe200078e0a1a */
[----:B------:R-:W-:Y:S01]  /*4cb0*/  @P2 LEA R3, R3, UR4, 0x3 ;  /* 0x0000000403032c11 */ /* 0x000fe2000f8e18ff */
[--C-:B------:R-:W-:Y:S01]  /*4cc0*/  @P3 IMAD.IADD R0, R0, 0x1, -R26.reuse ;  /* 0x0000000100003824 */ /* 0x100fe200078e0a1a */
[----:B------:R-:W-:Y:S01]  /*4cd0*/  @P0 LEA R41, R41, UR4, 0x3 ;  /* 0x0000000429290c11 */ /* 0x000fe2000f8e18ff */
[----:B------:R0:W-:Y:S01]  /*4ce0*/  @P1 STS.64 [R32], R24 ;  /* 0x0000001820001388 */ /* 0x0001e20000000a00 */
[----:B------:R-:W-:Y:S01]  /*4cf0*/  ISETP.NE.AND P1, PT, R16, R14, PT ;  /* 0x0000000e1000720c */ /* 0x000fe20003f25270 */
[--C-:B------:R-:W-:Y:S01]  /*4d00*/  @P4 IMAD.IADD R33, R33, 0x1, -R26.reuse ;  /* 0x0000000121214824 */ /* 0x100fe200078e0a1a */
[----:B------:R-:W-:Y:S01]  /*4d10*/  @P6 LEA R39, R39, UR4, 0x3 ;  /* 0x0000000427276c11 */ /* 0x000fe2000f8e18ff */
[----:B------:R0:W-:Y:S01]  /*4d20*/  @P2 STS.64 [R3], R22 ;  /* 0x0000001603002388 */ /* 0x0001e20000000a00 */
[----:B------:R-:W-:Y:S01]  /*4d30*/  ISETP.NE.AND P2, PT, R14, R12, PT ;  /* 0x0000000c0e00720c */ /* 0x000fe20003f45270 */
[----:B------:R-:W-:Y:S01]  /*4d40*/  @P5 IMAD.IADD R2, R2, 0x1, -R26 ;  /* 0x0000000102025824 */ /* 0x000fe200078e0a1a */
[----:B------:R-:W-:Y:S01]  /*4d50*/  @P3 LEA R0, R0, UR4, 0x3 ;  /* 0x0000000400003c11 */ /* 0x000fe2000f8e18ff */
[----:B------:R0:W-:Y:S01]  /*4d60*/  @P0 STS.64 [R41], R20 ;  /* 0x0000001429000388 */ /* 0x0001e20000000a00 */
[----:B------:R-:W-:-:S02]  /*4d70*/  @P4 LEA R33, R33, UR4, 0x3 ;  /* 0x0000000421214c11 */ /* 0x000fc4000f8e18ff */
[----:B------:R-:W-:Y:S01]  /*4d80*/  @P5 LEA R2, R2, UR4, 0x3 ;  /* 0x0000000402025c11 */ /* 0x000fe2000f8e18ff */
[----:B------:R0:W-:Y:S01]  /*4d90*/  @P6 STS.64 [R39], R18 ;  /* 0x0000001227006388 */ /* 0x0001e20000000a00 */
[----:B------:R-:W-:Y:S01]  /*4da0*/  ISETP.GT.U32.AND P0, PT, R4, R31, PT ;  /* 0x0000001f0400720c */ /* 0x000fe20003f04070 */
[----:B------:R-:W-:-:S03]  /*4db0*/  @P1 IMAD.IADD R29, R29, 0x1, -R26 ;  /* 0x000000011d1d1824 */ /* 0x000fc600078e0a1a */
[----:B------:R-:W-:Y:S01]  /*4dc0*/  ISETP.GT.U32.AND.EX P0, PT, R5, RZ, PT, P0 ;  /* 0x000000ff0500720c */ /* 0x000fe20003f04100 */
[----:B------:R-:W-:Y:S01]  /*4dd0*/  @P2 IMAD.IADD R6, R6, 0x1, -R26 ;  /* 0x0000000106062824 */ /* 0x000fe200078e0a1a */
[----:B------:R-:W-:-:S04]  /*4de0*/  @P1 LEA R29, R29, UR4, 0x3 ;  /* 0x000000041d1d1c11 */ /* 0x000fc8000f8e18ff */
[----:B------:R-:W-:Y:S01]  /*4df0*/  @P2 LEA R6, R6, UR4, 0x3 ;  /* 0x0000000406062c11 */ /* 0x000fe2000f8e18ff */
        /* <DEDUP_REMOVED lines=11> */
[----:B------:R-:W-:-:S04]  /*4eb0*/  LOP3.LUT R3, RZ, R21, RZ, 0x33, !PT ;  /* 0x00000015ff037212 */ /* 0x000fc800078e33ff */
[----:B------:R-:W-:Y:S02]  /*4ec0*/  IADD3 R14, P0, PT, R4, R3, RZ ;  /* 0x00000003040e7210 */ /* 0x000fe40007f1e0ff */
[----:B------:R-:W-:Y:S02]  /*4ed0*/  LOP3.LUT R3, RZ, R23, RZ, 0x33, !PT ;  /* 0x00000017ff037212 */ /* 0x000fe400078e33ff */
[----:B------:R-:W-:-:S03]  /*4ee0*/  LOP3.LUT R0, R14, 0x300, RZ, 0xc0, !PT ;  /* 0x000003000e007812 */ /* 0x000fc600078ec0ff */
[----:B------:R-:W-:Y:S01]  /*4ef0*/  IMAD.X R3, R5, 0x1, R3, P0 ;  /* 0x0000000105037824 */ /* 0x000fe200000e0603 */
[----:B------:R-:W-:Y:S02]  /*4f00*/  ISETP.NE.U32.AND P1, PT, R0, 0x300, PT ;  /* 0x000003000000780c */ /* 0x000fe40003f25070 */
[----:B------:R-:W-:Y:S02]  /*4f10*/  ISETP.GE.U32.AND P0, PT, R14, 0x300, PT ;  /* 0x000003000e00780c */ /* 0x000fe40003f06070 */
[----:B------:R-:W-:Y:S02]  /*4f20*/  ISETP.NE.AND.EX P1, PT, RZ, RZ, PT, P1 ;  /* 0x000000ffff00720c */ /* 0x000fe40003f25310 */
[----:B------:R-:W-:-:S11]  /*4f30*/  ISETP.GE.U32.AND.EX P0, PT, R3, RZ, PT, P0 ;  /* 0x000000ff0300720c */ /* 0x000fd60003f06100 */
[----:B0-----:R-:W-:Y:S05]  /*4f40*/  @!P1 BRA `(.L_x_1307) ;  /* 0x0000000000849947 */ /* 0x001fea0003800000 */
[----:B------:R-:W0:Y:S01]  /*4f50*/  LDCU.128 UR12, c[0x0][0x390] ;  /* 0x00007200ff0c77ac */ /* 0x000e220008000c00 */
[----:B------:R-:W-:Y:S01]  /*4f60*/  SHF.R.U64 R14, R14, 0x8, R3 ;  /* 0x000000080e0e7819 */ /* 0x000fe20000001203 */
[----:B------:R-:W-:Y:S01]  /*4f70*/  IMAD.MOV.U32 R15, RZ, RZ, RZ ;  /* 0x000000ffff0f7224 */ /* 0x000fe200078e00ff */
[----:B------:R-:W-:-:S03]  /*4f80*/  IADD3 R11, P1, PT, R26, R21, RZ ;  /* 0x000000151a0b7210 */ /* 0x000fc60007f3e0ff */
[----:B------:R-:W-:Y:S02]  /*4f90*/  VIADD R14, R14, 0x1 ;  /* 0x000000010e0e7836 */ /* 0x000fe40000000000 */
[----:B------:R-:W-:Y:S02]  /*4fa0*/  IMAD.X R0, R27, 0x1, R23, P1 ;  /* 0x000000011b007824 */ /* 0x000fe400008e0617 */
[C---:B------:R-:W-:Y:S01]  /*4fb0*/  IMAD.SHL.U32 R10, R11.reuse, 0x4, RZ ;  /* 0x000000040b0a7824 */ /* 0x040fe200078e00ff */
[----:B------:R-:W-:Y:S02]  /*4fc0*/  LOP3.LUT R14, R14, 0x3, RZ, 0xc0, !PT ;  /* 0x000000030e0e7812 */ /* 0x000fe400078ec0ff */
[----:B------:R-:W-:Y:S02]  /*4fd0*/  SHF.L.U64.HI R11, R11, 0x2, R0 ;  /* 0x000000020b0b7819 */ /* 0x000fe40000010200 */
[----:B------:R-:W-:Y:S02]  /*4fe0*/  LEA R21, P3, R14, R21, 0x8 ;  /* 0x000000150e157211 */ /* 0x000fe400078640ff */
[----:B------:R-:W-:-:S02]  /*4ff0*/  LEA R0, R31, UR4, 0x3 ;  /* 0x000000041f007c11 */ /* 0x000fc4000f8e18ff */
[C---:B0-----:R-:W-:Y:S02]  /*5000*/  IADD3 R12, P1, PT, R10.reuse, UR14, RZ ;  /* 0x0000000e0a0c7c10 */ /* 0x041fe4000ff3e0ff */
[----:B------:R-:W-:Y:S02]  /*5010*/  IADD3 R10, P2, PT, R10, UR12, RZ ;  /* 0x0000000c0a0a7c10 */ /* 0x000fe4000ff5e0ff */
[C---:B------:R-:W-:Y:S02]  /*5020*/  IADD3.X R13, PT, PT, R11.reuse, UR15, RZ, P1, !PT ;  /* 0x0000000f0b0d7c10 */ /* 0x040fe40008ffe4ff */
[----:B------:R-:W-:Y:S02]  /*5030*/  IADD3.X R11, PT, PT, R11, UR13, RZ, P2, !PT ;  /* 0x0000000d0b0b7c10 */ /* 0x000fe400097fe4ff */
[----:B------:R-:W-:-:S07]  /*5040*/  LEA.HI.X R23, R14, R23, R15, 0x8, P3 ;  /* 0x000000170e177211 */ /* 0x000fce00018f440f */
.L_x_1308:
        /* <DEDUP_REMOVED lines=17> */
.L_x_1307:
[----:B------:R-:W-:Y:S05]  /*5160*/  BSYNC.RECONVERGENT B0 ;  /* 0x0000000000007941 */ /* 0x000fea0003800200 */
.L_x_1306:
[----:B------:R-:W-:Y:S05]  /*5170*/  @!P0 EXIT ;  /* 0x000000000000894d */ /* 0x000fea0003800000 */
.L_x_1309:
[C---:B------:R-:W-:Y:S02]  /*5180*/  LEA R0, R21.reuse, UR4, 0x3 ;  /* 0x0000000415007c11 */ /* 0x040fe4000f8e18ff */
[----:B0---4-:R-:W-:Y:S01]  /*5190*/  IADD3 R3, P0, PT, R26, R21, RZ ;  /* 0x000000151a037210 */ /* 0x011fe20007f1e0ff */
[----:B------:R-:W-:Y:S02]  /*51a0*/  VIADD R21, R21, 0x400 ;  /* 0x0000040015157836 */ /* 0x000fe40000000000 */
[----:B------:R-:W0:Y:S02]  /*51b0*/  LDS.64 R12, [R0] ;  /* 0x00000000000c7984 */ /* 0x000e240000000a00 */
[----:B------:R-:W-:Y:S02]  /*51c0*/  IMAD.X R2, R27, 0x1, R23, P0 ;  /* 0x000000011b027824 */ /* 0x000fe400000e0617 */
[----:B------:R-:W1:Y:S01]  /*51d0*/  LDS.64 R14, [R0+0x800] ;  /* 0x00080000000e7984 */ /* 0x000e620000000a00 */
[----:B------:R-:W-:-:S02]  /*51e0*/  IMAD.SHL.U32 R10, R3, 0x4, RZ ;  /* 0x00000004030a7824 */ /* 0x000fc400078e00ff */
[----:B------:R-:W-:Y:S01]  /*51f0*/  IMAD.X R6, RZ, RZ, R27, P0 ;  /* 0x000000ffff067224 */ /* 0x000fe200000e061b */
[----:B------:R-:W2:Y:S01]  /*5200*/  LDS.64 R16, [R0+0x1000] ;  /* 0x0010000000107984 */ /* 0x000ea20000000a00 */
[C---:B------:R-:W-:Y:S01]  /*5210*/  SHF.L.U64.HI R2, R3.reuse, 0x2, R2 ;  /* 0x0000000203027819 */ /* 0x040fe20000010202 */
[----:B------:R-:W-:Y:S01]  /*5220*/  IMAD.MOV.U32 R23, RZ, RZ, RZ ;  /* 0x000000ffff177224 */ /* 0x000fe200078e00ff */
[C---:B------:R-:W-:Y:S01]  /*5230*/  IADD3 R8, P0, PT, R10.reuse, UR16, RZ ;  /* 0x000000100a087c10 */ /* 0x040fe2000ff1e0ff */
[----:B------:R-:W3:Y:S01]  /*5240*/  LDS.64 R18, [R0+0x1800] ;  /* 0x0018000000127984 */ /* 0x000ee20000000a00 */
[----:B------:R-:W-:Y:S02]  /*5250*/  IADD3 R10, P1, PT, R10, UR18, RZ ;  /* 0x000000120a0a7c10 */ /* 0x000fe4000ff3e0ff */
[----:B------:R-:W-:Y:S02]  /*5260*/  SHF.L.U64.HI R6, R3, 0x2, R6 ;  /* 0x0000000203067819 */ /* 0x000fe40000010206 */
[----:B------:R-:W-:-:S02]  /*5270*/  IADD3.X R9, PT, PT, R2, UR17, RZ, P0, !PT ;  /* 0x0000001102097c10 */ /* 0x000fc400087fe4ff */
[----:B------:R-:W-:Y:S01]  /*5280*/  IADD3.X R11, PT, PT, R2, UR19, RZ, P1, !PT ;  /* 0x00000013020b7c10 */ /* 0x000fe20008ffe4ff */
[----:B------:R-:W-:Y:S01]  /*5290*/  IMAD.MOV.U32 R2, RZ, RZ, R8 ;  /* 0x000000ffff027224 */ /* 0x000fe200078e0008 */
[C---:B------:R-:W-:Y:S02]  /*52a0*/  IADD3.X R3, PT, PT, R6.reuse, UR17, RZ, P0, !PT ;  /* 0x0000001106037c10 */ /* 0x040fe400087fe4ff */
[----:B------:R-:W-:Y:S01]  /*52b0*/  IADD3.X R7, PT, PT, R6, UR19, RZ, P1, !PT ;  /* 0x0000001306077c10 */ /* 0x000fe20008ffe4ff */
[----:B------:R-:W-:Y:S01]  /*52c0*/  IMAD.MOV.U32 R6, RZ, RZ, R10 ;  /* 0x000000ffff067224 */ /* 0x000fe200078e000a */
        /* <DEDUP_REMOVED lines=12> */
.L_x_1305:
[----:B------:R-:W-:Y:S01]  /*5390*/  ISETP.NE.AND P2, PT, R24, R22, PT ;  /* 0x000000161800720c */ /* 0x000fe20003f45270 */
[----:B------:R-:W-:Y:S01]  /*53a0*/  BSSY.RECONVERGENT B0, `(.L_x_1310) ;  /* 0x000000e000007945 */ /* 0x000fe20003800200 */
[----:B------:R-:W-:Y:S02]  /*53b0*/  ISETP.NE.AND P0, PT, R8, R35, PT ;  /* 0x000000230800720c */ /* 0x000fe40003f05270 */
[----:B------:R-:W-:Y:S02]  /*53c0*/  ISETP.NE.AND P4, PT, R22, R20, PT ;  /* 0x000000141600720c */ /* 0x000fe40003f85270 */
[----:B------:R-:W-:-:S07]  /*53d0*/  ISETP.NE.AND P1, PT, R20, R18, PT ;  /* 0x000000121400720c */ /* 0x000fce0003f25270 */
[----:B------:R-:W-:Y:S06]  /*53e0*/  @!P2 BRA `(.L_x_1311) ;  /* 0x000000000024a947 */ /* 0x000fec0003800000 */
        /* <DEDUP_REMOVED lines=9> */
.L_x_1311:
[----:B------:R-:W-:Y:S05]  /*5480*/  BSYNC.RECONVERGENT B0 ;  /* 0x0000000000007941 */ /* 0x000fea0003800200 */
.L_x_1310:
        /* <DEDUP_REMOVED lines=11> */
.L_x_1313:
[----:B------:R-:W-:Y:S05]  /*5540*/  BSYNC.RECONVERGENT B0 ;  /* 0x0000000000007941 */ /* 0x000fea0003800200 */
.L_x_1312:
[----:B------:R-:W-:Y:S01]  /*5550*/  BSSY.RECONVERGENT B0, `(.L_x_1314) ;  /* 0x0000010000007945 */ /* 0x000fe20003800200 */
[----:B------:R-:W-:Y:S02]  /*5560*/  ISETP.NE.AND P2, PT, R18, R16, PT ;  /* 0x000000101200720c */ /* 0x000fe40003f45270 */
[----:B------:R-:W-:Y:S02]  /*5570*/  ISETP.NE.AND P3, PT, R16, R14, PT ;  /* 0x0000000e1000720c */ /* 0x000fe40003f65270 */
[----:B------:R-:W-:Y:S02]  /*5580*/  ISETP.NE.AND P4, PT, R14, R12, PT ;  /* 0x0000000c0e00720c */ /* 0x000fe40003f85270 */
[----:B------:R-:W-:Y:S02]  /*5590*/  ISETP.NE.AND P5, PT, R12, R10, PT ;  /* 0x0000000a0c00720c */ /* 0x000fe40003fa5270 */
[----:B------:R-:W-:Y:S01]  /*55a0*/  ISETP.NE.AND P6, PT, R10, R8, PT ;  /* 0x000000080a00720c */ /* 0x000fe20003fc5270 */
[----:B------:R-:W-:-:S12]  /*55b0*/  @!P1 BRA `(.L_x_1315) ;  /* 0x0000000000249947 */ /* 0x000fd80003800000 */
[----:B------:R-:W0:Y:S01]  /*55c0*/  LDCU.128 UR4, c[0x0][0x390] ;  /* 0x00007200ff0477ac */ /* 0x000e220008000c00 */
[C---:B-1----:R-:W-:Y:S01]  /*55d0*/  IMAD.SHL.U32 R22, R41.reuse, 0x4, RZ ;  /* 0x0000000429167824 */ /* 0x042fe200078e00ff */
[----:B------:R-:W-:-:S04]  /*55e0*/  SHF.L.U64.HI R41, R41, 0x2, R40 ;  /* 0x0000000229297819 */ /* 0x000fc80000010228 */
[----:B0-----:R-:W-:-:S04]  /*55f0*/  IADD3 R4, P1, PT, R22, UR4, RZ ;  /* 0x0000000416047c10 */ /* 0x001fc8000ff3e0ff */
[----:B------:R-:W-:Y:S02]  /*5600*/  IADD3.X R5, PT, PT, R41, UR5, RZ, P1, !PT ;  /* 0x0000000529057c10 */ /* 0x000fe40008ffe4ff */
[----:B------:R-:W-:-:S03]  /*5610*/  IADD3 R22, P1, PT, R22, UR6, RZ ;  /* 0x0000000616167c10 */ /* 0x000fc6000ff3e0ff */
[----:B------:R2:W-:Y:S01]  /*5620*/  STG.E desc[UR8][R4.64], R20 ;  /* 0x0000001404007986 */ /* 0x0005e2000c101908 */
[----:B------:R-:W-:-:S05]  /*5630*/  IADD3.X R23, PT, PT, R41, UR7, RZ, P1, !PT ;  /* 0x0000000729177c10 */ /* 0x000fca0008ffe4ff */
[----:B------:R2:W-:Y:S04]  /*5640*/  STG.E desc[UR8][R22.64], R21 ;  /* 0x0000001516007986 */ /* 0x0005e8000c101908 */
.L_x_1315:
[----:B------:R-:W-:Y:S05]  /*5650*/  BSYNC.RECONVERGENT B0 ;  /* 0x0000000000007941 */ /* 0x000fea0003800200 */
.L_x_1314:
[----:B------:R-:W-:Y:S04]  /*5660*/  BSSY.RECONVERGENT B0, `(.L_x_1316) ;  /* 0x000000b000007945 */ /* 0x000fe80003800200 */
[----:B------:R-:W-:Y:S05]  /*5670*/  @!P2 BRA `(.L_x_1317) ;  /* 0x000000000024a947 */ /* 0x000fea0003800000 */
[----:B------:R-:W0:Y:S01]  /*5680*/  LDCU.128 UR4, c[0x0][0x390] ;  /* 0x00007200ff0477ac */ /* 0x000e220008000c00 */
[C---:B--2---:R-:W-:Y:S01]  /*5690*/  IMAD.SHL.U32 R20, R39.reuse, 0x4, RZ ;  /* 0x0000000427147824 */ /* 0x044fe200078e00ff */
[----:B------:R-:W-:-:S04]  /*56a0*/  SHF.L.U64.HI R28, R39, 0x2, R28 ;  /* 0x00000002271c7819 */ /* 0x000fc8000001021c */
[C---:B01----:R-:W-:Y:S02]  /*56b0*/  IADD3 R4, P1, PT, R20.reuse, UR4, RZ ;  /* 0x0000000414047c10 */ /* 0x043fe4000ff3e0ff */
[----:B------:R-:W-:Y:S02]  /*56c0*/  IADD3 R20, P2, PT, R20, UR6, RZ ;  /* 0x0000000614147c10 */ /* 0x000fe4000ff5e0ff */
[C---:B------:R-:W-:Y:S02]  /*56d0*/  IADD3.X R5, PT, PT, R28.reuse, UR5, RZ, P1, !PT ;  /* 0x000000051c057c10 */ /* 0x040fe40008ffe4ff */
[----:B------:R-:W-:-:S03]  /*56e0*/  IADD3.X R21, PT, PT, R28, UR7, RZ, P2, !PT ;  /* 0x000000071c157c10 */ /* 0x000fc600097fe4ff */
[----:B------:R3:W-:Y:S04]  /*56f0*/  STG.E desc[UR8][R4.64], R18 ;  /* 0x0000001204007986 */ /* 0x0007e8000c101908 */
[----:B------:R3:W-:Y:S02]  /*5700*/  STG.E desc[UR8][R20.64], R19 ;  /* 0x0000001314007986 */ /* 0x0007e4000c101908 */
.L_x_1317:
[----:B------:R-:W-:Y:S05]  /*5710*/  BSYNC.RECONVERGENT B0 ;  /* 0x0000000000007941 */ /* 0x000fea0003800200 */
.L_x_1316:
[----:B------:R-:W-:Y:S04]  /*5720*/  BSSY.RECONVERGENT B0, `(.L_x_1318) ;  /* 0x000000b000007945 */ /* 0x000fe80003800200 */
[----:B------:R-:W-:Y:S05]  /*5730*/  @!P3 BRA `(.L_x_1319) ;  /* 0x000000000024b947 */ /* 0x000fea0003800000 */
[----:B------:R-:W0:Y:S01]  /*5740*/  LDCU.128 UR4, c[0x0][0x390] ;  /* 0x00007200ff0477ac */ /* 0x000e220008000c00 */
[C---:B---3--:R-:W-:Y:S01]  /*5750*/  IMAD.SHL.U32 R18, R29.reuse, 0x4, RZ ;  /* 0x000000041d127824 */ /* 0x048fe200078e00ff */
[----:B------:R-:W-:-:S04]  /*5760*/  SHF.L.U64.HI R26, R29, 0x2, R26 ;  /* 0x000000021d1a7819 */ /* 0x000fc8000001021a */
[C---:B012---:R-:W-:Y:S02]  /*5770*/  IADD3 R4, P1, PT, R18.reuse, UR4, RZ ;  /* 0x0000000412047c10 */ /* 0x047fe4000ff3e0ff */
[----:B------:R-:W-:Y:S02]  /*5780*/  IADD3 R18, P2, PT, R18, UR6, RZ ;  /* 0x0000000612127c10 */ /* 0x000fe4000ff5e0ff */
[C---:B------:R-:W-:Y:S02]  /*5790*/  IADD3.X R5, PT, PT, R26.reuse, UR5, RZ, P1, !PT ;  /* 0x000000051a057c10 */ /* 0x040fe40008ffe4ff */
[----:B------:R-:W-:-:S03]  /*57a0*/  IADD3.X R19, PT, PT, R26, UR7, RZ, P2, !PT ;  /* 0x000000071a137c10 */ /* 0x000fc600097fe4ff */
[----:B------:R4:W-:Y:S04]  /*57b0*/  STG.E desc[UR8][R4.64], R16 ;  /* 0x0000001004007986 */ /* 0x0009e8000c101908 */
[----:B------:R4:W-:Y:S02]  /*57c0*/  STG.E desc[UR8][R18.64], R17 ;  /* 0x0000001112007986 */ /* 0x0009e4000c101908 */
.L_x_1319:
[----:B------:R-:W-:Y:S05]  /*57d0*/  BSYNC.RECONVERGENT B0 ;  /* 0x0000000000007941 */ /* 0x000fea0003800200 */
.L_x_1318:
[----:B------:R-:W-:Y:S04]  /*57e0*/  BSSY.RECONVERGENT B0, `(.L_x_1320) ;  /* 0x000000b000007945 */ /* 0x000fe80003800200 */
[----:B------:R-:W-:Y:S05]  /*57f0*/  @!P4 BRA `(.L_x_1321) ;  /* 0x000000000024c947 */ /* 0x000fea0003800000 */
[----:B------:R-:W0:Y:S01]  /*5800*/  LDCU.128 UR4, c[0x0][0x390] ;  /* 0x00007200ff0477ac */ /* 0x000e220008000c00 */
[C---:B----4-:R-:W-:Y:S01]  /*5810*/  IMAD.SHL.U32 R16, R6.reuse, 0x4, RZ ;  /* 0x0000000406107824 */ /* 0x050fe200078e00ff */
[----:B------:R-:W-:-:S04]  /*5820*/  SHF.L.U64.HI R37, R6, 0x2, R37 ;  /* 0x0000000206257819 */ /* 0x000fc80000010225 */
[C---:B0123--:R-:W-:Y:S02]  /*5830*/  IADD3 R4, P1, PT, R16.reuse, UR4, RZ ;  /* 0x0000000410047c10 */ /* 0x04ffe4000ff3e0ff */
[----:B------:R-:W-:Y:S02]  /*5840*/  IADD3 R16, P2, PT, R16, UR6, RZ ;  /* 0x0000000610107c10 */ /* 0x000fe4000ff5e0ff */
[C---:B------:R-:W-:Y:S02]  /*5850*/  IADD3.X R5, PT, PT, R37.reuse, UR5, RZ, P1, !PT ;  /* 0x0000000525057c10 */ /* 0x040fe40008ffe4ff */
[----:B------:R-:W-:-:S03]  /*5860*/  IADD3.X R17, PT, PT, R37, UR7, RZ, P2, !PT ;  /* 0x0000000725117c10 */ /* 0x000fc600097fe4ff */
[----:B------:R0:W-:Y:S04]  /*5870*/  STG.E desc[UR8][R4.64], R14 ;  /* 0x0000000e04007986 */ /* 0x0001e8000c101908 */
[----:B------:R0:W-:Y:S02]  /*5880*/  STG.E desc[UR8][R16.64], R15 ;  /* 0x0000000f10007986 */ /* 0x0001e4000c101908 */
.L_x_1321:
[----:B------:R-:W-:Y:S05]  /*5890*/  BSYNC.RECONVERGENT B0 ;  /* 0x0000000000007941 */ /* 0x000fea0003800200 */
.L_x_1320:
[----:B------:R-:W-:Y:S04]  /*58a0*/  BSSY.RECONVERGENT B0, `(.L_x_1322) ;  /* 0x000000b000007945 */ /* 0x000fe80003800200 */
[----:B------:R-:W-:Y:S05]  /*58b0*/  @!P5 BRA `(.L_x_1323) ;  /* 0x000000000024d947 */ /* 0x000fea0003800000 */
[----:B------:R-:W1:Y:S01]  /*58c0*/  LDCU.128 UR4, c[0x0][0x390] ;  /* 0x00007200ff0477ac */ /* 0x000e620008000c00 */
[C---:B0-----:R-:W-:Y:S01]  /*58d0*/  IMAD.SHL.U32 R14, R0.reuse, 0x4, RZ ;  /* 0x00000004000e7824 */ /* 0x041fe200078e00ff */
[----:B------:R-:W-:-:S04]  /*58e0*/  SHF.L.U64.HI R27, R0, 0x2, R27 ;  /* 0x00000002001b7819 */ /* 0x000fc8000001021b */
[C---:B-1234-:R-:W-:Y:S02]  /*58f0*/  IADD3 R4, P1, PT, R14.reuse, UR4, RZ ;  /* 0x000000040e047c10 */ /* 0x05efe4000ff3e0ff */
[----:B------:R-:W-:Y:S02]  /*5900*/  IADD3 R14, P2, PT, R14, UR6, RZ ;  /* 0x000000060e0e7c10 */ /* 0x000fe4000ff5e0ff */
[C---:B------:R-:W-:Y:S02]  /*5910*/  IADD3.X R5, PT, PT, R27.reuse, UR5, RZ, P1, !PT ;  /* 0x000000051b057c10 */ /* 0x040fe40008ffe4ff */
[----:B------:R-:W-:-:S03]  /*5920*/  IADD3.X R15, PT, PT, R27, UR7, RZ, P2, !PT ;  /* 0x000000071b0f7c10 */ /* 0x000fc600097fe4ff */
[----:B------:R0:W-:Y:S04]  /*5930*/  STG.E desc[UR8][R4.64], R12 ;  /* 0x0000000c04007986 */ /* 0x0001e8000c101908 */
[----:B------:R0:W-:Y:S02]  /*5940*/  STG.E desc[UR8][R14.64], R13 ;  /* 0x0000000d0e007986 */ /* 0x0001e4000c101908 */
.L_x_1323:
[----:B------:R-:W-:Y:S05]  /*5950*/  BSYNC.RECONVERGENT B0 ;  /* 0x0000000000007941 */ /* 0x000fea0003800200 */
.L_x_1322:
        /* <DEDUP_REMOVED lines=11> */
.L_x_1325:
[----:B------:R-:W-:Y:S05]  /*5a10*/  BSYNC.RECONVERGENT B0 ;  /* 0x0000000000007941 */ /* 0x000fea0003800200 */
.L_x_1324:
[----:B------:R-:W-:Y:S05]  /*5a20*/  @!P0 EXIT ;  /* 0x000000000000894d */ /* 0x000fea0003800000 */
[----:B------:R-:W5:Y:S01]  /*5a30*/  LDCU.128 UR4, c[0x0][0x390] ;  /* 0x00007200ff0477ac */ /* 0x000f620008000c00 */
[C---:B01234-:R-:W-:Y:S01]  /*5a40*/  IMAD.SHL.U32 R4, R2.reuse, 0x4, RZ ;  /* 0x0000000402047824 */ /* 0x05ffe200078e00ff */
[----:B------:R-:W-:-:S04]  /*5a50*/  SHF.L.U64.HI R7, R2, 0x2, R7 ;  /* 0x0000000202077819 */ /* 0x000fc80000010207 */
[C---:B-----5:R-:W-:Y:S02]  /*5a60*/  IADD3 R2, P0, PT, R4.reuse, UR4, RZ ;  /* 0x0000000404027c10 */ /* 0x060fe4000ff1e0ff */
[----:B------:R-:W-:Y:S02]  /*5a70*/  IADD3 R4, P1, PT, R4, UR6, RZ ;  /* 0x0000000604047c10 */ /* 0x000fe4000ff3e0ff */
[C---:B------:R-:W-:Y:S02]  /*5a80*/  IADD3.X R3, PT, PT, R7.reuse, UR5, RZ, P0, !PT ;  /* 0x0000000507037c10 */ /* 0x040fe400087fe4ff */
[----:B------:R-:W-:-:S03]  /*5a90*/  IADD3.X R5, PT, PT, R7, UR7, RZ, P1, !PT ;  /* 0x0000000707057c10 */ /* 0x000fc60008ffe4ff */
[----:B------:R-:W-:Y:S04]  /*5aa0*/  STG.E desc[UR8][R2.64], R8 ;  /* 0x0000000802007986 */ /* 0x000fe8000c101908 */
[----:B------:R-:W-:Y:S01]  /*5ab0*/  STG.E desc[UR8][R4.64], R9 ;  /* 0x0000000904007986 */ /* 0x000fe2000c101908 */
[----:B------:R-:W-:Y:S05]  /*5ac0*/  EXIT ;  /* 0x000000000000794d */ /* 0x000fea0003800000 */
.L_x_1246:
[----:B------:R-:W-:-:S04]  /*5ad0*/  ISETP.GE.U32.AND P0, PT, R3, 0x1, PT ;  /* 0x000000010300780c */ /* 0x000fc80003f06070 */
[----:B------:R-:W-:-:S13]  /*5ae0*/  ISETP.GE.AND.EX P0, PT, R26, RZ, PT, P0 ;  /* 0x000000ff1a00720c */ /* 0x000fda0003f06300 */
[----:B------:R-:W-:Y:S05]  /*5af0*/  @!P0 EXIT ;  /* 0x000000000000894d */ /* 0x000fea0003800000 */
[----:B------:R-:W-:-:S13]  /*5b00*/  ISETP.NE.AND P0, PT, R0, RZ, PT ;  /* 0x000000ff0000720c */ /* 0x000fda0003f05270 */
[----:B------:R-:W-:Y:S05]  /*5b10*/  @P0 BRA `(.L_x_1326) ;  /* 0x0000002800a80947 */ /* 0x000fea0003800000 */
[----:B------:R-:W0:Y:S08]  /*5b20*/  LDC.64 R4, c[0x0][0x380] ;  /* 0x0000e000ff047b82 */ /* 0x000e300000000a00 */
[----:B------:R-:W1:Y:S01]  /*5b30*/  LDC.64 R6, c[0x0][0x388] ;  /* 0x0000e200ff067b82 */ /* 0x000e620000000a00 */
[----:B0-----:R-:W-:-:S05]  /*5b40*/  IMAD.WIDE.U32 R4, RZ, 0x2400, R4 ;  /* 0x00002400ff047825 */ /* 0x001fca00078e0004 */
[----:B------:R0:W2:Y:S01]  /*5b50*/  LDG.E.CONSTANT R8, desc[UR8][R4.64] ;  /* 0x0000000804087981 */ /* 0x0000a2000c1e9900 */
[----:B-1----:R-:W-:-:S05]  /*5b60*/  IMAD.WIDE.U32 R6, RZ, 0x2400, R6 ;  /* 0x00002400ff067825 */ /* 0x002fca00078e0006 */
[----:B------:R1:W3:Y:S01]  /*5b70*/  LDG.E.CONSTANT R19, desc[UR8][R6.64] ;  /* 0x0000000806137981 */ /* 0x0002e2000c1e9900 */
[----:B------:R-:W4:Y:S02]  /*5b80*/  S2R R0, SR_TID.X ;  /* 0x0000000000007919 */ /* 0x000f240000002100 */
[C---:B----4-:R-:W-:Y:S02]  /*5b90*/  LOP3.LUT R2, R0.reuse, 0x1f, RZ, 0xc0, !PT ;  /* 0x0000001f00027812 */ /* 0x050fe400078ec0ff */
[----:B------:R-:W-:-:S05]  /*5ba0*/  LOP3.LUT R9, R0, 0x3e0, RZ, 0xc0, !PT ;  /* 0x000003e000097812 */ /* 0x000fca00078ec0ff */
[----:B------:R-:W-:-:S04]  /*5bb0*/  IMAD R11, R9, 0x9, R2 ;  /* 0x00000009090b7824 */ /* 0x000fc800078e0202 */
[C---:B------:R-:W-:Y:S02]  /*5bc0*/  VIADD R2, R11.reuse, 0x20 ;  /* 0x000000200b027836 */ /* 0x040fe40000000000 */
[----:B------:R-:W-:-:S03]  /*5bd0*/  VIADD R9, R11, 0x40 ;  /* 0x000000400b097836 */ /* 0x000fc60000000000 */
[----:B------:R-:W-:Y:S01]  /*5be0*/  ISETP.GE.AND P5, PT, R2, UR4, PT ;  /* 0x0000000402007c0c */ /* 0x000fe2000bfa6270 */
[----:B------:R-:W-:Y:S01]  /*5bf0*/  VIADD R2, R11, 0x60 ;  /* 0x000000600b027836 */ /* 0x000fe20000000000 */
[----:B------:R-:W-:Y:S01]  /*5c00*/  ISETP.GE.AND P0, PT, R9, UR4, PT ;  /* 0x0000000409007c0c */ /* 0x000fe2000bf06270 */
[----:B------:R-:W-:-:S03]  /*5c10*/  IMAD.SHL.U32 R9, R11, 0x4, RZ ;  /* 0x000000040b097824 */ /* 0x000fc600078e00ff */
[----:B------:R-:W-:Y:S01]  /*5c20*/  ISETP.GE.AND P4, PT, R2, UR4, PT ;  /* 0x0000000402007c0c */ /* 0x000fe2000bf86270 */
[C---:B------:R-:W-:Y:S01]  /*5c30*/  VIADD R2, R11.reuse, 0xa0 ;  /* 0x000000a00b027836 */ /* 0x040fe20000000000 */
[----:B0-----:R-:W-:Y:S02]  /*5c40*/  IADD3 R4, P2, PT, R4, R9, RZ ;  /* 0x0000000904047210 */ /* 0x001fe40007f5e0ff */
[----:B------:R-:W-:Y:S02]  /*5c50*/  ISETP.GE.AND P6, PT, R11, UR4, PT ;  /* 0x000000040b007c0c */ /* 0x000fe4000bfc6270 */
[----:B-1----:R-:W-:Y:S01]  /*5c60*/  IADD3 R6, P1, PT, R9, R6, RZ ;  /* 0x0000000609067210 */ /* 0x002fe20007f3e0ff */
[C---:B------:R-:W-:Y:S02]  /*5c70*/  VIADD R9, R11.reuse, 0xc0 ;  /* 0x000000c00b097836 */ /* 0x040fe40000000000 */
[----:B------:R-:W-:Y:S01]  /*5c80*/  IMAD.X R5, RZ, RZ, R5, P2 ;  /* 0x000000ffff057224 */ /* 0x000fe200010e0605 */
[----:B------:R-:W-:Y:S01]  /*5c90*/  ISETP.GE.AND P2, PT, R2, UR4, PT ;  /* 0x0000000402007c0c */ /* 0x000fe2000bf46270 */
[----:B------:R-:W-:-:S02]  /*5ca0*/  VIADD R10, R11, 0x80 ;  /* 0x000000800b0a7836 */ /* 0x000fc40000000000 */
[----:B------:R-:W-:Y:S01]  /*5cb0*/  IMAD.X R7, RZ, RZ, R7, P1 ;  /* 0x000000ffff077224 */ /* 0x000fe200008e0607 */
[----:B------:R-:W-:Y:S01]  /*5cc0*/  ISETP.GE.AND P1, PT, R9, UR4, PT ;  /* 0x0000000409007c0c */ /* 0x000fe2000bf26270 */
[C---:B------:R-:W-:Y:S01]  /*5cd0*/  VIADD R12, R11.reuse, 0xe0 ;  /* 0x000000e00b0c7836 */ /* 0x040fe20000000000 */
[----:B------:R-:W-:Y:S01]  /*5ce0*/  ISETP.GE.AND P3, PT, R10, UR4, PT ;  /* 0x000000040a007c0c */ /* 0x000fe2000bf66270 */
[----:B------:R-:W-:Y:S02]  /*5cf0*/  VIADD R10, R11, 0x100 ;  /* 0x000001000b0a7836 */ /* 0x000fe40000000000 */
[----:B--2---:R-:W-:Y:S02]  /*5d00*/  IMAD.MOV.U32 R2, RZ, RZ, R8 ;  /* 0x000000ffff027224 */ /* 0x004fe400078e0008 */
[----:B------:R-:W2:Y:S02]  /*5d10*/  @!P6 LDG.E.CONSTANT R8, desc[UR8][R4.64] ;  /* 0x000000080408e981 */ /* 0x000ea4000c1e9900 */
[----:B------:R-:W-:-:S02]  /*5d20*/  IMAD.MOV.U32 R9, RZ, RZ, R2 ;  /* 0x000000ffff097224 */ /* 0x000fc400078e0002 */
[----:B---3--:R-:W-:Y:S02]  /*5d30*/  IMAD.MOV.U32 R17, RZ, RZ, R19 ;  /* 0x000000ffff117224 */ /* 0x008fe400078e0013 */
[----:B------:R-:W3:Y:S02]  /*5d40*/  @!P6 LDG.E.CONSTANT R19, desc[UR8][R6.64] ;  /* 0x000000080613e981 */ /* 0x000ee4000c1e9900 */
[----:B------:R-:W-:Y:S01]  /*5d50*/  IMAD.MOV.U32 R21, RZ, RZ, R17 ;  /* 0x000000ffff157224 */ /* 0x000fe200078e0011 */
[----:B------:R-:W-:Y:S01]  /*5d60*/  ISETP.GE.AND P6, PT, R12, UR4, PT ;  /* 0x000000040c007c0c */ /* 0x000fe2000bfc6270 */
[----:B------:R-:W4:Y:S04]  /*5d70*/  @!P5 LDG.E.CONSTANT R9, desc[UR8][R4.64+0x80] ;  /* 0x000080080409d981 */ /* 0x000f28000c1e9900 */
[----:B------:R-:W5:Y:S01]  /*5d80*/  @!P5 LDG.E.CONSTANT R21, desc[UR8][R6.64+0x80] ;  /* 0x000080080615d981 */ /* 0x000f62000c1e9900 */
[----:B------:R-:W-:Y:S01]  /*5d90*/  ISETP.GE.AND P5, PT, R10, UR4, PT ;  /* 0x000000040a007c0c */ /* 0x000fe2000bfa6270 */
[----:B------:R-:W-:-:S02]  /*5da0*/  IMAD.MOV.U32 R10, RZ, RZ, R2 ;  /* 0x000000ffff0a7224 */ /* 0x000fc400078e0002 */
[--C-:B------:R-:W-:Y:S02]  /*5db0*/  IMAD.MOV.U32 R11, RZ, RZ, R2.reuse ;  /* 0x000000ffff0b7224 */ /* 0x100fe400078e0002 */
[--C-:B------:R-:W-:Y:S02]  /*5dc0*/  IMAD.MOV.U32 R12, RZ, RZ, R2.reuse ;  /* 0x000000ffff0c7224 */ /* 0x100fe400078e0002 */
[--C-:B------:R-:W-:Y:S01]  /*5dd0*/  IMAD.MOV.U32 R13, RZ, RZ, R2.reuse ;  /* 0x000000ffff0d7224 */ /* 0x100fe200078e0002 */
[----:B------:R-:W3:Y:S01]  /*5de0*/  @!P0 LDG.E.CONSTANT R10, desc[UR8][R4.64+0x100] ;  /* 0x00010008040a8981 */ /* 0x000ee2000c1e9900 */
[--C-:B------:R-:W-:Y:S02]  /*5df0*/  IMAD.MOV.U32 R14, RZ, RZ, R2.reuse ;  /* 0x000000ffff0e7224 */ /* 0x100fe400078e0002 */
[----:B------:R-:W-:Y:S01]  /*5e00*/  IMAD.MOV.U32 R15, RZ, RZ, R2 ;  /* 0x000000ffff0f7224 */ /* 0x000fe200078e0002 */
[----:B------:R-:W5:Y:S04]  /*5e10*/  @!P4 LDG.E.CONSTANT R11, desc[UR8][R4.64+0x180] ;  /* 0x00018008040bc981 */ /* 0x000f68000c1e9900 */
[----:B------:R-:W5:Y:S04]  /*5e20*/  @!P3 LDG.E.CONSTANT R12, desc[UR8][R4.64+0x200] ;  /* 0x00020008040cb981 */ /* 0x000f68000c1e9900 */
[----:B------:R-:W5:Y:S04]  /*5e30*/  @!P2 LDG.E.CONSTANT R13, desc[UR8][R4.64+0x280] ;  /* 0x00028008040da981 */ /* 0x000f68000c1e9900 */
[----:B------:R-:W5:Y:S04]  /*5e40*/  @!P1 LDG.E.CONSTANT R14, desc[UR8][R4.64+0x300] ;  /* 0x00030008040e9981 */ /* 0x000f68000c1e9900 */
[----:B------:R-:W5:Y:S04]  /*5e50*/  @!P6 LDG.E.CONSTANT R15, desc[UR8][R4.64+0x380] ;  /* 0x00038008040fe981 */ /* 0x000f68000c1e9900 */
[----:B------:R0:W5:Y:S01]  /*5e60*/  @!P5 LDG.E.CONSTANT R2, desc[UR8][R4.64+0x400] ;  /* 0x000400080402d981 */ /* 0x000162000c1e9900 */
[----:B------:R-:W-:-:S02]  /*5e70*/  IMAD.MOV.U32 R22, RZ, RZ, R17 ;  /* 0x000000ffff167224 */ /* 0x000fc400078e0011 */
[--C-:B------:R-:W-:Y:S02]  /*5e80*/  IMAD.MOV.U32 R23, RZ, RZ, R17.reuse ;  /* 0x000000ffff177224 */ /* 0x100fe400078e0011 */
[--C-:B------:R-:W-:Y:S02]  /*5e90*/  IMAD.MOV.U32 R24, RZ, RZ, R17.reuse ;  /* 0x000000ffff187224 */ /* 0x100fe400078e0011 */
[--C-:B------:R-:W-:Y:S01]  /*5ea0*/  IMAD.MOV.U32 R25, RZ, RZ, R17.reuse ;  /* 0x000000ffff197224 */ /* 0x100fe200078e0011 */
[----:B------:R-:W5:Y:S01]  /*5eb0*/  @!P0 LDG.E.CONSTANT R22, desc[UR8][R6.64+0x100] ;  /* 0x0001000806168981 */ /* 0x000f62000c1e9900 */
        /* <DEDUP_REMOVED lines=8> */
[----:B0-----:R-:W0:Y:S01]  /*5f40*/  S2R R4, SR_LANEID ;  /* 0x0000000000047919 */ /* 0x001e220000000000 */
[----:B------:R-:W1:Y:S01]  /*5f50*/  S2UR UR5, SR_CgaCtaId ;  /* 0x00000000000579c3 */ /* 0x000e620000008800 */
[----:B------:R-:W-:Y:S01]  /*5f60*/  SHF.R.U32.HI R5, RZ, 0x5, R0 ;  /* 0x00000005ff057819 */ /* 0x000fe20000011600 */
[----:B------:R-:W-:-:S02]  /*5f70*/  UMOV UR4, 0x400 ;  /* 0x0000040000047882 */ /* 0x000fc40000000000 */
[----:B-1----:R-:W-:Y:S02]  /*5f80*/  ULEA UR4, UR5, UR4, 0x18 ;  /* 0x0000000405047291 */ /* 0x002fe4000f8ec0ff */
[----:B0-----:R-:W-:-:S05]  /*5f90*/  IMAD R5, R5, 0x120, R4 ;  /* 0x0000012005057824 */ /* 0x001fca00078e0204 */
[----:B------:R-:W-:-:S05]  /*5fa0*/  LEA R30, R5, UR4, 0x2 ;  /* 0x00000004051e7c11 */ /* 0x000fca000f8e10ff */
[----:B------:R-:W-:Y:S01]  /*5fb0*/  IMAD R31, R4, 0x20, R30 ;  /* 0x00000020041f7824 */ /* 0x000fe200078e021e */
[C---:B------:R-:W-:Y:S02]  /*5fc0*/  LEA R32, R0.reuse, UR4, 0x2 ;  /* 0x0000000400207c11 */ /* 0x040fe4000f8e10ff */
[----:B------:R-:W-:Y:S01]  /*5fd0*/  ISETP.NE.AND P5, PT, R0, RZ, PT ;  /* 0x000000ff0000720c */ /* 0x000fe20003fa5270 */
[----:B------:R-:W-:Y:S01]  /*5fe0*/  IMAD.MOV.U32 R44, RZ, RZ, RZ ;  /* 0x000000ffff2c7224 */ /* 0x000fe200078e00ff */
[----:B--2---:R-:W-:Y:S04]  /*5ff0*/  STS [R30], R8 ;  /* 0x000000081e007388 */ /* 0x004fe80000000800 */
[----:B----4-:R-:W-:Y:S04]  /*6000*/  STS [R30+0x80], R9 ;  /* 0x000080091e007388 */ /* 0x010fe80000000800 */
[----:B---3--:R-:W-:Y:S04]  /*6010*/  STS [R30+0x100], R10 ;  /* 0x0001000a1e007388 */ /* 0x008fe80000000800 */
[----:B-----5:R-:W-:Y:S04]  /*6020*/  STS [R30+0x180], R11 ;  /* 0x0001800b1e007388 */ /* 0x020fe80000000800 */
[----:B------:R-:W-:Y:S04]  /*6030*/  STS [R30+0x200], R12 ;  /* 0x0002000c1e007388 */ /* 0x000fe80000000800 */
[----:B------:R-:W-:Y:S04]  /*6040*/  STS [R30+0x280], R13 ;  /* 0x0002800d1e007388 */ /* 0x000fe80000000800 */
[----:B------:R-:W-:Y:S04]  /*6050*/  STS [R30+0x300], R14 ;  /* 0x0003000e1e007388 */ /* 0x000fe80000000800 */
[----:B------:R-:W-:Y:S04]  /*6060*/  STS [R30+0x380], R15 ;  /* 0x0003800f1e007388 */ /* 0x000fe80000000800 */
[----:B------:R-:W-:Y:S01]  /*6070*/  STS [R30+0x400], R2 ;  /* 0x000400021e007388 */ /* 0x000fe20000000800 */
[----:B------:R-:W-:-:S03]  /*6080*/  NOP ;  /* 0x0000000000007918 */ /* 0x000fc60000000000 */
[----:B------:R-:W0:Y:S04]  /*6090*/  LDS R27, [R31+0x20] ;  /* 0x000020001f1b7984 */ /* 0x000e280000000800 */
[----:B------:R-:W-:Y:S04]  /*60a0*/  LDS R4, [R31] ;  /* 0x000000001f047984 */ /* 0x000fe80000000800 */
[----:B------:R-:W-:Y:S04]  /*60b0*/  LDS R6, [R31+0x4] ;  /* 0x000004001f067984 */ /* 0x000fe80000000800 */
[----:B------:R-:W1:Y:S04]  /*60c0*/  LDS R8, [R31+0x8] ;  /* 0x000008001f087984 */ /* 0x000e680000000800 */
[----:B------:R-:W-:Y:S04]  /*60d0*/  LDS R10, [R31+0xc] ;  /* 0x00000c001f0a7984 */ /* 0x000fe80000000800 */
[----:B------:R-:W2:Y:S04]  /*60e0*/  LDS R12, [R31+0x10] ;  /* 0x000010001f0c7984 */ /* 0x000ea80000000800 */
[----:B------:R-:W-:Y:S04]  /*60f0*/  LDS R14, [R31+0x14] ;  /* 0x000014001f0e7984 */ /* 0x000fe80000000800 */
[----:B------:R-:W-:Y:S04]  /*6100*/  LDS R16, [R31+0x18] ;  /* 0x000018001f107984 */ /* 0x000fe80000000800 */
[----:B------:R-:W-:Y:S01]  /*6110*/  LDS R18, [R31+0x1c] ;  /* 0x00001c001f127984 */ /* 0x000fe20000000800 */
[----:B------:R-:W-:Y:S06]  /*6120*/  BAR.SYNC.DEFER_BLOCKING 0x0 ;  /* 0x0000000000007b1d */ /* 0x000fec0000010000 */
[----:B------:R-:W-:Y:S04]  /*6130*/  STS [R30], R19 ;  /* 0x000000131e007388 */ /* 0x000fe80000000800 */
[----:B------:R-:W-:Y:S04]  /*6140*/  STS [R30+0x80], R21 ;  /* 0x000080151e007388 */ /* 0x000fe80000000800 */
[----:B------:R3:W-:Y:S04]  /*6150*/  STS [R30+0x100], R22 ;  /* 0x000100161e007388 */ /* 0x0007e80000000800 */
[----:B------:R4:W-:Y:S04]  /*6160*/  STS [R30+0x180], R23 ;  /* 0x000180171e007388 */ /* 0x0009e80000000800 */
[----:B------:R5:W-:Y:S04]  /*6170*/  STS [R30+0x200], R24 ;  /* 0x000200181e007388 */ /* 0x000be80000000800 */
[----:B------:R-:W-:Y:S04]  /*6180*/  STS [R30+0x280], R25 ;  /* 0x000280191e007388 */ /* 0x000fe80000000800 */
[----:B------:R1:W-:Y:S04]  /*6190*/  STS [R30+0x300], R28 ;  /* 0x0003001c1e007388 */ /* 0x0003e80000000800 */
[----:B------:R-:W-:Y:S04]  /*61a0*/  STS [R30+0x380], R29 ;  /* 0x0003801d1e007388 */ /* 0x000fe80000000800 */
[----:B------:R-:W-:Y:S01]  /*61b0*/  STS [R30+0x400], R17 ;  /* 0x000400111e007388 */ /* 0x000fe20000000800 */
[----:B------:R-:W-:-:S03]  /*61c0*/  NOP ;  /* 0x0000000000007918 */ /* 0x000fc60000000000 */
[----:B------:R-:W-:Y:S04]  /*61d0*/  LDS R21, [R31+0x20] ;  /* 0x000020001f157984 */ /* 0x000fe80000000800 */
        /* <DEDUP_REMOVED lines=9> */
[----:B0-----:R-:W-:Y:S02]  /*6270*/  STS [R32+0x4d8], R27 ;  /* 0x0004d81b20007388 */ /* 0x001fe40000000800 */
[----:B------:R-:W-:Y:S06]  /*6280*/  BAR.SYNC.DEFER_BLOCKING 0x0 ;  /* 0x0000000000007b1d */ /* 0x000fec0000010000 */
[----:B------:R-:W0:Y:S01]  /*6290*/  @P5 LDS R20, [R32+0x4d4] ;  /* 0x0004d40020145984 */ /* 0x000e220000000800 */
[----:B------:R-:W-:-:S04]  /*62a0*/  IMAD R2, R0, 0x9, RZ ;  /* 0x0000000900027824 */ /* 0x000fc800078e02ff */
[----:B---3--:R-:W-:Y:S01]  /*62b0*/  VIADD R22, R2, 0x2 ;  /* 0x0000000202167836 */ /* 0x008fe20000000000 */
[----:B------:R-:W-:Y:S01]  /*62c0*/  ISETP.NE.U32.AND P4, PT, R3, R2, PT ;  /* 0x000000020300720c */ /* 0x000fe20003f85070 */
[----:B----4-:R-:W-:-:S03]  /*62d0*/  IMAD.MOV.U32 R23, RZ, RZ, 0x1 ;  /* 0x00000001ff177424 */ /* 0x010fc600078e00ff */
[----:B------:R-:W-:Y:S02]  /*62e0*/  ISETP.NE.AND.EX P4, PT, R26, RZ, PT, P4 ;  /* 0x000000ff1a00720c */ /* 0x000fe40003f85340 */
[----:B------:R-:W-:Y:S01]  /*62f0*/  ISETP.EQ.U32.AND P0, PT, R3, R22, PT ;  /* 0x000000160300720c */ /* 0x000fe20003f02070 */
[C---:B------:R-:W-:Y:S01]  /*6300*/  VIADD R22, R2.reuse, 0x6 ;  /* 0x0000000602167836 */ /* 0x040fe20000000000 */
[----:B------:R-:W-:Y:S01]  /*6310*/  SEL R42, RZ, 0x1, P4 ;  /* 0x00000001ff2a7807 */ /* 0x000fe20002000000 */
[----:B-----5:R-:W-:Y:S01]  /*6320*/  VIADD R24, R2, 0x3 ;  /* 0x0000000302187836 */ /* 0x020fe20000000000 */
[----:B------:R-:W-:Y:S01]  /*6330*/  SEL R44, R44, RZ, P4 ;  /* 0x000000ff2c2c7207 */ /* 0x000fe20002000000 */
[----:B-1----:R-:W-:Y:S01]  /*6340*/  VIADD R28, R2, 0x4 ;  /* 0x00000004021c7836 */ /* 0x002fe20000000000 */
[----:B------:R-:W-:Y:S02]  /*6350*/  ISETP.NE.AND P6, PT, R6, R8, PT ;  /* 0x000000080600720c */ /* 0x000fe40003fc5270 */
[----:B------:R-:W-:-:S02]  /*6360*/  SEL R44, R44, RZ, P5 ;  /* 0x000000ff2c2c7207 */ /* 0x000fc40002800000 */
[C---:B------:R-:W-:Y:S02]  /*6370*/  ISETP.EQ.U32.AND P1, PT, R3.reuse, R24, PT ;  /* 0x000000180300720c */ /* 0x040fe40003f22070 */
[----:B------:R-:W-:Y:S02]  /*6380*/  ISETP.EQ.OR.EX P0, PT, R26, RZ, P6, P0 ;  /* 0x000000ff1a00720c */ /* 0x000fe40003702700 */
[----:B------:R-:W-:Y:S02]  /*6390*/  ISETP.EQ.U32.AND P2, PT, R3, R28, PT ;  /* 0x0000001c0300720c */ /* 0x000fe40003f42070 */
[----:B--2---:R-:W-:Y:S02]  /*63a0*/  ISETP.NE.AND P6, PT, R10, R12, PT ;  /* 0x0000000c0a00720c */ /* 0x004fe40003fc5270 */
[----:B0-----:R-:W-:-:S04]  /*63b0*/  @P5 ISETP.NE.AND P3, PT, R20, R4, PT ;  /* 0x000000041400520c */ /* 0x001fc80003f65270 */
[----:B------:R-:W-:Y:S02]  /*63c0*/  @P5 SEL R23, RZ, 0x1, !P3 ;  /* 0x00000001ff175807 */ /* 0x000fe40005800000 */
[C---:B------:R-:W-:Y:S01]  /*63d0*/  ISETP.EQ.U32.AND P3, PT, R3.reuse, R22, PT ;  /* 0x000000160300720c */ /* 0x040fe20003f62070 */
[----:B------:R-:W-:Y:S01]  /*63e0*/  VIADD R22, R2, 0x7 ;  /* 0x0000000702167836 */ /* 0x000fe20000000000 */
[----:B------:R-:W-:Y:S02]  /*63f0*/  @P5 SEL R42, R42, R23, !P4 ;  /* 0x000000172a2a5207 */ /* 0x000fe40006000000 */
[----:B------:R-:W-:Y:S02]  /*6400*/  ISETP.NE.AND P5, PT, R8, R10, PT ;  /* 0x0000000a0800720c */ /* 0x000fe40003fa5270 */
[----:B------:R-:W-:Y:S01]  /*6410*/  ISETP.EQ.U32.AND P4, PT, R3, R22, PT ;  /* 0x000000160300720c */ /* 0x000fe20003f82070 */
[----:B------:R-:W-:Y:S01]  /*6420*/  VIADD R22, R2, 0x8 ;  /* 0x0000000802167836 */ /* 0x000fe20000000000 */
[----:B------:R-:W-:-:S02]  /*6430*/  ISETP.EQ.OR.EX P1, PT, R26, RZ, P5, P1 ;  /* 0x000000ff1a00720c */ /* 0x000fc40002f22710 */
[----:B------:R-:W-:Y:S02]  /*6440*/  ISETP.NE.AND P5, PT, R14, R16, PT ;  /* 0x000000100e00720c */ /* 0x000fe40003fa5270 */
[----:B------:R-:W-:Y:S02]  /*6450*/  ISETP.EQ.OR.EX P2, PT, R26, RZ, P6, P2 ;  /* 0x000000ff1a00720c */ /* 0x000fe40003742720 */
[----:B------:R-:W-:Y:S02]  /*6460*/  ISETP.NE.AND P6, PT, R16, R18, PT ;  /* 0x000000121000720c */ /* 0x000fe40003fc5270 */
[----:B------:R-:W-:Y:S02]  /*6470*/  ISETP.EQ.OR.EX P3, PT, R26, RZ, P5, P3 ;  /* 0x000000ff1a00720c */ /* 0x000fe40002f62730 */
[----:B------:R-:W-:Y:S01]  /*6480*/  ISETP.EQ.U32.AND P5, PT, R3, R22, PT ;  /* 0x000000160300720c */ /* 0x000fe20003fa2070 */
[----:B------:R-:W-:Y:S01]  /*6490*/  VIADD R22, R2, 0x1 ;  /* 0x0000000102167836 */ /* 0x000fe20000000000 */
[----:B------:R-:W-:-:S02]  /*64a0*/  ISETP.EQ.OR.EX P4, PT, R26, RZ, P6, P4 ;  /* 0x000000ff1a00720c */ /* 0x000fc40003782740 */
[----:B------:R-:W-:Y:S02]  /*64b0*/  ISETP.NE.AND P6, PT, R18, R27, PT ;  /* 0x0000001b1200720c */ /* 0x000fe40003fc5270 */
[----:B------:R-:W-:Y:S02]  /*64c0*/  P2R R24, PR, RZ, 0x8 ;  /* 0x00000008ff187803 */ /* 0x000fe40000000000 */
[----:B------:R-:W-:Y:S02]  /*64d0*/  ISETP.EQ.OR.EX P5, PT, R26, RZ, P6, P5 ;  /* 0x000000ff1a00720c */ /* 0x000fe400037a2750 */
[----:B------:R-:W-:Y:S02]  /*64e0*/  ISETP.EQ.U32.AND P6, PT, R3, R22, PT ;  /* 0x000000160300720c */ /* 0x000fe40003fc2070 */
[----:B------:R-:W-:Y:S01]  /*64f0*/  ISETP.NE.AND P3, PT, R4, R6, PT ;  /* 0x000000060400720c */ /* 0x000fe20003f65270 */
[----:B------:R-:W-:-:S03]  /*6500*/  FADD R22, R5, R7 ;  /* 0x0000000705167221 */ /* 0x000fc60000000000 */
[----:B------:R-:W-:-:S04]  /*6510*/  ISETP.EQ.OR.EX P6, PT, R26, RZ, P3, P6 ;  /* 0x000000ff1a00720c */ /* 0x000fc80001fc2760 */
[----:B------:R-:W-:-:S05]  /*6520*/  FSEL R22, R7, R22, P6 ;  /* 0x0000001607167208 */ /* 0x000fca0003000000 */
[----:B------:R-:W-:-:S05]  /*6530*/  FADD R22, R9, R22 ;  /* 0x0000001609167221 */ /* 0x000fca0000000000 */
[----:B------:R-:W-:-:S05]  /*6540*/  FSEL R22, R9, R22, P0 ;  /* 0x0000001609167208 */ /* 0x000fca0000000000 */
[----:B------:R-:W-:Y:S01]  /*6550*/  FADD R22, R11, R22 ;  /* 0x000000160b167221 */ /* 0x000fe20000000000 */
[----:B------:R-:W-:-:S04]  /*6560*/  SEL R23, RZ, 0x1, !P6 ;  /* 0x00000001ff177807 */ /* 0x000fc80007000000 */
[----:B------:R-:W-:Y:S01]  /*6570*/  FSEL R22, R11, R22, P1 ;  /* 0x000000160b167208 */ /* 0x000fe20000800000 */
[----:B------:R-:W-:Y:S01]  /*6580*/  VIADD R2, R2, 0x5 ;  /* 0x0000000502027836 */ /* 0x000fe20000000000 */
[----:B------:R-:W-:-:S03]  /*6590*/  IADD3 R25, P6, PT, R23, R42, RZ ;  /* 0x0000002a17197210 */ /* 0x000fc60007fde0ff */
[----:B------:R-:W-:Y:S01]  /*65a0*/  FADD R22, R13, R22 ;  /* 0x000000160d167221 */ /* 0x000fe20000000000 */
[----:B------:R-:W-:Y:S01]  /*65b0*/  ISETP.NE.AND P3, PT, R12, R14, PT ;  /* 0x0000000e0c00720c */ /* 0x000fe20003f65270 */
[----:B------:R-:W-:Y:S01]  /*65c0*/  IMAD.X R39, RZ, RZ, R44, P6 ;  /* 0x000000ffff277224 */ /* 0x000fe200030e062c */
[----:B------:R-:W-:Y:S02]  /*65d0*/  ISETP.EQ.U32.AND P6, PT, R3, R2, PT ;  /* 0x000000020300720c */ /* 0x000fe40003fc2070 */
[----:B------:R-:W-:Y:S02]  /*65e0*/  FSEL R22, R13, R22, P2 ;  /* 0x000000160d167208 */ /* 0x000fe40001000000 */
[----:B------:R-:W-:-:S03]  /*65f0*/  ISETP.EQ.OR.EX P6, PT, R26, RZ, P3, P6 ;  /* 0x000000ff1a00720c */ /* 0x000fc60001fc2760 */
[----:B------:R-:W-:-:S05]  /*6600*/  FADD R22, R15, R22 ;  /* 0x000000160f167221 */ /* 0x000fca0000000000 */
[----:B------:R-:W-:Y:S02]  /*6610*/  FSEL R22, R15, R22, P6 ;  /* 0x000000160f167208 */ /* 0x000fe40003000000 */
[----:B------:R-:W-:Y:S02]  /*6620*/  ISETP.NE.AND P3, PT, R24, RZ, PT ;  /* 0x000000ff1800720c */ /* 0x000fe40003f65270 */
[----:B------:R-:W-:Y:S01]  /*6630*/  SEL R38, RZ, 0x1, !P0 ;  /* 0x00000001ff267807 */ /* 0x000fe20004000000 */
[----:B------:R-:W-:Y:S01]  /*6640*/  FADD R22, R17, R22 ;  /* 0x0000001611167221 */ /* 0x000fe20000000000 */
[----:B------:R-:W-:Y:S02]  /*6650*/  SEL R23, RZ, 0x1, !P6 ;  /* 0x00000001ff177807 */ /* 0x000fe40007000000 */
[----:B------:R-:W-:Y:S02]  /*6660*/  IADD3 R38, P6, PT, R25, R38, RZ ;  /* 0x0000002619267210 */ /* 0x000fe40007fde0ff */
[----:B------:R-:W-:-:S02]  /*6670*/  FSEL R22, R17, R22, P3 ;  /* 0x0000001611167208 */ /* 0x000fc40001800000 */
[----:B------:R-:W-:Y:S01]  /*6680*/  SEL R25, RZ, 0x1, !P1 ;  /* 0x00000001ff197807 */ /* 0x000fe20004800000 */
[----:B------:R-:W0:Y:S01]  /*6690*/  S2R R46, SR_LANEID ;  /* 0x00000000002e7919 */ /* 0x000e220000000000 */
[----:B------:R-:W-:Y:S02]  /*66a0*/  IMAD.X R2, RZ, RZ, R39, P6 ;  /* 0x000000ffff027224 */ /* 0x000fe400030e0627 */
[C---:B------:R-:W-:Y:S01]  /*66b0*/  FADD R22, R19.reuse, R22 ;  /* 0x0000001613167221 */ /* 0x040fe20000000000 */
[----:B------:R-:W-:Y:S02]  /*66c0*/  IADD3 R28, P6, PT, R38, R25, RZ ;  /* 0x00000019261c7210 */ /* 0x000fe40007fde0ff */
[----:B------:R-:W-:Y:S02]  /*66d0*/  SEL R25, RZ, 0x1, !P2 ;  /* 0x00000001ff197807 */ /* 0x000fe40005000000 */
[----:B------:R-:W-:Y:S01]  /*66e0*/  FSEL R22, R19, R22, P4 ;  /* 0x0000001613167208 */ /* 0x000fe20002000000 */
[----:B------:R-:W-:Y:S01]  /*66f0*/  IMAD.X R29, RZ, RZ, R2, P6 ;  /* 0x000000ffff1d7224 */ /* 0x000fe200030e0602 */
[----:B------:R-:W-:-:S03]  /*6700*/  IADD3 R30, P6, PT, R28, R25, RZ ;  /* 0x000000191c1e7210 */ /* 0x000fc60007fde0ff */
[----:B------:R-:W-:Y:S02]  /*6710*/  @!P5 FADD R21, R21, R22 ;  /* 0x000000161515d221 */ /* 0x000fe40000000000 */
[----:B------:R-:W-:Y:S01]  /*6720*/  IMAD.X R31, RZ, RZ, R29, P6 ;  /* 0x000000ffff1f7224 */ /* 0x000fe200030e061d */
[----:B------:R-:W-:Y:S02]  /*6730*/  IADD3 R32, P6, PT, R30, R23, RZ ;  /* 0x000000171e207210 */ /* 0x000fe40007fde0ff */
[----:B------:R-:W-:Y:S01]  /*6740*/  SEL R23, RZ, 0x1, !P3 ;  /* 0x00000001ff177807 */ /* 0x000fe20005800000 */
[----:B------:R-:W1:Y:S02]  /*6750*/  SHFL.UP PT, R22, R21, 0x1, RZ ;  /* 0x0420000015167989 */ /* 0x000e6400000e00ff */
[----:B------:R-:W-:Y:S01]  /*6760*/  IMAD.X R33, RZ, RZ, R31, P6 ;  /* 0x000000ffff217224 */ /* 0x000fe200030e061f */
[----:B------:R-:W-:Y:S02]  /*6770*/  IADD3 R34, P6, PT, R32, R23, RZ ;  /* 0x0000001720227210 */ /* 0x000fe40007fde0ff */
[----:B------:R-:W-:-:S02]  /*6780*/  SEL R23, RZ, 0x1, !P4 ;  /* 0x00000001ff177807 */ /* 0x000fc40006000000 */
[----:B------:R-:W-:Y:S01]  /*6790*/  SEL R25, RZ, 0x1, !P5 ;  /* 0x00000001ff197807 */ /* 0x000fe20006800000 */
[----:B------:R-:W-:Y:S01]  /*67a0*/  IMAD.X R35, RZ, RZ, R33, P6 ;  /* 0x000000ffff237224 */ /* 0x000fe200030e0621 */
[----:B------:R-:W-:-:S05]  /*67b0*/  IADD3 R36, P5, PT, R34, R23, RZ ;  /* 0x0000001722247210 */ /* 0x000fca0007fbe0ff */
[----:B------:R-:W-:Y:S01]  /*67c0*/  IMAD.X R37, RZ, RZ, R35, P5 ;  /* 0x000000ffff257224 */ /* 0x000fe200028e0623 */
[----:B------:R-:W-:Y:S02]  /*67d0*/  IADD3 R25, P5, PT, R36, R25, RZ ;  /* 0x0000001924197210 */ /* 0x000fe40007fbe0ff */
[----:B0-----:R-:W-:-:S03]  /*67e0*/  ISETP.GE.AND P6, PT, R46, 0x1, PT ;  /* 0x000000012e00780c */ /* 0x001fc60003fc6270 */
[----:B------:R-:W-:Y:S01]  /*67f0*/  IMAD.X R24, RZ, RZ, R37, P5 ;  /* 0x000000ffff187224 */ /* 0x000fe200028e0625 */
[----:B------:R-:W-:Y:S01]  /*6800*/  ISETP.NE.U32.AND P5, PT, R25, RZ, PT ;  /* 0x000000ff1900720c */ /* 0x000fe20003fa5070 */
[----:B-1----:R-:W-:-:S03]  /*6810*/  FADD R22, R21, R22 ;  /* 0x0000001615167221 */ /* 0x002fc60000000000 */
[----:B------:R-:W-:-:S05]  /*6820*/  ISETP.NE.AND.EX P5, PT, R24, RZ, PT, P5 ;  /* 0x000000ff1800720c */ /* 0x000fca0003fa5350 */
[----:B------:R-:W-:Y:S02]  /*6830*/  @P6 FSEL R21, R22, R21, !P5 ;  /* 0x0000001516156208 */ /* 0x000fe40006800000 */
[----:B------:R-:W0:Y:S04]  /*6840*/  SHFL.UP PT, R22, R25, 0x1, RZ ;  /* 0x0420000019167989 */ /* 0x000e2800000e00ff */
[----:B------:R-:W1:Y:S01]  /*6850*/  SHFL.UP PT, R23, R24, 0x1, RZ ;  /* 0x0420000018177989 */ /* 0x000e6200000e00ff */
[----:B0-----:R-:W-:-:S04]  /*6860*/  SEL R22, R22, RZ, P6 ;  /* 0x000000ff16167207 */ /* 0x001fc80003000000 */
[----:B------:R-:W-:Y:S02]  /*6870*/  IADD3 R41, P5, PT, R22, R25, RZ ;  /* 0x0000001916297210 */ /* 0x000fe40007fbe0ff */
[----:B------:R-:W0:Y:S01]  /*6880*/  SHFL.UP PT, R22, R21, 0x2, RZ ;  /* 0x0440000015167989 */ /* 0x000e2200000e00ff */
[----:B-1----:R-:W-:Y:S02]  /*6890*/  SEL R23, R23, RZ, P6 ;  /* 0x000000ff17177207 */ /* 0x002fe40003000000 */
[----:B------:R-:W-:-:S03]  /*68a0*/  ISETP.GE.AND P6, PT, R46, 0x2, PT ;  /* 0x000000022e00780c */ /* 0x000fc60003fc6270 */
[----:B------:R-:W-:Y:S01]  /*68b0*/  IMAD.X R40, R23, 0x1, R24, P5 ;  /* 0x0000000117287824 */ /* 0x000fe200028e0618 */
[----:B------:R-:W-:-:S04]  /*68c0*/  ISETP.NE.U32.AND P5, PT, R41, RZ, PT ;  /* 0x000000ff2900720c */ /* 0x000fc80003fa5070 */
[----:B------:R-:W-:Y:S01]  /*68d0*/  ISETP.NE.AND.EX P5, PT, R40, RZ, PT, P5 ;  /* 0x000000ff2800720c */ /* 0x000fe20003fa5350 */
[----:B0-----:R-:W-:-:S05]  /*68e0*/  FADD R22, R21, R22 ;  /* 0x0000001615167221 */ /* 0x001fca0000000000 */
        /* <DEDUP_REMOVED lines=30> */
[----:B-1----:R-:W-:-:S05]  /*6ad0*/  SEL R23, R23, RZ, P6 ;  /* 0x000000ff17177207 */ /* 0x002fca0003000000 */
[----:B------:R-:W-:Y:S01]  /*6ae0*/  IMAD.X R24, R23, 0x1, R40, P5 ;  /* 0x0000000117187824 */ /* 0x000fe200028e0628 */
[----:B------:R-:W-:-:S04]  /*6af0*/  ISETP.NE.U32.AND P5, PT, R25, RZ, PT ;  /* 0x000000ff1900720c */ /* 0x000fc80003fa5070 */
[----:B------:R-:W-:Y:S01]  /*6b00*/  ISETP.NE.AND.EX P5, PT, R24, RZ, PT, P5 ;  /* 0x000000ff1800720c */ /* 0x000fe20003fa5350 */
[----:B------:R-:W1:Y:S01]  /*6b10*/  SHFL.UP PT, R23, R24, 0x10, RZ ;  /* 0x0600000018177989 */ /* 0x000e6200000e00ff */
[----:B0-----:R-:W-:-:S05]  /*6b20*/  FADD R22, R21, R22 ;  /* 0x0000001615167221 */ /* 0x001fca0000000000 */
[----:B------:R-:W-:Y:S02]  /*6b30*/  FSEL R52, R22, R21, !P5 ;  /* 0x0000001516347208 */ /* 0x000fe40006800000 */
[----:B------:R-:W0:Y:S01]  /*6b40*/  SHFL.UP PT, R22, R25, 0x10, RZ ;  /* 0x0600000019167989 */ /* 0x000e2200000e00ff */
[----:B------:R-:W-:-:S04]  /*6b50*/  ISETP.GE.AND P5, PT, R46, 0x10, PT ;  /* 0x000000102e00780c */ /* 0x000fc80003fa6270 */
[----:B-1----:R-:W-:Y:S02]  /*6b60*/  SEL R23, R23, RZ, P5 ;  /* 0x000000ff17177207 */ /* 0x002fe40002800000 */
[----:B------:R-:W-:Y:S02]  /*6b70*/  FSEL R21, R21, R52, !P5 ;  /* 0x0000003415157208 */ /* 0x000fe40006800000 */
[----:B------:R-:W-:Y:S02]  /*6b80*/  SHF.R.U32.HI R43, RZ, 0x5, R0 ;  /* 0x00000005ff2b7819 */ /* 0x000fe40000011600 */
[----:B0-----:R-:W-:Y:S02]  /*6b90*/  SEL R22, R22, RZ, P5 ;  /* 0x000000ff16167207 */ /* 0x001fe40002800000 */
[----:B------:R-:W-:Y:S02]  /*6ba0*/  ISETP.NE.AND P5, PT, R46, 0x1f, PT ;  /* 0x0000001f2e00780c */ /* 0x000fe40003fa5270 */
[----:B------:R-:W-:-:S05]  /*6bb0*/  IADD3 R22, P6, PT, R22, R25, RZ ;  /* 0x0000001916167210 */ /* 0x000fca0007fde0ff */
[----:B------:R-:W-:-:S06]  /*6bc0*/  IMAD.X R23, R23, 0x1, R24, P6 ;  /* 0x0000000117177824 */ /* 0x000fcc00030e0618 */
[----:B------:R-:W-:-:S05]  /*6bd0*/  @!P5 LEA R49, R43, UR4, 0x4 ;  /* 0x000000042b31dc11 */ /* 0x000fca000f8e20ff */
[----:B------:R-:W-:Y:S04]  /*6be0*/  @!P5 STS [R49+0x8], R52 ;  /* 0x000008343100d388 */ /* 0x000fe80000000800 */
[----:B------:R-:W-:Y:S01]  /*6bf0*/  @!P5 STS.64 [R49], R22 ;  /* 0x000000163100d388 */ /* 0x000fe20000000a00 */
[----:B------:R-:W-:Y:S06]  /*6c00*/  BAR.SYNC.DEFER_BLOCKING 0x0 ;  /* 0x0000000000007b1d */ /* 0x000fec0000010000 */
        /* <DEDUP_REMOVED lines=11> */
[----:B------:R-:W-:-:S04]  /*6cc0*/  ISETP.NE.AND P5, PT, R43, 0x2, PT ;  /* 0x000000022b00780c */ /* 0x000fc80003fa5270 */
[----:B------:R-:W-:Y:S02]  /*6cd0*/  SEL R52, R51, R24, !P5 ;  /* 0x0000001833347207 */ /* 0x000fe40006800000 */
[----:B------:R-:W-:Y:S02]  /*6ce0*/  SEL R54, R53, R25, !P5 ;  /* 0x0000001935367207 */ /* 0x000fe40006800000 */
[----:B------:R-:W1:Y:S01]  /*6cf0*/  LDS.64 R24, [UR4+0x30] ;  /* 0x00003004ff187984 */ /* 0x000e620008000a00 */
[----:B------:R-:W-:Y:S02]  /*6d00*/  FSEL R47, R50, R47, !P5 ;  /* 0x0000002f322f7208 */ /* 0x000fe40006800000 */
[----:B0-----:R-:W-:-:S04]  /*6d10*/  ISETP.NE.U32.AND P5, PT, R40, RZ, PT ;  /* 0x000000ff2800720c */ /* 0x001fc80003fa5070 */
[C---:B------:R-:W-:Y:S02]  /*6d20*/  ISETP.NE.AND.EX P5, PT, R41.reuse, RZ, PT, P5 ;  /* 0x000000ff2900720c */ /* 0x040fe40003fa5350 */
[----:B------:R-:W-:Y:S02]  /*6d30*/  IADD3 R51, P6, PT, R40, R51, RZ ;  /* 0x0000003328337210 */ /* 0x000fe40007fde0ff */
[----:B------:R-:W0:Y:S03]  /*6d40*/  LDS R40, [UR4+0x38] ;  /* 0x00003804ff287984 */ /* 0x000e260008000800 */
[----:B------:R-:W-:-:S06]  /*6d50*/  IMAD.X R53, R41, 0x1, R53, P6 ;  /* 0x0000000129357824 */ /* 0x000fcc00030e0635 */
[----:B------:R-:W-:Y:S01]  /*6d60*/  @!P5 FADD R49, R50, R49 ;  /* 0x000000313231d221 */ /* 0x000fe20000000000 */
[----:B------:R-:W-:Y:S02]  /*6d70*/  ISETP.NE.AND P5, PT, R43, 0x3, PT ;  /* 0x000000032b00780c */ /* 0x000fe40003fa5270 */
[C---:B-1----:R-:W-:Y:S02]  /*6d80*/  IADD3 R41, P6, PT, R24.reuse, R51, RZ ;  /* 0x0000003318297210 */ /* 0x042fe40007fde0ff */
[----:B------:R-:W-:Y:S02]  /*6d90*/  SEL R52, R51, R52, !P5 ;  /* 0x0000003433347207 */ /* 0x000fe40006800000 */
[----:B------:R-:W-:Y:S02]  /*6da0*/  SEL R54, R53, R54, !P5 ;  /* 0x0000003635367207 */ /* 0x000fe40006800000 */
[----:B------:R-:W-:Y:S02]  /*6db0*/  FSEL R47, R49, R47, !P5 ;  /* 0x0000002f312f7208 */ /* 0x000fe40006800000 */
[----:B------:R-:W-:Y:S01]  /*6dc0*/  ISETP.NE.U32.AND P5, PT, R24, RZ, PT ;  /* 0x000000ff1800720c */ /* 0x000fe20003fa5070 */
[----:B------:R-:W-:-:S03]  /*6dd0*/  IMAD.X R51, R25, 0x1, R53, P6 ;  /* 0x0000000119337824 */ /* 0x000fc600030e0635 */
[----:B------:R-:W-:Y:S02]  /*6de0*/  ISETP.NE.AND.EX P5, PT, R25, RZ, PT, P5 ;  /* 0x000000ff1900720c */ /* 0x000fe40003fa5350 */
[----:B------:R-:W1:Y:S11]  /*6df0*/  LDS.64 R24, [UR4+0x40] ;  /* 0x00004004ff187984 */ /* 0x000e760008000a00 */
[----:B0-----:R-:W-:Y:S01]  /*6e00*/  @!P5 FADD R40, R49, R40 ;  /* 0x000000283128d221 */ /* 0x001fe20000000000 */
[----:B------:R-:W-:-:S04]  /*6e10*/  ISETP.NE.AND P5, PT, R43, 0x4, PT ;  /* 0x000000042b00780c */ /* 0x000fc80003fa5270 */
[----:B------:R-:W-:Y:S02]  /*6e20*/  SEL R52, R41, R52, !P5 ;  /* 0x0000003429347207 */ /* 0x000fe40006800000 */
[----:B------:R-:W-:Y:S02]  /*6e30*/  SEL R54, R51, R54, !P5 ;  /* 0x0000003633367207 */ /* 0x000fe40006800000 */
[----:B-1----:R-:W-:Y:S02]  /*6e40*/  IADD3 R49, P6, PT, R24, R41, RZ ;  /* 0x0000002918317210 */ /* 0x002fe40007fde0ff */
[----:B------:R-:W0:Y:S01]  /*6e50*/  LDS R41, [UR4+0x48] ;  /* 0x00004804ff297984 */ /* 0x000e220008000800 */
[----:B------:R-:W-:Y:S02]  /*6e60*/  FSEL R47, R40, R47, !P5 ;  /* 0x0000002f282f7208 */ /* 0x000fe40006800000 */
[----:B------:R-:W-:Y:S01]  /*6e70*/  ISETP.NE.U32.AND P5, PT, R24, RZ, PT ;  /* 0x000000ff1800720c */ /* 0x000fe20003fa5070 */
[----:B------:R-:W-:-:S03]  /*6e80*/  IMAD.X R53, R25, 0x1, R51, P6 ;  /* 0x0000000119357824 */ /* 0x000fc600030e0633 */
[----:B------:R-:W-:Y:S02]  /*6e90*/  ISETP.NE.AND.EX P5, PT, R25, RZ, PT, P5 ;  /* 0x000000ff1900720c */ /* 0x000fe40003fa5350 */
[----:B------:R-:W1:Y:S11]  /*6ea0*/  LDS.64 R24, [UR4+0x50] ;  /* 0x00005004ff187984 */ /* 0x000e760008000a00 */
[----:B0-----:R-:W-:-:S02]  /*6eb0*/  @!P5 FADD R41, R40, R41 ;  /* 0x000000292829d221 */ /* 0x001fc40000000000 */
[----:B------:R-:W0:Y:S01]  /*6ec0*/  LDS R40, [UR4+0x58] ;  /* 0x00005804ff287984 */ /* 0x000e220008000800 */
[----:B------:R-:W-:-:S04]  /*6ed0*/  ISETP.NE.AND P5, PT, R43, 0x5, PT ;  /* 0x000000052b00780c */ /* 0x000fc80003fa5270 */
[----:B------:R-:W-:Y:S02]  /*6ee0*/  SEL R52, R49, R52, !P5 ;  /* 0x0000003431347207 */ /* 0x000fe40006800000 */
[----:B------:R-:W-:Y:S02]  /*6ef0*/  SEL R54, R53, R54, !P5 ;  /* 0x0000003635367207 */ /* 0x000fe40006800000 */
[----:B------:R-:W-:Y:S02]  /*6f00*/  FSEL R47, R41, R47, !P5 ;  /* 0x0000002f292f7208 */ /* 0x000fe40006800000 */
[C---:B-1----:R-:W-:Y:S02]  /*6f10*/  IADD3 R49, P6, PT, R24.reuse, R49, RZ ;  /* 0x0000003118317210 */ /* 0x042fe40007fde0ff */
[----:B------:R-:W-:-:S03]  /*6f20*/  ISETP.NE.U32.AND P5, PT, R24, RZ, PT ;  /* 0x000000ff1800720c */ /* 0x000fc60003fa5070 */
[C---:B------:R-:W-:Y:S01]  /*6f30*/  IMAD.X R51, R25.reuse, 0x1, R53, P6 ;  /* 0x0000000119337824 */ /* 0x040fe200030e0635 */
[----:B------:R-:W-:Y:S02]  /*6f40*/  ISETP.NE.AND.EX P5, PT, R25, RZ, PT, P5 ;  /* 0x000000ff1900720c */ /* 0x000fe40003fa5350 */
[----:B------:R-:W1:Y:S11]  /*6f50*/  LDS.64 R24, [UR4+0x60] ;  /* 0x00006004ff187984 */ /* 0x000e760008000a00 */
[----:B0-----:R-:W-:Y:S01]  /*6f60*/  @!P5 FADD R40, R41, R40 ;  /* 0x000000282928d221 */ /* 0x001fe20000000000 */
[----:B------:R-:W-:-:S04]  /*6f70*/  ISETP.NE.AND P5, PT, R43, 0x6, PT ;  /* 0x000000062b00780c */ /* 0x000fc80003fa5270 */
[----:B------:R-:W-:Y:S02]  /*6f80*/  FSEL R50, R40, R47, !P5 ;  /* 0x0000002f28327208 */ /* 0x000fe40006800000 */
[----:B------:R-:W0:Y:S01]  /*6f90*/  LDS R47, [UR4+0x68] ;  /* 0x00006804ff2f7984 */ /* 0x000e220008000800 */
[----:B------:R-:W-:Y:S02]  /*6fa0*/  SEL R52, R49, R52, !P5 ;  /* 0x0000003431347207 */ /* 0x000fe40006800000 */
[----:B------:R-:W-:Y:S02]  /*6fb0*/  SEL R54, R51, R54, !P5 ;  /* 0x0000003633367207 */ /* 0x000fe40006800000 */
[----:B-1----:R-:W-:-:S04]  /*6fc0*/  ISETP.NE.U32.AND P5, PT, R24, RZ, PT ;  /* 0x000000ff1800720c */ /* 0x002fc80003fa5070 */
[----:B------:R-:W-:Y:S02]  /*6fd0*/  ISETP.NE.AND.EX P5, PT, R25, RZ, PT, P5 ;  /* 0x000000ff1900720c */ /* 0x000fe40003fa5350 */
[----:B------:R-:W-:-:S05]  /*6fe0*/  IADD3 R49, P6, PT, R24, R49, RZ ;  /* 0x0000003118317210 */ /* 0x000fca0007fde0ff */
[----:B------:R-:W-:Y:S02]  /*6ff0*/  IMAD.X R41, R25, 0x1, R51, P6 ;  /* 0x0000000119297824 */ /* 0x000fe400030e0633 */
[----:B------:R-:W1:Y:S04]  /*7000*/  SHFL.UP PT, R51, R22, 0x1, RZ ;  /* 0x0420000016337989 */ /* 0x000e6800000e00ff */
[----:B------:R-:W2:Y:S01]  /*7010*/  SHFL.UP PT, R23, R23, 0x1, RZ ;  /* 0x0420000017177989 */ /* 0x000ea200000e00ff */
[----:B0-----:R-:W-:Y:S01]  /*7020*/  @!P5 FADD R47, R40, R47 ;  /* 0x0000002f282fd221 */ /* 0x001fe20000000000 */
[----:B------:R-:W-:-:S04]  /*7030*/  ISETP.NE.AND P5, PT, R43, 0x7, PT ;  /* 0x000000072b00780c */ /* 0x000fc80003fa5270 */
[----:B------:R-:W-:Y:S02]  /*7040*/  SEL R25, R49, R52, !P5 ;  /* 0x0000003431197207 */ /* 0x000fe40006800000 */
[----:B------:R-:W-:Y:S02]  /*7050*/  SEL R24, R41, R54, !P5 ;  /* 0x0000003629187207 */ /* 0x000fe40006800000 */
[----:B------:R-:W-:Y:S02]  /*7060*/  FSEL R50, R47, R50, !P5 ;  /* 0x000000322f327208 */ /* 0x000fe40006800000 */
[----:B------:R-:W-:-:S04]  /*7070*/  ISETP.NE.U32.AND P5, PT, R25, RZ, PT ;  /* 0x000000ff1900720c */ /* 0x000fc80003fa5070 */
[----:B------:R-:W-:Y:S01]  /*7080*/  ISETP.NE.AND.EX P5, PT, R24, RZ, PT, P5 ;  /* 0x000000ff1800720c */ /* 0x000fe20003fa5350 */
[----:B------:R-:W0:Y:S01]  /*7090*/  SHFL.UP PT, R40, R21, 0x1, RZ ;  /* 0x0420000015287989 */ /* 0x000e2200000e00ff */
[----:B------:R-:W-:Y:S02]  /*70a0*/  P2R R48, PR, RZ, 0x8 ;  /* 0x00000008ff307803 */ /* 0x000fe40000000000 */
[----:B------:R-:W-:-:S09]  /*70b0*/  ISETP.GE.U32.AND P3, PT, R0, 0x20, PT ;  /* 0x000000200000780c */ /* 0x000fd20003f66070 */
[----:B------:R-:W-:Y:S01]  /*70c0*/  @!P5 FADD R50, RZ, R50 ;  /* 0x00000032ff32d221 */ /* 0x000fe20000000000 */
[----:B-1----:R-:W-:-:S04]  /*70d0*/  ISETP.NE.U32.AND P5, PT, R51, RZ, PT ;  /* 0x000000ff3300720c */ /* 0x002fc80003fa5070 */
[----:B--2---:R-:W-:Y:S02]  /*70e0*/  ISETP.NE.AND.EX P5, PT, R23, RZ, PT, P5 ;  /* 0x000000ff1700720c */ /* 0x004fe40003fa5350 */
[----:B------:R-:W-:Y:S01]  /*70f0*/  FSEL R43, R50, RZ, P3 ;  /* 0x000000ff322b7208 */ /* 0x000fe20001800000 */
[----:B------:R-:W-:Y:S01]  /*7100*/  IMAD R50, R0, 0x9, RZ ;  /* 0x0000000900327824 */ /* 0x000fe200078e02ff */
[----:B------:R-:W-:-:S03]  /*7110*/  P2R R45, PR, RZ, 0x10 ;  /* 0x00000010ff2d7803 */ /* 0x000fc60000000000 */
[----:B------:R-:W-:-:S06]  /*7120*/  VIADD R50, R50, 0x1 ;  /* 0x0000000132327836 */ /* 0x000fcc0000000000 */
[----:B0-----:R-:W-:Y:S01]  /*7130*/  @!P5 FADD R40, R40, R43 ;  /* 0x0000002b2828d221 */ /* 0x001fe20000000000 */
[----:B------:R-:W-:-:S04]  /*7140*/  ISETP.NE.U32.AND P5, PT, R42, RZ, PT ;  /* 0x000000ff2a00720c */ /* 0x000fc80003fa5070 */
[----:B------:R-:W-:Y:S02]  /*7150*/  ISETP.NE.AND.EX P5, PT, R44, RZ, PT, P5 ;  /* 0x000000ff2c00720c */ /* 0x000fe40003fa5350 */
[----:B------:R-:W-:Y:S02]  /*7160*/  ISETP.NE.AND P4, PT, R46, RZ, PT ;  /* 0x000000ff2e00720c */ /* 0x000fe40003f85270 */
[----:B------:R-:W-:Y:S02]  /*7170*/  ISETP.NE.U32.AND P6, PT, R3, R50, PT ;  /* 0x000000320300720c */ /* 0x000fe40003fc5070 */
[----:B------:R-:W-:Y:S02]  /*7180*/  FSEL R21, R43, R40, !P4 ;  /* 0x000000282b157208 */ /* 0x000fe40006000000 */
[----:B------:R-:W-:-:S05]  /*7190*/  ISETP.NE.AND.EX P6, PT, R26, RZ, PT, P6 ;  /* 0x000000ff1a00720c */ /* 0x000fca0003fc5360 */
[----:B------:R-:W-:Y:S01]  /*71a0*/  @!P5 FADD R5, R5, R21 ;  /* 0x000000150505d221 */ /* 0x000fe20000000000 */
[----:B------:R-:W-:Y:S02]  /*71b0*/  P2R R52, PR, RZ, 0x8 ;  /* 0x00000008ff347803 */ /* 0x000fe40000000000 */
[----:B------:R-:W-:Y:S01]  /*71c0*/  ISETP.NE.AND P3, PT, R4, R6, PT ;  /* 0x000000060400720c */ /* 0x000fe20003f65270 */
[----:B------:R-:W-:-:S05]  /*71d0*/  FADD R22, R7, R5 ;  /* 0x0000000507167221 */ /* 0x000fca0000000000 */
[----:B------:R-:W-:Y:S01]  /*71e0*/  @P6 FSEL R7, R7, R22, P3 ;  /* 0x0000001607076208 */ /* 0x000fe20001800000 */
[----:B------:R-:W-:-:S04]  /*71f0*/  IMAD R22, R0, 0x9, RZ ;  /* 0x0000000900167824 */ /* 0x000fc800078e02ff */
[----:B------:R-:W-:Y:S02]  /*7200*/  VIADD R22, R22, 0x5 ;  /* 0x0000000516167836 */ /* 0x000fe40000000000 */
[----:B------:R-:W-:-:S03]  /*7210*/  @!P0 FADD R9, R9, R7 ;  /* 0x0000000709098221 */ /* 0x000fc60000000000 */
[----:B------:R-:W-:Y:S01]  /*7220*/  ISETP.NE.U32.AND P6, PT, R3, R22, PT ;  /* 0x000000160300720c */ /* 0x000fe20003fc5070 */
[----:B------:R-:W-:-:S03]  /*7230*/  @!P1 FADD R11, R11, R9 ;  /* 0x000000090b0b9221 */ /* 0x000fc60000000000 */
[----:B------:R-:W-:Y:S01]  /*7240*/  ISETP.NE.AND.EX P6, PT, R26, RZ, PT, P6 ;  /* 0x000000ff1a00720c */ /* 0x000fe20003fc5360 */
[----:B------:R-:W-:Y:S01]  /*7250*/  @!P2 FADD R13, R13, R11 ;  /* 0x0000000b0d0da221 */ /* 0x000fe20000000000 */
[----:B------:R-:W-:Y:S02]  /*7260*/  P2R R40, PR, RZ, 0x10 ;  /* 0x00000010ff287803 */ /* 0x000fe40000000000 */
[----:B------:R-:W-:Y:S01]  /*7270*/  ISETP.NE.AND P4, PT, R12, R14, PT ;  /* 0x0000000e0c00720c */ /* 0x000fe20003f85270 */
[----:B------:R-:W-:-:S08]  /*7280*/  FADD R22, R15, R13 ;  /* 0x0000000d0f167221 */ /* 0x000fd00000000000 */
[----:B------:R-:W-:Y:S02]  /*7290*/  @P6 FSEL R15, R15, R22, P4 ;  /* 0x000000160f0f6208 */ /* 0x000fe40002000000 */
[----:B------:R-:W-:Y:S02]  /*72a0*/  ISETP.EQ.U32.AND P6, PT, R3, R50, PT ;  /* 0x000000320300720c */ /* 0x000fe40003fc2070 */
[----:B------:R-:W-:Y:S02]  /*72b0*/  ISETP.NE.AND P4, PT, R40, RZ, PT ;  /* 0x000000ff2800720c */ /* 0x000fe40003f85270 */
[----:B------:R-:W-:Y:S02]  /*72c0*/  ISETP.EQ.OR.EX P6, PT, R26, RZ, P3, P6 ;  /* 0x000000ff1a00720c */ /* 0x000fe40001fc2760 */
[----:B------:R-:W-:Y:S02]  /*72d0*/  ISETP.NE.AND P3, PT, R52, RZ, PT ;  /* 0x000000ff3400720c */ /* 0x000fe40003f65270 */
[----:B------:R-:W-:-:S02]  /*72e0*/  SEL R22, R51, RZ, P4 ;  /* 0x000000ff33167207 */ /* 0x000fc40002000000 */
[----:B------:R-:W-:Y:S02]  /*72f0*/  SEL R46, R23, RZ, P4 ;  /* 0x000000ff172e7207 */ /* 0x000fe40002000000 */
[----:B------:R-:W-:Y:S02]  /*7300*/  ISETP.NE.AND P4, PT, R45, RZ, PT ;  /* 0x000000ff2d00720c */ /* 0x000fe40003f85270 */
[----:B------:R-:W-:Y:S02]  /*7310*/  SEL R45, R25, RZ, P3 ;  /* 0x000000ff192d7207 */ /* 0x000fe40001800000 */
[----:B------:R-:W-:Y:S02]  /*7320*/  SEL R23, R24, RZ, P3 ;  /* 0x000000ff18177207 */ /* 0x000fe40001800000 */
[----:B------:R-:W-:Y:S01]  /*7330*/  IADD3 R45, P3, PT, R22, R45, RZ ;  /* 0x0000002d162d7210 */ /* 0x000fe20007f7e0ff */
[----:B------:R-:W-:Y:S04]  /*7340*/  LDS R24, [UR4+0x78] ;  /* 0x00007804ff187984 */ /* 0x000fe80008000800 */
[----:B------:R-:W-:-:S02]  /*7350*/  IMAD.X R46, R46, 0x1, R23, P3 ;  /* 0x000000012e2e7824 */ /* 0x000fc400018e0617 */
[----:B------:R-:W0:Y:S01]  /*7360*/  LDS.64 R22, [UR4+0x70] ;  /* 0x00007004ff167984 */ /* 0x000e220008000a00 */
[----:B------:R-:W-:Y:S02]  /*7370*/  SEL R51, RZ, 0x1, !P6 ;  /* 0x00000001ff337807 */ /* 0x000fe40007000000 */
[----:B------:R-:W-:-:S05]  /*7380*/  IADD3 R43, P6, PT, R45, R42, RZ ;  /* 0x0000002a2d2b7210 */ /* 0x000fca0007fde0ff */
[----:B------:R-:W-:Y:S02]  /*7390*/  IMAD.X R44, R46, 0x1, R44, P6 ;  /* 0x000000012e2c7824 */ /* 0x000fe400030e062c */
[----:B------:R-:W-:Y:S01]  /*73a0*/  IMAD.IADD R42, R51, 0x1, R42 ;  /* 0x00000001332a7824 */ /* 0x000fe200078e022a */
[----:B0-----:R-:W-:-:S05]  /*73b0*/  IADD3 R40, P6, PT, R22, R49, RZ ;  /* 0x0000003116287210 */ /* 0x001fca0007fde0ff */
[----:B------:R-:W-:Y:S01]  /*73c0*/  IMAD.X R25, R23, 0x1, R41, P6 ;  /* 0x0000000117197824 */ /* 0x000fe200030e0629 */
[----:B------:R-:W-:-:S04]  /*73d0*/  ISETP.NE.U32.AND P6, PT, R22, RZ, PT ;  /* 0x000000ff1600720c */ /* 0x000fc80003fc5070 */
[----:B------:R-:W-:-:S13]  /*73e0*/  ISETP.NE.AND.EX P6, PT, R23, RZ, PT, P6 ;  /* 0x000000ff1700720c */ /* 0x000fda0003fc5360 */
[----:B------:R-:W-:Y:S01]  /*73f0*/  @!P6 FADD R24, R47, R24 ;  /* 0x000000182f18e221 */ /* 0x000fe20000000000 */
[----:B------:R-:W-:-:S05]  /*7400*/  IADD3 R41, P6, PT, R45, R42, RZ ;  /* 0x0000002a2d297210 */ /* 0x000fca0007fde0ff */
[----:B------:R-:W-:Y:S01]  /*7410*/  IMAD.X R42, R46, 0x1, R39, P6 ;  /* 0x000000012e2a7824 */ /* 0x000fe200030e0627 */
        /* <DEDUP_REMOVED lines=10> */
[----:B------:R-:W-:Y:S02]  /*74c0*/  IADD3 R36, P6, PT, R45, R36, RZ ;  /* 0x000000242d247210 */ /* 0x000fe40007fde0ff */
[----:B------:R-:W-:-:S03]  /*74d0*/  ISETP.NE.AND P3, PT, R48, RZ, PT ;  /* 0x000000ff3000720c */ /* 0x000fc60003f65270 */
[----:B------:R-:W-:Y:S01]  /*74e0*/  IMAD.X R37, R46, 0x1, R37, P6 ;  /* 0x000000012e257824 */ /* 0x000fe200030e0625 */
[----:B------:R-:W-:-:S04]  /*74f0*/  ISETP.GE.U32.AND P6, PT, R40, 0x101, PT ;  /* 0x000001012800780c */ /* 0x000fc80003fc6070 */
[----:B------:R-:W-:Y:S01]  /*7500*/  ISETP.GE.AND.EX P6, PT, R25, RZ, PT, P6 ;  /* 0x000000ff1900720c */ /* 0x000fe20003fc6360 */
[----:B------:R-:W-:Y:S04]  /*7510*/  BSSY.RECONVERGENT B0, `(.L_x_1327) ;  /* 0x00000f6000007945 */ /* 0x000fe80003800200 */
[----:B------:R-:W-:-:S04]  /*7520*/  @!P3 FADD R17, R17, R15 ;  /* 0x0000000f1111b221 */ /* 0x000fc80000000000 */
[----:B------:R-:W-:-:S04]  /*7530*/  @!P4 FADD R19, R19, R17 ;  /* 0x000000111313c221 */ /* 0x000fc80000000000 */
[----:B------:R-:W-:Y:S05]  /*7540*/  @!P6 BRA `(.L_x_1328) ;  /* 0x0000000400dce947 */ /* 0x000fea0003800000 */
[----:B------:R-:W-:Y:S01]  /*7550*/  IMAD.MOV.U32 R23, RZ, RZ, 0x1 ;  /* 0x00000001ff177424 */ /* 0x000fe200078e00ff */
[----:B------:R-:W-:Y:S01]  /*7560*/  BAR.SYNC.DEFER_BLOCKING 0x0 ;  /* 0x0000000000007b1d */ /* 0x000fe20000010000 */
[----:B------:R-:W-:Y:S02]  /*7570*/  P2R R28, PR, RZ, 0x10 ;  /* 0x00000010ff1c7803 */ /* 0x000fe40000000000 */
[----:B------:R-:W-:Y:S01]  /*7580*/  IMAD R22, R0, 0x9, R23 ;  /* 0x0000000900167824 */ /* 0x000fe200078e0217 */
[----:B------:R-:W-:Y:S01]  /*7590*/  ISETP.NE.AND P4, PT, R4, R6, PT ;  /* 0x000000060400720c */ /* 0x000fe20003f85270 */
[----:B------:R-:W-:Y:S01]  /*75a0*/  IMAD.MOV.U32 R23, RZ, RZ, 0x9 ;  /* 0x00000009ff177424 */ /* 0x000fe200078e00ff */
[----:B------:R-:W-:Y:S01]  /*75b0*/  @P5 LEA R45, R45, UR4, 0x3 ;  /* 0x000000042d2d5c11 */ /* 0x000fe2000f8e18ff */
[----:B------:R-:W0:Y:S01]  /*75c0*/  LDCU.128 UR16, c[0x0][0x390] ;  /* 0x00007200ff1077ac */ /* 0x000e220008000c00 */
[----:B------:R-:W-:Y:S01]  /*75d0*/  ISETP.NE.U32.AND P6, PT, R3, R22, PT ;  /* 0x000000160300720c */ /* 0x000fe20003fc5070 */
[----:B------:R-:W-:Y:S01]  /*75e0*/  IMAD R22, R0, R23, 0x5 ;  /* 0x0000000500167424 */ /* 0x000fe200078e0217 */
[----:B------:R-:W-:Y:S01]  /*75f0*/  @P0 LEA R41, R41, UR4, 0x3 ;  /* 0x0000000429290c11 */ /* 0x000fe2000f8e18ff */
[----:B------:R-:W-:Y:S01]  /*7600*/  BSSY.RECONVERGENT B1, `(.L_x_1329) ;  /* 0x000006a000017945 */ /* 0x000fe20003800200 */
[----:B------:R-:W-:-:S02]  /*7610*/  ISETP.NE.AND.EX P6, PT, R26, RZ, !P4, P6 ;  /* 0x000000ff1a00720c */ /* 0x000fc400067c5360 */
[----:B------:R-:W-:Y:S02]  /*7620*/  ISETP.NE.AND P4, PT, R28, RZ, PT ;  /* 0x000000ff1c00720c */ /* 0x000fe40003f85270 */
[----:B------:R-:W-:Y:S02]  /*7630*/  @P1 LEA R38, R38, UR4, 0x3 ;  /* 0x0000000426261c11 */ /* 0x000fe4000f8e18ff */
[----:B------:R-:W-:Y:S02]  /*7640*/  @P2 LEA R2, R2, UR4, 0x3 ;  /* 0x0000000402022c11 */ /* 0x000fe4000f8e18ff */
[----:B------:R-:W-:Y:S01]  /*7650*/  @P3 LEA R32, R32, UR4, 0x3 ;  /* 0x0000000420203c11 */ /* 0x000fe2000f8e18ff */
[----:B------:R1:W-:Y:S04]  /*7660*/  @P5 STS.64 [R45], R20 ;  /* 0x000000142d005388 */ /* 0x0003e80000000a00 */
[----:B------:R-:W-:-:S02]  /*7670*/  @!P6 LEA R43, R43, UR4, 0x3 ;  /* 0x000000042b2bec11 */ /* 0x000fc4000f8e18ff */
[----:B------:R-:W-:Y:S01]  /*7680*/  ISETP.NE.U32.AND P5, PT, R3, R22, PT ;  /* 0x000000160300720c */ /* 0x000fe20003fa5070 */
[----:B------:R-:W-:Y:S01]  /*7690*/  IMAD R22, R0, R23, 0x8 ;  /* 0x0000000800167424 */ /* 0x000fe200078e0217 */
[----:B------:R-:W-:Y:S01]  /*76a0*/  @P4 LEA R34, R34, UR4, 0x3 ;  /* 0x0000000422224c11 */ /* 0x000fe2000f8e18ff */
[----:B------:R1:W-:Y:S01]  /*76b0*/  @!P6 STS.64 [R43], R4 ;  /* 0x000000042b00e388 */ /* 0x0003e20000000a00 */
[----:B------:R-:W-:-:S03]  /*76c0*/  ISETP.NE.AND P6, PT, R12, R14, PT ;  /* 0x0000000e0c00720c */ /* 0x000fc60003fc5270 */
[----:B------:R1:W-:Y:S01]  /*76d0*/  @P0 STS.64 [R41], R6 ;  /* 0x0000000629000388 */ /* 0x0003e20000000a00 */
[----:B------:R-:W-:Y:S02]  /*76e0*/  ISETP.NE.AND.EX P5, PT, R26, RZ, !P6, P5 ;  /* 0x000000ff1a00720c */ /* 0x000fe400077a5350 */
[----:B------:R-:W-:Y:S01]  /*76f0*/  ISETP.NE.U32.AND P0, PT, R3, R22, PT ;  /* 0x000000160300720c */ /* 0x000fe20003f05070 */
[----:B------:R1:W-:Y:S01]  /*7700*/  @P1 STS.64 [R38], R8 ;  /* 0x0000000826001388 */ /* 0x0003e20000000a00 */
[----:B------:R-:W-:-:S03]  /*7710*/  ISETP.NE.AND P6, PT, R18, R27, PT ;  /* 0x0000001b1200720c */ /* 0x000fc60003fc5270 */
[----:B------:R1:W-:Y:S01]  /*7720*/  @P2 STS.64 [R2], R10 ;  /* 0x0000000a02002388 */ /* 0x0003e20000000a00 */
[----:B------:R-:W-:-:S05]  /*7730*/  ISETP.NE.AND.EX P0, PT, R26, RZ, !P6, P0 ;  /* 0x000000ff1a00720c */ /* 0x000fca0007705300 */
[----:B------:R-:W-:-:S05]  /*7740*/  @!P5 LEA R30, R30, UR4, 0x3 ;  /* 0x000000041e1edc11 */ /* 0x000fca000f8e18ff */
[----:B------:R1:W-:Y:S03]  /*7750*/  @!P5 STS.64 [R30], R12 ;  /* 0x0000000c1e00d388 */ /* 0x0003e60000000a00 */
[----:B------:R-:W-:Y:S01]  /*7760*/  @!P0 LEA R36, R36, UR4, 0x3 ;  /* 0x0000000424248c11 */ /* 0x000fe2000f8e18ff */
[----:B------:R1:W-:Y:S04]  /*7770*/  @P3 STS.64 [R32], R14 ;  /* 0x0000000e20003388 */ /* 0x0003e80000000a00 */
[----:B------:R1:W-:Y:S04]  /*7780*/  @P4 STS.64 [R34], R16 ;  /* 0x0000001022004388 */ /* 0x0003e80000000a00 */
[----:B------:R1:W-:Y:S01]  /*7790*/  @!P0 STS.64 [R36], R18 ;  /* 0x0000001224008388 */ /* 0x0003e20000000a00 */
[----:B------:R-:W-:Y:S01]  /*77a0*/  BAR.SYNC.DEFER_BLOCKING 0x0 ;  /* 0x0000000000007b1d */ /* 0x000fe20000010000 */
[----:B------:R-:W-:-:S04]  /*77b0*/  ISETP.GT.U32.AND P0, PT, R40, R0, PT ;  /* 0x000000002800720c */ /* 0x000fc80003f04070 */
[----:B------:R-:W-:-:S13]  /*77c0*/  ISETP.GT.U32.AND.EX P0, PT, R25, RZ, PT, P0 ;  /* 0x000000ff1900720c */ /* 0x000fda0003f04100 */
[----:B01----:R-:W-:Y:S05]  /*77d0*/  @!P0 BRA `(.L_x_1330) ;  /* 0x0000000400308947 */ /* 0x003fea0003800000 */
[----:B------:R-:W-:Y:S01]  /*77e0*/  IMAD.MOV.U32 R21, RZ, RZ, R0 ;  /* 0x000000ffff157224 */ /* 0x000fe200078e0000 */
[----:B------:R-:W-:Y:S01]  /*77f0*/  BSSY.RECONVERGENT B2, `(.L_x_1331) ;  /* 0x000002b000027945 */ /* 0x000fe20003800200 */
[----:B------:R-:W-:-:S03]  /*7800*/  IMAD.MOV.U32 R20, RZ, RZ, RZ ;  /* 0x000000ffff147224 */ /* 0x000fc600078e00ff */
        /* <DEDUP_REMOVED lines=9> */
[----:B------:R-:W-:Y:S05]  /*78a0*/  @!P1 BRA `(.L_x_1332) ;  /* 0x00000000007c9947 */ /* 0x000fea0003800000 */
        /* <DEDUP_REMOVED lines=14> */
.L_x_1333:
        /* <DEDUP_REMOVED lines=17> */
.L_x_1332:
[----:B------:R-:W-:Y:S05]  /*7aa0*/  BSYNC.RECONVERGENT B2 ;  /* 0x0000000000027941 */ /* 0x000fea0003800200 */
.L_x_1331:
[----:B------:R-:W-:Y:S05]  /*7ab0*/  @!P0 BRA `(.L_x_1330) ;  /* 0x0000000000788947 */ /* 0x000fea0003800000 */
.L_x_1334:
        /* <DEDUP_REMOVED lines=30> */
.L_x_1330:
[----:B------:R-:W-:Y:S05]  /*7ca0*/  BSYNC.RECONVERGENT B1 ;  /* 0x0000000000017941 */ /* 0x000fea0003800200 */
.L_x_1329:
[----:B------:R-:W-:Y:S05]  /*7cb0*/  BRA `(.L_x_1335) ;  /* 0x0000000400ec7947 */ /* 0x000fea0003800000 */
.L_x_1328:
[----:B------:R-:W-:Y:S01]  /*7cc0*/  IMAD.MOV.U32 R49, RZ, RZ, 0x9 ;  /* 0x00000009ff317424 */ /* 0x000fe200078e00ff */
[----:B------:R-:W-:Y:S03]  /*7cd0*/  BSSY.RECONVERGENT B1, `(.L_x_1336) ;  /* 0x000000e000017945 */ /* 0x000fe60003800200 */
[CC--:B------:R-:W-:Y:S02]  /*7ce0*/  IMAD R22, R0.reuse, R49.reuse, 0x1 ;  /* 0x0000000100167424 */ /* 0x0c0fe400078e0231 */
[----:B------:R-:W-:-:S03]  /*7cf0*/  IMAD R48, R0, R49, 0x5 ;  /* 0x0000000500307424 */ /* 0x000fc600078e0231 */
[----:B------:R-:W-:Y:S01]  /*7d00*/  ISETP.NE.U32.AND P6, PT, R3, R22, PT ;  /* 0x000000160300720c */ /* 0x000fe20003fc5070 */
[----:B------:R-:W-:-:S12]  /*7d10*/  @!P5 BRA `(.L_x_1337) ;  /* 0x000000000024d947 */ /* 0x000fd80003800000 */
[----:B------:R-:W0:Y:S01]  /*7d20*/  LDCU.128 UR12, c[0x0][0x390] ;  /* 0x00007200ff0c77ac */ /* 0x000e220008000c00 */
[C---:B------:R-:W-:Y:S01]  /*7d30*/  IMAD.SHL.U32 R28, R45.reuse, 0x4, RZ ;  /* 0x000000042d1c7824 */ /* 0x040fe200078e00ff */
[----:B------:R-:W-:-:S04]  /*7d40*/  SHF.L.U64.HI R45, R45, 0x2, R46 ;  /* 0x000000022d2d7819 */ /* 0x000fc8000001022e */
[----:B0-----:R-:W-:-:S04]  /*7d50*/  IADD3 R22, P5, PT, R28, UR12, RZ ;  /* 0x0000000c1c167c10 */ /* 0x001fc8000ffbe0ff */
[----:B------:R-:W-:Y:S02]  /*7d60*/  IADD3.X R23, PT, PT, R45, UR13, RZ, P5, !PT ;  /* 0x0000000d2d177c10 */ /* 0x000fe4000affe4ff */
[----:B------:R-:W-:-:S03]  /*7d70*/  IADD3 R28, P5, PT, R28, UR14, RZ ;  /* 0x0000000e1c1c7c10 */ /* 0x000fc6000ffbe0ff */
[----:B------:R0:W-:Y:S01]  /*7d80*/  STG.E desc[UR8][R22.64], R20 ;  /* 0x0000001416007986 */ /* 0x0001e2000c101908 */
[----:B------:R-:W-:-:S05]  /*7d90*/  IADD3.X R29, PT, PT, R45, UR15, RZ, P5, !PT ;  /* 0x0000000f2d1d7c10 */ /* 0x000fca000affe4ff */
[----:B------:R0:W-:Y:S04]  /*7da0*/  STG.E desc[UR8][R28.64], R21 ;  /* 0x000000151c007986 */ /* 0x0001e8000c101908 */
.L_x_1337:
[----:B------:R-:W-:Y:S05]  /*7db0*/  BSYNC.RECONVERGENT B1 ;  /* 0x0000000000017941 */ /* 0x000fea0003800200 */
.L_x_1336:
[----:B------:R-:W-:Y:S01]  /*7dc0*/  ISETP.NE.AND P5, PT, R4, R6, PT ;  /* 0x000000060400720c */ /* 0x000fe20003fa5270 */
[----:B------:R-:W-:Y:S01]  /*7dd0*/  BSSY.RECONVERGENT B1, `(.L_x_1338) ;  /* 0x0000011000017945 */ /* 0x000fe20003800200 */
[----:B------:R-:W-:Y:S01]  /*7de0*/  ISETP.NE.AND.EX P6, PT, R26, RZ, PT, P6 ;  /* 0x000000ff1a00720c */ /* 0x000fe20003fc5360 */
[----:B0-----:R-:W-:Y:S01]  /*7df0*/  IMAD R28, R0, R49, 0x8 ;  /* 0x00000008001c7424 */ /* 0x001fe200078e0231 */
[----:B------:R-:W-:Y:S02]  /*7e00*/  P2R R20, PR, RZ, 0x1 ;  /* 0x00000001ff147803 */ /* 0x000fe40000000000 */
[----:B------:R-:W-:-:S04]  /*7e10*/  ISETP.NE.U32.AND P0, PT, R3, R48, PT ;  /* 0x000000300300720c */ /* 0x000fc80003f05070 */
[----:B------:R-:W-:Y:S02]  /*7e20*/  P2R R21, PR, RZ, 0x1 ;  /* 0x00000001ff157803 */ /* 0x000fe40000000000 */
[----:B------:R-:W-:-:S03]  /*7e30*/  ISETP.NE.AND P0, PT, R20, RZ, PT ;  /* 0x000000ff1400720c */ /* 0x000fc60003f05270 */
[----:B------:R-:W-:Y:S10]  /*7e40*/  @!P5 BRA P6, `(.L_x_1339) ;  /* 0x000000000024d947 */ /* 0x000ff40003000000 */
        /* <DEDUP_REMOVED lines=9> */
.L_x_1339:
[----:B------:R-:W-:Y:S05]  /*7ee0*/  BSYNC.RECONVERGENT B1 ;  /* 0x0000000000017941 */ /* 0x000fea0003800200 */
.L_x_1338:
[----:B------:R-:W-:Y:S01]  /*7ef0*/  BSSY.RECONVERGENT B1, `(.L_x_1340) ;  /* 0x000000c000017945 */ /* 0x000fe20003800200 */
[----:B------:R-:W-:-:S03]  /*7f00*/  ISETP.NE.U32.AND P5, PT, R3, R28, PT ;  /* 0x0000001c0300720c */ /* 0x000fc60003fa5070 */
[----:B------:R-:W-:Y:S10]  /*7f10*/  @!P0 BRA `(.L_x_1341) ;  /* 0x0000000000248947 */ /* 0x000ff40003800000 */
[----:B------:R-:W1:Y:S01]  /*7f20*/  LDCU.128 UR12, c[0x0][0x390] ;  /* 0x00007200ff0c77ac */ /* 0x000e620008000c00 */
[C---:B0-----:R-:W-:Y:S01]  /*7f30*/  IMAD.SHL.U32 R20, R41.reuse, 0x4, RZ ;  /* 0x0000000429147824 */ /* 0x041fe200078e00ff */
[----:B------:R-:W-:-:S04]  /*7f40*/  SHF.L.U64.HI R42, R41, 0x2, R42 ;  /* 0x00000002292a7819 */ /* 0x000fc8000001022a */
[----:B-1----:R-:W-:-:S04]  /*7f50*/  IADD3 R4, P0, PT, R20, UR12, RZ ;  /* 0x0000000c14047c10 */ /* 0x002fc8000ff1e0ff */
[----:B------:R-:W-:Y:S02]  /*7f60*/  IADD3.X R5, PT, PT, R42, UR13, RZ, P0, !PT ;  /* 0x0000000d2a057c10 */ /* 0x000fe400087fe4ff */
[----:B------:R-:W-:-:S03]  /*7f70*/  IADD3 R20, P0, PT, R20, UR14, RZ ;  /* 0x0000000e14147c10 */ /* 0x000fc6000ff1e0ff */
[----:B------:R1:W-:Y:S01]  /*7f80*/  STG.E desc[UR8][R4.64], R6 ;  /* 0x0000000604007986 */ /* 0x0003e2000c101908 */
[----:B------:R-:W-:-:S05]  /*7f90*/  IADD3.X R21, PT, PT, R42, UR15, RZ, P0, !PT ;  /* 0x0000000f2a157c10 */ /* 0x000fca00087fe4ff */
[----:B------:R1:W-:Y:S04]  /*7fa0*/  STG.E desc[UR8][R20.64], R7 ;  /* 0x0000000714007986 */ /* 0x0003e8000c101908 */
.L_x_1341:
[----:B------:R-:W-:Y:S05]  /*7fb0*/  BSYNC.RECONVERGENT B1 ;  /* 0x0000000000017941 */ /* 0x000fea0003800200 */
.L_x_1340:
[----:B------:R-:W-:Y:S04]  /*7fc0*/  BSSY.RECONVERGENT B1, `(.L_x_1342) ;  /* 0x000000b000017945 */ /* 0x000fe80003800200 */
[----:B------:R-:W-:Y:S05]  /*7fd0*/  @!P1 BRA `(.L_x_1343) ;  /* 0x0000000000249947 */ /* 0x000fea0003800000 */
[----:B------:R-:W0:Y:S01]  /*7fe0*/  LDCU.128 UR12, c[0x0][0x390] ;  /* 0x00007200ff0c77ac */ /* 0x000e220008000c00 */
[C---:B-1----:R-:W-:Y:S01]  /*7ff0*/  IMAD.SHL.U32 R6, R38.reuse, 0x4, RZ ;  /* 0x0000000426067824 */ /* 0x042fe200078e00ff */
[----:B------:R-:W-:-:S04]  /*8000*/  SHF.L.U64.HI R39, R38, 0x2, R39 ;  /* 0x0000000226277819 */ /* 0x000fc80000010227 */
[C---:B0-----:R-:W-:Y:S02]  /*8010*/  IADD3 R4, P0, PT, R6.reuse, UR12, RZ ;  /* 0x0000000c06047c10 */ /* 0x041fe4000ff1e0ff */
[----:B------:R-:W-:Y:S02]  /*8020*/  IADD3 R6, P1, PT, R6, UR14, RZ ;  /* 0x0000000e06067c10 */ /* 0x000fe4000ff3e0ff */
[C---:B------:R-:W-:Y:S02]  /*8030*/  IADD3.X R5, PT, PT, R39.reuse, UR13, RZ, P0, !PT ;  /* 0x0000000d27057c10 */ /* 0x040fe400087fe4ff */
[----:B------:R-:W-:-:S03]  /*8040*/  IADD3.X R7, PT, PT, R39, UR15, RZ, P1, !PT ;  /* 0x0000000f27077c10 */ /* 0x000fc60008ffe4ff */
[----:B------:R2:W-:Y:S04]  /*8050*/  STG.E desc[UR8][R4.64], R8 ;  /* 0x0000000804007986 */ /* 0x0005e8000c101908 */
[----:B------:R2:W-:Y:S02]  /*8060*/  STG.E desc[UR8][R6.64], R9 ;  /* 0x0000000906007986 */ /* 0x0005e4000c101908 */
.L_x_1343:
[----:B------:R-:W-:Y:S05]  /*8070*/  BSYNC.RECONVERGENT B1 ;  /* 0x0000000000017941 */ /* 0x000fea0003800200 */
.L_x_1342:
[----:B------:R-:W-:Y:S01]  /*8080*/  ISETP.NE.U32.AND P6, PT, R3, R48, PT ;  /* 0x000000300300720c */ /* 0x000fe20003fc5070 */
[----:B------:R-:W-:Y:S01]  /*8090*/  BSSY.RECONVERGENT B1, `(.L_x_1344) ;  /* 0x000000f000017945 */ /* 0x000fe20003800200 */
[----:B------:R-:W-:Y:S02]  /*80a0*/  ISETP.NE.AND P1, PT, R12, R14, PT ;  /* 0x0000000e0c00720c */ /* 0x000fe40003f25270 */
[----:B------:R-:W-:Y:S02]  /*80b0*/  ISETP.NE.AND P0, PT, R18, R27, PT ;  /* 0x0000001b1200720c */ /* 0x000fe40003f05270 */
[C---:B------:R-:W-:Y:S02]  /*80c0*/  ISETP.NE.AND.EX P6, PT, R26.reuse, RZ, PT, P6 ;  /* 0x000000ff1a00720c */ /* 0x040fe40003fc5360 */
[----:B------:R-:W-:Y:S01]  /*80d0*/  ISETP.NE.AND.EX P5, PT, R26, RZ, PT, P5 ;  /* 0x000000ff1a00720c */ /* 0x000fe20003fa5350 */
[----:B------:R-:W-:-:S12]  /*80e0*/  @!P2 BRA `(.L_x_1345) ;  /* 0x000000000024a947 */ /* 0x000fd80003800000 */
[----:B------:R-:W0:Y:S01]  /*80f0*/  LDCU.128 UR12, c[0x0][0x390] ;  /* 0x00007200ff0c77ac */ /* 0x000e220008000c00 */
[C---:B-12---:R-:W-:Y:S01]  /*8100*/  IMAD.SHL.U32 R6, R2.reuse, 0x4, RZ ;  /* 0x0000000402067824 */ /* 0x046fe200078e00ff */
[----:B------:R-:W-:-:S04]  /*8110*/  SHF.L.U64.HI R47, R2, 0x2, R47 ;  /* 0x00000002022f7819 */ /* 0x000fc8000001022f */
[----:B0-----:R-:W-:-:S04]  /*8120*/  IADD3 R4, P2, PT, R6, UR12, RZ ;  /* 0x0000000c06047c10 */ /* 0x001fc8000ff5e0ff */
[----:B------:R-:W-:Y:S02]  /*8130*/  IADD3.X R5, PT, PT, R47, UR13, RZ, P2, !PT ;  /* 0x0000000d2f057c10 */ /* 0x000fe400097fe4ff */
[----:B------:R-:W-:-:S03]  /*8140*/  IADD3 R6, P2, PT, R6, UR14, RZ ;  /* 0x0000000e06067c10 */ /* 0x000fc6000ff5e0ff */
[----:B------:R3:W-:Y:S01]  /*8150*/  STG.E desc[UR8][R4.64], R10 ;  /* 0x0000000a04007986 */ /* 0x0007e2000c101908 */
[----:B------:R-:W-:-:S05]  /*8160*/  IADD3.X R7, PT, PT, R47, UR15, RZ, P2, !PT ;  /* 0x0000000f2f077c10 */ /* 0x000fca00097fe4ff */
[----:B------:R3:W-:Y:S04]  /*8170*/  STG.E desc[UR8][R6.64], R11 ;  /* 0x0000000b06007986 */ /* 0x0007e8000c101908 */
.L_x_1345:
[----:B------:R-:W-:Y:S05]  /*8180*/  BSYNC.RECONVERGENT B1 ;  /* 0x0000000000017941 */ /* 0x000fea0003800200 */
.L_x_1344:
[----:B------:R-:W-:Y:S04]  /*8190*/  BSSY.RECONVERGENT B1, `(.L_x_1346) ;  /* 0x000000b000017945 */ /* 0x000fe80003800200 */
[----:B------:R-:W-:Y:S05]  /*81a0*/  @!P1 BRA P6, `(.L_x_1347) ;  /* 0x0000000000249947 */ /* 0x000fea0003000000 */
[----:B------:R-:W0:Y:S01]  /*81b0*/  LDCU.128 UR12, c[0x0][0x390] ;  /* 0x00007200ff0c77ac */ /* 0x000e220008000c00 */
[C---:B-123--:R-:W-:Y:S01]  /*81c0*/  IMAD.SHL.U32 R6, R30.reuse, 0x4, RZ ;  /* 0x000000041e067824 */ /* 0x04efe200078e00ff */
[----:B------:R-:W-:-:S04]  /*81d0*/  SHF.L.U64.HI R31, R30, 0x2, R31 ;  /* 0x000000021e1f7819 */ /* 0x000fc8000001021f */
[C---:B0-----:R-:W-:Y:S02]  /*81e0*/  IADD3 R4, P1, PT, R6.reuse, UR12, RZ ;  /* 0x0000000c06047c10 */ /* 0x041fe4000ff3e0ff */
[----:B------:R-:W-:Y:S02]  /*81f0*/  IADD3 R6, P2, PT, R6, UR14, RZ ;  /* 0x0000000e06067c10 */ /* 0x000fe4000ff5e0ff */
[C---:B------:R-:W-:Y:S02]  /*8200*/  IADD3.X R5, PT, PT, R31.reuse, UR13, RZ, P1, !PT ;  /* 0x0000000d1f057c10 */ /* 0x040fe40008ffe4ff */
[----:B------:R-:W-:-:S03]  /*8210*/  IADD3.X R7, PT, PT, R31, UR15, RZ, P2, !PT ;  /* 0x0000000f1f077c10 */ /* 0x000fc600097fe4ff */
[----:B------:R4:W-:Y:S04]  /*8220*/  STG.E desc[UR8][R4.64], R12 ;  /* 0x0000000c04007986 */ /* 0x0009e8000c101908 */
[----:B------:R4:W-:Y:S02]  /*8230*/  STG.E desc[UR8][R6.64], R13 ;  /* 0x0000000d06007986 */ /* 0x0009e4000c101908 */
.L_x_1347:
[----:B------:R-:W-:Y:S05]  /*8240*/  BSYNC.RECONVERGENT B1 ;  /* 0x0000000000017941 */ /* 0x000fea0003800200 */
.L_x_1346:
[----:B------:R-:W-:Y:S04]  /*8250*/  BSSY.RECONVERGENT B1, `(.L_x_1348) ;  /* 0x000000b000017945 */ /* 0x000fe80003800200 */
[----:B------:R-:W-:Y:S05]  /*8260*/  @!P3 BRA `(.L_x_1349) ;  /* 0x000000000024b947 */ /* 0x000fea0003800000 */
[----:B------:R-:W0:Y:S01]  /*8270*/  LDCU.128 UR12, c[0x0][0x390] ;  /* 0x00007200ff0c77ac */ /* 0x000e220008000c00 */
[C---:B-1234-:R-:W-:Y:S01]  /*8280*/  IMAD.SHL.U32 R6, R32.reuse, 0x4, RZ ;  /* 0x0000000420067824 */ /* 0x05efe200078e00ff */
[----:B------:R-:W-:-:S04]  /*8290*/  SHF.L.U64.HI R33, R32, 0x2, R33 ;  /* 0x0000000220217819 */ /* 0x000fc80000010221 */
[C---:B0-----:R-:W-:Y:S02]  /*82a0*/  IADD3 R4, P1, PT, R6.reuse, UR12, RZ ;  /* 0x0000000c06047c10 */ /* 0x041fe4000ff3e0ff */
[----:B------:R-:W-:Y:S02]  /*82b0*/  IADD3 R6, P2, PT, R6, UR14, RZ ;  /* 0x0000000e06067c10 */ /* 0x000fe4000ff5e0ff */
[C---:B------:R-:W-:Y:S02]  /*82c0*/  IADD3.X R5, PT, PT, R33.reuse, UR13, RZ, P1, !PT ;  /* 0x0000000d21057c10 */ /* 0x040fe40008ffe4ff */
[----:B------:R-:W-:-:S03]  /*82d0*/  IADD3.X R7, PT, PT, R33, UR15, RZ, P2, !PT ;  /* 0x0000000f21077c10 */ /* 0x000fc600097fe4ff */
[----:B------:R0:W-:Y:S04]  /*82e0*/  STG.E desc[UR8][R4.64], R14 ;  /* 0x0000000e04007986 */ /* 0x0001e8000c101908 */
[----:B------:R0:W-:Y:S02]  /*82f0*/  STG.E desc[UR8][R6.64], R15 ;  /* 0x0000000f06007986 */ /* 0x0001e4000c101908 */
.L_x_1349:
[----:B------:R-:W-:Y:S05]  /*8300*/  BSYNC.RECONVERGENT B1 ;  /* 0x0000000000017941 */ /* 0x000fea0003800200 */
.L_x_1348:
[----:B------:R-:W-:Y:S04]  /*8310*/  BSSY.RECONVERGENT B1, `(.L_x_1350) ;  /* 0x000000b000017945 */ /* 0x000fe80003800200 */
[----:B------:R-:W-:Y:S05]  /*8320*/  @!P4 BRA `(.L_x_1351) ;  /* 0x000000000024c947 */ /* 0x000fea0003800000 */
[----:B------:R-:W5:Y:S01]  /*8330*/  LDCU.128 UR12, c[0x0][0x390] ;  /* 0x00007200ff0c77ac */ /* 0x000f620008000c00 */
[C---:B01234-:R-:W-:Y:S01]  /*8340*/  IMAD.SHL.U32 R6, R34.reuse, 0x4, RZ ;  /* 0x0000000422067824 */ /* 0x05ffe200078e00ff */
[----:B------:R-:W-:-:S04]  /*8350*/  SHF.L.U64.HI R35, R34, 0x2, R35 ;  /* 0x0000000222237819 */ /* 0x000fc80000010223 */
[C---:B-----5:R-:W-:Y:S02]  /*8360*/  IADD3 R4, P1, PT, R6.reuse, UR12, RZ ;  /* 0x0000000c06047c10 */ /* 0x060fe4000ff3e0ff */
[----:B------:R-:W-:Y:S02]  /*8370*/  IADD3 R6, P2, PT, R6, UR14, RZ ;  /* 0x0000000e06067c10 */ /* 0x000fe4000ff5e0ff */
[C---:B------:R-:W-:Y:S02]  /*8380*/  IADD3.X R5, PT, PT, R35.reuse, UR13, RZ, P1, !PT ;  /* 0x0000000d23057c10 */ /* 0x040fe40008ffe4ff */
[----:B------:R-:W-:-:S03]  /*8390*/  IADD3.X R7, PT, PT, R35, UR15, RZ, P2, !PT ;  /* 0x0000000f23077c10 */ /* 0x000fc600097fe4ff */
[----:B------:R0:W-:Y:S04]  /*83a0*/  STG.E desc[UR8][R4.64], R16 ;  /* 0x0000001004007986 */ /* 0x0001e8000c101908 */
[----:B------:R0:W-:Y:S02]  /*83b0*/  STG.E desc[UR8][R6.64], R17 ;  /* 0x0000001106007986 */ /* 0x0001e4000c101908 */
.L_x_1351:
[----:B------:R-:W-:Y:S05]  /*83c0*/  BSYNC.RECONVERGENT B1 ;  /* 0x0000000000017941 */ /* 0x000fea0003800200 */
.L_x_1350:
[----:B------:R-:W-:Y:S05]  /*83d0*/  @!P0 BRA P5, `(.L_x_1335) ;  /* 0x0000000000248947 */ /* 0x000fea0002800000 */
        /* <DEDUP_REMOVED lines=9> */
.L_x_1335:
[----:B------:R-:W-:Y:S05]  /*8470*/  BSYNC.RECONVERGENT B0 ;  /* 0x0000000000007941 */ /* 0x000fea0003800200 */
.L_x_1327:
[----:B------:R-:W-:-:S13]  /*8480*/  ISETP.NE.AND P0, PT, R0, 0xff, PT ;  /* 0x000000ff0000780c */ /* 0x000fda0003f05270 */
[----:B------:R-:W-:Y:S05]  /*8490*/  @P0 EXIT ;  /* 0x000000000000094d */ /* 0x000fea0003800000 */
[----:B01234-:R-:W0:Y:S01]  /*84a0*/  LDC.64 R4, c[0x0][0x3a0] ;  /* 0x0000e800ff047b82 */ /* 0x01fe220000000a00 */
[----:B------:R-:W-:-:S04]  /*84b0*/  ISETP.NE.U32.AND P0, PT, R3, 0x900, PT ;  /* 0x000009000300780c */ /* 0x000fc80003f05070 */
[----:B------:R-:W-:-:S13]  /*84c0*/  ISETP.NE.AND.EX P0, PT, R26, RZ, PT, P0 ;  /* 0x000000ff1a00720c */ /* 0x000fda0003f05300 */
[----:B------:R-:W-:Y:S05]  /*84d0*/  @P0 BRA `(.L_x_1352) ;  /* 0x00000000002c0947 */ /* 0x000fea0003800000 */
[----:B------:R-:W1:Y:S01]  /*84e0*/  LDCU.128 UR4, c[0x0][0x390] ;  /* 0x00007200ff0477ac */ /* 0x000e620008000c00 */
[C---:B------:R-:W-:Y:S01]  /*84f0*/  IMAD.SHL.U32 R6, R40.reuse, 0x4, RZ ;  /* 0x0000000428067824 */ /* 0x040fe200078e00ff */
[----:B------:R-:W-:-:S04]  /*8500*/  SHF.L.U64.HI R0, R40, 0x2, R25 ;  /* 0x0000000228007819 */ /* 0x000fc80000010219 */
[C---:B-1----:R-:W-:Y:S02]  /*8510*/  IADD3 R2, P0, PT, R6.reuse, UR4, RZ ;  /* 0x0000000406027c10 */ /* 0x042fe4000ff1e0ff */
[----:B------:R-:W-:Y:S02]  /*8520*/  IADD3 R6, P1, PT, R6, UR6, RZ ;  /* 0x0000000606067c10 */ /* 0x000fe4000ff3e0ff */
[C---:B------:R-:W-:Y:S02]  /*8530*/  IADD3.X R3, PT, PT, R0.reuse, UR5, RZ, P0, !PT ;  /* 0x0000000500037c10 */ /* 0x040fe400087fe4ff */
[----:B------:R-:W-:Y:S02]  /*8540*/  IADD3.X R7, PT, PT, R0, UR7, RZ, P1, !PT ;  /* 0x0000000700077c10 */ /* 0x000fe40008ffe4ff */
[----:B------:R-:W-:Y:S01]  /*8550*/  IADD3 R40, P0, PT, R40, 0x1, RZ ;  /* 0x0000000128287810 */ /* 0x000fe20007f1e0ff */
[----:B------:R1:W-:Y:S04]  /*8560*/  STG.E desc[UR8][R2.64], R27 ;  /* 0x0000001b02007986 */ /* 0x0003e8000c101908 */
[----:B------:R1:W-:Y:S01]  /*8570*/  STG.E desc[UR8][R6.64], R24 ;  /* 0x0000001806007986 */ /* 0x0003e2000c101908 */
[----:B------:R-:W-:-:S07]  /*8580*/  IMAD.X R25, RZ, RZ, R25, P0 ;  /* 0x000000ffff197224 */ /* 0x000fce00000e0619 */
.L_x_1352:
[----:B------:R-:W-:-:S05]  /*8590*/  IMAD.MOV.U32 R41, RZ, RZ, R25 ;  /* 0x000000ffff297224 */ /* 0x000fca00078e0019 */
[----:B0-----:R-:W-:Y:S01]  /*85a0*/  STG.E.64 desc[UR8][R4.64], R40 ;  /* 0x0000002804007986 */ /* 0x001fe2000c101b08 */
[----:B------:R-:W-:Y:S05]  /*85b0*/  EXIT ;  /* 0x000000000000794d */ /* 0x000fea0003800000 */
.L_x_1326:
[----:B------:R-:W0:Y:S08]  /*85c0*/  LDC.64 R4, c[0x0][0x380] ;  /* 0x0000e000ff047b82 */ /* 0x000e300000000a00 */
[----:B------:R-:W1:Y:S01]  /*85d0*/  LDC.64 R8, c[0x0][0x388] ;  /* 0x0000e200ff087b82 */ /* 0x000e620000000a00 */
[----:B0-----:R-:W-:-:S05]  /*85e0*/  IMAD.WIDE.U32 R4, R0, 0x2400, R4 ;  /* 0x0000240000047825 */ /* 0x001fca00078e0004 */
[----:B------:R-:W2:Y:S01]  /*85f0*/  LDG.E.CONSTANT R10, desc[UR8][R4.64] ;  /* 0x00000008040a7981 */ /* 0x000ea2000c1e9900 */
[----:B-1----:R-:W-:-:S05]  /*8600*/  IMAD.WIDE.U32 R8, R0, 0x2400, R8 ;  /* 0x0000240000087825 */ /* 0x002fca00078e0008 */
[----:B------:R0:W3:Y:S01]  /*8610*/  LDG.E.CONSTANT R23, desc[UR8][R8.64] ;  /* 0x0000000808177981 */ /* 0x0000e2000c1e9900 */
[----:B------:R-:W1:Y:S02]  /*8620*/  S2R R42, SR_TID.X ;  /* 0x00000000002a7919 */ /* 0x000e640000002100 */
[C---:B-1----:R-:W-:Y:S02]  /*8630*/  LOP3.LUT R2, R42.reuse, 0x1f, RZ, 0xc0, !PT ;  /* 0x0000001f2a027812 */ /* 0x042fe400078ec0ff */
[----:B------:R-:W-:-:S05]  /*8640*/  LOP3.LUT R7, R42, 0x3e0, RZ, 0xc0, !PT ;  /* 0x000003e02a077812 */ /* 0x000fca00078ec0ff */
[----:B------:R-:W-:-:S04]  /*8650*/  IMAD R12, R7, 0x9, R2 ;  /* 0x00000009070c7824 */ /* 0x000fc800078e0202 */
[C---:B------:R-:W-:Y:S02]  /*8660*/  VIADD R2, R12.reuse, 0x20 ;  /* 0x000000200c027836 */ /* 0x040fe40000000000 */
[C---:B------:R-:W-:Y:S02]  /*8670*/  VIADD R6, R12.reuse, 0x40 ;  /* 0x000000400c067836 */ /* 0x040fe40000000000 */
[----:B------:R-:W-:Y:S01]  /*8680*/  IMAD.SHL.U32 R7, R12, 0x4, RZ ;  /* 0x000000040c077824 */ /* 0x000fe200078e00ff */
[-C--:B------:R-:W-:Y:S01]  /*8690*/  ISETP.GE.U32.AND P5, PT, R2, R3.reuse, PT ;  /* 0x000000030200720c */ /* 0x080fe20003fa6070 */
[----:B------:R-:W-:Y:S01]  /*86a0*/  VIADD R2, R12, 0x60 ;  /* 0x000000600c027836 */ /* 0x000fe20000000000 */
[----:B------:R-:W-:Y:S01]  /*86b0*/  ISETP.GE.U32.AND P0, PT, R6, R3, PT ;  /* 0x000000030600720c */ /* 0x000fe20003f06070 */
[----:B------:R-:W-:Y:S01]  /*86c0*/  VIADD R14, R12, 0x80 ;  /* 0x000000800c0e7836 */ /* 0x000fe20000000000 */
[----:B------:R-:W-:Y:S02]  /*86d0*/  IADD3 R6, P2, PT, R4, R7, RZ ;  /* 0x0000000704067210 */ /* 0x000fe40007f5e0ff */
[-C--:B------:R-:W-:Y:S01]  /*86e0*/  ISETP.GE.U32.AND P4, PT, R2, R3.reuse, PT ;  /* 0x000000030200720c */ /* 0x080fe20003f86070 */
[C---:B------:R-:W-:Y:S01]  /*86f0*/  VIADD R2, R12.reuse, 0xa0 ;  /* 0x000000a00c027836 */ /* 0x040fe20000000000 */
[----:B------:R-:W-:-:S02]  /*8700*/  ISETP.GE.U32.AND P6, PT, R12, R3, PT ;  /* 0x000000030c00720c */ /* 0x000fc40003fc6070 */
[----:B0-----:R-:W-:Y:S01]  /*8710*/  IADD3 R8, P1, PT, R7, R8, RZ ;  /* 0x0000000807087210 */ /* 0x001fe20007f3e0ff */
[----:B------:R-:W-:Y:S01]  /*8720*/  IMAD.X R7, RZ, RZ, R5, P2 ;  /* 0x000000ffff077224 */ /* 0x000fe200010e0605 */
[-C--:B------:R-:W-:Y:S01]  /*8730*/  ISETP.GE.U32.AND P3, PT, R14, R3.reuse, PT ;  /* 0x000000030e00720c */ /* 0x080fe20003f66070 */
[----:B------:R-:W-:Y:S01]  /*8740*/  VIADD R14, R12, 0xc0 ;  /* 0x000000c00c0e7836 */ /* 0x000fe20000000000 */
[----:B------:R-:W-:Y:S01]  /*8750*/  ISETP.GE.U32.AND P2, PT, R2, R3, PT ;  /* 0x000000030200720c */ /* 0x000fe20003f46070 */
[----:B------:R-:W-:-:S03]  /*8760*/  IMAD.X R9, RZ, RZ, R9, P1 ;  /* 0x000000ffff097224 */ /* 0x000fc600008e0609 */
[----:B------:R-:W-:Y:S01]  /*8770*/  ISETP.GE.U32.AND P1, PT, R14, R3, PT ;  /* 0x000000030e00720c */ /* 0x000fe20003f26070 */
[C---:B------:R-:W-:Y:S02]  /*8780*/  VIADD R14, R12.reuse, 0xe0 ;  /* 0x000000e00c0e7836 */ /* 0x040fe40000000000 */
[----:B------:R-:W-:Y:S02]  /*8790*/  VIADD R12, R12, 0x100 ;  /* 0x000001000c0c7836 */ /* 0x000fe40000000000 */
[----:B------:R-:W-:Y:S02]  /*87a0*/  IMAD.MOV.U32 R24, RZ, RZ, RZ ;  /* 0x000000ffff187224 */ /* 0x000fe400078e00ff */
[----:B--2---:R-:W-:Y:S02]  /*87b0*/  IMAD.MOV.U32 R2, RZ, RZ, R10 ;  /* 0x000000ffff027224 */ /* 0x004fe400078e000a */
[----:B------:R-:W2:Y:S02]  /*87c0*/  @!P6 LDG.E.CONSTANT R10, desc[UR8][R6.64] ;  /* 0x00000008060ae981 */ /* 0x000ea4000c1e9900 */
[----:B------:R-:W-:-:S02]  /*87d0*/  IMAD.MOV.U32 R11, RZ, RZ, R2 ;  /* 0x000000ffff0b7224 */ /* 0x000fc400078e0002 */
[----:B---3--:R-:W-:Y:S02]  /*87e0*/  IMAD.MOV.U32 R21, RZ, RZ, R23 ;  /* 0x000000ffff157224 */ /* 0x008fe400078e0017 */
[----:B------:R-:W3:Y:S02]  /*87f0*/  @!P6 LDG.E.CONSTANT R23, desc[UR8][R8.64] ;  /* 0x000000080817e981 */ /* 0x000ee4000c1e9900 */
[----:B------:R-:W-:Y:S01]  /*8800*/  IMAD.MOV.U32 R25, RZ, RZ, R21 ;  /* 0x000000ffff197224 */ /* 0x000fe200078e0015 */
[-C--:B------:R-:W-:Y:S01]  /*8810*/  ISETP.GE.U32.AND P6, PT, R14, R3.reuse, PT ;  /* 0x000000030e00720c */ /* 0x080fe20003fc6070 */
[----:B------:R-:W4:Y:S04]  /*8820*/  @!P5 LDG.E.CONSTANT R11, desc[UR8][R6.64+0x80] ;  /* 0x00008008060bd981 */ /* 0x000f28000c1e9900 */
[----:B------:R-:W5:Y:S01]  /*8830*/  @!P5 LDG.E.CONSTANT R25, desc[UR8][R8.64+0x80] ;  /* 0x000080080819d981 */ /* 0x000f62000c1e9900 */
[----:B------:R-:W-:Y:S01]  /*8840*/  ISETP.GE.U32.AND P5, PT, R12, R3, PT ;  /* 0x000000030c00720c */ /* 0x000fe20003fa6070 */
        /* <DEDUP_REMOVED lines=25> */
[----:B------:R-:W5:Y:S01]  /*89e0*/  @!P5 LDG.E.CONSTANT R21, desc[UR8][R8.64+0x400] ;  /* 0x000400080815d981 */ /* 0x000f62000c1e9900 */
[----:B------:R-:W-:-:S13]  /*89f0*/  ISETP.NE.AND P0, PT, R42, RZ, PT ;  /* 0x000000ff2a00720c */ /* 0x000fda0003f05270 */
[----:B------:R1:W5:Y:S01]  /*8a00*/  @!P0 LDG.E.CONSTANT R24, desc[UR8][R4.64+-0x4] ;  /* 0xfffffc0804188981 */ /* 0x000362000c1e9900 */
[----:B------:R-:W1:Y:S01]  /*8a10*/  S2R R34, SR_LANEID ;  /* 0x0000000000227919 */ /* 0x000e620000000000 */
[----:B------:R-:W1:Y:S01]  /*8a20*/  S2UR UR5, SR_CgaCtaId ;  /* 0x00000000000579c3 */ /* 0x000e620000008800 */
[----:B0-----:R-:W-:Y:S01]  /*8a30*/  SHF.R.U32.HI R7, RZ, 0x5, R42 ;  /* 0x00000005ff077819 */ /* 0x001fe2000001162a */
[----:B------:R-:W-:Y:S01]  /*8a40*/  UMOV UR4, 0x400 ;  /* 0x0000040000047882 */ /* 0x000fe20000000000 */
[----:B------:R-:W-:Y:S01]  /*8a50*/  P2R R6, PR, RZ, 0x1 ;  /* 0x00000001ff067803 */ /* 0x000fe20000000000 */
[----:B-1----:R-:W-:Y:S02]  /*8a60*/  ULEA UR4, UR5, UR4, 0x18 ;  /* 0x0000000405047291 */ /* 0x002fe4000f8ec0ff */
[----:B------:R-:W-:-:S05]  /*8a70*/  IMAD R6, R7, 0x120, R34 ;  /* 0x0000012007067824 */ /* 0x000fca00078e0222 */
[----:B------:R-:W-:-:S05]  /*8a80*/  LEA R6, R6, UR4, 0x2 ;  /* 0x0000000406067c11 */ /* 0x000fca000f8e10ff */
[----:B------:R-:W-:Y:S01]  /*8a90*/  IMAD R4, R34, 0x20, R6 ;  /* 0x0000002022047824 */ /* 0x000fe200078e0206 */
[C---:B------:R-:W-:Y:S02]  /*8aa0*/  LEA R36, R42.reuse, UR4, 0x2 ;  /* 0x000000042a247c11 */ /* 0x040fe4000f8e10ff */
[----:B------:R-:W-:Y:S01]  /*8ab0*/  ISETP.NE.AND P0, PT, R42, RZ, PT ;  /* 0x000000ff2a00720c */ /* 0x000fe20003f05270 */
        /* <DEDUP_REMOVED lines=12> */
[----:B------:R-:W1:Y:S04]  /*8b80*/  LDS R10, [R4+0x4] ;  /* 0x00000400040a7984 */ /* 0x000e680000000800 */
[----:B------:R-:W-:Y:S04]  /*8b90*/  LDS R12, [R4+0x8] ;  /* 0x00000800040c7984 */ /* 0x000fe80000000800 */
[----:B------:R-:W-:Y:S04]  /*8ba0*/  LDS R14, [R4+0xc] ;  /* 0x00000c00040e7984 */ /* 0x000fe80000000800 */
[----:B------:R-:W-:Y:S04]  /*8bb0*/  LDS R16, [R4+0x10] ;  /* 0x0000100004107984 */ /* 0x000fe80000000800 */
[----:B------:R-:W-:Y:S04]  /*8bc0*/  LDS R18, [R4+0x14] ;  /* 0x0000140004127984 */ /* 0x000fe80000000800 */
[----:B------:R-:W-:Y:S04]  /*8bd0*/  LDS R20, [R4+0x18] ;  /* 0x0000180004147984 */ /* 0x000fe80000000800 */
[----:B------:R-:W-:Y:S01]  /*8be0*/  LDS R22, [R4+0x1c] ;  /* 0x00001c0004167984 */ /* 0x000fe20000000800 */
[----:B------:R-:W-:Y:S06]  /*8bf0*/  BAR.SYNC.DEFER_BLOCKING 0x0 ;  /* 0x0000000000007b1d */ /* 0x000fec0000010000 */
[----:B------:R-:W-:Y:S04]  /*8c00*/  STS [R6], R23 ;  /* 0x0000001706007388 */ /* 0x000fe80000000800 */
[----:B------:R-:W-:Y:S04]  /*8c10*/  STS [R6+0x80], R25 ;  /* 0x0000801906007388 */ /* 0x000fe80000000800 */
[----:B------:R-:W-:Y:S04]  /*8c20*/  STS [R6+0x100], R27 ;  /* 0x0001001b06007388 */ /* 0x000fe80000000800 */
[----:B------:R2:W-:Y:S04]  /*8c30*/  STS [R6+0x180], R28 ;  /* 0x0001801c06007388 */ /* 0x0005e80000000800 */
[----:B------:R-:W-:Y:S04]  /*8c40*/  STS [R6+0x200], R29 ;  /* 0x0002001d06007388 */ /* 0x000fe80000000800 */
[----:B------:R-:W-:Y:S04]  /*8c50*/  STS [R6+0x280], R30 ;  /* 0x0002801e06007388 */ /* 0x000fe80000000800 */
[----:B------:R-:W-:Y:S04]  /*8c60*/  STS [R6+0x300], R31 ;  /* 0x0003001f06007388 */ /* 0x000fe80000000800 */
[----:B------:R-:W-:Y:S04]  /*8c70*/  STS [R6+0x380], R32 ;  /* 0x0003802006007388 */ /* 0x000fe80000000800 */
[----:B------:R3:W-:Y:S01]  /*8c80*/  STS [R6+0x400], R21 ;  /* 0x0004001506007388 */ /* 0x0007e20000000800 */
        /* <DEDUP_REMOVED lines=9> */
[----:B------:R4:W-:Y:S01]  /*8d20*/  LDS R23, [R4+0x1c] ;  /* 0x00001c0004177984 */ /* 0x0009e20000000800 */
[----:B------:R-:W-:Y:S06]  /*8d30*/  BAR.SYNC.DEFER_BLOCKING 0x0 ;  /* 0x0000000000007b1d */ /* 0x000fec0000010000 */
[----:B0-----:R-:W-:Y:S02]  /*8d40*/  STS [R36+0x4d8], R33 ;  /* 0x0004d82124007388 */ /* 0x001fe40000000800 */
[----:B------:R-:W-:Y:S06]  /*8d50*/  BAR.SYNC.DEFER_BLOCKING 0x0 ;  /* 0x0000000000007b1d */ /* 0x000fec0000010000 */
[----:B------:R-:W0:Y:S01]  /*8d60*/  @P0 LDS R24, [R36+0x4d4] ;  /* 0x0004d40024180984 */ /* 0x000e220000000800 */
[----:B--2---:R-:W-:-:S04]  /*8d70*/  IMAD R28, R42, 0x9, RZ ;  /* 0x000000092a1c7824 */ /* 0x004fc800078e02ff */
[C---:B---3--:R-:W-:Y:S01]  /*8d80*/  VIADD R6, R28.reuse, 0x1 ;  /* 0x000000011c067836 */ /* 0x048fe20000000000 */
[C---:B------:R-:W-:Y:S01]  /*8d90*/  ISETP.EQ.U32.AND P4, PT, R3.reuse, R28, PT ;  /* 0x0000001c0300720c */ /* 0x040fe20003f82070 */
[----:B------:R-:W-:Y:S01]  /*8da0*/  VIADD R30, R28, 0x2 ;  /* 0x000000021c1e7836 */ /* 0x000fe20000000000 */
[----:B-1----:R-:W-:Y:S01]  /*8db0*/  ISETP.NE.AND P5, PT, R8, R10, PT ;  /* 0x0000000a0800720c */ /* 0x002fe20003fa5270 */
[C---:B------:R-:W-:Y:S01]  /*8dc0*/  VIADD R32, R28.reuse, 0x3 ;  /* 0x000000031c207836 */ /* 0x040fe20000000000 */
[C---:B------:R-:W-:Y:S01]  /*8dd0*/  ISETP.EQ.U32.AND P2, PT, R3.reuse, R6, PT ;  /* 0x000000060300720c */ /* 0x040fe20003f42070 */
[----:B----4-:R-:W-:Y:S01]  /*8de0*/  VIADD R4, R28, 0x4 ;  /* 0x000000041c047836 */ /* 0x010fe20000000000 */
[C---:B------:R-:W-:Y:S02]  /*8df0*/  ISETP.EQ.U32.AND P0, PT, R3.reuse, R30, PT ;  /* 0x0000001e0300720c */ /* 0x040fe40003f02070 */
[----:B------:R-:W-:Y:S02]  /*8e00*/  ISETP.EQ.OR.EX P6, PT, R26, RZ, P5, P2 ;  /* 0x000000ff1a00720c */ /* 0x000fe40002fc2720 */
[----:B------:R-:W-:-:S02]  /*8e10*/  ISETP.EQ.U32.AND P1, PT, R3, R32, PT ;  /* 0x000000200300720c */ /* 0x000fc40003f22070 */
[----:B------:R-:W-:Y:S02]  /*8e20*/  ISETP.EQ.U32.AND P2, PT, R3, R4, PT ;  /* 0x000000040300720c */ /* 0x000fe40003f42070 */
[----:B------:R-:W-:Y:S02]  /*8e30*/  SEL R4, RZ, 0x1, !P6 ;  /* 0x00000001ff047807 */ /* 0x000fe40007000000 */
[----:B0-----:R-:W-:-:S04]  /*8e40*/  ISETP.NE.AND P3, PT, R24, R8, PT ;  /* 0x000000081800720c */ /* 0x001fc80003f65270 */
[----:B------:R-:W-:Y:S02]  /*8e50*/  ISETP.EQ.OR.EX P4, PT, R26, RZ, P3, P4 ;  /* 0x000000ff1a00720c */ /* 0x000fe40001f82740 */
[----:B------:R-:W-:Y:S02]  /*8e60*/  ISETP.NE.AND P3, PT, R10, R12, PT ;  /* 0x0000000c0a00720c */ /* 0x000fe40003f65270 */
[----:B------:R-:W-:Y:S02]  /*8e70*/  SEL R6, RZ, 0x1, !P4 ;  /* 0x00000001ff067807 */ /* 0x000fe40006000000 */
[----:B------:R-:W-:Y:S02]  /*8e80*/  ISETP.EQ.OR.EX P0, PT, R26, RZ, P3, P0 ;  /* 0x000000ff1a00720c */ /* 0x000fe40001f02700 */
[----:B------:R-:W-:Y:S02]  /*8e90*/  ISETP.NE.AND P4, PT, R12, R14, PT ;  /* 0x0000000e0c00720c */ /* 0x000fe40003f85270 */
[----:B------:R-:W-:-:S02]  /*8ea0*/  ISETP.NE.AND P3, PT, R14, R16, PT ;  /* 0x000000100e00720c */ /* 0x000fc40003f65270 */
[----:B------:R-:W-:Y:S02]  /*8eb0*/  SEL R27, RZ, 0x1, !P0 ;  /* 0x00000001ff1b7807 */ /* 0x000fe40004000000 */
[C---:B------:R-:W-:Y:S02]  /*8ec0*/  ISETP.EQ.OR.EX P1, PT, R26.reuse, RZ, P4, P1 ;  /* 0x000000ff1a00720c */ /* 0x040fe40002722710 */
[----:B------:R-:W-:Y:S02]  /*8ed0*/  ISETP.EQ.OR.EX P2, PT, R26, RZ, P3, P2 ;  /* 0x000000ff1a00720c */ /* 0x000fe40001f42720 */
[----:B------:R-:W-:Y:S02]  /*8ee0*/  IADD3 R27, P3, P4, R27, R4, R6 ;  /* 0x000000041b1b7210 */ /* 0x000fe40007c7e006 */
[----:B------:R-:W-:Y:S02]  /*8ef0*/  SEL R5, RZ, 0x1, !P1 ;  /* 0x00000001ff057807 */ /* 0x000fe40004800000 */
[----:B------:R-:W-:-:S02]  /*8f00*/  SEL R4, RZ, 0x1, !P2 ;  /* 0x00000001ff047807 */ /* 0x000fc40005000000 */
[----:B------:R-:W-:Y:S02]  /*8f10*/  IADD3.X R6, PT, PT, RZ, RZ, RZ, P3, P4 ;  /* 0x000000ffff067210 */ /* 0x000fe40001fe84ff */
[----:B------:R-:W-:Y:S01]  /*8f20*/  IADD3 R27, P3, P4, R4, R27, R5 ;  /* 0x0000001b041b7210 */ /* 0x000fe20007c7e005 */
[C---:B------:R-:W-:Y:S01]  /*8f30*/  VIADD R4, R28.reuse, 0x5 ;  /* 0x000000051c047836 */ /* 0x040fe20000000000 */
[----:B------:R-:W-:Y:S02]  /*8f40*/  P2R R40, PR, RZ, 0x40 ;  /* 0x00000040ff287803 */ /* 0x000fe40000000000 */
[----:B------:R-:W-:Y:S02]  /*8f50*/  IADD3.X R6, PT, PT, RZ, R6, RZ, P3, P4 ;  /* 0x00000006ff067210 */ /* 0x000fe40001fe84ff */
[----:B------:R-:W-:Y:S01]  /*8f60*/  ISETP.EQ.U32.AND P3, PT, R3, R4, PT ;  /* 0x000000040300720c */ /* 0x000fe20003f62070 */
[----:B------:R-:W-:Y:S01]  /*8f70*/  VIADD R4, R28, 0x6 ;  /* 0x000000061c047836 */ /* 0x000fe20000000000 */
[----:B------:R-:W-:-:S02]  /*8f80*/  ISETP.NE.AND P6, PT, R16, R18, PT ;  /* 0x000000121000720c */ /* 0x000fc40003fc5270 */
[----:B------:R-:W-:Y:S02]  /*8f90*/  ISETP.NE.AND P4, PT, R18, R20, PT ;  /* 0x000000141200720c */ /* 0x000fe40003f85270 */
[----:B------:R-:W-:Y:S02]  /*8fa0*/  ISETP.EQ.OR.EX P6, PT, R26, RZ, P6, P3 ;  /* 0x000000ff1a00720c */ /* 0x000fe400037c2730 */
[----:B------:R-:W-:-:S04]  /*8fb0*/  ISETP.EQ.U32.AND P3, PT, R3, R4, PT ;  /* 0x000000040300720c */ /* 0x000fc80003f62070 */
[----:B------:R-:W-:Y:S02]  /*8fc0*/  ISETP.EQ.OR.EX P3, PT, R26, RZ, P4, P3 ;  /* 0x000000ff1a00720c */ /* 0x000fe40002762730 */
[----:B------:R-:W-:Y:S02]  /*8fd0*/  SEL R5, RZ, 0x1, !P6 ;  /* 0x00000001ff057807 */ /* 0x000fe40007000000 */
[----:B------:R-:W-:-:S04]  /*8fe0*/  SEL R4, RZ, 0x1, !P3 ;  /* 0x00000001ff047807 */ /* 0x000fc80005800000 */
[----:B------:R-:W-:Y:S01]  /*8ff0*/  IADD3 R27, P4, P5, R4, R27, R5 ;  /* 0x0000001b041b7210 */ /* 0x000fe20007d9e005 */
[C---:B------:R-:W-:Y:S01]  /*9000*/  VIADD R4, R28.reuse, 0x7 ;  /* 0x000000071c047836 */ /* 0x040fe20000000000 */
[----:B------:R-:W-:Y:S01]  /*9010*/  P2R R30, PR, RZ, 0x1 ;  /* 0x00000001ff1e7803 */ /* 0x000fe20000000000 */
[----:B------:R-:W-:Y:S01]  /*9020*/  VIADD R28, R28, 0x8 ;  /* 0x000000081c1c7836 */ /* 0x000fe20000000000 */
[----:B------:R-:W-:Y:S02]  /*9030*/  IADD3.X R6, PT, PT, RZ, R6, RZ, P4, P5 ;  /* 0x00000006ff067210 */ /* 0x000fe400027ea4ff */
[----:B------:R-:W-:Y:S02]  /*9040*/  ISETP.NE.AND P0, PT, R40, RZ, PT ;  /* 0x000000ff2800720c */ /* 0x000fe40003f05270 */
[----:B------:R-:W-:Y:S02]  /*9050*/  ISETP.EQ.U32.AND P5, PT, R3, R4, PT ;  /* 0x000000040300720c */ /* 0x000fe40003fa2070 */
[----:B------:R-:W-:-:S02]  /*9060*/  ISETP.NE.AND P4, PT, R20, R22, PT ;  /* 0x000000161400720c */ /* 0x000fc40003f85270 */
[----:B------:R-:W-:Y:S02]  /*9070*/  P2R R29, PR, RZ, 0x1 ;  /* 0x00000001ff1d7803 */ /* 0x000fe40000000000 */
[----:B------:R-:W-:Y:S02]  /*9080*/  ISETP.EQ.OR.EX P5, PT, R26, RZ, P4, P5 ;  /* 0x000000ff1a00720c */ /* 0x000fe400027a2750 */
[----:B------:R-:W-:Y:S02]  /*9090*/  ISETP.EQ.U32.AND P4, PT, R3, R28, PT ;  /* 0x0000001c0300720c */ /* 0x000fe40003f82070 */
[----:B------:R-:W-:-:S04]  /*90a0*/  ISETP.NE.AND P0, PT, R22, R33, PT ;  /* 0x000000211600720c */ /* 0x000fc80003f05270 */
[----:B------:R-:W-:Y:S02]  /*90b0*/  ISETP.EQ.OR.EX P4, PT, R26, RZ, P0, P4 ;  /* 0x000000ff1a00720c */ /* 0x000fe40000782740 */
[----:B------:R-:W-:Y:S02]  /*90c0*/  SEL R5, RZ, 0x1, !P5 ;  /* 0x00000001ff057807 */ /* 0x000fe40006800000 */
[----:B------:R-:W-:Y:S02]  /*90d0*/  SEL R4, RZ, 0x1, !P4 ;  /* 0x00000001ff047807 */ /* 0x000fe40006000000 */
[----:B------:R-:W-:Y:S02]  /*90e0*/  P2R R25, PR, RZ, 0x2 ;  /* 0x00000002ff197803 */ /* 0x000fe40000000000 */
[----:B------:R-:W-:Y:S01]  /*90f0*/  IADD3 R27, P0, P1, R4, R27, R5 ;  /* 0x0000001b041b7210 */ /* 0x000fe2000791e005 */
[----:B------:R-:W-:-:S03]  /*9100*/  FADD R4, R9, R11 ;  /* 0x0000000b09047221 */ /* 0x000fc60000000000 */
[----:B------:R-:W-:Y:S02]  /*9110*/  IADD3.X R6, PT, PT, RZ, R6, RZ, P0, P1 ;  /* 0x00000006ff067210 */ /* 0x000fe400007e24ff */
[----:B------:R-:W-:-:S04]  /*9120*/  ISETP.NE.AND P0, PT, R29, RZ, PT ;  /* 0x000000ff1d00720c */ /* 0x000fc80003f05270 */
[----:B------:R-:W-:Y:S02]  /*9130*/  FSEL R4, R11, R4, P0 ;  /* 0x000000040b047208 */ /* 0x000fe40000000000 */
[----:B------:R-:W-:-:S03]  /*9140*/  ISETP.NE.AND P0, PT, R30, RZ, PT ;  /* 0x000000ff1e00720c */ /* 0x000fc60003f05270 */
[----:B------:R-:W-:-:S05]  /*9150*/  FADD R4, R13, R4 ;  /* 0x000000040d047221 */ /* 0x000fca0000000000 */
[----:B------:R-:W-:Y:S02]  /*9160*/  FSEL R4, R13, R4, P0 ;  /* 0x000000040d047208 */ /* 0x000fe40000000000 */
[----:B------:R-:W-:-:S03]  /*9170*/  ISETP.NE.AND P1, PT, R25, RZ, PT ;  /* 0x000000ff1900720c */ /* 0x000fc60003f25270 */
[----:B------:R-:W-:-:S05]  /*9180*/  FADD R4, R15, R4 ;  /* 0x000000040f047221 */ /* 0x000fca0000000000 */
[----:B------:R-:W-:-:S05]  /*9190*/  FSEL R4, R15, R4, P1 ;  /* 0x000000040f047208 */ /* 0x000fca0000800000 */
        /* <DEDUP_REMOVED lines=8> */
[----:B------:R-:W-:-:S05]  /*9220*/  @!P4 FADD R2, R2, R5 ;  /* 0x000000050202c221 */ /* 0x000fca0000000000 */
[----:B------:R-:W0:Y:S01]  /*9230*/  SHFL.UP PT, R5, R2, 0x1, RZ ;  /* 0x0420000002057989 */ /* 0x000e2200000e00ff */
[----:B------:R-:W-:Y:S02]  /*9240*/  ISETP.GE.AND P5, PT, R34, 0x1, PT ;  /* 0x000000012200780c */ /* 0x000fe40003fa6270 */
[----:B------:R-:W-:Y:S01]  /*9250*/  ISETP.NE.U32.AND P4, PT, R27, RZ, PT ;  /* 0x000000ff1b00720c */ /* 0x000fe20003f85070 */
[----:B------:R-:W1:Y:S03]  /*9260*/  SHFL.UP PT, R4, R27, 0x1, RZ ;  /* 0x042000001b047989 */ /* 0x000e6600000e00ff */
[----:B------:R-:W-:Y:S01]  /*9270*/  ISETP.NE.AND.EX P4, PT, R6, RZ, PT, P4 ;  /* 0x000000ff0600720c */ /* 0x000fe20003f85340 */
[----:B0-----:R-:W-:-:S06]  /*9280*/  FADD R5, R2, R5 ;  /* 0x0000000502057221 */ /* 0x001fcc0000000000 */
[----:B------:R-:W-:Y:S02]  /*9290*/  @P5 FSEL R2, R5, R2, !P4 ;  /* 0x0000000205025208 */ /* 0x000fe40006000000 */
[----:B------:R-:W0:Y:S01]  /*92a0*/  SHFL.UP PT, R5, R6, 0x1, RZ ;  /* 0x0420000006057989 */ /* 0x000e2200000e00ff */
[----:B-1----:R-:W-:-:S04]  /*92b0*/  SEL R4, R4, RZ, P5 ;  /* 0x000000ff04047207 */ /* 0x002fc80002800000 */
[----:B------:R-:W-:Y:S01]  /*92c0*/  IADD3 R29, P4, PT, R4, R27, RZ ;  /* 0x0000001b041d7210 */ /* 0x000fe20007f9e0ff */
[----:B------:R-:W1:Y:S04]  /*92d0*/  SHFL.UP PT, R25, R2, 0x2, RZ ;  /* 0x0440000002197989 */ /* 0x000e6800000e00ff */
[----:B------:R-:W2:Y:S01]  /*92e0*/  SHFL.UP PT, R4, R29, 0x2, RZ ;  /* 0x044000001d047989 */ /* 0x000ea200000e00ff */
[----:B0-----:R-:W-:-:S05]  /*92f0*/  SEL R5, R5, RZ, P5 ;  /* 0x000000ff05057207 */ /* 0x001fca0002800000 */
[----:B------:R-:W-:-:S05]  /*9300*/  IMAD.X R28, R5, 0x1, R6, P4 ;  /* 0x00000001051c7824 */ /* 0x000fca00020e0606 */
[----:B------:R-:W0:Y:S01]  /*9310*/  SHFL.UP PT, R5, R28, 0x2, RZ ;  /* 0x044000001c057989 */ /* 0x000e2200000e00ff */
[----:B------:R-:W-:Y:S02]  /*9320*/  ISETP.GE.AND P5, PT, R34, 0x2, PT ;  /* 0x000000022200780c */ /* 0x000fe40003fa6270 */
[----:B------:R-:W-:Y:S01]  /*9330*/  ISETP.NE.U32.AND P4, PT, R29, RZ, PT ;  /* 0x000000ff1d00720c */ /* 0x000fe20003f85070 */
[----:B-1----:R-:W-:Y:S01]  /*9340*/  FADD R25, R2, R25 ;  /* 0x0000001902197221 */ /* 0x002fe20000000000 */
[----:B--2---:R-:W-:Y:S02]  /*9350*/  SEL R4, R4, RZ, P5 ;  /* 0x000000ff04047207 */ /* 0x004fe40002800000 */
[----:B------:R-:W-:-:S07]  /*9360*/  ISETP.NE.AND.EX P4, PT, R28, RZ, PT, P4 ;  /* 0x000000ff1c00720c */ /* 0x000fce0003f85340 */
[----:B------:R-:W-:Y:S02]  /*9370*/  @P5 FSEL R2, R25, R2, !P4 ;  /* 0x0000000219025208 */ /* 0x000fe40006000000 */
[----:B------:R-:W-:-:S03]  /*9380*/  IADD3 R27, P4, PT, R4, R29, RZ ;  /* 0x0000001d041b7210 */ /* 0x000fc60007f9e0ff */
[----:B------:R-:W1:Y:S01]  /*9390*/  SHFL.UP PT, R25, R2, 0x4, RZ ;  /* 0x0480000002197989 */ /* 0x000e6200000e00ff */
[----:B0-----:R-:W-:-:S03]  /*93a0*/  SEL R5, R5, RZ, P5 ;  /* 0x000000ff05057207 */ /* 0x001fc60002800000 */
[----:B------:R-:W0:Y:S02]  /*93b0*/  SHFL.UP PT, R4, R27, 0x4, RZ ;  /* 0x048000001b047989 */ /* 0x000e2400000e00ff */
[----:B------:R-:W-:-:S05]  /*93c0*/  IMAD.X R6, R5, 0x1, R28, P4 ;  /* 0x0000000105067824 */ /* 0x000fca00020e061c */
[----:B------:R-:W2:Y:S01]  /*93d0*/  SHFL.UP PT, R5, R6, 0x4, RZ ;  /* 0x0480000006057989 */ /* 0x000ea200000e00ff */
[----:B------:R-:W-:Y:S02]  /*93e0*/  ISETP.GE.AND P5, PT, R34, 0x4, PT ;  /* 0x000000042200780c */ /* 0x000fe40003fa6270 */
[----:B------:R-:W-:-:S04]  /*93f0*/  ISETP.NE.U32.AND P4, PT, R27, RZ, PT ;  /* 0x000000ff1b00720c */ /* 0x000fc80003f85070 */
[----:B------:R-:W-:Y:S01]  /*9400*/  ISETP.NE.AND.EX P4, PT, R6, RZ, PT, P4 ;  /* 0x000000ff0600720c */ /* 0x000fe20003f85340 */
[----:B-1----:R-:W-:Y:S01]  /*9410*/  FADD R25, R2, R25 ;  /* 0x0000001902197221 */ /* 0x002fe20000000000 */
[----:B0-----:R-:W-:-:S05]  /*9420*/  SEL R4, R4, RZ, P5 ;  /* 0x000000ff04047207 */ /* 0x001fca0002800000 */
[----:B------:R-:W-:Y:S02]  /*9430*/  @P5 FSEL R2, R25, R2, !P4 ;  /* 0x0000000219025208 */ /* 0x000fe40006000000 */
[----:B------:R-:W-:Y:S02]  /*9440*/  IADD3 R29, P4, PT, R4, R27, RZ ;  /* 0x0000001b041d7210 */ /* 0x000fe40007f9e0ff */
[----:B--2---:R-:W-:Y:S01]  /*9450*/  SEL R5, R5, RZ, P5 ;  /* 0x000000ff05057207 */ /* 0x004fe20002800000 */
[----:B------:R-:W0:Y:S04]  /*9460*/  SHFL.UP PT, R25, R2, 0x8, RZ ;  /* 0x0500000002197989 */ /* 0x000e2800000e00ff */
[----:B------:R-:W-:Y:S01]  /*9470*/  IMAD.X R28, R5, 0x1, R6, P4 ;  /* 0x00000001051c7824 */ /* 0x000fe200020e0606 */
[----:B------:R-:W1:Y:S04]  /*9480*/  SHFL.UP PT, R4, R29, 0x8, RZ ;  /* 0x050000001d047989 */ /* 0x000e6800000e00ff */
[----:B------:R-:W2:Y:S01]  /*9490*/  SHFL.UP PT, R5, R28, 0x8, RZ ;  /* 0x050000001c057989 */ /* 0x000ea200000e00ff */
[----:B------:R-:W-:-:S02]  /*94a0*/  ISETP.GE.AND P5, PT, R34, 0x8, PT ;  /* 0x000000082200780c */ /* 0x000fc40003fa6270 */
[----:B------:R-:W-:-:S04]  /*94b0*/  ISETP.NE.U32.AND P4, PT, R29, RZ, PT ;  /* 0x000000ff1d00720c */ /* 0x000fc80003f85070 */
[----:B------:R-:W-:Y:S01]  /*94c0*/  ISETP.NE.AND.EX P4, PT, R28, RZ, PT, P4 ;  /* 0x000000ff1c00720c */ /* 0x000fe20003f85340 */
[----:B0-----:R-:W-:Y:S01]  /*94d0*/  FADD R25, R2, R25 ;  /* 0x0000001902197221 */ /* 0x001fe20000000000 */
[----:B-1----:R-:W-:-:S05]  /*94e0*/  SEL R4, R4, RZ, P5 ;  /* 0x000000ff04047207 */ /* 0x002fca0002800000 */
[----:B------:R-:W-:Y:S02]  /*94f0*/  @P5 FSEL R2, R25, R2, !P4 ;  /* 0x0000000219025208 */ /* 0x000fe40006000000 */
[----:B--2---:R-:W-:Y:S02]  /*9500*/  SEL R5, R5, RZ, P5 ;  /* 0x000000ff05057207 */ /* 0x004fe40002800000 */
[----:B------:R-:W-:-:S05]  /*9510*/  IADD3 R27, P4, PT, R4, R29, RZ ;  /* 0x0000001d041b7210 */ /* 0x000fca0007f9e0ff */
[----:B------:R-:W-:Y:S01]  /*9520*/  IMAD.X R6, R5, 0x1, R28, P4 ;  /* 0x0000000105067824 */ /* 0x000fe200020e061c */
[----:B------:R-:W0:Y:S04]  /*9530*/  SHFL.UP PT, R4, R27, 0x10, RZ ;  /* 0x060000001b047989 */ /* 0x000e2800000e00ff */
[----:B------:R-:W1:Y:S04]  /*9540*/  SHFL.UP PT, R5, R6, 0x10, RZ ;  /* 0x0600000006057989 */ /* 0x000e6800000e00ff */
[----:B------:R-:W2:Y:S01]  /*9550*/  SHFL.UP PT, R25, R2, 0x10, RZ ;  /* 0x0600000002197989 */ /* 0x000ea200000e00ff */
[----:B------:R-:W-:-:S04]  /*9560*/  ISETP.GE.AND P4, PT, R34, 0x10, PT ;  /* 0x000000102200780c */ /* 0x000fc80003f86270 */
[----:B0-----:R-:W-:Y:S02]  /*9570*/  SEL R4, R4, RZ, P4 ;  /* 0x000000ff04047207 */ /* 0x001fe40002000000 */
[----:B-1----:R-:W-:Y:S02]  /*9580*/  SEL R5, R5, RZ, P4 ;  /* 0x000000ff05057207 */ /* 0x002fe40002000000 */
[----:B------:R-:W-:-:S05]  /*9590*/  IADD3 R4, P5, PT, R4, R27, RZ ;  /* 0x0000001b04047210 */ /* 0x000fca0007fbe0ff */
[----:B------:R-:W-:Y:S01]  /*95a0*/  IMAD.X R5, R5, 0x1, R6, P5 ;  /* 0x0000000105057824 */ /* 0x000fe200028e0606 */
[----:B------:R-:W-:Y:S01]  /*95b0*/  ISETP.NE.U32.AND P5, PT, R27, RZ, PT ;  /* 0x000000ff1b00720c */ /* 0x000fe20003fa5070 */
[----:B--2---:R-:W-:-:S03]  /*95c0*/  FADD R25, R2, R25 ;  /* 0x0000001902197221 */ /* 0x004fc60000000000 */
[----:B------:R-:W-:-:S04]  /*95d0*/  ISETP.NE.AND.EX P5, PT, R6, RZ, PT, P5 ;  /* 0x000000ff0600720c */ /* 0x000fc80003fa5350 */
[----:B------:R-:W-:Y:S02]  /*95e0*/  FSEL R27, R25, R2, !P5 ;  /* 0x00000002191b7208 */ /* 0x000fe40006800000 */
[----:B------:R-:W-:-:S13]  /*95f0*/  ISETP.NE.AND P5, PT, R34, 0x1f, PT ;  /* 0x0000001f2200780c */ /* 0x000fda0003fa5270 */
[----:B------:R-:W-:-:S05]  /*9600*/  @!P5 LEA R32, R7, UR4, 0x4 ;  /* 0x000000040720dc11 */ /* 0x000fca000f8e20ff */
[----:B------:R-:W-:Y:S04]  /*9610*/  @!P5 STS.64 [R32], R4 ;  /* 0x000000042000d388 */ /* 0x000fe80000000a00 */
[----:B------:R-:W-:Y:S01]  /*9620*/  @!P5 STS [R32+0x8], R27 ;  /* 0x0000081b2000d388 */ /* 0x000fe20000000800 */
[----:B------:R-:W-:Y:S06]  /*9630*/  BAR.SYNC.DEFER_BLOCKING 0x0 ;  /* 0x0000000000007b1d */ /* 0x000fec0000010000 */
[----:B------:R-:W-:Y:S04]  /*9640*/  LDS.64 R28, [UR4+0x10] ;  /* 0x00001004ff1c7984 */ /* 0x000fe80008000a00 */
[----:B------:R-:W0:Y:S04]  /*9650*/  LDS.64 R36, [UR4] ;  /* 0x00000004ff247984 */ /* 0x000e280008000a00 */
[----:B------:R-:W1:Y:S04]  /*9660*/  LDS.64 R30, [UR4+0x20] ;  /* 0x00002004ff1e7984 */ /* 0x000e680008000a00 */
[----:B------:R-:W-:Y:S04]  /*9670*/  LDS R6, [UR4+0x8] ;  /* 0x00000804ff067984 */ /* 0x000fe80008000800 */
[----:B------:R-:W2:Y:S01]  /*9680*/  LDS R25, [UR4+0x18] ;  /* 0x00001804ff197984 */ /* 0x000ea20008000800 */
[----:B------:R-:W-:-:S03]  /*9690*/  FSEL R2, R2, R27, !P4 ;  /* 0x0000001b02027208 */ /* 0x000fc60006000000 */
[----:B------:R-:W3:Y:S04]  /*96a0*/  LDS R27, [UR4+0x28] ;  /* 0x00002804ff1b7984 */ /* 0x000ee80008000800 */
[----:B------:R-:W-:Y:S01]  /*96b0*/  LDS R32, [UR4+0x38] ;  /* 0x00003804ff207984 */ /* 0x000fe20008000800 */
[----:B0-----:R-:W-:-:S05]  /*96c0*/  IADD3 R41, P4, PT, R36, R28, RZ ;  /* 0x0000001c24297210 */ /* 0x001fca0007f9e0ff */
[----:B------:R-:W-:Y:S01]  /*96d0*/  IMAD.X R43, R37, 0x1, R29, P4 ;  /* 0x00000001252b7824 */ /* 0x000fe200020e061d */
[----:B-1----:R-:W-:-:S05]  /*96e0*/  IADD3 R35, P4, PT, R30, R41, RZ ;  /* 0x000000291e237210 */ /* 0x002fca0007f9e0ff */
[----:B------:R-:W-:Y:S01]  /*96f0*/  IMAD.X R39, R31, 0x1, R43, P4 ;  /* 0x000000011f277824 */ /* 0x000fe200020e062b */
[----:B------:R-:W-:-:S04]  /*9700*/  ISETP.NE.U32.AND P4, PT, R28, RZ, PT ;  /* 0x000000ff1c00720c */ /* 0x000fc80003f85070 */
[----:B------:R-:W-:Y:S02]  /*9710*/  ISETP.NE.AND.EX P4, PT, R29, RZ, PT, P4 ;  /* 0x000000ff1d00720c */ /* 0x000fe40003f85340 */
[----:B------:R-:W0:Y:S11]  /*9720*/  LDS.64 R28, [UR4+0x30] ;  /* 0x00003004ff1c7984 */ /* 0x000e360008000a00 */
[----:B--2---:R-:W-:Y:S01]  /*9730*/  @!P4 FADD R25, R6, R25 ;  /* 0x000000190619c221 */ /* 0x004fe20000000000 */
[----:B------:R-:W-:-:S04]  /*9740*/  ISETP.NE.AND P4, PT, R7, 0x2, PT ;  /* 0x000000020700780c */ /* 0x000fc80003f85270 */
[----:B------:R-:W-:Y:S02]  /*9750*/  SEL R36, R41, R36, !P4 ;  /* 0x0000002429247207 */ /* 0x000fe40006000000 */
[----:B------:R-:W-:Y:S02]  /*9760*/  SEL R38, R43, R37, !P4 ;  /* 0x000000252b267207 */ /* 0x000fe40006000000 */
[----:B------:R-:W-:Y:S02]  /*9770*/  FSEL R6, R25, R6, !P4 ;  /* 0x0000000619067208 */ /* 0x000fe40006000000 */
[----:B------:R-:W-:-:S04]  /*9780*/  ISETP.NE.U32.AND P4, PT, R30, RZ, PT ;  /* 0x000000ff1e00720c */ /* 0x000fc80003f85070 */
[----:B------:R-:W-:Y:S02]  /*9790*/  ISETP.NE.AND.EX P4, PT, R31, RZ, PT, P4 ;  /* 0x000000ff1f00720c */ /* 0x000fe40003f85340 */
[----:B------:R-:W1:Y:S11]  /*97a0*/  LDS.64 R30, [UR4+0x40] ;  /* 0x00004004ff1e7984 */ /* 0x000e760008000a00 */
[----:B---3--:R-:W-:Y:S01]  /*97b0*/  @!P4 FADD R27, R25, R27 ;  /* 0x0000001b191bc221 */ /* 0x008fe20000000000 */
[----:B------:R-:W-:Y:S01]  /*97c0*/  ISETP.NE.AND P4, PT, R7, 0x3, PT ;  /* 0x000000030700780c */ /* 0x000fe20003f85270 */
[----:B------:R-:W2:Y:S03]  /*97d0*/  LDS R25, [UR4+0x48] ;  /* 0x00004804ff197984 */ /* 0x000ea60008000800 */
[----:B------:R-:W-:-:S02]  /*97e0*/  SEL R36, R35, R36, !P4 ;  /* 0x0000002423247207 */ /* 0x000fc40006000000 */
[----:B------:R-:W-:Y:S02]  /*97f0*/  SEL R38, R39, R38, !P4 ;  /* 0x0000002627267207 */ /* 0x000fe40006000000 */
[----:B------:R-:W-:Y:S02]  /*9800*/  FSEL R6, R27, R6, !P4 ;  /* 0x000000061b067208 */ /* 0x000fe40006000000 */
[----:B0-----:R-:W-:-:S05]  /*9810*/  IADD3 R37, P4, PT, R28, R35, RZ ;  /* 0x000000231c257210 */ /* 0x001fca0007f9e0ff */
[----:B------:R-:W-:Y:S01]  /*9820*/  IMAD.X R35, R29, 0x1, R39, P4 ;  /* 0x000000011d237824 */ /* 0x000fe200020e0627 */
[----:B------:R-:W-:-:S04]  /*9830*/  ISETP.NE.U32.AND P4, PT, R28, RZ, PT ;  /* 0x000000ff1c00720c */ /* 0x000fc80003f85070 */
[----:B------:R-:W-:Y:S02]  /*9840*/  ISETP.NE.AND.EX P4, PT, R29, RZ, PT, P4 ;  /* 0x000000ff1d00720c */ /* 0x000fe40003f85340 */
[----:B------:R-:W0:Y:S11]  /*9850*/  LDS.64 R28, [UR4+0x50] ;  /* 0x00005004ff1c7984 */ /* 0x000e360008000a00 */
[----:B------:R-:W-:Y:S01]  /*9860*/  @!P4 FADD R32, R27, R32 ;  /* 0x000000201b20c221 */ /* 0x000fe20000000000 */
[----:B------:R-:W-:Y:S01]  /*9870*/  ISETP.NE.AND P4, PT, R7, 0x4, PT ;  /* 0x000000040700780c */ /* 0x000fe20003f85270 */
[----:B------:R-:W3:Y:S03]  /*9880*/  LDS R27, [UR4+0x58] ;  /* 0x00005804ff1b7984 */ /* 0x000ee60008000800 */
[----:B------:R-:W-:-:S02]  /*9890*/  SEL R36, R37, R36, !P4 ;  /* 0x0000002425247207 */ /* 0x000fc40006000000 */
[----:B------:R-:W-:Y:S02]  /*98a0*/  SEL R38, R35, R38, !P4 ;  /* 0x0000002623267207 */ /* 0x000fe40006000000 */
[----:B------:R-:W-:Y:S02]  /*98b0*/  FSEL R6, R32, R6, !P4 ;  /* 0x0000000620067208 */ /* 0x000fe40006000000 */
[----:B-1----:R-:W-:-:S05]  /*98c0*/  IADD3 R37, P4, PT, R30, R37, RZ ;  /* 0x000000251e257210 */ /* 0x002fca0007f9e0ff */
[----:B------:R-:W-:Y:S01]  /*98d0*/  IMAD.X R35, R31, 0x1, R35, P4 ;  /* 0x000000011f237824 */ /* 0x000fe200020e0623 */
[----:B------:R-:W-:-:S04]  /*98e0*/  ISETP.NE.U32.AND P4, PT, R30, RZ, PT ;  /* 0x000000ff1e00720c */ /* 0x000fc80003f85070 */
[----:B------:R-:W-:Y:S02]  /*98f0*/  ISETP.NE.AND.EX P4, PT, R31, RZ, PT, P4 ;  /* 0x000000ff1f00720c */ /* 0x000fe40003f85340 */
[----:B------:R-:W1:Y:S11]  /*9900*/  LDS.64 R30, [UR4+0x60] ;  /* 0x00006004ff1e7984 */ /* 0x000e760008000a00 */
[----:B--2---:R-:W-:Y:S01]  /*9910*/  @!P4 FADD R25, R32, R25 ;  /* 0x000000192019c221 */ /* 0x004fe20000000000 */
[----:B------:R-:W-:-:S04]  /*9920*/  ISETP.NE.AND P4, PT, R7, 0x5, PT ;  /* 0x000000050700780c */ /* 0x000fc80003f85270 */
[----:B------:R-:W-:Y:S02]  /*9930*/  SEL R32, R37, R36, !P4 ;  /* 0x0000002425207207 */ /* 0x000fe40006000000 */
[----:B------:R-:W-:Y:S02]  /*9940*/  SEL R36, R35, R38, !P4 ;  /* 0x0000002623247207 */ /* 0x000fe40006000000 */
[----:B------:R-:W-:Y:S01]  /*9950*/  FSEL R6, R25, R6, !P4 ;  /* 0x0000000619067208 */ /* 0x000fe20006000000 */
[----:B------:R-:W2:Y:S01]  /*9960*/  LDS R38, [UR4+0x68] ;  /* 0x00006804ff267984 */ /* 0x000ea20008000800 */
[----:B0-----:R-:W-:-:S05]  /*9970*/  IADD3 R37, P4, PT, R28, R37, RZ ;  /* 0x000000251c257210 */ /* 0x001fca0007f9e0ff */
[----:B------:R-:W-:Y:S01]  /*9980*/  IMAD.X R35, R29, 0x1, R35, P4 ;  /* 0x000000011d237824 */ /* 0x000fe200020e0623 */
[----:B------:R-:W-:-:S04]  /*9990*/  ISETP.NE.U32.AND P4, PT, R28, RZ, PT ;  /* 0x000000ff1c00720c */ /* 0x000fc80003f85070 */
[----:B------:R-:W-:Y:S02]  /*99a0*/  ISETP.NE.AND.EX P4, PT, R29, RZ, PT, P4 ;  /* 0x000000ff1d00720c */ /* 0x000fe40003f85340 */
[----:B------:R-:W0:Y:S11]  /*99b0*/  LDS.64 R28, [UR4+0x70] ;  /* 0x00007004ff1c7984 */ /* 0x000e360008000a00 */
[----:B---3--:R-:W-:Y:S01]  /*99c0*/  @!P4 FADD R27, R25, R27 ;  /* 0x0000001b191bc221 */ /* 0x008fe20000000000 */
[----:B------:R-:W-:-:S04]  /*99d0*/  ISETP.NE.AND P4, PT, R7, 0x6, PT ;  /* 0x000000060700780c */ /* 0x000fc80003f85270 */
[----:B------:R-:W-:Y:S02]  /*99e0*/  SEL R32, R37, R32, !P4 ;  /* 0x0000002025207207 */ /* 0x000fe40006000000 */
[----:B------:R-:W-:Y:S02]  /*99f0*/  SEL R36, R35, R36, !P4 ;  /* 0x0000002423247207 */ /* 0x000fe40006000000 */
[----:B------:R-:W-:Y:S02]  /*9a00*/  FSEL R6, R27, R6, !P4 ;  /* 0x000000061b067208 */ /* 0x000fe40006000000 */
[----:B-1----:R-:W-:-:S05]  /*9a10*/  IADD3 R37, P4, PT, R30, R37, RZ ;  /* 0x000000251e257210 */ /* 0x002fca0007f9e0ff */
[C---:B------:R-:W-:Y:S01]  /*9a20*/  IMAD.X R25, R31.reuse, 0x1, R35, P4 ;  /* 0x000000011f197824 */ /* 0x040fe200020e0623 */
[----:B------:R-:W-:Y:S01]  /*9a30*/  ISETP.NE.U32.AND P4, PT, R30, RZ, PT ;  /* 0x000000ff1e00720c */ /* 0x000fe20003f85070 */
[----:B------:R-:W1:Y:S03]  /*9a40*/  LDS R35, [UR4+0x78] ;  /* 0x00007804ff237984 */ /* 0x000e660008000800 */
[----:B------:R-:W-:-:S13]  /*9a50*/  ISETP.NE.AND.EX P4, PT, R31, RZ, PT, P4 ;  /* 0x000000ff1f00720c */ /* 0x000fda0003f85340 */
[----:B--2---:R-:W-:Y:S01]  /*9a60*/  @!P4 FADD R38, R27, R38 ;  /* 0x000000261b26c221 */ /* 0x004fe20000000000 */
[----:B------:R-:W-:-:S04]  /*9a70*/  ISETP.NE.AND P4, PT, R7, 0x7, PT ;  /* 0x000000070700780c */ /* 0x000fc80003f85270 */
[----:B------:R-:W-:Y:S02]  /*9a80*/  SEL R7, R37, R32, !P4 ;  /* 0x0000002025077207 */ /* 0x000fe40006000000 */
[----:B------:R-:W-:Y:S02]  /*9a90*/  SEL R30, R25, R36, !P4 ;  /* 0x00000024191e7207 */ /* 0x000fe40006000000 */
[----:B------:R-:W-:Y:S02]  /*9aa0*/  FSEL R6, R38, R6, !P4 ;  /* 0x0000000626067208 */ /* 0x000fe40006000000 */
[----:B0-----:R-:W-:-:S05]  /*9ab0*/  IADD3 R37, P4, PT, R28, R37, RZ ;  /* 0x000000251c257210 */ /* 0x001fca0007f9e0ff */
[----:B------:R-:W-:Y:S01]  /*9ac0*/  IMAD.X R36, R29, 0x1, R25, P4 ;  /* 0x000000011d247824 */ /* 0x000fe200020e0619 */
[----:B------:R-:W-:-:S04]  /*9ad0*/  ISETP.NE.U32.AND P4, PT, R28, RZ, PT ;  /* 0x000000ff1c00720c */ /* 0x000fc80003f85070 */
[----:B------:R-:W-:-:S13]  /*9ae0*/  ISETP.NE.AND.EX P4, PT, R29, RZ, PT, P4 ;  /* 0x000000ff1d00720c */ /* 0x000fda0003f85340 */
[----:B-1----:R-:W-:Y:S01]  /*9af0*/  @!P4 FADD R35, R38, R35 ;  /* 0x000000232623c221 */ /* 0x002fe20000000000 */
[----:B------:R-:W-:Y:S01]  /*9b00*/  ISETP.GE.U32.AND P4, PT, R42, 0x20, PT ;  /* 0x000000202a00780c */ /* 0x000fe20003f86070 */
[----:B------:R0:W1:Y:S04]  /*9b10*/  SHFL.UP PT, R32, R4, 0x1, RZ ;  /* 0x0420000004207989 */ /* 0x00006800000e00ff */
[----:B------:R0:W2:Y:S04]  /*9b20*/  SHFL.UP PT, R27, R5, 0x1, RZ ;  /* 0x04200000051b7989 */ /* 0x0000a800000e00ff */
[----:B------:R0:W3:Y:S04]  /*9b30*/  SHFL.UP PT, R25, R2, 0x1, RZ ;  /* 0x0420000002197989 */ /* 0x0000e800000e00ff */
[----:B------:R-:W-:Y:S05]  /*9b40*/  @!P4 BRA `(.L_x_1353) ;  /* 0x000000000028c947 */ /* 0x000fea0003800000 */
[----:B-1----:R-:W-:Y:S02]  /*9b50*/  ISETP.NE.U32.AND P4, PT, R32, RZ, PT ;  /* 0x000000ff2000720c */ /* 0x002fe40003f85070 */
[----:B------:R-:W-:Y:S02]  /*9b60*/  ISETP.NE.AND P5, PT, R34, RZ, PT ;  /* 0x000000ff2200720c */ /* 0x000fe40003fa5270 */
[C---:B--2---:R-:W-:Y:S02]  /*9b70*/  ISETP.NE.AND.EX P4, PT, R27.reuse, RZ, PT, P4 ;  /* 0x000000ff1b00720c */ /* 0x044fe40003f85340 */
[----:B------:R-:W-:Y:S02]  /*9b80*/  SEL R32, R32, RZ, P5 ;  /* 0x000000ff20207207 */ /* 0x000fe40002800000 */
[----:B------:R-:W-:-:S09]  /*9b90*/  SEL R27, R27, RZ, P5 ;  /* 0x000000ff1b1b7207 */ /* 0x000fd20002800000 */
[----:B---3--:R-:W-:Y:S01]  /*9ba0*/  @!P4 FADD R25, R25, R6 ;  /* 0x000000061919c221 */ /* 0x008fe20000000000 */
[----:B------:R-:W-:-:S04]  /*9bb0*/  IADD3 R32, P4, PT, R32, R7, RZ ;  /* 0x0000000720207210 */ /* 0x000fc80007f9e0ff */
[----:B------:R-:W-:Y:S01]  /*9bc0*/  FSEL R25, R6, R25, !P5 ;  /* 0x0000001906197208 */ /* 0x000fe20006800000 */
[----:B------:R-:W-:Y:S01]  /*9bd0*/  IMAD.X R27, R27, 0x1, R30, P4 ;  /* 0x000000011b1b7824 */ /* 0x000fe200020e061e */
[----:B------:R-:W-:Y:S07]  /*9be0*/  BRA `(.L_x_1354) ;  /* 0x0000001000707947 */ /* 0x000fee0003800000 */
.L_x_1353:
[----:B0-----:R-:W0:Y:S01]  /*9bf0*/  LDC.64 R4, c[0x0][0x3a8] ;  /* 0x0000ea00ff047b82 */ /* 0x001e220000000a00 */
[----:B------:R-:W-:Y:S01]  /*9c00*/  ISETP.NE.AND P4, PT, R42, RZ, PT ;  /* 0x000000ff2a00720c */ /* 0x000fe20003f85270 */
[----:B------:R-:W4:-:S12]  /*9c10*/  LDCU UR5, c[0x0][0x370] ;  /* 0x00006e00ff0577ac */ /* 0x000f180008000800 */
[----:B------:R-:W-:Y:S01]  /*9c20*/  @!P4 IMAD.MOV.U32 R6, RZ, RZ, R37 ;  /* 0x000000ffff06c224 */ /* 0x000fe200078e0025 */
[----:B------:R0:W-:Y:S01]  /*9c30*/  @!P4 STS [UR4+0xd0], R35 ;  /* 0x0000d023ff00c988 */ /* 0x0001e20008000804 */
[----:B------:R-:W-:Y:S01]  /*9c40*/  @!P4 IMAD.MOV.U32 R7, RZ, RZ, R36 ;  /* 0x000000ffff07c224 */ /* 0x000fe200078e0024 */
[----:B----4-:R-:W-:-:S04]  /*9c50*/  UISETP.GT.U32.AND UP0, UPT, UR5, 0x1f3, UPT ;  /* 0x000001f30500788c */ /* 0x010fc8000bf04070 */
[----:B------:R4:W-:Y:S01]  /*9c60*/  @!P4 STS.64 [UR4+0xc8], R6 ;  /* 0x0000c806ff00c988 */ /* 0x0009e20008000a04 */
[----:B0-----:R-:W-:-:S04]  /*9c70*/  IMAD.WIDE.U32 R28, R0, 0x10, R4 ;  /* 0x00000010001c7825 */ /* 0x001fc800078e0004 */
[----:B------:R-:W-:Y:S02]  /*9c80*/  @!P4 IMAD.MOV.U32 R4, RZ, RZ, R35 ;  /* 0x000000ffff04c224 */ /* 0x000fe400078e0023 */
[----:B------:R-:W-:-:S05]  /*9c90*/  @!P4 IMAD.MOV.U32 R5, RZ, RZ, 0x64 ;  /* 0x00000064ff05c424 */ /* 0x000fca00078e00ff */
[----:B------:R4:W-:Y:S01]  /*9ca0*/  @!P4 ST.E.128.STRONG.GPU desc[UR8][R28.64+0x200], R4 ;  /* 0x000200041c00c985 */ /* 0x0009e2000c10fd08 */
[----:B------:R-:W-:Y:S05]  /*9cb0*/  BRA.U UP0, `(.L_x_1355) ;  /* 0x0000000100087547 */ /* 0x000fea000b800000 */
[----:B------:R0:W-:Y:S06]  /*9cc0*/  MEMBAR.SC.CTA ;  /* 0x0000000000007992 */ /* 0x0001ec0000000000 */
[----:B0-----:R-:W-:Y:S05]  /*9cd0*/  BRA `(.L_x_1356) ;  /* 0x0000000000087947 */ /* 0x001fea0003800000 */
.L_x_1355:
[----:B------:R-:W-:Y:S05]  /*9ce0*/  NANOSLEEP 0x1c2 ;  /* 0x000001c20000795d */ /* 0x000fea0003800000 */
[----:B------:R-:W-:Y:S01]  /*9cf0*/  NOP ;  /* 0x0000000000007918 */ /* 0x000fe20000000000 */
.L_x_1356:
[----:B----4-:R-:W-:-:S03]  /*9d00*/  IMAD.WIDE.U32 R4, R42, 0x10, RZ ;  /* 0x000000102a047825 */ /* 0x010fc600078e00ff */
[----:B------:R-:W-:Y:S02]  /*9d10*/  LOP3.LUT R7, R4, 0xfffffff0, RZ, 0x3c, !PT ;  /* 0xfffffff004077812 */ /* 0x000fe400078e3cff */
[----:B------:R-:W-:Y:S02]  /*9d20*/  LOP3.LUT R5, RZ, R5, RZ, 0x33, !PT ;  /* 0x00000005ff057212 */ /* 0x000fe400078e33ff */
[----:B------:R-:W-:-:S05]  /*9d30*/  IADD3 R28, P4, PT, R28, R7, RZ ;  /* 0x000000071c1c7210 */ /* 0x000fca0007f9e0ff */
[----:B------:R-:W-:-:S08]  /*9d40*/  IMAD.X R29, R29, 0x1, R5, P4 ;  /* 0x000000011d1d7824 */ /* 0x000fd000020e0605 */
.L_x_1358:
[----:B------:R-:W4:Y:S01]  /*9d50*/  LD.E.128.STRONG.GPU R4, desc[UR8][R28.64+0x200] ;  /* 0x000200081c047980 */ /* 0x000f22000c10fd00 */
[----:B------:R-:W-:Y:S05]  /*9d60*/  YIELD ;  /* 0x0000000000007946 */ /* 0x000fea0003800000 */
[----:B------:R-:W-:Y:S01]  /*9d70*/  UMOV UR5, 0xffffffff ;  /* 0xffffffff00057882 */ /* 0x000fe20000000000 */
[----:B----4-:R-:W-:Y:S02]  /*9d80*/  ISETP.NE.AND P4, PT, R5, 0x63, PT ;  /* 0x000000630500780c */ /* 0x010fe40003f85270 */
[----:B------:R-:W-:Y:S11]  /*9d90*/  BRA.DIV UR5, `(.L_x_1357) ;  /* 0x0000003a05b47947 */ /* 0x000ff6000b800000 */
[----:B------:R-:W-:-:S13]  /*9da0*/  VOTE.ANY P4, !P4 ;  /* 0x0000000000ff7806 */ /* 0x000fda0006080100 */
.L_x_1511:
        /* <DEDUP_REMOVED lines=13> */
[----:B0-----:R0:W4:Y:S04]  /*9e80*/  SHFL.DOWN PT, R28, R4, 0x1, R29 ;  /* 0x08200000041c7989 */ /* 0x00112800000e001d */
[----:B------:R0:W0:Y:S04]  /*9e90*/  SHFL.DOWN PT, R31, R38, 0x1, R29 ;  /* 0x08200000261f7989 */ /* 0x00002800000e001d */
[----:B------:R0:W0:Y:S02]  /*9ea0*/  SHFL.DOWN PT, R30, R41, 0x1, R29 ;  /* 0x08200000291e7989 */ /* 0x00002400000e001d */
.L_x_1517:
[----:B------:R-:W-:Y:S01]  /*9eb0*/  ISETP.GE.AND P5, PT, R34, R29, PT ;  /* 0x0000001d2200720c */ /* 0x000fe20003fa6270 */
[----:B------:R-:W-:Y:S01]  /*9ec0*/  UMOV UR5, 0xffffffff ;  /* 0xffffffff00057882 */ /* 0x000fe20000000000 */
[----:B------:R-:W-:-:S11]  /*9ed0*/  PLOP3.LUT P4, PT, PT, PT, PT, 0x80, 0x8 ;  /* 0x000000000008781c */ /* 0x000fd60003f8f070 */
[----:B------:R-:W-:-:S04]  /*9ee0*/  @!P5 ISETP.NE.U32.AND P6, PT, R38, RZ, PT ;  /* 0x000000ff2600d20c */ /* 0x000fc80003fc5070 */
[----:B------:R-:W-:-:S04]  /*9ef0*/  @!P5 ISETP.NE.AND.EX P6, PT, R41, RZ, PT, P6 ;  /* 0x000000ff2900d20c */ /* 0x000fc80003fc5360 */
[----:B------:R-:W-:Y:S02]  /*9f00*/  @!P5 PLOP3.LUT P4, PT, P6, PT, PT, 0x80, 0x8 ;  /* 0x000000000008d81c */ /* 0x000fe4000378f070 */
[----:B0-----:R-:W-:-:S05]  /*9f10*/  @!P5 IADD3 R31, P6, PT, R31, R38, RZ ;  /* 0x000000261f1fd210 */ /* 0x001fca0007fde0ff */
[----:B------:R-:W-:Y:S02]  /*9f20*/  @!P5 IMAD.X R30, R30, 0x1, R41, P6 ;  /* 0x000000011e1ed824 */ /* 0x000fe400030e0629 */
[----:B------:R-:W-:-:S04]  /*9f30*/  @!P5 IMAD.MOV.U32 R38, RZ, RZ, R31 ;  /* 0x000000ffff26d224 */ /* 0x000fc800078e001f */
[----:B----4-:R-:W-:Y:S01]  /*9f40*/  @!P4 FADD R44, R44, R28 ;  /* 0x0000001c2c2cc221 */ /* 0x010fe20000000000 */
[----:B------:R-:W-:Y:S06]  /*9f50*/  BRA.DIV UR5, `(.L_x_1360) ;  /* 0x0000003a05dc7947 */ /* 0x000fec000b800000 */
.L_x_1520:
[----:B------:R-:W-:Y:S01]  /*9f60*/  UMOV UR5, 0xffffffff ;  /* 0xffffffff00057882 */ /* 0x000fe20000000000 */
[----:B------:R-:W-:Y:S02]  /*9f70*/  @!P5 IMAD.MOV.U32 R41, RZ, RZ, R30 ;  /* 0x000000ffff29d224 */ /* 0x000fe400078e001e */
[----:B------:R-:W-:Y:S05]  /*9f80*/  BRA.DIV UR5, `(.L_x_1361) ;  /* 0x0000003a05f07947 */ /* 0x000fea000b800000 */
[----:B------:R0:W4:Y:S04]  /*9f90*/  SHFL.DOWN PT, R31, R38, 0x2, R29 ;  /* 0x08400000261f7989 */ /* 0x00012800000e001d */
[----:B------:R0:W0:Y:S04]  /*9fa0*/  SHFL.DOWN PT, R4, R41, 0x2, R29 ;  /* 0x0840000029047989 */ /* 0x00002800000e001d */
[----:B------:R0:W0:Y:S02]  /*9fb0*/  SHFL.DOWN PT, R28, R44, 0x2, R29 ;  /* 0x084000002c1c7989 */ /* 0x00002400000e001d */
.L_x_1525:
[----:B------:R-:W-:Y:S01]  /*9fc0*/  VIADD R43, R34, 0x2 ;  /* 0x00000002222b7836 */ /* 0x000fe20000000000 */
[----:B------:R-:W-:Y:S01]  /*9fd0*/  PLOP3.LUT P4, PT, PT, PT, PT, 0x80, 0x8 ;  /* 0x000000000008781c */ /* 0x000fe20003f8f070 */
[----:B------:R-:W-:-:S03]  /*9fe0*/  UMOV UR5, 0xffffffff ;  /* 0xffffffff00057882 */ /* 0x000fc60000000000 */
[----:B------:R-:W-:-:S13]  /*9ff0*/  ISETP.GT.AND P5, PT, R43, R29, PT ;  /* 0x0000001d2b00720c */ /* 0x000fda0003fa4270 */
[----:B------:R-:W-:-:S04]  /*a000*/  @!P5 ISETP.NE.U32.AND P6, PT, R38, RZ, PT ;  /* 0x000000ff2600d20c */ /* 0x000fc80003fc5070 */
[----:B------:R-:W-:-:S04]  /*a010*/  @!P5 ISETP.NE.AND.EX P6, PT, R41, RZ, PT, P6 ;  /* 0x000000ff2900d20c */ /* 0x000fc80003fc5360 */
[----:B------:R-:W-:-:S13]  /*a020*/  @!P5 PLOP3.LUT P4, PT, P6, PT, PT, 0x80, 0x8 ;  /* 0x000000000008d81c */ /* 0x000fda000378f070 */
[----:B0-----:R-:W-:Y:S01]  /*a030*/  @!P4 FADD R44, R44, R28 ;  /* 0x0000001c2c2cc221 */ /* 0x001fe20000000000 */
[----:B----4-:R-:W-:-:S05]  /*a040*/  @!P5 IADD3 R31, P4, PT, R31, R38, RZ ;  /* 0x000000261f1fd210 */ /* 0x010fca0007f9e0ff */
[----:B------:R-:W-:Y:S01]  /*a050*/  @!P5 IMAD.X R4, R4, 0x1, R41, P4 ;  /* 0x000000010404d824 */ /* 0x000fe200020e0629 */
[----:B------:R-:W-:Y:S07]  /*a060*/  BRA.DIV UR5, `(.L_x_1362) ;  /* 0x0000003e050c7947 */ /* 0x000fee000b800000 */
.L_x_1528:
[----:B------:R-:W-:Y:S01]  /*a070*/  UMOV UR5, 0xffffffff ;  /* 0xffffffff00057882 */ /* 0x000fe20000000000 */
[----:B------:R-:W-:Y:S02]  /*a080*/  @!P5 IMAD.MOV.U32 R38, RZ, RZ, R31 ;  /* 0x000000ffff26d224 */ /* 0x000fe400078e001f */
[----:B------:R-:W-:Y:S01]  /*a090*/  @!P5 IMAD.MOV.U32 R41, RZ, RZ, R4 ;  /* 0x000000ffff29d224 */ /* 0x000fe200078e0004 */
[----:B------:R-:W-:Y:S06]  /*a0a0*/  BRA.DIV UR5, `(.L_x_1363) ;  /* 0x0000003e051c7947 */ /* 0x000fec000b800000 */
[----:B------:R0:W4:Y:S04]  /*a0b0*/  SHFL.DOWN PT, R31, R38, 0x4, R29 ;  /* 0x08800000261f7989 */ /* 0x00012800000e001d */
[----:B------:R0:W0:Y:S04]  /*a0c0*/  SHFL.DOWN PT, R4, R41, 0x4, R29 ;  /* 0x0880000029047989 */ /* 0x00002800000e001d */
[----:B------:R0:W0:Y:S02]  /*a0d0*/  SHFL.DOWN PT, R28, R44, 0x4, R29 ;  /* 0x088000002c1c7989 */ /* 0x00002400000e001d */
.L_x_1533:
        /* <DEDUP_REMOVED lines=11> */
.L_x_1536:
[----:B------:R-:W-:Y:S01]  /*a190*/  UMOV UR5, 0xffffffff ;  /* 0xffffffff00057882 */ /* 0x000fe20000000000 */
[----:B------:R-:W-:Y:S02]  /*a1a0*/  @!P5 IMAD.MOV.U32 R38, RZ, RZ, R31 ;  /* 0x000000ffff26d224 */ /* 0x000fe400078e001f */
[----:B------:R-:W-:Y:S01]  /*a1b0*/  @!P5 IMAD.MOV.U32 R41, RZ, RZ, R4 ;  /* 0x000000ffff29d224 */ /* 0x000fe200078e0004 */
[----:B------:R-:W-:Y:S06]  /*a1c0*/  BRA.DIV UR5, `(.L_x_1365) ;  /* 0x0000003e05487947 */ /* 0x000fec000b800000 */
[----:B------:R0:W4:Y:S04]  /*a1d0*/  SHFL.DOWN PT, R31, R38, 0x8, R29 ;  /* 0x09000000261f7989 */ /* 0x00012800000e001d */
[----:B------:R0:W0:Y:S04]  /*a1e0*/  SHFL.DOWN PT, R4, R41, 0x8, R29 ;  /* 0x0900000029047989 */ /* 0x00002800000e001d */
[----:B------:R0:W0:Y:S02]  /*a1f0*/  SHFL.DOWN PT, R28, R44, 0x8, R29 ;  /* 0x090000002c1c7989 */ /* 0x00002400000e001d */
.L_x_1541:
        /* <DEDUP_REMOVED lines=11> */
.L_x_1544:
[----:B------:R-:W-:Y:S01]  /*a2b0*/  UMOV UR5, 0xffffffff ;  /* 0xffffffff00057882 */ /* 0x000fe20000000000 */
[----:B------:R-:W-:Y:S02]  /*a2c0*/  @!P5 IMAD.MOV.U32 R38, RZ, RZ, R31 ;  /* 0x000000ffff26d224 */ /* 0x000fe400078e001f */
[----:B------:R-:W-:Y:S01]  /*a2d0*/  @!P5 IMAD.MOV.U32 R41, RZ, RZ, R4 ;  /* 0x000000ffff29d224 */ /* 0x000fe200078e0004 */
[----:B------:R-:W-:Y:S06]  /*a2e0*/  BRA.DIV UR5, `(.L_x_1367) ;  /* 0x0000003e05747947 */ /* 0x000fec000b800000 */
[----:B------:R0:W4:Y:S04]  /*a2f0*/  SHFL.DOWN PT, R47, R38, 0x10, R29 ;  /* 0x0a000000262f7989 */ /* 0x00012800000e001d */
[----:B------:R0:W0:Y:S04]  /*a300*/  SHFL.DOWN PT, R4, R41, 0x10, R29 ;  /* 0x0a00000029047989 */ /* 0x00002800000e001d */
[----:B------:R0:W0:Y:S02]  /*a310*/  SHFL.DOWN PT, R28, R44, 0x10, R29 ;  /* 0x0a0000002c1c7989 */ /* 0x00002400000e001d */
.L_x_1549:
[----:B------:R-:W-:Y:S01]  /*a320*/  VIADD R2, R34, 0x10 ;  /* 0x0000001022027836 */ /* 0x000fe20000000000 */
[----:B------:R-:W-:Y:S01]  /*a330*/  PLOP3.LUT P4, PT, PT, PT, PT, 0x80, 0x8 ;  /* 0x000000000008781c */ /* 0x000fe20003f8f070 */
[----:B------:R-:W5:Y:S01]  /*a340*/  LDC.64 R30, c[0x0][0x3a8] ;  /* 0x0000ea00ff1e7b82 */ /* 0x000f620000000a00 */
[----:B------:R-:W-:Y:S02]  /*a350*/  UMOV UR5, 0xffffffff ;  /* 0xffffffff00057882 */ /* 0x000fe40000000000 */
[----:B------:R-:W-:-:S13]  /*a360*/  ISETP.GT.AND P6, PT, R2, R29, PT ;  /* 0x0000001d0200720c */ /* 0x000fda0003fc4270 */
[----:B------:R-:W-:-:S04]  /*a370*/  @!P6 ISETP.NE.U32.AND P5, PT, R38, RZ, PT ;  /* 0x000000ff2600e20c */ /* 0x000fc80003fa5070 */
[----:B------:R-:W-:-:S04]  /*a380*/  @!P6 ISETP.NE.AND.EX P5, PT, R41, RZ, PT, P5 ;  /* 0x000000ff2900e20c */ /* 0x000fc80003fa5350 */
[----:B------:R-:W-:Y:S02]  /*a390*/  @!P6 PLOP3.LUT P4, PT, P5, PT, PT, 0x80, 0x8 ;  /* 0x000000000008e81c */ /* 0x000fe40002f8f070 */
[----:B------:R-:W-:Y:S02]  /*a3a0*/  ISETP.NE.AND P5, PT, R5, 0x65, PT ;  /* 0x000000650500780c */ /* 0x000fe40003fa5270 */
[----:B------:R-:W-:-:S09]  /*a3b0*/  LOP3.LUT R5, RZ, R42, RZ, 0x33, !PT ;  /* 0x0000002aff057212 */ /* 0x000fd200078e33ff */
[----:B0-----:R-:W-:Y:S01]  /*a3c0*/  @!P4 FADD R44, R44, R28 ;  /* 0x0000001c2c2cc221 */ /* 0x001fe20000000000 */
[----:B----4-:R-:W-:-:S05]  /*a3d0*/  @!P6 IADD3 R47, P4, PT, R47, R38, RZ ;  /* 0x000000262f2fe210 */ /* 0x010fca0007f9e0ff */
[----:B------:R-:W-:Y:S02]  /*a3e0*/  @!P6 IMAD.X R4, R4, 0x1, R41, P4 ;  /* 0x000000010404e824 */ /* 0x000fe400020e0629 */
[----:B------:R-:W-:Y:S02]  /*a3f0*/  @!P6 IMAD.MOV.U32 R38, RZ, RZ, R47 ;  /* 0x000000ffff26e224 */ /* 0x000fe400078e002f */
[----:B------:R-:W-:Y:S01]  /*a400*/  @!P6 IMAD.MOV.U32 R41, RZ, RZ, R4 ;  /* 0x000000ffff29e224 */ /* 0x000fe200078e0004 */
[----:B-----5:R-:W-:Y:S01]  /*a410*/  IADD3 R30, P6, PT, R30, 0x200, RZ ;  /* 0x000002001e1e7810 */ /* 0x020fe20007fde0ff */
[----:B------:R-:W-:-:S12]  /*a420*/  BRA.DIV UR5, `(.L_x_1368) ;  /* 0x0000003e05787947 */ /* 0x000fd8000b800000 */
.L_x_1552:
[----:B------:R-:W-:Y:S01]  /*a430*/  UMOV UR5, 0xffffffff ;  /* 0xffffffff00057882 */ /* 0x000fe20000000000 */
[----:B------:R-:W-:Y:S02]  /*a440*/  IMAD.X R31, RZ, RZ, R31, P6 ;  /* 0x000000ffff1f7224 */ /* 0x000fe400030e061f */
[----:B------:R-:W-:Y:S01]  /*a450*/  IMAD.IADD R47, R5, 0x1, R0 ;  /* 0x00000001052f7824 */ /* 0x000fe200078e0200 */
[----:B------:R-:W-:Y:S06]  /*a460*/  BRA.DIV UR5, `(.L_x_1369) ;  /* 0x0000003e05887947 */ /* 0x000fec000b800000 */
[----:B------:R-:W-:-:S13]  /*a470*/  VOTE.ALL P5, P5 ;  /* 0x0000000000ff7806 */ /* 0x000fda00028a0000 */
.L_x_1555:
[----:B------:R-:W-:Y:S05]  /*a480*/  @!P5 BRA `(.L_x_1370) ;  /* 0x0000000400c4d947 */ /* 0x000fea0003800000 */
.L_x_1384:
[----:B------:R-:W-:-:S07]  /*a490*/  IMAD.WIDE R28, R47, 0x10, R30 ;  /* 0x000000102f1c7825 */ /* 0x000fce00078e021e */
.L_x_1372:
[----:B------:R-:W4:Y:S01]  /*a4a0*/  LD.E.128.STRONG.GPU R4, desc[UR8][R28.64+-0x200] ;  /* 0xfffe00081c047980 */ /* 0x000f22000c10fd00 */
[----:B------:R-:W-:Y:S05]  /*a4b0*/  YIELD ;  /* 0x0000000000007946 */ /* 0x000fea0003800000 */
[----:B------:R-:W-:Y:S01]  /*a4c0*/  UMOV UR5, 0xffffffff ;  /* 0xffffffff00057882 */ /* 0x000fe20000000000 */
[----:B----4-:R-:W-:Y:S02]  /*a4d0*/  ISETP.NE.AND P4, PT, R5, 0x63, PT ;  /* 0x000000630500780c */ /* 0x010fe40003f85270 */
[----:B------:R-:W-:Y:S11]  /*a4e0*/  BRA.DIV UR5, `(.L_x_1371) ;  /* 0x0000003e05847947 */ /* 0x000ff6000b800000 */
[----:B------:R-:W-:-:S13]  /*a4f0*/  VOTE.ANY P4, !P4 ;  /* 0x0000000000ff7806 */ /* 0x000fda0006080100 */
.L_x_1558:
        /* <DEDUP_REMOVED lines=11> */
[----:B0-----:R0:W4:Y:S04]  /*a5b0*/  SHFL.DOWN PT, R28, R4, 0x1, R29 ;  /* 0x08200000041c7989 */ /* 0x00112800000e001d */
[----:B------:R0:W0:Y:S04]  /*a5c0*/  SHFL.DOWN PT, R48, R49, 0x1, R29 ;  /* 0x0820000031307989 */ /* 0x00002800000e001d */
[----:B------:R0:W0:Y:S02]  /*a5d0*/  SHFL.DOWN PT, R51, R42, 0x1, R29 ;  /* 0x082000002a337989 */ /* 0x00002400000e001d */
.L_x_1564:
        /* <DEDUP_REMOVED lines=11> */
.L_x_1567:
[----:B------:R-:W-:Y:S01]  /*a690*/  UMOV UR5, 0xffffffff ;  /* 0xffffffff00057882 */ /* 0x000fe20000000000 */
[----:B------:R-:W-:Y:S02]  /*a6a0*/  @!P5 IMAD.MOV.U32 R42, RZ, RZ, R51 ;  /* 0x000000ffff2ad224 */ /* 0x000fe400078e0033 */
[----:B------:R-:W-:Y:S05]  /*a6b0*/  BRA.DIV UR5, `(.L_x_1375) ;  /* 0x0000003e05c07947 */ /* 0x000fea000b800000 */
[----:B------:R0:W4:Y:S04]  /*a6c0*/  SHFL.DOWN PT, R48, R49, 0x2, R29 ;  /* 0x0840000031307989 */ /* 0x00012800000e001d */
[----:B------:R0:W0:Y:S04]  /*a6d0*/  SHFL.DOWN PT, R51, R42, 0x2, R29 ;  /* 0x084000002a337989 */ /* 0x00002800000e001d */
[----:B------:R0:W0:Y:S02]  /*a6e0*/  SHFL.DOWN PT, R28, R4, 0x2, R29 ;  /* 0x08400000041c7989 */ /* 0x00002400000e001d */
.L_x_1572:
[----:B------:R-:W-:Y:S01]  /*a6f0*/  ISETP.GT.AND P5, PT, R43, R29, PT ;  /* 0x0000001d2b00720c */ /* 0x000fe20003fa4270 */
[----:B------:R-:W-:Y:S01]  /*a700*/  UMOV UR5, 0xffffffff ;  /* 0xffffffff00057882 */ /* 0x000fe20000000000 */
[----:B------:R-:W-:-:S11]  /*a710*/  PLOP3.LUT P4, PT, PT, PT, PT, 0x80, 0x8 ;  /* 0x000000000008781c */ /* 0x000fd60003f8f070 */
[----:B------:R-:W-:-:S04]  /*a720*/  @!P5 ISETP.NE.U32.AND P6, PT, R49, RZ, PT ;  /* 0x000000ff3100d20c */ /* 0x000fc80003fc5070 */
[----:B------:R-:W-:-:S04]  /*a730*/  @!P5 ISETP.NE.AND.EX P6, PT, R42, RZ, PT, P6 ;  /* 0x000000ff2a00d20c */ /* 0x000fc80003fc5360 */
[----:B------:R-:W-:Y:S02]  /*a740*/  @!P5 PLOP3.LUT P4, PT, P6, PT, PT, 0x80, 0x8 ;  /* 0x000000000008d81c */ /* 0x000fe4000378f070 */
[----:B----4-:R-:W-:-:S05]  /*a750*/  @!P5 IADD3 R48, P6, PT, R48, R49, RZ ;  /* 0x000000313030d210 */ /* 0x010fca0007fde0ff */
[----:B0-----:R-:W-:Y:S02]  /*a760*/  @!P5 IMAD.X R51, R51, 0x1, R42, P6 ;  /* 0x000000013333d824 */ /* 0x001fe400030e062a */
[----:B------:R-:W-:-:S04]  /*a770*/  @!P5 IMAD.MOV.U32 R49, RZ, RZ, R48 ;  /* 0x000000ffff31d224 */ /* 0x000fc800078e0030 */
[----:B------:R-:W-:Y:S01]  /*a780*/  @!P4 FADD R4, R4, R28 ;  /* 0x0000001c0404c221 */ /* 0x000fe20000000000 */
[----:B------:R-:W-:Y:S06]  /*a790*/  BRA.DIV UR5, `(.L_x_1376) ;  /* 0x0000003e05dc7947 */ /* 0x000fec000b800000 */
.L_x_1575:
[----:B------:R-:W-:Y:S01]  /*a7a0*/  UMOV UR5, 0xffffffff ;  /* 0xffffffff00057882 */ /* 0x000fe20000000000 */
[----:B------:R-:W-:Y:S02]  /*a7b0*/  @!P5 IMAD.MOV.U32 R42, RZ, RZ, R51 ;  /* 0x000000ffff2ad224 */ /* 0x000fe400078e0033 */
[----:B------:R-:W-:Y:S05]  /*a7c0*/  BRA.DIV UR5, `(.L_x_1377) ;  /* 0x0000003e05f07947 */ /* 0x000fea000b800000 */
[----:B------:R0:W4:Y:S04]  /*a7d0*/  SHFL.DOWN PT, R48, R49, 0x4, R29 ;  /* 0x0880000031307989 */ /* 0x00012800000e001d */
[----:B------:R0:W0:Y:S04]  /*a7e0*/  SHFL.DOWN PT, R51, R42, 0x4, R29 ;  /* 0x088000002a337989 */ /* 0x00002800000e001d */
[----:B------:R0:W0:Y:S02]  /*a7f0*/  SHFL.DOWN PT, R28, R4, 0x4, R29 ;  /* 0x08800000041c7989 */ /* 0x00002400000e001d */
.L_x_1580:
        /* <DEDUP_REMOVED lines=11> */
.L_x_1583:
[----:B------:R-:W-:Y:S01]  /*a8b0*/  UMOV UR5, 0xffffffff ;  /* 0xffffffff00057882 */ /* 0x000fe20000000000 */
[----:B------:R-:W-:Y:S02]  /*a8c0*/  @!P5 IMAD.MOV.U32 R42, RZ, RZ, R51 ;  /* 0x000000ffff2ad224 */ /* 0x000fe400078e0033 */
[----:B------:R-:W-:Y:S05]  /*a8d0*/  BRA.DIV UR5, `(.L_x_1379) ;  /* 0x0000004205207947 */ /* 0x000fea000b800000 */
[----:B------:R0:W4:Y:S04]  /*a8e0*/  SHFL.DOWN PT, R48, R49, 0x8, R29 ;  /* 0x0900000031307989 */ /* 0x00012800000e001d */
[----:B------:R0:W0:Y:S04]  /*a8f0*/  SHFL.DOWN PT, R51, R42, 0x8, R29 ;  /* 0x090000002a337989 */ /* 0x00002800000e001d */
[----:B------:R0:W0:Y:S02]  /*a900*/  SHFL.DOWN PT, R28, R4, 0x8, R29 ;  /* 0x09000000041c7989 */ /* 0x00002400000e001d */
.L_x_1588:
        /* <DEDUP_REMOVED lines=11> */
.L_x_1591:
[----:B------:R-:W-:Y:S01]  /*a9c0*/  UMOV UR5, 0xffffffff ;  /* 0xffffffff00057882 */ /* 0x000fe20000000000 */
[----:B------:R-:W-:Y:S02]  /*a9d0*/  @!P5 IMAD.MOV.U32 R42, RZ, RZ, R51 ;  /* 0x000000ffff2ad224 */ /* 0x000fe400078e0033 */
[----:B------:R-:W-:Y:S05]  /*a9e0*/  BRA.DIV UR5, `(.L_x_1381) ;  /* 0x0000004205507947 */ /* 0x000fea000b800000 */
[----:B------:R0:W4:Y:S01]  /*a9f0*/  SHFL.DOWN PT, R48, R49, 0x10, R29 ;  /* 0x0a00000031307989 */ /* 0x00012200000e001d */
[----:B------:R-:W-:-:S03]  /*aa00*/  VIADD R50, R34, 0x10 ;  /* 0x0000001022327836 */ /* 0x000fc60000000000 */
[----:B------:R0:W0:Y:S04]  /*aa10*/  SHFL.DOWN PT, R51, R42, 0x10, R29 ;  /* 0x0a0000002a337989 */ /* 0x00002800000e001d */
[----:B------:R0:W0:Y:S02]  /*aa20*/  SHFL.DOWN PT, R28, R4, 0x10, R29 ;  /* 0x0a000000041c7989 */ /* 0x00002400000e001d */
.L_x_1596:
[----:B------:R-:W-:Y:S01]  /*aa30*/  ISETP.GT.AND P5, PT, R50, R29, PT ;  /* 0x0000001d3200720c */ /* 0x000fe20003fa4270 */
[----:B------:R-:W-:Y:S01]  /*aa40*/  UMOV UR5, 0xffffffff ;  /* 0xffffffff00057882 */ /* 0x000fe20000000000 */
[----:B------:R-:W-:-:S11]  /*aa50*/  PLOP3.LUT P4, PT, PT, PT, PT, 0x80, 0x8 ;  /* 0x000000000008781c */ /* 0x000fd60003f8f070 */
[----:B------:R-:W-:-:S04]  /*aa60*/  @!P5 ISETP.NE.U32.AND P6, PT, R49, RZ, PT ;  /* 0x000000ff3100d20c */ /* 0x000fc80003fc5070 */
[----:B------:R-:W-:-:S04]  /*aa70*/  @!P5 ISETP.NE.AND.EX P6, PT, R42, RZ, PT, P6 ;  /* 0x000000ff2a00d20c */ /* 0x000fc80003fc5360 */
[----:B------:R-:W-:-:S13]  /*aa80*/  @!P5 PLOP3.LUT P4, PT, P6, PT, PT, 0x80, 0x8 ;  /* 0x000000000008d81c */ /* 0x000fda000378f070 */
[----:B0-----:R-:W-:Y:S01]  /*aa90*/  @!P4 FADD R4, R4, R28 ;  /* 0x0000001c0404c221 */ /* 0x001fe20000000000 */
[----:B----4-:R-:W-:-:S05]  /*aaa0*/  @!P5 IADD3 R48, P4, PT, R48, R49, RZ ;  /* 0x000000313030d210 */ /* 0x010fca0007f9e0ff */
[----:B------:R-:W-:Y:S01]  /*aab0*/  @!P5 IMAD.X R51, R51, 0x1, R42, P4 ;  /* 0x000000013333d824 */ /* 0x000fe200020e062a */
[----:B------:R-:W-:Y:S01]  /*aac0*/  ISETP.NE.U32.AND P4, PT, R38, RZ, PT ;  /* 0x000000ff2600720c */ /* 0x000fe20003f85070 */
[----:B------:R-:W-:Y:S02]  /*aad0*/  @!P5 IMAD.MOV.U32 R49, RZ, RZ, R48 ;  /* 0x000000ffff31d224 */ /* 0x000fe400078e0030 */
[----:B------:R-:W-:Y:S01]  /*aae0*/  @!P5 IMAD.MOV.U32 R42, RZ, RZ, R51 ;  /* 0x000000ffff2ad224 */ /* 0x000fe200078e0033 */
[----:B------:R-:W-:Y:S02]  /*aaf0*/  ISETP.NE.AND.EX P4, PT, R41, RZ, PT, P4 ;  /* 0x000000ff2900720c */ /* 0x000fe40003f85340 */
[----:B------:R-:W-:-:S11]  /*ab00*/  ISETP.NE.AND P5, PT, R5, 0x65, PT ;  /* 0x000000650500780c */ /* 0x000fd60003fa5270 */
[----:B------:R-:W-:Y:S01]  /*ab10*/  @!P4 FADD R44, R4, R44 ;  /* 0x0000002c042cc221 */ /* 0x000fe20000000000 */
[----:B------:R-:W-:-:S05]  /*ab20*/  IADD3 R38, P4, PT, R38, R49, RZ ;  /* 0x0000003126267210 */ /* 0x000fca0007f9e0ff */
[----:B------:R-:W-:Y:S01]  /*ab30*/  IMAD.X R41, R41, 0x1, R42, P4 ;  /* 0x0000000129297824 */ /* 0x000fe200020e062a */
[----:B------:R-:W-:Y:S07]  /*ab40*/  BRA.DIV UR5, `(.L_x_1382) ;  /* 0x0000004205507947 */ /* 0x000fee000b800000 */
.L_x_1599:
[----:B------:R-:W-:Y:S01]  /*ab50*/  UMOV UR5, 0xffffffff ;  /* 0xffffffff00057882 */ /* 0x000fe20000000000 */
[----:B------:R-:W-:Y:S02]  /*ab60*/  VIADD R47, R47, 0xffffffe0 ;  /* 0xffffffe02f2f7836 */ /* 0x000fe40000000000 */
[----:B------:R-:W-:Y:S05]  /*ab70*/  BRA.DIV UR5, `(.L_x_1383) ;  /* 0x0000004205647947 */ /* 0x000fea000b800000 */
[----:B------:R-:W-:-:S13]  /*ab80*/  VOTE.ALL P5, P5 ;  /* 0x0000000000ff7806 */ /* 0x000fda00028a0000 */
.L_x_1602:
[----:B------:R-:W-:Y:S05]  /*ab90*/  @P5 BRA `(.L_x_1384) ;  /* 0xfffffff8003c5947 */ /* 0x000fea000383ffff */
.L_x_1370:
[----:B------:R-:W0:Y:S01]  /*aba0*/  S2R R2, SR_TID.X ;  /* 0x0000000000027919 */ /* 0x000e220000002100 */
[----:B------:R-:W-:Y:S01]  /*abb0*/  BSSY.RECONVERGENT B0, `(.L_x_1385) ;  /* 0x0000016000007945 */ /* 0x000fe20003800200 */
[----:B------:R-:W-:Y:S01]  /*abc0*/  IMAD.MOV.U32 R39, RZ, RZ, R41 ;  /* 0x000000ffff277224 */ /* 0x000fe200078e0029 */
[----:B0-----:R-:W-:-:S13]  /*abd0*/  ISETP.NE.AND P4, PT, R2, RZ, PT ;  /* 0x000000ff0200720c */ /* 0x001fda0003f85270 */
[----:B------:R-:W-:Y:S05]  /*abe0*/  @P4 BRA `(.L_x_1386) ;  /* 0x0000000000484947 */ /* 0x000fea0003800000 */
[----:B------:R-:W0:Y:S01]  /*abf0*/  S2UR UR6, SR_CgaCtaId ;  /* 0x00000000000679c3 */ /* 0x000e220000008800 */
[----:B------:R-:W-:Y:S01]  /*ac00*/  ISETP.NE.U32.AND P4, PT, R37, RZ, PT ;  /* 0x000000ff2500720c */ /* 0x000fe20003f85070 */
[----:B------:R-:W-:Y:S01]  /*ac10*/  FADD R2, R35, R44 ;  /* 0x0000002c23027221 */ /* 0x000fe20000000000 */
[----:B------:R-:W-:Y:S01]  /*ac20*/  IADD3 R6, P5, PT, R38, R37, RZ ;  /* 0x0000002526067210 */ /* 0x000fe20007fbe0ff */
[----:B------:R-:W-:Y:S01]  /*ac30*/  UMOV UR5, 0x400 ;  /* 0x0000040000057882 */ /* 0x000fe20000000000 */
[----:B------:R-:W-:-:S03]  /*ac40*/  ISETP.NE.AND.EX P4, PT, R36, RZ, PT, P4 ;  /* 0x000000ff2400720c */ /* 0x000fc60003f85340 */
[----:B------:R-:W4:Y:S01]  /*ac50*/  LDC.64 R4, c[0x0][0x3a8] ;  /* 0x0000ea00ff047b82 */ /* 0x000f220000000a00 */
[----:B------:R-:W-:Y:S01]  /*ac60*/  FSEL R2, R2, R35, !P4 ;  /* 0x0000002302027208 */ /* 0x000fe20006000000 */
[----:B------:R-:W-:Y:S01]  /*ac70*/  IMAD.X R7, R39, 0x1, R36, P5 ;  /* 0x0000000127077824 */ /* 0x000fe200028e0624 */
[----:B0-----:R-:W-:Y:S01]  /*ac80*/  ULEA UR5, UR6, UR5, 0x18 ;  /* 0x0000000506057291 */ /* 0x001fe2000f8ec0ff */
[----:B----4-:R-:W-:-:S04]  /*ac90*/  IMAD.WIDE.U32 R28, R0, 0x10, R4 ;  /* 0x00000010001c7825 */ /* 0x010fc800078e0004 */
[----:B------:R-:W-:Y:S02]  /*aca0*/  IMAD.MOV.U32 R4, RZ, RZ, R2 ;  /* 0x000000ffff047224 */ /* 0x000fe400078e0002 */
[----:B------:R-:W-:-:S05]  /*acb0*/  IMAD.MOV.U32 R5, RZ, RZ, 0x65 ;  /* 0x00000065ff057424 */ /* 0x000fca00078e00ff */
[----:B------:R0:W-:Y:S04]  /*acc0*/  ST.E.128.STRONG.GPU desc[UR8][R28.64+0x200], R4 ;  /* 0x000200041c007985 */ /* 0x0001e8000c10fd08 */
[----:B------:R0:W-:Y:S04]  /*acd0*/  STS.64 [UR5+0xb8], R6 ;  /* 0x0000b806ff007988 */ /* 0x0001e80008000a05 */
[----:B------:R0:W-:Y:S04]  /*ace0*/  STS [UR5+0xc0], R2 ;  /* 0x0000c002ff007988 */ /* 0x0001e80008000805 */
[----:B------:R0:W-:Y:S04]  /*acf0*/  STS.64 [UR5+0xa8], R38 ;  /* 0x0000a826ff007988 */ /* 0x0001e80008000a05 */
[----:B------:R0:W-:Y:S02]  /*ad00*/  STS [UR5+0xb0], R44 ;  /* 0x0000b02cff007988 */ /* 0x0001e40008000805 */
.L_x_1386:
[----:B------:R-:W-:Y:S05]  /*ad10*/  BSYNC.RECONVERGENT B0 ;  /* 0x0000000000007941 */ /* 0x000fea0003800200 */
.L_x_1385:
[----:B------:R-:W-:-:S13]  /*ad20*/  ISETP.NE.AND P4, PT, R34, RZ, PT ;  /* 0x000000ff2200720c */ /* 0x000fda0003f85270 */
[----:B0-----:R-:W0:Y:S01]  /*ad30*/  @!P4 S2R R5, SR_CgaCtaId ;  /* 0x000000000005c919 */ /* 0x001e220000008800 */
[----:B------:R-:W-:Y:S01]  /*ad40*/  @!P4 MOV R0, 0x400 ;  /* 0x000004000000c802 */ /* 0x000fe20000000f00 */
[----:B-1----:R-:W-:Y:S02]  /*ad50*/  @!P4 IMAD.MOV.U32 R32, RZ, RZ, R38 ;  /* 0x000000ffff20c224 */ /* 0x002fe400078e0026 */
[----:B--2---:R-:W-:Y:S02]  /*ad60*/  @!P4 IMAD.MOV.U32 R27, RZ, RZ, R39 ;  /* 0x000000ffff1bc224 */ /* 0x004fe400078e0027 */
[----:B---3--:R-:W-:Y:S01]  /*ad70*/  @!P4 IMAD.MOV.U32 R25, RZ, RZ, R44 ;  /* 0x000000ffff19c224 */ /* 0x008fe200078e002c */
[----:B0-----:R-:W-:-:S05]  /*ad80*/  @!P4 LEA R5, R5, R0, 0x18 ;  /* 0x000000000505c211 */ /* 0x001fca00078ec0ff */
[----:B------:R1:W-:Y:S04]  /*ad90*/  @!P4 STS.64 [R5+0x88], R38 ;  /* 0x000088260500c388 */ /* 0x0003e80000000a00 */
[----:B------:R1:W-:Y:S02]  /*ada0*/  @!P4 STS [R5+0x90], R44 ;  /* 0x0000902c0500c388 */ /* 0x0003e40000000800 */
.L_x_1354:
[----:B------:R-:W2:Y:S01]  /*adb0*/  S2R R31, SR_TID.X ;  /* 0x00000000001f7919 */ /* 0x000ea20000002100 */
[----:B------:R-:W-:Y:S01]  /*adc0*/  ISETP.NE.AND P4, PT, R24, R8, PT ;  /* 0x000000081800720c */ /* 0x000fe20003f85270 */
[----:B------:R-:W-:Y:S05]  /*add0*/  WARPSYNC.ALL ;  /* 0x0000000000007948 */ /* 0x000fea0003800000 */
[----:B------:R-:W-:Y:S01]  /*ade0*/  BAR.SYNC.DEFER_BLOCKING 0x0 ;  /* 0x0000000000007b1d */ /* 0x000fe20000010000 */
[----:B------:R-:W-:-:S04]  /*adf0*/  ISETP.NE.AND P6, PT, R40, RZ, PT ;  /* 0x000000ff2800720c */ /* 0x000fc80003fc5270 */
[----:B------:R-:W-:Y:S01]  /*ae00*/  SEL R47, RZ, 0x1, !P6 ;  /* 0x00000001ff2f7807 */ /* 0x000fe20007000000 */
[----:B------:R-:W-:Y:S01]  /*ae10*/  BSSY.RECONVERGENT B0, `(.L_x_1387) ;  /* 0x0000011000007945 */ /* 0x000fe20003800200 */
[----:B--2---:R-:W-:-:S05]  /*ae20*/  IMAD R28, R31, 0x9, RZ ;  /* 0x000000091f1c7824 */ /* 0x004fca00078e02ff */
[----:B------:R-:W-:-:S04]  /*ae30*/  ISETP.EQ.U32.AND P5, PT, R3, R28, PT ;  /* 0x0000001c0300720c */ /* 0x000fc80003fa2070 */
[----:B------:R-:W-:Y:S02]  /*ae40*/  ISETP.EQ.OR.EX P4, PT, R26, RZ, P4, P5 ;  /* 0x000000ff1a00720c */ /* 0x000fe40002782750 */
[----:B------:R-:W-:Y:S02]  /*ae50*/  ISETP.NE.AND P5, PT, R31, RZ, PT ;  /* 0x000000ff1f00720c */ /* 0x000fe40003fa5270 */
[----:B------:R-:W-:-:S11]  /*ae60*/  SEL R49, RZ, 0x1, !P4 ;  /* 0x00000001ff317807 */ /* 0x000fd60006000000 */
[----:B------:R-:W-:Y:S05]  /*ae70*/  @!P5 BRA `(.L_x_1388) ;  /* 0x000000000028d947 */ /* 0x000fea0003800000 */
[----:B------:R-:W2:Y:S01]  /*ae80*/  S2UR UR6, SR_CgaCtaId ;  /* 0x00000000000679c3 */ /* 0x000ea20000008800 */
[----:B------:R-:W-:Y:S01]  /*ae90*/  UMOV UR5, 0x400 ;  /* 0x0000040000057882 */ /* 0x000fe20000000000 */
[----:B------:R-:W-:-:S04]  /*aea0*/  ISETP.NE.U32.AND P5, PT, R32, RZ, PT ;  /* 0x000000ff2000720c */ /* 0x000fc80003fa5070 */
[----:B------:R-:W-:Y:S01]  /*aeb0*/  ISETP.NE.AND.EX P5, PT, R27, RZ, PT, P5 ;  /* 0x000000ff1b00720c */ /* 0x000fe20003fa5350 */
[----:B--2---:R-:W-:-:S09]  /*aec0*/  ULEA UR5, UR6, UR5, 0x18 ;  /* 0x0000000506057291 */ /* 0x004fd2000f8ec0ff */
[----:B------:R-:W2:Y:S04]  /*aed0*/  LDS R0, [UR5+0x90] ;  /* 0x00009005ff007984 */ /* 0x000ea80008000800 */
[----:B01----:R-:W0:Y:S01]  /*aee0*/  LDS.64 R4, [UR5+0x88] ;  /* 0x00008805ff047984 */ /* 0x003e220008000a00 */
[----:B--2---:R-:W-:Y:S01]  /*aef0*/  @!P5 FADD R25, R25, R0 ;  /* 0x000000001919d221 */ /* 0x004fe20000000000 */
[----:B0-----:R-:W-:-:S05]  /*af00*/  IADD3 R32, P5, PT, R4, R32, RZ ;  /* 0x0000002004207210 */ /* 0x001fca0007fbe0ff */
[----:B------:R-:W-:-:S08]  /*af10*/  IMAD.X R27, R5, 0x1, R27, P5 ;  /* 0x00000001051b7824 */ /* 0x000fd000028e061b */
.L_x_1388:
[----:B------:R-:W-:Y:S05]  /*af20*/  BSYNC.RECONVERGENT B0 ;  /* 0x0000000000007941 */ /* 0x000fea0003800200 */
.L_x_1387:
[----:B------:R-:W2:Y:S01]  /*af30*/  S2UR UR5, SR_CgaCtaId ;  /* 0x00000000000579c3 */ /* 0x000ea20000008800 */
[----:B------:R-:W-:Y:S01]  /*af40*/  IADD3 R47, P5, P6, R32, R47, R49 ;  /* 0x0000002f202f7210 */ /* 0x000fe20007ebe031 */
[C---:B------:R-:W-:Y:S01]  /*af50*/  VIADD R0, R28.reuse, 0x5 ;  /* 0x000000051c007836 */ /* 0x040fe20000000000 */
[----:B------:R-:W-:Y:S01]  /*af60*/  UMOV UR4, 0x400 ;  /* 0x0000040000047882 */ /* 0x000fe20000000000 */
[----:B------:R-:W-:Y:S01]  /*af70*/  @!P4 FADD R9, R9, R25 ;  /* 0x000000190909c221 */ /* 0x000fe20000000000 */
[----:B-1----:R-:W-:Y:S01]  /*af80*/  IADD3.X R44, PT, PT, R27, RZ, RZ, P5, P6 ;  /* 0x000000ff1b2c7210 */ /* 0x002fe20002fec4ff */
[----:B------:R-:W-:Y:S01]  /*af90*/  VIADD R36, R28, 0x7 ;  /* 0x000000071c247836 */ /* 0x000fe20000000000 */
[----:B------:R-:W-:Y:S01]  /*afa0*/  IADD3 R49, P5, PT, R32, R49, RZ ;  /* 0x0000003120317210 */ /* 0x000fe20007fbe0ff */
[----:B------:R-:W-:Y:S01]  /*afb0*/  BSSY.RECONVERGENT B0, `(.L_x_1389) ;  /* 0x0000122000007945 */ /* 0x000fe20003800200 */
[----:B------:R-:W-:Y:S02]  /*afc0*/  ISETP.NE.AND P6, PT, R40, RZ, PT ;  /* 0x000000ff2800720c */ /* 0x000fe40003fc5270 */
[----:B------:R-:W-:Y:S01]  /*afd0*/  ISETP.EQ.U32.AND P4, PT, R3, R0, PT ;  /* 0x000000000300720c */ /* 0x000fe20003f82070 */
[----:B------:R-:W-:Y:S01]  /*afe0*/  IMAD.X R46, RZ, RZ, R27, P5 ;  /* 0x000000ffff2e7224 */ /* 0x000fe200028e061b */
[----:B------:R-:W-:-:S02]  /*aff0*/  ISETP.NE.AND P5, PT, R16, R18, PT ;  /* 0x000000121000720c */ /* 0x000fc40003fa5270 */
[----:B------:R-:W-:Y:S02]  /*b000*/  SEL R0, RZ, 0x1, !P0 ;  /* 0x00000001ff007807 */ /* 0x000fe40004000000 */
[----:B------:R-:W-:Y:S02]  /*b010*/  ISETP.EQ.OR.EX P4, PT, R26, RZ, P5, P4 ;  /* 0x000000ff1a00720c */ /* 0x000fe40002f82740 */
[----:B------:R-:W-:Y:S02]  /*b020*/  IADD3 R45, P5, PT, R47, R0, RZ ;  /* 0x000000002f2d7210 */ /* 0x000fe40007fbe0ff */
[----:B------:R-:W-:Y:S01]  /*b030*/  SEL R0, RZ, 0x1, !P1 ;  /* 0x00000001ff007807 */ /* 0x000fe20004800000 */
[----:B------:R-:W-:Y:S01]  /*b040*/  @!P6 FADD R11, R11, R9 ;  /* 0x000000090b0be221 */ /* 0x000fe20000000000 */
[----:B0-----:R-:W-:Y:S01]  /*b050*/  SEL R4, RZ, 0x1, !P2 ;  /* 0x00000001ff047807 */ /* 0x001fe20005000000 */
[----:B--2---:R-:W-:Y:S01]  /*b060*/  ULEA UR4, UR5, UR4, 0x18 ;  /* 0x0000000405047291 */ /* 0x004fe2000f8ec0ff */
[----:B------:R-:W-:Y:S01]  /*b070*/  IMAD.X R42, RZ, RZ, R44, P5 ;  /* 0x000000ffff2a7224 */ /* 0x000fe200028e062c */
[----:B------:R-:W-:Y:S01]  /*b080*/  IADD3 R35, P5, PT, R45, R0, RZ ;  /* 0x000000002d237210 */ /* 0x000fe20007fbe0ff */
[----:B------:R-:W-:Y:S01]  /*b090*/  @!P0 FADD R13, R13, R11 ;  /* 0x0000000b0d0d8221 */ /* 0x000fe20000000000 */
[----:B------:R-:W-:-:S03]  /*b0a0*/  SEL R34, RZ, 0x1, !P4 ;  /* 0x00000001ff227807 */ /* 0x000fc60006000000 */
[----:B------:R-:W-:Y:S01]  /*b0b0*/  IMAD.X R2, RZ, RZ, R42, P5 ;  /* 0x000000ffff027224 */ /* 0x000fe200028e062a */
[----:B------:R-:W-:Y:S01]  /*b0c0*/  IADD3 R37, P5, PT, R35, R4, RZ ;  /* 0x0000000423257210 */ /* 0x000fe20007fbe0ff */
[----:B------:R-:W0:Y:S01]  /*b0d0*/  LDS.64 R6, [UR4+0xc8] ;  /* 0x0000c804ff067984 */ /* 0x000e220008000a00 */
[----:B------:R-:W-:-:S03]  /*b0e0*/  @!P1 FADD R15, R15, R13 ;  /* 0x0000000d0f0f9221 */ /* 0x000fc60000000000 */
[----:B------:R-:W-:Y:S01]  /*b0f0*/  IMAD.X R30, RZ, RZ, R2, P5 ;  /* 0x000000ffff1e7224 */ /* 0x000fe200028e0602 */
[----:B------:R-:W-:Y:S01]  /*b100*/  IADD3 R39, P5, PT, R37, R34, RZ ;  /* 0x0000002225277210 */ /* 0x000fe20007fbe0ff */
[----:B------:R-:W-:Y:S01]  /*b110*/  @!P2 FADD R17, R17, R15 ;  /* 0x0000000f1111a221 */ /* 0x000fe20000000000 */
[----:B------:R-:W1:Y:S03]  /*b120*/  LDS R0, [UR4+0xc0] ;  /* 0x0000c004ff007984 */ /* 0x000e660008000800 */
[----:B------:R-:W-:Y:S01]  /*b130*/  @!P4 FADD R19, R19, R17 ;  /* 0x000000111313c221 */ /* 0x000fe20000000000 */
[----:B------:R-:W-:Y:S01]  /*b140*/  IMAD.X R34, RZ, RZ, R30, P5 ;  /* 0x000000ffff227224 */ /* 0x000fe200028e061e */
[----:B------:R-:W-:Y:S01]  /*b150*/  ISETP.EQ.U32.AND P4, PT, R3, R36, PT ;  /* 0x000000240300720c */ /* 0x000fe20003f82070 */
[----:B------:R-:W2:Y:S01]  /*b160*/  LDS.64 R4, [UR4+0xb8] ;  /* 0x0000b804ff047984 */ /* 0x000ea20008000a00 */
[----:B------:R-:W-:Y:S01]  /*b170*/  ISETP.NE.AND P5, PT, R20, R22, PT ;  /* 0x000000161400720c */ /* 0x000fe20003fa5270 */
[----:B------:R-:W-:Y:S01]  /*b180*/  @!P3 FADD R21, R21, R19 ;  /* 0x000000131515b221 */ /* 0x000fe20000000000 */
[----:B------:R-:W-:-:S02]  /*b190*/  SEL R36, RZ, 0x1, !P3 ;  /* 0x00000001ff247807 */ /* 0x000fc40005800000 */
[----:B------:R-:W-:Y:S02]  /*b1a0*/  ISETP.EQ.OR.EX P4, PT, R26, RZ, P5, P4 ;  /* 0x000000ff1a00720c */ /* 0x000fe40002f82740 */
[----:B------:R-:W-:Y:S02]  /*b1b0*/  IADD3 R41, P5, PT, R39, R36, RZ ;  /* 0x0000002427297210 */ /* 0x000fe40007fbe0ff */
[----:B------:R-:W-:-:S03]  /*b1c0*/  SEL R38, RZ, 0x1, !P4 ;  /* 0x00000001ff267807 */ /* 0x000fc60006000000 */
[----:B------:R-:W-:Y:S01]  /*b1d0*/  IMAD.X R36, RZ, RZ, R34, P5 ;  /* 0x000000ffff247224 */ /* 0x000fe200028e0622 */
[----:B------:R-:W-:-:S05]  /*b1e0*/  IADD3 R43, P5, PT, R41, R38, RZ ;  /* 0x00000026292b7210 */ /* 0x000fca0007fbe0ff */
[----:B------:R-:W-:Y:S02]  /*b1f0*/  IMAD.X R38, RZ, RZ, R36, P5 ;  /* 0x000000ffff267224 */ /* 0x000fe400028e0624 */
[----:B------:R-:W-:Y:S01]  /*b200*/  @!P4 FADD R23, R23, R21 ;  /* 0x000000151717c221 */ /* 0x000fe20000000000 */
[----:B0-----:R-:W-:-:S04]  /*b210*/  ISETP.GE.U32.AND P5, PT, R6, 0x101, PT ;  /* 0x000001010600780c */ /* 0x001fc80003fa6070 */
[----:B------:R-:W-:-:S13]  /*b220*/  ISETP.GE.AND.EX P5, PT, R7, RZ, PT, P5 ;  /* 0x000000ff0700720c */ /* 0x000fda0003fa6350 */
[----:B-12---:R-:W-:Y:S05]  /*b230*/  @!P5 BRA `(.L_x_1390) ;  /* 0x000000080008d947 */ /* 0x006fea0003800000 */
[----:B------:R-:W-:Y:S01]  /*b240*/  ISETP.NE.U32.AND P5, PT, R3, R28, PT ;  /* 0x0000001c0300720c */ /* 0x000fe20003fa5070 */
[----:B------:R-:W-:Y:S01]  /*b250*/  IMAD.MOV.U32 R2, RZ, RZ, 0x9 ;  /* 0x00000009ff027424 */ /* 0x000fe200078e00ff */
[----:B------:R-:W0:Y:S01]  /*b260*/  LDS.64 R28, [UR4+0xa8] ;  /* 0x0000a804ff1c7984 */ /* 0x000e220008000a00 */
[----:B------:R-:W-:Y:S01]  /*b270*/  ISETP.NE.AND P6, PT, R24, R8, PT ;  /* 0x000000081800720c */ /* 0x000fe20003fc5270 */
[----:B------:R-:W1:Y:S01]  /*b280*/  LDCU.128 UR16, c[0x0][0x390] ;  /* 0x00007200ff1077ac */ /* 0x000e620008000c00 */
[CC--:B------:R-:W-:Y:S01]  /*b290*/  IMAD R30, R31.reuse, R2.reuse, 0x5 ;  /* 0x000000051f1e7424 */ /* 0x0c0fe200078e0202 */
[----:B------:R-:W-:Y:S01]  /*b2a0*/  BSSY.RECONVERGENT B1, `(.L_x_1391) ;  /* 0x000007a000017945 */ /* 0x000fe20003800200 */
[----:B------:R-:W-:Y:S01]  /*b2b0*/  BAR.SYNC.DEFER_BLOCKING 0x0 ;  /* 0x0000000000007b1d */ /* 0x000fe20000010000 */
[----:B------:R-:W-:Y:S01]  /*b2c0*/  ISETP.NE.AND.EX P5, PT, R26, RZ, !P6, P5 ;  /* 0x000000ff1a00720c */ /* 0x000fe200077a5350 */
[----:B------:R-:W-:Y:S01]  /*b2d0*/  IMAD R2, R31, R2, 0x8 ;  /* 0x000000081f027424 */ /* 0x000fe200078e0202 */
[----:B------:R-:W-:-:S11]  /*b2e0*/  ISETP.NE.AND P6, PT, R40, RZ, PT ;  /* 0x000000ff2800720c */ /* 0x000fd60003fc5270 */
[--C-:B0-----:R-:W-:Y:S02]  /*b2f0*/  @!P5 IMAD.IADD R32, R32, 0x1, -R28.reuse ;  /* 0x000000012020d824 */ /* 0x101fe400078e0a1c */
[--C-:B------:R-:W-:Y:S02]  /*b300*/  @P6 IMAD.IADD R49, R49, 0x1, -R28.reuse ;  /* 0x0000000131316824 */ /* 0x100fe400078e0a1c */
[--C-:B------:R-:W-:Y:S01]  /*b310*/  @P0 IMAD.IADD R47, R47, 0x1, -R28.reuse ;  /* 0x000000012f2f0824 */ /* 0x100fe200078e0a1c */
[----:B------:R-:W-:Y:S01]  /*b320*/  @!P5 LEA R32, R32, UR4, 0x3 ;  /* 0x000000042020dc11 */ /* 0x000fe2000f8e18ff */
[--C-:B------:R-:W-:Y:S01]  /*b330*/  @P1 IMAD.IADD R45, R45, 0x1, -R28.reuse ;  /* 0x000000012d2d1824 */ /* 0x100fe200078e0a1c */
[----:B------:R-:W-:Y:S01]  /*b340*/  @P6 LEA R49, R49, UR4, 0x3 ;  /* 0x0000000431316c11 */ /* 0x000fe2000f8e18ff */
[--C-:B------:R-:W-:Y:S01]  /*b350*/  @P2 IMAD.IADD R35, R35, 0x1, -R28.reuse ;  /* 0x0000000123232824 */ /* 0x100fe200078e0a1c */
[----:B------:R-:W-:Y:S01]  /*b360*/  @P0 LEA R47, R47, UR4, 0x3 ;  /* 0x000000042f2f0c11 */ /* 0x000fe2000f8e18ff */
[----:B------:R0:W-:Y:S01]  /*b370*/  @!P5 STS.64 [R32], R24 ;  /* 0x000000182000d388 */ /* 0x0001e20000000a00 */
[----:B------:R-:W-:Y:S01]  /*b380*/  ISETP.NE.U32.AND P5, PT, R3, R30, PT ;  /* 0x0000001e0300720c */ /* 0x000fe20003fa5070 */
[--C-:B------:R-:W-:Y:S01]  /*b390*/  @P3 IMAD.IADD R39, R39, 0x1, -R28.reuse ;  /* 0x0000000127273824 */ /* 0x100fe200078e0a1c */
[----:B------:R-:W-:Y:S01]  /*b3a0*/  @P1 LEA R45, R45, UR4, 0x3 ;  /* 0x000000042d2d1c11 */ /* 0x000fe2000f8e18ff */
[----:B------:R0:W-:Y:S01]  /*b3b0*/  @P6 STS.64 [R49], R8 ;  /* 0x0000000831006388 */ /* 0x0001e20000000a00 */
[----:B------:R-:W-:Y:S01]  /*b3c0*/  ISETP.NE.AND P6, PT, R16, R18, PT ;  /* 0x000000121000720c */ /* 0x000fe20003fc5270 */
[----:B------:R-:W-:Y:S01]  /*b3d0*/  @P4 IMAD.IADD R41, R41, 0x1, -R28 ;  /* 0x0000000129294824 */ /* 0x000fe200078e0a1c */
[----:B------:R-:W-:Y:S01]  /*b3e0*/  @P2 LEA R35, R35, UR4, 0x3 ;  /* 0x0000000423232c11 */ /* 0x000fe2000f8e18ff */
[----:B------:R0:W-:Y:S01]  /*b3f0*/  @P0 STS.64 [R47], R10 ;  /* 0x0000000a2f000388 */ /* 0x0001e20000000a00 */
[----:B------:R-:W-:-:S02]  /*b400*/  ISETP.NE.AND.EX P5, PT, R26, RZ, !P6, P5 ;  /* 0x000000ff1a00720c */ /* 0x000fc400077a5350 */
[----:B------:R-:W-:Y:S01]  /*b410*/  ISETP.NE.U32.AND P0, PT, R3, R2, PT ;  /* 0x000000020300720c */ /* 0x000fe20003f05070 */
[----:B------:R0:W-:Y:S01]  /*b420*/  @P1 STS.64 [R45], R12 ;  /* 0x0000000c2d001388 */ /* 0x0001e20000000a00 */
[----:B------:R-:W-:Y:S02]  /*b430*/  ISETP.NE.AND P6, PT, R22, R33, PT ;  /* 0x000000211600720c */ /* 0x000fe40003fc5270 */
[----:B------:R-:W-:Y:S01]  /*b440*/  @P3 LEA R39, R39, UR4, 0x3 ;  /* 0x0000000427273c11 */ /* 0x000fe2000f8e18ff */
[----:B------:R0:W-:Y:S01]  /*b450*/  @P2 STS.64 [R35], R14 ;  /* 0x0000000e23002388 */ /* 0x0001e20000000a00 */
[----:B------:R-:W-:Y:S02]  /*b460*/  ISETP.NE.AND.EX P0, PT, R26, RZ, !P6, P0 ;  /* 0x000000ff1a00720c */ /* 0x000fe40007705300 */
[----:B------:R-:W-:-:S03]  /*b470*/  @P4 LEA R41, R41, UR4, 0x3 ;  /* 0x0000000429294c11 */ /* 0x000fc6000f8e18ff */
[----:B------:R-:W-:-:S05]  /*b480*/  @!P5 IMAD.IADD R37, R37, 0x1, -R28 ;  /* 0x000000012525d824 */ /* 0x000fca00078e0a1c */
[----:B------:R-:W-:-:S03]  /*b490*/  @!P5 LEA R37, R37, UR4, 0x3 ;  /* 0x000000042525dc11 */ /* 0x000fc6000f8e18ff */
[----:B------:R-:W-:Y:S02]  /*b4a0*/  @!P0 IMAD.IADD R43, R43, 0x1, -R28 ;  /* 0x000000012b2b8824 */ /* 0x000fe400078e0a1c */
        /* <DEDUP_REMOVED lines=21> */
[----:B------:R-:W-:Y:S05]  /*b600*/  @!P1 BRA `(.L_x_1394) ;  /* 0x0000000000849947 */ /* 0x000fea0003800000 */
        /* <DEDUP_REMOVED lines=16> */
.L_x_1395:
        /* <DEDUP_REMOVED lines=17> */
.L_x_1394:
[----:B------:R-:W-:Y:S05]  /*b820*/  BSYNC.RECONVERGENT B2 ;  /* 0x0000000000027941 */ /* 0x000fea0003800200 */
.L_x_1393:
[----:B------:R-:W-:Y:S05]  /*b830*/  @!P0 BRA `(.L_x_1392) ;  /* 0x0000000000808947 */ /* 0x000fea0003800000 */
.L_x_1396:
        /* <DEDUP_REMOVED lines=32> */
.L_x_1392:
[----:B------:R-:W-:Y:S05]  /*ba40*/  BSYNC.RECONVERGENT B1 ;  /* 0x0000000000017941 */ /* 0x000fea0003800200 */
.L_x_1391:
[----:B------:R-:W-:Y:S05]  /*ba50*/  BRA `(.L_x_1397) ;  /* 0x0000000400dc7947 */ /* 0x000fea0003800000 */
.L_x_1390:
[----:B------:R-:W-:Y:S01]  /*ba60*/  ISETP.NE.U32.AND P5, PT, R3, R28, PT ;  /* 0x0000001c0300720c */ /* 0x000fe20003fa5070 */
[----:B------:R-:W-:Y:S01]  /*ba70*/  IMAD.MOV.U32 R48, RZ, RZ, 0x9 ;  /* 0x00000009ff307424 */ /* 0x000fe200078e00ff */
[----:B------:R-:W-:Y:S01]  /*ba80*/  ISETP.NE.AND P6, PT, R24, R8, PT ;  /* 0x000000081800720c */ /* 0x000fe20003fc5270 */
[----:B------:R-:W-:Y:S01]  /*ba90*/  BSSY.RECONVERGENT B1, `(.L_x_1398) ;  /* 0x000000d000017945 */ /* 0x000fe20003800200 */
[----:B------:R-:W-:Y:S01]  /*baa0*/  ISETP.NE.AND.EX P5, PT, R26, RZ, PT, P5 ;  /* 0x000000ff1a00720c */ /* 0x000fe20003fa5350 */
[----:B------:R-:W-:-:S12]  /*bab0*/  IMAD R50, R31, R48, 0x5 ;  /* 0x000000051f327424 */ /* 0x000fd800078e0230 */
[----:B------:R-:W-:Y:S05]  /*bac0*/  @!P6 BRA P5, `(.L_x_1399) ;  /* 0x000000000024e947 */ /* 0x000fea0002800000 */
        /* <DEDUP_REMOVED lines=9> */
.L_x_1399:
[----:B------:R-:W-:Y:S05]  /*bb60*/  BSYNC.RECONVERGENT B1 ;  /* 0x0000000000017941 */ /* 0x000fea0003800200 */
.L_x_1398:
[----:B------:R-:W-:Y:S01]  /*bb70*/  ISETP.NE.AND P6, PT, R40, RZ, PT ;  /* 0x000000ff2800720c */ /* 0x000fe20003fc5270 */
[----:B------:R-:W-:Y:S01]  /*bb80*/  BSSY.RECONVERGENT B1, `(.L_x_1400) ;  /* 0x000000d000017945 */ /* 0x000fe20003800200 */
[----:B------:R-:W-:Y:S01]  /*bb90*/  ISETP.NE.U32.AND P5, PT, R3, R50, PT ;  /* 0x000000320300720c */ /* 0x000fe20003fa5070 */
[----:B------:R-:W-:-:S10]  /*bba0*/  IMAD R48, R31, R48, 0x8 ;  /* 0x000000081f307424 */ /* 0x000fd400078e0230 */
[----:B------:R-:W-:Y:S05]  /*bbb0*/  @!P6 BRA `(.L_x_1401) ;  /* 0x000000000024e947 */ /* 0x000fea0003800000 */
        /* <DEDUP_REMOVED lines=9> */
.L_x_1401:
[----:B------:R-:W-:Y:S05]  /*bc50*/  BSYNC.RECONVERGENT B1 ;  /* 0x0000000000017941 */ /* 0x000fea0003800200 */
.L_x_1400:
[----:B------:R-:W-:Y:S01]  /*bc60*/  BSSY.RECONVERGENT B1, `(.L_x_1402) ;  /* 0x000000c000017945 */ /* 0x000fe20003800200 */
[----:B------:R-:W-:-:S03]  /*bc70*/  ISETP.NE.U32.AND P6, PT, R3, R48, PT ;  /* 0x000000300300720c */ /* 0x000fc60003fc5070 */
[----:B------:R-:W-:Y:S10]  /*bc80*/  @!P0 BRA `(.L_x_1403) ;  /* 0x0000000000248947 */ /* 0x000ff40003800000 */
        /* <DEDUP_REMOVED lines=9> */
.L_x_1403:
[----:B------:R-:W-:Y:S05]  /*bd20*/  BSYNC.RECONVERGENT B1 ;  /* 0x0000000000017941 */ /* 0x000fea0003800200 */
.L_x_1402:
[----:B------:R-:W-:Y:S04]  /*bd30*/  BSSY.RECONVERGENT B1, `(.L_x_1404) ;  /* 0x000000b000017945 */ /* 0x000fe80003800200 */
[----:B------:R-:W-:Y:S05]  /*bd40*/  @!P1 BRA `(.L_x_1405) ;  /* 0x0000000000249947 */ /* 0x000fea0003800000 */
[----:B------:R-:W0:Y:S01]  /*bd50*/  LDCU.128 UR12, c[0x0][0x390] ;  /* 0x00007200ff0c77ac */ /* 0x000e220008000c00 */
[C---:B-12---:R-:W-:Y:S01]  /*bd60*/  IMAD.SHL.U32 R8, R45.reuse, 0x4, RZ ;  /* 0x000000042d087824 */ /* 0x046fe200078e00ff */
[----:B------:R-:W-:-:S04]  /*bd70*/  SHF.L.U64.HI R42, R45, 0x2, R42 ;  /* 0x000000022d2a7819 */ /* 0x000fc8000001022a */
[C---:B0-----:R-:W-:Y:S02]  /*bd80*/  IADD3 R6, P0, PT, R8.reuse, UR12, RZ ;  /* 0x0000000c08067c10 */ /* 0x041fe4000ff1e0ff */
[----:B------:R-:W-:Y:S02]  /*bd90*/  IADD3 R8, P1, PT, R8, UR14, RZ ;  /* 0x0000000e08087c10 */ /* 0x000fe4000ff3e0ff */
[C---:B------:R-:W-:Y:S02]  /*bda0*/  IADD3.X R7, PT, PT, R42.reuse, UR13, RZ, P0, !PT ;  /* 0x0000000d2a077c10 */ /* 0x040fe400087fe4ff */
[----:B------:R-:W-:-:S03]  /*bdb0*/  IADD3.X R9, PT, PT, R42, UR15, RZ, P1, !PT ;  /* 0x0000000f2a097c10 */ /* 0x000fc60008ffe4ff */
[----:B------:R3:W-:Y:S04]  /*bdc0*/  STG.E desc[UR8][R6.64], R12 ;  /* 0x0000000c06007986 */ /* 0x0007e8000c101908 */
[----:B------:R3:W-:Y:S02]  /*bdd0*/  STG.E desc[UR8][R8.64], R13 ;  /* 0x0000000d08007986 */ /* 0x0007e4000c101908 */
.L_x_1405:
[----:B------:R-:W-:Y:S05]  /*bde0*/  BSYNC.RECONVERGENT B1 ;  /* 0x0000000000017941 */ /* 0x000fea0003800200 */
.L_x_1404:
[----:B------:R-:W-:Y:S01]  /*bdf0*/  BSSY.RECONVERGENT B1, `(.L_x_1406) ;  /* 0x000000f000017945 */ /* 0x000fe20003800200 */
[----:B------:R-:W-:Y:S02]  /*be00*/  ISETP.NE.AND P1, PT, R16, R18, PT ;  /* 0x000000121000720c */ /* 0x000fe40003f25270 */
[----:B------:R-:W-:Y:S02]  /*be10*/  ISETP.NE.AND P0, PT, R22, R33, PT ;  /* 0x000000211600720c */ /* 0x000fe40003f05270 */
[C---:B------:R-:W-:Y:S02]  /*be20*/  ISETP.NE.AND.EX P5, PT, R26.reuse, RZ, PT, P5 ;  /* 0x000000ff1a00720c */ /* 0x040fe40003fa5350 */
[----:B------:R-:W-:Y:S01]  /*be30*/  ISETP.NE.AND.EX P6, PT, R26, RZ, PT, P6 ;  /* 0x000000ff1a00720c */ /* 0x000fe20003fc5360 */
[----:B------:R-:W-:-:S12]  /*be40*/  @!P2 BRA `(.L_x_1407) ;  /* 0x000000000024a947 */ /* 0x000fd80003800000 */
[----:B------:R-:W0:Y:S01]  /*be50*/  LDCU.128 UR12, c[0x0][0x390] ;  /* 0x00007200ff0c77ac */ /* 0x000e220008000c00 */
[C---:B-123--:R-:W-:Y:S01]  /*be60*/  IMAD.SHL.U32 R8, R35.reuse, 0x4, RZ ;  /* 0x0000000423087824 */ /* 0x04efe200078e00ff */
[----:B------:R-:W-:-:S04]  /*be70*/  SHF.L.U64.HI R2, R35, 0x2, R2 ;  /* 0x0000000223027819 */ /* 0x000fc80000010202 */
[----:B0-----:R-:W-:-:S04]  /*be80*/  IADD3 R6, P2, PT, R8, UR12, RZ ;  /* 0x0000000c08067c10 */ /* 0x001fc8000ff5e0ff */
[----:B------:R-:W-:Y:S02]  /*be90*/  IADD3.X R7, PT, PT, R2, UR13, RZ, P2, !PT ;  /* 0x0000000d02077c10 */ /* 0x000fe400097fe4ff */
[----:B------:R-:W-:-:S03]  /*bea0*/  IADD3 R8, P2, PT, R8, UR14, RZ ;  /* 0x0000000e08087c10 */ /* 0x000fc6000ff5e0ff */
[----:B------:R4:W-:Y:S01]  /*beb0*/  STG.E desc[UR8][R6.64], R14 ;  /* 0x0000000e06007986 */ /* 0x0009e2000c101908 */
[----:B------:R-:W-:-:S05]  /*bec0*/  IADD3.X R9, PT, PT, R2, UR15, RZ, P2, !PT ;  /* 0x0000000f02097c10 */ /* 0x000fca00097fe4ff */
[----:B------:R4:W-:Y:S04]  /*bed0*/  STG.E desc[UR8][R8.64], R15 ;  /* 0x0000000f08007986 */ /* 0x0009e8000c101908 */
.L_x_1407:
[----:B------:R-:W-:Y:S05]  /*bee0*/  BSYNC.RECONVERGENT B1 ;  /* 0x0000000000017941 */ /* 0x000fea0003800200 */
.L_x_1406:
[----:B------:R-:W-:Y:S04]  /*bef0*/  BSSY.RECONVERGENT B1, `(.L_x_1408) ;  /* 0x000000b000017945 */ /* 0x000fe80003800200 */
[----:B------:R-:W-:Y:S05]  /*bf00*/  @!P1 BRA P5, `(.L_x_1409) ;  /* 0x0000000000249947 */ /* 0x000fea0002800000 */
        /* <DEDUP_REMOVED lines=9> */
.L_x_1409:
[----:B------:R-:W-:Y:S05]  /*bfa0*/  BSYNC.RECONVERGENT B1 ;  /* 0x0000000000017941 */ /* 0x000fea0003800200 */
.L_x_1408:
        /* <DEDUP_REMOVED lines=11> */
.L_x_1411:
[----:B------:R-:W-:Y:S05]  /*c060*/  BSYNC.RECONVERGENT B1 ;  /* 0x0000000000017941 */ /* 0x000fea0003800200 */
.L_x_1410:
        /* <DEDUP_REMOVED lines=11> */
.L_x_1413:
[----:B------:R-:W-:Y:S05]  /*c120*/  BSYNC.RECONVERGENT B1 ;  /* 0x0000000000017941 */ /* 0x000fea0003800200 */
.L_x_1412:
        /* <DEDUP_REMOVED lines=10> */
.L_x_1397:
[----:B------:R-:W-:Y:S05]  /*c1d0*/  BSYNC.RECONVERGENT B0 ;  /* 0x0000000000007941 */ /* 0x000fea0003800200 */
.L_x_1389:
        /* <DEDUP_REMOVED lines=17> */
.L_x_1414:
[----:B0-----:R-:W-:Y:S01]  /*c2f0*/  STG.E.64 desc[UR8][R8.64], R4 ;  /* 0x0000000408007986 */ /* 0x001fe2000c101b08 */
[----:B------:R-:W-:Y:S05]  /*c300*/  EXIT ;  /* 0x000000000000794d */ /* 0x000fea0003800000 */
.L_x_1273:
[----:B------:R-:W-:Y:S01]  /*c310*/  BSSY B0, `(.L_x_1415) ;  /* 0x0000006000007945 */ /* 0x000fe20003800000 */
[----:B------:R-:W-:Y:S01]  /*c320*/  PLOP3.LUT P4, PT, P0, PT, PT, 0x8, 0x80 ;  /* 0x000000000080781c */ /* 0x000fe2000078e170 */
[----:B------:R-:W-:-:S12]  /*c330*/  IMAD.MOV.U32 R2, RZ, RZ, -0x1 ;  /* 0xffffffffff027424 */ /* 0x000fd800078e00ff */
[----:B------:R-:W-:Y:S05]  /*c340*/  WARPSYNC.COLLECTIVE R2, `(.L_x_1416) ;  /* 0x0000000002087348 */ /* 0x000fea0003c00000 */
[----:B------:R-:W-:Y:S01]  /*c350*/  VOTE.ANY P4, P4 ;  /* 0x0000000000ff7806 */ /* 0x000fe20002080100 */
[----:B------:R-:W-:-:S12]  /*c360*/  ENDCOLLECTIVE ;  /* 0x000000000000791b */ /* 0x000fd80003800000 */
.L_x_1416:
[----:B------:R-:W-:Y:S05]  /*c370*/  BSYNC B0 ;  /* 0x0000000000007941 */ /* 0x000fea0003800000 */
.L_x_1415:
[----:B------:R-:W-:Y:S01]  /*c380*/  PLOP3.LUT P0, PT, P4, PT, PT, 0x80, 0x8 ;  /* 0x000000000008781c */ /* 0x000fe2000270f070 */
[----:B------:R-:W-:-:S12]  /*c390*/  BRA `(.L_x_1417) ;  /* 0xffffff7000f47947 */ /* 0x000fd8000383ffff */
.L_x_1275:
[----:B------:R-:W0:Y:S01]  /*c3a0*/  S2R R41, SR_GEMASK ;  /* 0x0000000000297919 */ /* 0x000e220000003c00 */
[----:B------:R-:W-:Y:S01]  /*c3b0*/  BSSY B0, `(.L_x_1418) ;  /* 0x0000006000007945 */ /* 0x000fe20003800000 */
[----:B------:R-:W-:Y:S01]  /*c3c0*/  PLOP3.LUT P4, PT, P0, PT, PT, 0x8, 0x80 ;  /* 0x000000000080781c */ /* 0x000fe2000078e170 */
[----:B------:R-:W-:-:S12]  /*c3d0*/  IMAD.MOV.U32 R2, RZ, RZ, -0x1 ;  /* 0xffffffffff027424 */ /* 0x000fd800078e00ff */
[----:B0-----:R-:W-:Y:S05]  /*c3e0*/  WARPSYNC.COLLECTIVE R2, `(.L_x_1419) ;  /* 0x0000000002087348 */ /* 0x001fea0003c00000 */
[----:B------:R-:W-:Y:S01]  /*c3f0*/  VOTE.ANY R2, PT, P4 ;  /* 0x0000000000027806 */ /* 0x000fe200020e0100 */
[----:B0-----:R-:W-:Y:S06]  /*c400*/  ENDCOLLECTIVE ;  /* 0x000000000000791b */ /* 0x001fec0003800000 */
.L_x_1419:
[----:B------:R-:W-:Y:S05]  /*c410*/  BSYNC B0 ;  /* 0x0000000000007941 */ /* 0x000fea0003800000 */
.L_x_1418:
[----:B------:R-:W-:Y:S01]  /*c420*/  LOP3.LUT R2, R2, 0x80000000, R41, 0xec, !PT ;  /* 0x8000000002027812 */ /* 0x000fe200078eec29 */
[----:B------:R-:W-:Y:S02]  /*c430*/  IMAD.MOV.U32 R6, RZ, RZ, 0x1 ;  /* 0x00000001ff067424 */ /* 0x000fe400078e00ff */
[----:B------:R-:W-:Y:S02]  /*c440*/  IMAD.MOV.U32 R48, RZ, RZ, R4 ;  /* 0x000000ffff307224 */ /* 0x000fe400078e0004 */
[----:B------:R-:W-:-:S05]  /*c450*/  VIADD R7, R2, 0xffffffff ;  /* 0xffffffff02077836 */ /* 0x000fca0000000000 */
[----:B------:R-:W-:Y:S01]  /*c460*/  LOP3.LUT R30, R2, R7, RZ, 0xc, !PT ;  /* 0x00000007021e7212 */ /* 0x000fe200078e0cff */
[----:B------:R-:W-:Y:S02]  /*c470*/  IMAD.MOV.U32 R7, RZ, RZ, R42 ;  /* 0x000000ffff077224 */ /* 0x000fe400078e002a */
[----:B------:R-:W-:Y:S01]  /*c480*/  IMAD.MOV.U32 R2, RZ, RZ, -0x1 ;  /* 0xffffffffff027424 */ /* 0x000fe200078e00ff */
[----:B------:R0:W1:Y:S06]  /*c490*/  POPC R29, R30 ;  /* 0x0000001e001d7309 */ /* 0x00006c0000000000 */
[----:B01----:R-:W-:Y:S05]  /*c4a0*/  WARPSYNC.COLLECTIVE R2, `(.L_x_1420) ;  /* 0x0000000002087348 */ /* 0x003fea0003c00000 */
[----:B-1----:R1:W2:Y:S02]  /*c4b0*/  SHFL.DOWN P4, R28, R7, R6, R29 ;  /* 0x08000006071c7389 */ /* 0x0022a4000008001d */
[----:B012---:R-:W-:Y:S05]  /*c4c0*/  ENDCOLLECTIVE ;  /* 0x000000000000791b */ /* 0x007fea0003800000 */
.L_x_1420:
[----:B------:R-:W-:Y:S02]  /*c4d0*/  IMAD.MOV.U32 R7, RZ, RZ, R43 ;  /* 0x000000ffff077224 */ /* 0x000fe400078e002b */
[----:B------:R-:W-:-:S07]  /*c4e0*/  IMAD.MOV.U32 R31, RZ, RZ, R28 ;  /* 0x000000ffff1f7224 */ /* 0x000fce00078e001c */
[----:B------:R-:W-:Y:S05]  /*c4f0*/  WARPSYNC.COLLECTIVE R2, `(.L_x_1421) ;  /* 0x0000000002087348 */ /* 0x000fea0003c00000 */
[----:B------:R0:W1:Y:S02]  /*c500*/  SHFL.DOWN P4, R28, R7, R6, R29 ;  /* 0x08000006071c7389 */ /* 0x000064000008001d */
[----:B01----:R-:W-:Y:S05]  /*c510*/  ENDCOLLECTIVE ;  /* 0x000000000000791b */ /* 0x003fea0003800000 */
.L_x_1421:
[----:B------:R-:W-:Y:S02]  /*c520*/  IMAD.MOV.U32 R7, RZ, RZ, R4 ;  /* 0x000000ffff077224 */ /* 0x000fe400078e0004 */
[----:B------:R-:W-:-:S07]  /*c530*/  IMAD.MOV.U32 R30, RZ, RZ, R28 ;  /* 0x000000ffff1e7224 */ /* 0x000fce00078e001c */
[----:B------:R-:W-:Y:S05]  /*c540*/  WARPSYNC.COLLECTIVE R2, `(.L_x_1422) ;  /* 0x0000000002087348 */ /* 0x000fea0003c00000 */
[----:B------:R0:W1:Y:S02]  /*c550*/  SHFL.DOWN P4, R28, R7, R6, R29 ;  /* 0x08000006071c7389 */ /* 0x000064000008001d */
[----:B01----:R-:W-:Y:S05]  /*c560*/  ENDCOLLECTIVE ;  /* 0x000000000000791b */ /* 0x003fea0003800000 */
.L_x_1422:
[----:B------:R-:W-:Y:S05]  /*c570*/  BRA `(.L_x_1423) ;  /* 0xffffff7000bc7947 */ /* 0x000fea000383ffff */
.L_x_1276:
[----:B------:R-:W-:Y:S01]  /*c580*/  BSSY B0, `(.L_x_1424) ;  /* 0x0000006000007945 */ /* 0x000fe20003800000 */
[----:B------:R-:W-:Y:S02]  /*c590*/  IMAD.MOV.U32 R6, RZ, RZ, 0x1 ;  /* 0x00000001ff067424 */ /* 0x000fe400078e00ff */
[----:B------:R-:W-:-:S07]  /*c5a0*/  IMAD.MOV.U32 R2, RZ, RZ, -0x1 ;  /* 0xffffffffff027424 */ /* 0x000fce00078e00ff */
[----:B------:R-:W-:Y:S05]  /*c5b0*/  WARPSYNC.COLLECTIVE R2, `(.L_x_1425) ;  /* 0x0000000002087348 */ /* 0x000fea0003c00000 */
[----:B------:R0:W1:Y:S02]  /*c5c0*/  SHFL.DOWN P4, R28, R7, R6, R29 ;  /* 0x08000006071c7389 */ /* 0x000064000008001d */
[----:B01----:R-:W-:Y:S05]  /*c5d0*/  ENDCOLLECTIVE ;  /* 0x000000000000791b */ /* 0x003fea0003800000 */
.L_x_1425:
[----:B------:R-:W-:Y:S05]  /*c5e0*/  BSYNC B0 ;  /* 0x0000000000007941 */ /* 0x000fea0003800000 */
.L_x_1424:
[----:B------:R-:W-:Y:S05]  /*c5f0*/  BRA `(.L_x_1426) ;  /* 0xffffff7000c87947 */ /* 0x000fea000383ffff */
.L_x_1277:
[----:B------:R-:W-:Y:S01]  /*c600*/  BSSY B0, `(.L_x_1427) ;  /* 0x0000007000007945 */ /* 0x000fe20003800000 */
[----:B------:R-:W-:Y:S02]  /*c610*/  IMAD.MOV.U32 R7, RZ, RZ, R42 ;  /* 0x000000ffff077224 */ /* 0x000fe400078e002a */
[----:B------:R-:W-:Y:S02]  /*c620*/  IMAD.MOV.U32 R6, RZ, RZ, 0x2 ;  /* 0x00000002ff067424 */ /* 0x000fe400078e00ff */
[----:B------:R-:W-:-:S07]  /*c630*/  IMAD.MOV.U32 R2, RZ, RZ, -0x1 ;  /* 0xffffffffff027424 */ /* 0x000fce00078e00ff */
[----:B------:R-:W-:Y:S05]  /*c640*/  WARPSYNC.COLLECTIVE R2, `(.L_x_1428) ;  /* 0x0000000002087348 */ /* 0x000fea0003c00000 */
[----:B------:R0:W1:Y:S02]  /*c650*/  SHFL.DOWN P4, R28, R7, R6, R29 ;  /* 0x08000006071c7389 */ /* 0x000064000008001d */
[----:B01----:R-:W-:Y:S05]  /*c660*/  ENDCOLLECTIVE ;  /* 0x000000000000791b */ /* 0x003fea0003800000 */
.L_x_1428:
[----:B------:R-:W-:Y:S05]  /*c670*/  BSYNC B0 ;  /* 0x0000000000007941 */ /* 0x000fea0003800000 */
.L_x_1427:
[----:B------:R-:W-:Y:S02]  /*c680*/  IMAD.MOV.U32 R7, RZ, RZ, R43 ;  /* 0x000000ffff077224 */ /* 0x000fe400078e002b */
[----:B------:R-:W-:Y:S02]  /*c690*/  IMAD.MOV.U32 R6, RZ, RZ, 0x2 ;  /* 0x00000002ff067424 */ /* 0x000fe400078e00ff */
[----:B------:R-:W-:Y:S02]  /*c6a0*/  IMAD.MOV.U32 R2, RZ, RZ, -0x1 ;  /* 0xffffffffff027424 */ /* 0x000fe400078e00ff */
[----:B------:R-:W-:-:S07]  /*c6b0*/  IMAD.MOV.U32 R31, RZ, RZ, R28 ;  /* 0x000000ffff1f7224 */ /* 0x000fce00078e001c */
[----:B------:R-:W-:Y:S05]  /*c6c0*/  WARPSYNC.COLLECTIVE R2, `(.L_x_1429) ;  /* 0x0000000002087348 */ /* 0x000fea0003c00000 */
[----:B------:R0:W1:Y:S02]  /*c6d0*/  SHFL.DOWN P4, R28, R7, R6, R29 ;  /* 0x08000006071c7389 */ /* 0x000064000008001d */
[----:B01----:R-:W-:Y:S05]  /*c6e0*/  ENDCOLLECTIVE ;  /* 0x000000000000791b */ /* 0x003fea0003800000 */
.L_x_1429:
[----:B------:R-:W-:Y:S02]  /*c6f0*/  IMAD.MOV.U32 R7, RZ, RZ, R48 ;  /* 0x000000ffff077224 */ /* 0x000fe400078e0030 */
[----:B------:R-:W-:-:S07]  /*c700*/  IMAD.MOV.U32 R4, RZ, RZ, R28 ;  /* 0x000000ffff047224 */ /* 0x000fce00078e001c */
[----:B------:R-:W-:Y:S05]  /*c710*/  WARPSYNC.COLLECTIVE R2, `(.L_x_1430) ;  /* 0x0000000002087348 */ /* 0x000fea0003c00000 */
[----:B------:R0:W1:Y:S02]  /*c720*/  SHFL.DOWN P4, R28, R7, R6, R29 ;  /* 0x08000006071c7389 */ /* 0x000064000008001d */
[----:B01----:R-:W-:Y:S05]  /*c730*/  ENDCOLLECTIVE ;  /* 0x000000000000791b */ /* 0x003fea0003800000 */
.L_x_1430:
[----:B------:R-:W-:Y:S05]  /*c740*/  BRA `(.L_x_1431) ;  /* 0xffffff70008c7947 */ /* 0x000fea000383ffff */
.L_x_1278:
[----:B------:R-:W-:Y:S01]  /*c750*/  BSSY B0, `(.L_x_1432) ;  /* 0x0000006000007945 */ /* 0x000fe20003800000 */
[----:B------:R-:W-:Y:S02]  /*c760*/  IMAD.MOV.U32 R6, RZ, RZ, 0x2 ;  /* 0x00000002ff067424 */ /* 0x000fe400078e00ff */
[----:B------:R-:W-:-:S07]  /*c770*/  IMAD.MOV.U32 R2, RZ, RZ, -0x1 ;  /* 0xffffffffff027424 */ /* 0x000fce00078e00ff */
[----:B------:R-:W-:Y:S05]  /*c780*/  WARPSYNC.COLLECTIVE R2, `(.L_x_1433) ;  /* 0x0000000002087348 */ /* 0x000fea0003c00000 */
[----:B------:R0:W1:Y:S02]  /*c790*/  SHFL.DOWN P4, R28, R7, R6, R29 ;  /* 0x08000006071c7389 */ /* 0x000064000008001d */
[----:B01----:R-:W-:Y:S05]  /*c7a0*/  ENDCOLLECTIVE ;  /* 0x000000000000791b */ /* 0x003fea0003800000 */
.L_x_1433:
[----:B------:R-:W-:Y:S05]  /*c7b0*/  BSYNC B0 ;  /* 0x0000000000007941 */ /* 0x000fea0003800000 */
.L_x_1432:
[----:B------:R-:W-:Y:S05]  /*c7c0*/  BRA `(.L_x_1434) ;  /* 0xffffff7000987947 */ /* 0x000fea000383ffff */
.L_x_1279:
[----:B------:R-:W-:Y:S01]  /*c7d0*/  BSSY B0, `(.L_x_1435) ;  /* 0x0000007000007945 */ /* 0x000fe20003800000 */
[----:B------:R-:W-:Y:S02]  /*c7e0*/  IMAD.MOV.U32 R7, RZ, RZ, R42 ;  /* 0x000000ffff077224 */ /* 0x000fe400078e002a */
[----:B------:R-:W-:Y:S02]  /*c7f0*/  IMAD.MOV.U32 R6, RZ, RZ, 0x4 ;  /* 0x00000004ff067424 */ /* 0x000fe400078e00ff */
[----:B------:R-:W-:-:S07]  /*c800*/  IMAD.MOV.U32 R2, RZ, RZ, -0x1 ;  /* 0xffffffffff027424 */ /* 0x000fce00078e00ff */
[----:B------:R-:W-:Y:S05]  /*c810*/  WARPSYNC.COLLECTIVE R2, `(.L_x_1436) ;  /* 0x0000000002087348 */ /* 0x000fea0003c00000 */
[----:B------:R0:W1:Y:S02]  /*c820*/  SHFL.DOWN P4, R28, R7, R6, R29 ;  /* 0x08000006071c7389 */ /* 0x000064000008001d */
[----:B01----:R-:W-:Y:S05]  /*c830*/  ENDCOLLECTIVE ;  /* 0x000000000000791b */ /* 0x003fea0003800000 */
.L_x_1436:
[----:B------:R-:W-:Y:S05]  /*c840*/  BSYNC B0 ;  /* 0x0000000000007941 */ /* 0x000fea0003800000 */
.L_x_1435:
[----:B------:R-:W-:Y:S02]  /*c850*/  IMAD.MOV.U32 R7, RZ, RZ, R43 ;  /* 0x000000ffff077224 */ /* 0x000fe400078e002b */
[----:B------:R-:W-:Y:S02]  /*c860*/  IMAD.MOV.U32 R6, RZ, RZ, 0x4 ;  /* 0x00000004ff067424 */ /* 0x000fe400078e00ff */
[----:B------:R-:W-:Y:S02]  /*c870*/  IMAD.MOV.U32 R2, RZ, RZ, -0x1 ;  /* 0xffffffffff027424 */ /* 0x000fe400078e00ff */
[----:B------:R-:W-:-:S07]  /*c880*/  IMAD.MOV.U32 R31, RZ, RZ, R28 ;  /* 0x000000ffff1f7224 */ /* 0x000fce00078e001c */
[----:B------:R-:W-:Y:S05]  /*c890*/  WARPSYNC.COLLECTIVE R2, `(.L_x_1437) ;  /* 0x0000000002087348 */ /* 0x000fea0003c00000 */
[----:B------:R0:W1:Y:S02]  /*c8a0*/  SHFL.DOWN P4, R28, R7, R6, R29 ;  /* 0x08000006071c7389 */ /* 0x000064000008001d */
[----:B01----:R-:W-:Y:S05]  /*c8b0*/  ENDCOLLECTIVE ;  /* 0x000000000000791b */ /* 0x003fea0003800000 */
.L_x_1437:
[----:B------:R-:W-:Y:S02]  /*c8c0*/  IMAD.MOV.U32 R7, RZ, RZ, R48 ;  /* 0x000000ffff077224 */ /* 0x000fe400078e0030 */
[----:B------:R-:W-:-:S07]  /*c8d0*/  IMAD.MOV.U32 R4, RZ, RZ, R28 ;  /* 0x000000ffff047224 */ /* 0x000fce00078e001c */
[----:B------:R-:W-:Y:S05]  /*c8e0*/  WARPSYNC.COLLECTIVE R2, `(.L_x_1438) ;  /* 0x0000000002087348 */ /* 0x000fea0003c00000 */
[----:B------:R0:W1:Y:S02]  /*c8f0*/  SHFL.DOWN P4, R28, R7, R6, R29 ;  /* 0x08000006071c7389 */ /* 0x000064000008001d */
[----:B01----:R-:W-:Y:S05]  /*c900*/  ENDCOLLECTIVE ;  /* 0x000000000000791b */ /* 0x003fea0003800000 */
.L_x_1438:
[----:B------:R-:W-:Y:S05]  /*c910*/  BRA `(.L_x_1439) ;  /* 0xffffff7000607947 */ /* 0x000fea000383ffff */
.L_x_1280:
[----:B------:R-:W-:Y:S01]  /*c920*/  BSSY B0, `(.L_x_1440) ;  /* 0x0000006000007945 */ /* 0x000fe20003800000 */
[----:B------:R-:W-:Y:S02]  /*c930*/  IMAD.MOV.U32 R6, RZ, RZ, 0x4 ;  /* 0x00000004ff067424 */ /* 0x000fe400078e00ff */
[----:B------:R-:W-:-:S07]  /*c940*/  IMAD.MOV.U32 R2, RZ, RZ, -0x1 ;  /* 0xffffffffff027424 */ /* 0x000fce00078e00ff */
[----:B------:R-:W-:Y:S05]  /*c950*/  WARPSYNC.COLLECTIVE R2, `(.L_x_1441) ;  /* 0x0000000002087348 */ /* 0x000fea0003c00000 */
[----:B------:R0:W1:Y:S02]  /*c960*/  SHFL.DOWN P4, R28, R7, R6, R29 ;  /* 0x08000006071c7389 */ /* 0x000064000008001d */
[----:B01----:R-:W-:Y:S05]  /*c970*/  ENDCOLLECTIVE ;  /* 0x000000000000791b */ /* 0x003fea0003800000 */
.L_x_1441:
[----:B------:R-:W-:Y:S05]  /*c980*/  BSYNC B0 ;  /* 0x0000000000007941 */ /* 0x000fea0003800000 */
.L_x_1440:
[----:B------:R-:W-:Y:S05]  /*c990*/  BRA `(.L_x_1442) ;  /* 0xffffff70006c7947 */ /* 0x000fea000383ffff */
.L_x_1281:
[----:B------:R-:W-:Y:S01]  /*c9a0*/  BSSY B0, `(.L_x_1443) ;  /* 0x0000007000007945 */ /* 0x000fe20003800000 */
[----:B------:R-:W-:Y:S02]  /*c9b0*/  IMAD.MOV.U32 R7, RZ, RZ, R42 ;  /* 0x000000ffff077224 */ /* 0x000fe400078e002a */
[----:B------:R-:W-:Y:S02]  /*c9c0*/  IMAD.MOV.U32 R6, RZ, RZ, 0x8 ;  /* 0x00000008ff067424 */ /* 0x000fe400078e00ff */
[----:B------:R-:W-:-:S07]  /*c9d0*/  IMAD.MOV.U32 R2, RZ, RZ, -0x1 ;  /* 0xffffffffff027424 */ /* 0x000fce00078e00ff */
[----:B------:R-:W-:Y:S05]  /*c9e0*/  WARPSYNC.COLLECTIVE R2, `(.L_x_1444) ;  /* 0x0000000002087348 */ /* 0x000fea0003c00000 */
[----:B------:R0:W1:Y:S02]  /*c9f0*/  SHFL.DOWN P4, R28, R7, R6, R29 ;  /* 0x08000006071c7389 */ /* 0x000064000008001d */
[----:B01----:R-:W-:Y:S05]  /*ca00*/  ENDCOLLECTIVE ;  /* 0x000000000000791b */ /* 0x003fea0003800000 */
.L_x_1444:
[----:B------:R-:W-:Y:S05]  /*ca10*/  BSYNC B0 ;  /* 0x0000000000007941 */ /* 0x000fea0003800000 */
.L_x_1443:
[----:B------:R-:W-:Y:S02]  /*ca20*/  IMAD.MOV.U32 R7, RZ, RZ, R43 ;  /* 0x000000ffff077224 */ /* 0x000fe400078e002b */
[----:B------:R-:W-:Y:S02]  /*ca30*/  IMAD.MOV.U32 R6, RZ, RZ, 0x8 ;  /* 0x00000008ff067424 */ /* 0x000fe400078e00ff */
[----:B------:R-:W-:Y:S02]  /*ca40*/  IMAD.MOV.U32 R2, RZ, RZ, -0x1 ;  /* 0xffffffffff027424 */ /* 0x000fe400078e00ff */
[----:B------:R-:W-:-:S07]  /*ca50*/  IMAD.MOV.U32 R31, RZ, RZ, R28 ;  /* 0x000000ffff1f7224 */ /* 0x000fce00078e001c */
[----:B------:R-:W-:Y:S05]  /*ca60*/  WARPSYNC.COLLECTIVE R2, `(.L_x_1445) ;  /* 0x0000000002087348 */ /* 0x000fea0003c00000 */
[----:B------:R0:W1:Y:S02]  /*ca70*/  SHFL.DOWN P4, R28, R7, R6, R29 ;  /* 0x08000006071c7389 */ /* 0x000064000008001d */
[----:B01----:R-:W-:Y:S05]  /*ca80*/  ENDCOLLECTIVE ;  /* 0x000000000000791b */ /* 0x003fea0003800000 */
.L_x_1445:
[----:B------:R-:W-:Y:S02]  /*ca90*/  IMAD.MOV.U32 R7, RZ, RZ, R48 ;  /* 0x000000ffff077224 */ /* 0x000fe400078e0030 */
[----:B------:R-:W-:-:S07]  /*caa0*/  IMAD.MOV.U32 R4, RZ, RZ, R28 ;  /* 0x000000ffff047224 */ /* 0x000fce00078e001c */
[----:B------:R-:W-:Y:S05]  /*cab0*/  WARPSYNC.COLLECTIVE R2, `(.L_x_1446) ;  /* 0x0000000002087348 */ /* 0x000fea0003c00000 */
[----:B------:R0:W1:Y:S02]  /*cac0*/  SHFL.DOWN P4, R28, R7, R6, R29 ;  /* 0x08000006071c7389 */ /* 0x000064000008001d */
[----:B01----:R-:W-:Y:S05]  /*cad0*/  ENDCOLLECTIVE ;  /* 0x000000000000791b */ /* 0x003fea0003800000 */
.L_x_1446:
[----:B------:R-:W-:Y:S05]  /*cae0*/  BRA `(.L_x_1447) ;  /* 0xffffff7000347947 */ /* 0x000fea000383ffff */
.L_x_1282:
[----:B------:R-:W-:Y:S01]  /*caf0*/  BSSY B0, `(.L_x_1448) ;  /* 0x0000006000007945 */ /* 0x000fe20003800000 */
[----:B------:R-:W-:Y:S02]  /*cb00*/  IMAD.MOV.U32 R6, RZ, RZ, 0x8 ;  /* 0x00000008ff067424 */ /* 0x000fe400078e00ff */
[----:B------:R-:W-:-:S07]  /*cb10*/  IMAD.MOV.U32 R2, RZ, RZ, -0x1 ;  /* 0xffffffffff027424 */ /* 0x000fce00078e00ff */
[----:B------:R-:W-:Y:S05]  /*cb20*/  WARPSYNC.COLLECTIVE R2, `(.L_x_1449) ;  /* 0x0000000002087348 */ /* 0x000fea0003c00000 */
[----:B------:R0:W1:Y:S02]  /*cb30*/  SHFL.DOWN P4, R28, R7, R6, R29 ;  /* 0x08000006071c7389 */ /* 0x000064000008001d */
[----:B01----:R-:W-:Y:S05]  /*cb40*/  ENDCOLLECTIVE ;  /* 0x000000000000791b */ /* 0x003fea0003800000 */
.L_x_1449:
[----:B------:R-:W-:Y:S05]  /*cb50*/  BSYNC B0 ;  /* 0x0000000000007941 */ /* 0x000fea0003800000 */
.L_x_1448:
[----:B------:R-:W-:Y:S05]  /*cb60*/  BRA `(.L_x_1450) ;  /* 0xffffff7000407947 */ /* 0x000fea000383ffff */
.L_x_1283:
[----:B------:R-:W-:Y:S01]  /*cb70*/  BSSY B0, `(.L_x_1451) ;  /* 0x0000007000007945 */ /* 0x000fe20003800000 */
[----:B------:R-:W-:Y:S02]  /*cb80*/  IMAD.MOV.U32 R7, RZ, RZ, R42 ;  /* 0x000000ffff077224 */ /* 0x000fe400078e002a */
[----:B------:R-:W-:Y:S02]  /*cb90*/  IMAD.MOV.U32 R6, RZ, RZ, 0x10 ;  /* 0x00000010ff067424 */ /* 0x000fe400078e00ff */
[----:B------:R-:W-:-:S07]  /*cba0*/  IMAD.MOV.U32 R2, RZ, RZ, -0x1 ;  /* 0xffffffffff027424 */ /* 0x000fce00078e00ff */
[----:B------:R-:W-:Y:S05]  /*cbb0*/  WARPSYNC.COLLECTIVE R2, `(.L_x_1452) ;  /* 0x0000000002087348 */ /* 0x000fea0003c00000 */
[----:B------:R0:W1:Y:S02]  /*cbc0*/  SHFL.DOWN P4, R28, R7, R6, R29 ;  /* 0x08000006071c7389 */ /* 0x000064000008001d */
[----:B01----:R-:W-:Y:S05]  /*cbd0*/  ENDCOLLECTIVE ;  /* 0x000000000000791b */ /* 0x003fea0003800000 */
.L_x_1452:
[----:B------:R-:W-:Y:S05]  /*cbe0*/  BSYNC B0 ;  /* 0x0000000000007941 */ /* 0x000fea0003800000 */
.L_x_1451:
[----:B------:R-:W-:Y:S02]  /*cbf0*/  IMAD.MOV.U32 R7, RZ, RZ, R43 ;  /* 0x000000ffff077224 */ /* 0x000fe400078e002b */
[----:B------:R-:W-:Y:S02]  /*cc00*/  IMAD.MOV.U32 R6, RZ, RZ, 0x10 ;  /* 0x00000010ff067424 */ /* 0x000fe400078e00ff */
[----:B------:R-:W-:Y:S02]  /*cc10*/  IMAD.MOV.U32 R2, RZ, RZ, -0x1 ;  /* 0xffffffffff027424 */ /* 0x000fe400078e00ff */
[----:B------:R-:W-:-:S07]  /*cc20*/  IMAD.MOV.U32 R51, RZ, RZ, R28 ;  /* 0x000000ffff337224 */ /* 0x000fce00078e001c */
[----:B------:R-:W-:Y:S05]  /*cc30*/  WARPSYNC.COLLECTIVE R2, `(.L_x_1453) ;  /* 0x0000000002087348 */ /* 0x000fea0003c00000 */
[----:B------:R0:W1:Y:S02]  /*cc40*/  SHFL.DOWN P4, R28, R7, R6, R29 ;  /* 0x08000006071c7389 */ /* 0x000064000008001d */
[----:B01----:R-:W-:Y:S05]  /*cc50*/  ENDCOLLECTIVE ;  /* 0x000000000000791b */ /* 0x003fea0003800000 */
.L_x_1453:
[----:B------:R-:W-:Y:S02]  /*cc60*/  IMAD.MOV.U32 R7, RZ, RZ, R48 ;  /* 0x000000ffff077224 */ /* 0x000fe400078e0030 */
[----:B------:R-:W-:-:S07]  /*cc70*/  IMAD.MOV.U32 R4, RZ, RZ, R28 ;  /* 0x000000ffff047224 */ /* 0x000fce00078e001c */
[----:B------:R-:W-:Y:S05]  /*cc80*/  WARPSYNC.COLLECTIVE R2, `(.L_x_1454) ;  /* 0x0000000002087348 */ /* 0x000fea0003c00000 */
[----:B------:R0:W1:Y:S02]  /*cc90*/  SHFL.DOWN P4, R28, R7, R6, R29 ;  /* 0x08000006071c7389 */ /* 0x000064000008001d */
[----:B01----:R-:W-:Y:S05]  /*cca0*/  ENDCOLLECTIVE ;  /* 0x000000000000791b */ /* 0x003fea0003800000 */
.L_x_1454:
[----:B------:R-:W-:Y:S05]  /*ccb0*/  BRA `(.L_x_1455) ;  /* 0xffffff7000087947 */ /* 0x000fea000383ffff */
.L_x_1284:
[----:B------:R-:W-:Y:S01]  /*ccc0*/  BSSY B0, `(.L_x_1456) ;  /* 0x0000006000007945 */ /* 0x000fe20003800000 */
[----:B------:R-:W-:Y:S02]  /*ccd0*/  IMAD.MOV.U32 R6, RZ, RZ, 0x10 ;  /* 0x00000010ff067424 */ /* 0x000fe400078e00ff */
[----:B------:R-:W-:-:S07]  /*cce0*/  IMAD.MOV.U32 R2, RZ, RZ, -0x1 ;  /* 0xffffffffff027424 */ /* 0x000fce00078e00ff */
[----:B------:R-:W-:Y:S05]  /*ccf0*/  WARPSYNC.COLLECTIVE R2, `(.L_x_1457) ;  /* 0x0000000002087348 */ /* 0x000fea0003c00000 */
[----:B------:R0:W1:Y:S02]  /*cd00*/  SHFL.DOWN P4, R28, R7, R6, R29 ;  /* 0x08000006071c7389 */ /* 0x000064000008001d */
[----:B01----:R-:W-:Y:S05]  /*cd10*/  ENDCOLLECTIVE ;  /* 0x000000000000791b */ /* 0x003fea0003800000 */
.L_x_1457:
[----:B------:R-:W-:Y:S05]  /*cd20*/  BSYNC B0 ;  /* 0x0000000000007941 */ /* 0x000fea0003800000 */
.L_x_1456:
[----:B------:R-:W-:Y:S05]  /*cd30*/  BRA `(.L_x_1458) ;  /* 0xffffff7000247947 */ /* 0x000fea000383ffff */
.L_x_1285:
[----:B------:R-:W-:Y:S01]  /*cd40*/  BSSY B0, `(.L_x_1459) ;  /* 0x0000006000007945 */ /* 0x000fe20003800000 */
[----:B------:R-:W-:Y:S01]  /*cd50*/  PLOP3.LUT P5, PT, P2, PT, PT, 0x80, 0x8 ;  /* 0x000000000008781c */ /* 0x000fe200017af070 */
[----:B------:R-:W-:-:S12]  /*cd60*/  IMAD.MOV.U32 R2, RZ, RZ, -0x1 ;  /* 0xffffffffff027424 */ /* 0x000fd800078e00ff */
[----:B------:R-:W-:Y:S05]  /*cd70*/  WARPSYNC.COLLECTIVE R2, `(.L_x_1460) ;  /* 0x0000000002087348 */ /* 0x000fea0003c00000 */
[----:B------:R-:W-:Y:S01]  /*cd80*/  VOTE.ALL P5, P5 ;  /* 0x0000000000ff7806 */ /* 0x000fe200028a0000 */
[----:B------:R-:W-:-:S12]  /*cd90*/  ENDCOLLECTIVE ;  /* 0x000000000000791b */ /* 0x000fd80003800000 */
.L_x_1460:
[----:B------:R-:W-:Y:S05]  /*cda0*/  BSYNC B0 ;  /* 0x0000000000007941 */ /* 0x000fea0003800000 */
.L_x_1459:
[----:B------:R-:W-:Y:S01]  /*cdb0*/  PLOP3.LUT P2, PT, P5, PT, PT, 0x80, 0x8 ;  /* 0x000000000008781c */ /* 0x000fe20002f4f070 */
[----:B------:R-:W-:-:S12]  /*cdc0*/  BRA `(.L_x_1461) ;  /* 0xffffff7000187947 */ /* 0x000fd8000383ffff */
.L_x_1287:
[----:B------:R-:W-:Y:S01]  /*cdd0*/  BSSY B0, `(.L_x_1462) ;  /* 0x0000006000007945 */ /* 0x000fe20003800000 */
[----:B------:R-:W-:Y:S01]  /*cde0*/  PLOP3.LUT P4, PT, P0, PT, PT, 0x8, 0x80 ;  /* 0x000000000080781c */ /* 0x000fe2000078e170 */
[----:B------:R-:W-:-:S12]  /*cdf0*/  IMAD.MOV.U32 R2, RZ, RZ, -0x1 ;  /* 0xffffffffff027424 */ /* 0x000fd800078e00ff */
[----:B------:R-:W-:Y:S05]  /*ce00*/  WARPSYNC.COLLECTIVE R2, `(.L_x_1463) ;  /* 0x0000000002087348 */ /* 0x000fea0003c00000 */
[----:B------:R-:W-:Y:S01]  /*ce10*/  VOTE.ANY P4, P4 ;  /* 0x0000000000ff7806 */ /* 0x000fe20002080100 */
[----:B------:R-:W-:-:S12]  /*ce20*/  ENDCOLLECTIVE ;  /* 0x000000000000791b */ /* 0x000fd80003800000 */
.L_x_1463:
[----:B------:R-:W-:Y:S05]  /*ce30*/  BSYNC B0 ;  /* 0x0000000000007941 */ /* 0x000fea0003800000 */
.L_x_1462:
[----:B------:R-:W-:Y:S01]  /*ce40*/  PLOP3.LUT P0, PT, P4, PT, PT, 0x80, 0x8 ;  /* 0x000000000008781c */ /* 0x000fe2000270f070 */
[----:B------:R-:W-:-:S12]  /*ce50*/  BRA `(.L_x_1464) ;  /* 0xffffff7000147947 */ /* 0x000fd8000383ffff */
.L_x_1289:
[----:B------:R-:W-:Y:S01]  /*ce60*/  BSSY B0, `(.L_x_1465) ;  /* 0x0000006000007945 */ /* 0x000fe20003800000 */
[----:B------:R-:W-:Y:S01]  /*ce70*/  PLOP3.LUT P4, PT, P0, PT, PT, 0x8, 0x80 ;  /* 0x000000000080781c */ /* 0x000fe2000078e170 */
[----:B------:R-:W-:-:S12]  /*ce80*/  IMAD.MOV.U32 R2, RZ, RZ, -0x1 ;  /* 0xffffffffff027424 */ /* 0x000fd800078e00ff */
[----:B------:R-:W-:Y:S05]  /*ce90*/  WARPSYNC.COLLECTIVE R2, `(.L_x_1466) ;  /* 0x0000000002087348 */ /* 0x000fea0003c00000 */
[----:B------:R-:W-:Y:S01]  /*cea0*/  VOTE.ANY R2, PT, P4 ;  /* 0x0000000000027806 */ /* 0x000fe200020e0100 */
[----:B------:R-:W-:Y:S06]  /*ceb0*/  ENDCOLLECTIVE ;  /* 0x000000000000791b */ /* 0x000fec0003800000 */
.L_x_1466:
[----:B------:R-:W-:Y:S05]  /*cec0*/  BSYNC B0 ;  /* 0x0000000000007941 */ /* 0x000fea0003800000 */
.L_x_1465:
[----:B------:R-:W-:Y:S01]  /*ced0*/  LOP3.LUT R2, R2, 0x80000000, R41, 0xec, !PT ;  /* 0x8000000002027812 */ /* 0x000fe200078eec29 */
[----:B------:R-:W-:-:S04]  /*cee0*/  IMAD.MOV.U32 R6, RZ, RZ, 0x1 ;  /* 0x00000001ff067424 */ /* 0x000fc800078e00ff */
        /* <DEDUP_REMOVED lines=8> */
.L_x_1467:
[----:B------:R-:W-:Y:S02]  /*cf70*/  IMAD.MOV.U32 R7, RZ, RZ, R0 ;  /* 0x000000ffff077224 */ /* 0x000fe400078e0000 */
[----:B------:R-:W-:-:S07]  /*cf80*/  IMAD.MOV.U32 R50, RZ, RZ, R28 ;  /* 0x000000ffff327224 */ /* 0x000fce00078e001c */
[----:B------:R-:W-:Y:S05]  /*cf90*/  WARPSYNC.COLLECTIVE R2, `(.L_x_1468) ;  /* 0x0000000002087348 */ /* 0x000fea0003c00000 */
[----:B------:R0:W1:Y:S02]  /*cfa0*/  SHFL.DOWN P4, R28, R7, R6, R29 ;  /* 0x08000006071c7389 */ /* 0x000064000008001d */
[----:B01----:R-:W-:Y:S05]  /*cfb0*/  ENDCOLLECTIVE ;  /* 0x000000000000791b */ /* 0x003fea0003800000 */
.L_x_1468:
[----:B------:R-:W-:Y:S02]  /*cfc0*/  IMAD.MOV.U32 R7, RZ, RZ, R4 ;  /* 0x000000ffff077224 */ /* 0x000fe400078e0004 */
[----:B------:R-:W-:-:S07]  /*cfd0*/  IMAD.MOV.U32 R53, RZ, RZ, R28 ;  /* 0x000000ffff357224 */ /* 0x000fce00078e001c */
[----:B------:R-:W-:Y:S05]  /*cfe0*/  WARPSYNC.COLLECTIVE R2, `(.L_x_1469) ;  /* 0x0000000002087348 */ /* 0x000fea0003c00000 */
[----:B------:R0:W1:Y:S02]  /*cff0*/  SHFL.DOWN P4, R28, R7, R6, R29 ;  /* 0x08000006071c7389 */ /* 0x000064000008001d */
[----:B01----:R-:W-:Y:S05]  /*d000*/  ENDCOLLECTIVE ;  /* 0x000000000000791b */ /* 0x003fea0003800000 */
.L_x_1469:
[----:B------:R-:W-:Y:S05]  /*d010*/  BRA `(.L_x_1470) ;  /* 0xffffff6c00dc7947 */ /* 0x000fea000383ffff */
.L_x_1290:
[----:B------:R-:W-:Y:S01]  /*d020*/  BSSY B0, `(.L_x_1471) ;  /* 0x0000006000007945 */ /* 0x000fe20003800000 */
[----:B------:R-:W-:Y:S02]  /*d030*/  IMAD.MOV.U32 R6, RZ, RZ, 0x1 ;  /* 0x00000001ff067424 */ /* 0x000fe400078e00ff */
[----:B------:R-:W-:-:S07]  /*d040*/  IMAD.MOV.U32 R2, RZ, RZ, -0x1 ;  /* 0xffffffffff027424 */ /* 0x000fce00078e00ff */
[----:B------:R-:W-:Y:S05]  /*d050*/  WARPSYNC.COLLECTIVE R2, `(.L_x_1472) ;  /* 0x0000000002087348 */ /* 0x000fea0003c00000 */
[----:B------:R0:W1:Y:S02]  /*d060*/  SHFL.DOWN P4, R28, R7, R6, R29 ;  /* 0x08000006071c7389 */ /* 0x000064000008001d */
[----:B01----:R-:W-:Y:S05]  /*d070*/  ENDCOLLECTIVE ;  /* 0x000000000000791b */ /* 0x003fea0003800000 */
.L_x_1472:
[----:B------:R-:W-:Y:S05]  /*d080*/  BSYNC B0 ;  /* 0x0000000000007941 */ /* 0x000fea0003800000 */
.L_x_1471:
[----:B------:R-:W-:Y:S05]  /*d090*/  BRA `(.L_x_1473) ;  /* 0xffffff6c00e87947 */ /* 0x000fea000383ffff */
.L_x_1291:
[----:B------:R-:W-:Y:S01]  /*d0a0*/  BSSY B0, `(.L_x_1474) ;  /* 0x0000007000007945 */ /* 0x000fe20003800000 */
[----:B------:R-:W-:Y:S02]  /*d0b0*/  IMAD.MOV.U32 R7, RZ, RZ, R51 ;  /* 0x000000ffff077224 */ /* 0x000fe400078e0033 */
[----:B------:R-:W-:Y:S02]  /*d0c0*/  IMAD.MOV.U32 R6, RZ, RZ, 0x2 ;  /* 0x00000002ff067424 */ /* 0x000fe400078e00ff */
[----:B------:R-:W-:-:S07]  /*d0d0*/  IMAD.MOV.U32 R2, RZ, RZ, -0x1 ;  /* 0xffffffffff027424 */ /* 0x000fce00078e00ff */
[----:B------:R-:W-:Y:S05]  /*d0e0*/  WARPSYNC.COLLECTIVE R2, `(.L_x_1475) ;  /* 0x0000000002087348 */ /* 0x000fea0003c00000 */
[----:B------:R0:W1:Y:S02]  /*d0f0*/  SHFL.DOWN P4, R28, R7, R6, R29 ;  /* 0x08000006071c7389 */ /* 0x000064000008001d */
[----:B01----:R-:W-:Y:S05]  /*d100*/  ENDCOLLECTIVE ;  /* 0x000000000000791b */ /* 0x003fea0003800000 */
.L_x_1475:
[----:B------:R-:W-:Y:S05]  /*d110*/  BSYNC B0 ;  /* 0x0000000000007941 */ /* 0x000fea0003800000 */
.L_x_1474:
[----:B------:R-:W-:Y:S02]  /*d120*/  IMAD.MOV.U32 R7, RZ, RZ, R0 ;  /* 0x000000ffff077224 */ /* 0x000fe400078e0000 */
[----:B------:R-:W-:Y:S02]  /*d130*/  IMAD.MOV.U32 R6, RZ, RZ, 0x2 ;  /* 0x00000002ff067424 */ /* 0x000fe400078e00ff */
[----:B------:R-:W-:Y:S02]  /*d140*/  IMAD.MOV.U32 R2, RZ, RZ, -0x1 ;  /* 0xffffffffff027424 */ /* 0x000fe400078e00ff */
[----:B------:R-:W-:-:S07]  /*d150*/  IMAD.MOV.U32 R50, RZ, RZ, R28 ;  /* 0x000000ffff327224 */ /* 0x000fce00078e001c */
[----:B------:R-:W-:Y:S05]  /*d160*/  WARPSYNC.COLLECTIVE R2, `(.L_x_1476) ;  /* 0x0000000002087348 */ /* 0x000fea0003c00000 */
[----:B------:R0:W1:Y:S02]  /*d170*/  SHFL.DOWN P4, R28, R7, R6, R29 ;  /* 0x08000006071c7389 */ /* 0x000064000008001d */
[----:B01----:R-:W-:Y:S05]  /*d180*/  ENDCOLLECTIVE ;  /* 0x000000000000791b */ /* 0x003fea0003800000 */
.L_x_1476:
[----:B------:R-:W-:Y:S02]  /*d190*/  IMAD.MOV.U32 R7, RZ, RZ, R4 ;  /* 0x000000ffff077224 */ /* 0x000fe400078e0004 */
[----:B------:R-:W-:-:S07]  /*d1a0*/  IMAD.MOV.U32 R53, RZ, RZ, R28 ;  /* 0x000000ffff357224 */ /* 0x000fce00078e001c */
[----:B------:R-:W-:Y:S05]  /*d1b0*/  WARPSYNC.COLLECTIVE R2, `(.L_x_1477) ;  /* 0x0000000002087348 */ /* 0x000fea0003c00000 */
[----:B------:R0:W1:Y:S02]  /*d1c0*/  SHFL.DOWN P4, R28, R7, R6, R29 ;  /* 0x08000006071c7389 */ /* 0x000064000008001d */
[----:B01----:R-:W-:Y:S05]  /*d1d0*/  ENDCOLLECTIVE ;  /* 0x000000000000791b */ /* 0x003fea0003800000 */
.L_x_1477:
[----:B------:R-:W-:Y:S05]  /*d1e0*/  BRA `(.L_x_1478) ;  /* 0xffffff6c00ac7947 */ /* 0x000fea000383ffff */
.L_x_1292:
[----:B------:R-:W-:Y:S01]  /*d1f0*/  BSSY B0, `(.L_x_1479) ;  /* 0x0000006000007945 */ /* 0x000fe20003800000 */
[----:B------:R-:W-:Y:S02]  /*d200*/  IMAD.MOV.U32 R6, RZ, RZ, 0x2 ;  /* 0x00000002ff067424 */ /* 0x000fe400078e00ff */
[----:B------:R-:W-:-:S07]  /*d210*/  IMAD.MOV.U32 R2, RZ, RZ, -0x1 ;  /* 0xffffffffff027424 */ /* 0x000fce00078e00ff */
[----:B------:R-:W-:Y:S05]  /*d220*/  WARPSYNC.COLLECTIVE R2, `(.L_x_1480) ;  /* 0x0000000002087348 */ /* 0x000fea0003c00000 */
[----:B------:R0:W1:Y:S02]  /*d230*/  SHFL.DOWN P4, R28, R7, R6, R29 ;  /* 0x08000006071c7389 */ /* 0x000064000008001d */
[----:B01----:R-:W-:Y:S05]  /*d240*/  ENDCOLLECTIVE ;  /* 0x000000000000791b */ /* 0x003fea0003800000 */
.L_x_1480:
[----:B------:R-:W-:Y:S05]  /*d250*/  BSYNC B0 ;  /* 0x0000000000007941 */ /* 0x000fea0003800000 */
.L_x_1479:
[----:B------:R-:W-:Y:S05]  /*d260*/  BRA `(.L_x_1481) ;  /* 0xffffff6c00b87947 */ /* 0x000fea000383ffff */
.L_x_1293:
[----:B------:R-:W-:Y:S01]  /*d270*/  BSSY B0, `(.L_x_1482) ;  /* 0x0000007000007945 */ /* 0x000fe20003800000 */
[----:B------:R-:W-:Y:S02]  /*d280*/  IMAD.MOV.U32 R7, RZ, RZ, R51 ;  /* 0x000000ffff077224 */ /* 0x000fe400078e0033 */
[----:B------:R-:W-:Y:S02]  /*d290*/  IMAD.MOV.U32 R6, RZ, RZ, 0x4 ;  /* 0x00000004ff067424 */ /* 0x000fe400078e00ff */
[----:B------:R-:W-:-:S07]  /*d2a0*/  IMAD.MOV.U32 R2, RZ, RZ, -0x1 ;  /* 0xffffffffff027424 */ /* 0x000fce00078e00ff */
[----:B------:R-:W-:Y:S05]  /*d2b0*/  WARPSYNC.COLLECTIVE R2, `(.L_x_1483) ;  /* 0x0000000002087348 */ /* 0x000fea0003c00000 */
[----:B------:R0:W1:Y:S02]  /*d2c0*/  SHFL.DOWN P4, R28, R7, R6, R29 ;  /* 0x08000006071c7389 */ /* 0x000064000008001d */
[----:B01----:R-:W-:Y:S05]  /*d2d0*/  ENDCOLLECTIVE ;  /* 0x000000000000791b */ /* 0x003fea0003800000 */
.L_x_1483:
[----:B------:R-:W-:Y:S05]  /*d2e0*/  BSYNC B0 ;  /* 0x0000000000007941 */ /* 0x000fea0003800000 */
.L_x_1482:
[----:B------:R-:W-:Y:S02]  /*d2f0*/  IMAD.MOV.U32 R7, RZ, RZ, R0 ;  /* 0x000000ffff077224 */ /* 0x000fe400078e0000 */
[----:B------:R-:W-:Y:S02]  /*d300*/  IMAD.MOV.U32 R6, RZ, RZ, 0x4 ;  /* 0x00000004ff067424 */ /* 0x000fe400078e00ff */
[----:B------:R-:W-:Y:S02]  /*d310*/  IMAD.MOV.U32 R2, RZ, RZ, -0x1 ;  /* 0xffffffffff027424 */ /* 0x000fe400078e00ff */
[----:B------:R-:W-:-:S07]  /*d320*/  IMAD.MOV.U32 R50, RZ, RZ, R28 ;  /* 0x000000ffff327224 */ /* 0x000fce00078e001c */
[----:B------:R-:W-:Y:S05]  /*d330*/  WARPSYNC.COLLECTIVE R2, `(.L_x_1484) ;  /* 0x0000000002087348 */ /* 0x000fea0003c00000 */
[----:B------:R0:W1:Y:S02]  /*d340*/  SHFL.DOWN P4, R28, R7, R6, R29 ;  /* 0x08000006071c7389 */ /* 0x000064000008001d */
[----:B01----:R-:W-:Y:S05]  /*d350*/  ENDCOLLECTIVE ;  /* 0x000000000000791b */ /* 0x003fea0003800000 */
.L_x_1484:
[----:B------:R-:W-:Y:S02]  /*d360*/  IMAD.MOV.U32 R7, RZ, RZ, R4 ;  /* 0x000000ffff077224 */ /* 0x000fe400078e0004 */
[----:B------:R-:W-:-:S07]  /*d370*/  IMAD.MOV.U32 R53, RZ, RZ, R28 ;  /* 0x000000ffff357224 */ /* 0x000fce00078e001c */
[----:B------:R-:W-:Y:S05]  /*d380*/  WARPSYNC.COLLECTIVE R2, `(.L_x_1485) ;  /* 0x0000000002087348 */ /* 0x000fea0003c00000 */
[----:B------:R0:W1:Y:S02]  /*d390*/  SHFL.DOWN P4, R28, R7, R6, R29 ;  /* 0x08000006071c7389 */ /* 0x000064000008001d */
[----:B01----:R-:W-:Y:S05]  /*d3a0*/  ENDCOLLECTIVE ;  /* 0x000000000000791b */ /* 0x003fea0003800000 */
.L_x_1485:
[----:B------:R-:W-:Y:S05]  /*d3b0*/  BRA `(.L_x_1486) ;  /* 0xffffff6c007c7947 */ /* 0x000fea000383ffff */
.L_x_1294:
[----:B------:R-:W-:Y:S01]  /*d3c0*/  BSSY B0, `(.L_x_1487) ;  /* 0x0000006000007945 */ /* 0x000fe20003800000 */
[----:B------:R-:W-:Y:S02]  /*d3d0*/  IMAD.MOV.U32 R6, RZ, RZ, 0x4 ;  /* 0x00000004ff067424 */ /* 0x000fe400078e00ff */
[----:B------:R-:W-:-:S07]  /*d3e0*/  IMAD.MOV.U32 R2, RZ, RZ, -0x1 ;  /* 0xffffffffff027424 */ /* 0x000fce00078e00ff */
[----:B------:R-:W-:Y:S05]  /*d3f0*/  WARPSYNC.COLLECTIVE R2, `(.L_x_1488) ;  /* 0x0000000002087348 */ /* 0x000fea0003c00000 */
[----:B------:R0:W1:Y:S02]  /*d400*/  SHFL.DOWN P4, R28, R7, R6, R29 ;  /* 0x08000006071c7389 */ /* 0x000064000008001d */
[----:B01----:R-:W-:Y:S05]  /*d410*/  ENDCOLLECTIVE ;  /* 0x000000000000791b */ /* 0x003fea0003800000 */
.L_x_1488:
[----:B------:R-:W-:Y:S05]  /*d420*/  BSYNC B0 ;  /* 0x0000000000007941 */ /* 0x000fea0003800000 */
.L_x_1487:
[----:B------:R-:W-:Y:S05]  /*d430*/  BRA `(.L_x_1489) ;  /* 0xffffff6c00887947 */ /* 0x000fea000383ffff */
.L_x_1295:
[----:B------:R-:W-:Y:S01]  /*d440*/  BSSY B0, `(.L_x_1490) ;  /* 0x0000007000007945 */ /* 0x000fe20003800000 */
[----:B------:R-:W-:Y:S02]  /*d450*/  IMAD.MOV.U32 R7, RZ, RZ, R51 ;  /* 0x000000ffff077224 */ /* 0x000fe400078e0033 */
[----:B------:R-:W-:Y:S02]  /*d460*/  IMAD.MOV.U32 R6, RZ, RZ, 0x8 ;  /* 0x00000008ff067424 */ /* 0x000fe400078e00ff */
[----:B------:R-:W-:-:S07]  /*d470*/  IMAD.MOV.U32 R2, RZ, RZ, -0x1 ;  /* 0xffffffffff027424 */ /* 0x000fce00078e00ff */
[----:B------:R-:W-:Y:S05]  /*d480*/  WARPSYNC.COLLECTIVE R2, `(.L_x_1491) ;  /* 0x0000000002087348 */ /* 0x000fea0003c00000 */
[----:B------:R0:W1:Y:S02]  /*d490*/  SHFL.DOWN P4, R28, R7, R6, R29 ;  /* 0x08000006071c7389 */ /* 0x000064000008001d */
[----:B01----:R-:W-:Y:S05]  /*d4a0*/  ENDCOLLECTIVE ;  /* 0x000000000000791b */ /* 0x003fea0003800000 */
.L_x_1491:
[----:B------:R-:W-:Y:S05]  /*d4b0*/  BSYNC B0 ;  /* 0x0000000000007941 */ /* 0x000fea0003800000 */
.L_x_1490:
[----:B------:R-:W-:Y:S02]  /*d4c0*/  IMAD.MOV.U32 R7, RZ, RZ, R0 ;  /* 0x000000ffff077224 */ /* 0x000fe400078e0000 */
[----:B------:R-:W-:Y:S02]  /*d4d0*/  IMAD.MOV.U32 R6, RZ, RZ, 0x8 ;  /* 0x00000008ff067424 */ /* 0x000fe400078e00ff */
[----:B------:R-:W-:Y:S02]  /*d4e0*/  IMAD.MOV.U32 R2, RZ, RZ, -0x1 ;  /* 0xffffffffff027424 */ /* 0x000fe400078e00ff */
[----:B------:R-:W-:-:S07]  /*d4f0*/  IMAD.MOV.U32 R50, RZ, RZ, R28 ;  /* 0x000000ffff327224 */ /* 0x000fce00078e001c */
[----:B------:R-:W-:Y:S05]  /*d500*/  WARPSYNC.COLLECTIVE R2, `(.L_x_1492) ;  /* 0x0000000002087348 */ /* 0x000fea0003c00000 */
[----:B------:R0:W1:Y:S02]  /*d510*/  SHFL.DOWN P4, R28, R7, R6, R29 ;  /* 0x08000006071c7389 */ /* 0x000064000008001d */
[----:B01----:R-:W-:Y:S05]  /*d520*/  ENDCOLLECTIVE ;  /* 0x000000000000791b */ /* 0x003fea0003800000 */
.L_x_1492:
[----:B------:R-:W-:Y:S02]  /*d530*/  IMAD.MOV.U32 R7, RZ, RZ, R4 ;  /* 0x000000ffff077224 */ /* 0x000fe400078e0004 */
[----:B------:R-:W-:-:S07]  /*d540*/  IMAD.MOV.U32 R53, RZ, RZ, R28 ;  /* 0x000000ffff357224 */ /* 0x000fce00078e001c */
[----:B------:R-:W-:Y:S05]  /*d550*/  WARPSYNC.COLLECTIVE R2, `(.L_x_1493) ;  /* 0x0000000002087348 */ /* 0x000fea0003c00000 */
[----:B------:R0:W1:Y:S02]  /*d560*/  SHFL.DOWN P4, R28, R7, R6, R29 ;  /* 0x08000006071c7389 */ /* 0x000064000008001d */
[----:B01----:R-:W-:Y:S05]  /*d570*/  ENDCOLLECTIVE ;  /* 0x000000000000791b */ /* 0x003fea0003800000 */
.L_x_1493:
[----:B------:R-:W-:Y:S05]  /*d580*/  BRA `(.L_x_1494) ;  /* 0xffffff6c004c7947 */ /* 0x000fea000383ffff */
.L_x_1296:
[----:B------:R-:W-:Y:S01]  /*d590*/  BSSY B0, `(.L_x_1495) ;  /* 0x0000006000007945 */ /* 0x000fe20003800000 */
[----:B------:R-:W-:Y:S02]  /*d5a0*/  IMAD.MOV.U32 R6, RZ, RZ, 0x8 ;  /* 0x00000008ff067424 */ /* 0x000fe400078e00ff */
[----:B------:R-:W-:-:S07]  /*d5b0*/  IMAD.MOV.U32 R2, RZ, RZ, -0x1 ;  /* 0xffffffffff027424 */ /* 0x000fce00078e00ff */
[----:B------:R-:W-:Y:S05]  /*d5c0*/  WARPSYNC.COLLECTIVE R2, `(.L_x_1496) ;  /* 0x0000000002087348 */ /* 0x000fea0003c00000 */
[----:B------:R0:W1:Y:S02]  /*d5d0*/  SHFL.DOWN P4, R28, R7, R6, R29 ;  /* 0x08000006071c7389 */ /* 0x000064000008001d */
[----:B01----:R-:W-:Y:S05]  /*d5e0*/  ENDCOLLECTIVE ;  /* 0x000000000000791b */ /* 0x003fea0003800000 */
.L_x_1496:
[----:B------:R-:W-:Y:S05]  /*d5f0*/  BSYNC B0 ;  /* 0x0000000000007941 */ /* 0x000fea0003800000 */
.L_x_1495:
[----:B------:R-:W-:Y:S05]  /*d600*/  BRA `(.L_x_1497) ;  /* 0xffffff6c00587947 */ /* 0x000fea000383ffff */
.L_x_1297:
[----:B------:R-:W-:Y:S01]  /*d610*/  BSSY B0, `(.L_x_1498) ;  /* 0x0000007000007945 */ /* 0x000fe20003800000 */
[----:B------:R-:W-:Y:S02]  /*d620*/  IMAD.MOV.U32 R7, RZ, RZ, R51 ;  /* 0x000000ffff077224 */ /* 0x000fe400078e0033 */
[----:B------:R-:W-:Y:S02]  /*d630*/  IMAD.MOV.U32 R6, RZ, RZ, 0x10 ;  /* 0x00000010ff067424 */ /* 0x000fe400078e00ff */
[----:B------:R-:W-:-:S07]  /*d640*/  IMAD.MOV.U32 R2, RZ, RZ, -0x1 ;  /* 0xffffffffff027424 */ /* 0x000fce00078e00ff */
[----:B------:R-:W-:Y:S05]  /*d650*/  WARPSYNC.COLLECTIVE R2, `(.L_x_1499) ;  /* 0x0000000002087348 */ /* 0x000fea0003c00000 */
[----:B------:R0:W1:Y:S02]  /*d660*/  SHFL.DOWN P4, R28, R7, R6, R29 ;  /* 0x08000006071c7389 */ /* 0x000064000008001d */
[----:B01----:R-:W-:Y:S05]  /*d670*/  ENDCOLLECTIVE ;  /* 0x000000000000791b */ /* 0x003fea0003800000 */
.L_x_1499:
[----:B------:R-:W-:Y:S05]  /*d680*/  BSYNC B0 ;  /* 0x0000000000007941 */ /* 0x000fea0003800000 */
.L_x_1498:
[----:B------:R-:W-:Y:S02]  /*d690*/  IMAD.MOV.U32 R7, RZ, RZ, R0 ;  /* 0x000000ffff077224 */ /* 0x000fe400078e0000 */
[----:B------:R-:W-:Y:S02]  /*d6a0*/  IMAD.MOV.U32 R6, RZ, RZ, 0x10 ;  /* 0x00000010ff067424 */ /* 0x000fe400078e00ff */
[----:B------:R-:W-:Y:S02]  /*d6b0*/  IMAD.MOV.U32 R2, RZ, RZ, -0x1 ;  /* 0xffffffffff027424 */ /* 0x000fe400078e00ff */
[----:B------:R-:W-:-:S07]  /*d6c0*/  IMAD.MOV.U32 R50, RZ, RZ, R28 ;  /* 0x000000ffff327224 */ /* 0x000fce00078e001c */
[----:B------:R-:W-:Y:S05]  /*d6d0*/  WARPSYNC.COLLECTIVE R2, `(.L_x_1500) ;  /* 0x0000000002087348 */ /* 0x000fea0003c00000 */
[----:B------:R0:W1:Y:S02]  /*d6e0*/  SHFL.DOWN P4, R28, R7, R6, R29 ;  /* 0x08000006071c7389 */ /* 0x000064000008001d */
[----:B01----:R-:W-:Y:S05]  /*d6f0*/  ENDCOLLECTIVE ;  /* 0x000000000000791b */ /* 0x003fea0003800000 */
.L_x_1500:
[----:B------:R-:W-:Y:S02]  /*d700*/  IMAD.MOV.U32 R7, RZ, RZ, R4 ;  /* 0x000000ffff077224 */ /* 0x000fe400078e0004 */
[----:B------:R-:W-:-:S07]  /*d710*/  IMAD.MOV.U32 R53, RZ, RZ, R28 ;  /* 0x000000ffff357224 */ /* 0x000fce00078e001c */
[----:B------:R-:W-:Y:S05]  /*d720*/  WARPSYNC.COLLECTIVE R2, `(.L_x_1501) ;  /* 0x0000000002087348 */ /* 0x000fea0003c00000 */
[----:B------:R0:W1:Y:S02]  /*d730*/  SHFL.DOWN P4, R28, R7, R6, R29 ;  /* 0x08000006071c7389 */ /* 0x000064000008001d */
[----:B01----:R-:W-:Y:S05]  /*d740*/  ENDCOLLECTIVE ;  /* 0x000000000000791b */ /* 0x003fea0003800000 */
.L_x_1501:
[----:B------:R-:W-:Y:S05]  /*d750*/  BRA `(.L_x_1502) ;  /* 0xffffff6c001c7947 */ /* 0x000fea000383ffff */
.L_x_1298:
[----:B------:R-:W-:Y:S01]  /*d760*/  BSSY B0, `(.L_x_1503) ;  /* 0x0000006000007945 */ /* 0x000fe20003800000 */
[----:B------:R-:W-:Y:S02]  /*d770*/  IMAD.MOV.U32 R6, RZ, RZ, 0x10 ;  /* 0x00000010ff067424 */ /* 0x000fe400078e00ff */
[----:B------:R-:W-:-:S07]  /*d780*/  IMAD.MOV.U32 R2, RZ, RZ, -0x1 ;  /* 0xffffffffff027424 */ /* 0x000fce00078e00ff */
[----:B------:R-:W-:Y:S05]  /*d790*/  WARPSYNC.COLLECTIVE R2, `(.L_x_1504) ;  /* 0x0000000002087348 */ /* 0x000fea0003c00000 */
[----:B------:R0:W1:Y:S02]  /*d7a0*/  SHFL.DOWN P4, R28, R7, R6, R29 ;  /* 0x08000006071c7389 */ /* 0x000064000008001d */
[----:B01----:R-:W-:Y:S05]  /*d7b0*/  ENDCOLLECTIVE ;  /* 0x000000000000791b */ /* 0x003fea0003800000 */
.L_x_1504:
[----:B------:R-:W-:Y:S05]  /*d7c0*/  BSYNC B0 ;  /* 0x0000000000007941 */ /* 0x000fea0003800000 */
.L_x_1503:
[----:B------:R-:W-:Y:S05]  /*d7d0*/  BRA `(.L_x_1505) ;  /* 0xffffff6c00447947 */ /* 0x000fea000383ffff */
.L_x_1299:
[----:B------:R-:W-:Y:S01]  /*d7e0*/  BSSY B0, `(.L_x_1506) ;  /* 0x0000006000007945 */ /* 0x000fe20003800000 */
[----:B------:R-:W-:Y:S01]  /*d7f0*/  PLOP3.LUT P5, PT, P0, PT, PT, 0x80, 0x8 ;  /* 0x000000000008781c */ /* 0x000fe200007af070 */
[----:B------:R-:W-:-:S12]  /*d800*/  IMAD.MOV.U32 R2, RZ, RZ, -0x1 ;  /* 0xffffffffff027424 */ /* 0x000fd800078e00ff */
[----:B------:R-:W-:Y:S05]  /*d810*/  WARPSYNC.COLLECTIVE R2, `(.L_x_1507) ;  /* 0x0000000002087348 */ /* 0x000fea0003c00000 */
[----:B------:R-:W-:Y:S01]  /*d820*/  VOTE.ALL P5, P5 ;  /* 0x0000000000ff7806 */ /* 0x000fe200028a0000 */
[----:B------:R-:W-:-:S12]  /*d830*/  ENDCOLLECTIVE ;  /* 0x000000000000791b */ /* 0x000fd80003800000 */
.L_x_1507:
[----:B------:R-:W-:Y:S05]  /*d840*/  BSYNC B0 ;  /* 0x0000000000007941 */ /* 0x000fea0003800000 */
.L_x_1506:
[----:B------:R-:W-:Y:S01]  /*d850*/  PLOP3.LUT P0, PT, P5, PT, PT, 0x80, 0x8 ;  /* 0x000000000008781c */ /* 0x000fe20002f0f070 */
[----:B------:R-:W-:-:S12]  /*d860*/  BRA `(.L_x_1508) ;  /* 0xffffff6c00307947 */ /* 0x000fd8000383ffff */
.L_x_1357:
[----:B------:R-:W-:Y:S01]  /*d870*/  BSSY B0, `(.L_x_1509) ;  /* 0x0000006000007945 */ /* 0x000fe20003800000 */
[----:B------:R-:W-:Y:S01]  /*d880*/  PLOP3.LUT P4, PT, P4, PT, PT, 0x8, 0x80 ;  /* 0x000000000080781c */ /* 0x000fe2000278e170 */
[----:B------:R-:W-:-:S12]  /*d890*/  IMAD.MOV.U32 R2, RZ, RZ, -0x1 ;  /* 0xffffffffff027424 */ /* 0x000fd800078e00ff */
[----:B-123--:R-:W-:Y:S05]  /*d8a0*/  WARPSYNC.COLLECTIVE R2, `(.L_x_1510) ;  /* 0x0000000002087348 */ /* 0x00efea0003c00000 */
[----:B------:R-:W-:Y:S01]  /*d8b0*/  VOTE.ANY P4, P4 ;  /* 0x0000000000ff7806 */ /* 0x000fe20002080100 */
[----:B-123--:R-:W-:-:S12]  /*d8c0*/  ENDCOLLECTIVE ;  /* 0x000000000000791b */ /* 0x00efd80003800000 */
.L_x_1510:
[----:B------:R-:W-:Y:S05]  /*d8d0*/  BSYNC B0 ;  /* 0x0000000000007941 */ /* 0x000fea0003800000 */
.L_x_1509:
[----:B------:R-:W-:Y:S05]  /*d8e0*/  BRA `(.L_x_1511) ;  /* 0xffffffc400307947 */ /* 0x000fea000383ffff */
.L_x_1359:
[----:B------:R-:W0:Y:S01]  /*d8f0*/  S2R R39, SR_GEMASK ;  /* 0x0000000000277919 */ /* 0x000e220000003c00 */
[----:B------:R-:W-:Y:S01]  /*d900*/  BSSY B0, `(.L_x_1512) ;  /* 0x0000006000007945 */ /* 0x000fe20003800000 */
[----:B------:R-:W-:Y:S01]  /*d910*/  PLOP3.LUT P4, PT, P4, PT, PT, 0x8, 0x80 ;  /* 0x000000000080781c */ /* 0x000fe2000278e170 */
[----:B------:R-:W-:-:S12]  /*d920*/  IMAD.MOV.U32 R2, RZ, RZ, -0x1 ;  /* 0xffffffffff027424 */ /* 0x000fd800078e00ff */
[----:B0123--:R-:W-:Y:S05]  /*d930*/  WARPSYNC.COLLECTIVE R2, `(.L_x_1513) ;  /* 0x0000000002087348 */ /* 0x00ffea0003c00000 */
[----:B------:R-:W-:Y:S01]  /*d940*/  VOTE.ANY R2, PT, P4 ;  /* 0x0000000000027806 */ /* 0x000fe200020e0100 */
[----:B0123--:R-:W-:Y:S06]  /*d950*/  ENDCOLLECTIVE ;  /* 0x000000000000791b */ /* 0x00ffec0003800000 */
.L_x_1513:
[----:B------:R-:W-:Y:S05]  /*d960*/  BSYNC B0 ;  /* 0x0000000000007941 */ /* 0x000fea0003800000 */
.L_x_1512:
        /* <DEDUP_REMOVED lines=11> */
.L_x_1514:
[----:B------:R-:W-:Y:S02]  /*da20*/  IMAD.MOV.U32 R7, RZ, RZ, R41 ;  /* 0x000000ffff077224 */ /* 0x000fe400078e0029 */
[----:B------:R-:W-:-:S07]  /*da30*/  IMAD.MOV.U32 R31, RZ, RZ, R28 ;  /* 0x000000ffff1f7224 */ /* 0x000fce00078e001c */
[----:B------:R-:W-:Y:S05]  /*da40*/  WARPSYNC.COLLECTIVE R2, `(.L_x_1515) ;  /* 0x0000000002087348 */ /* 0x000fea0003c00000 */
[----:B------:R0:W1:Y:S02]  /*da50*/  SHFL.DOWN P4, R28, R7, R6, R29 ;  /* 0x08000006071c7389 */ /* 0x000064000008001d */
[----:B01----:R-:W-:Y:S05]  /*da60*/  ENDCOLLECTIVE ;  /* 0x000000000000791b */ /* 0x003fea0003800000 */
.L_x_1515:
[----:B------:R-:W-:Y:S02]  /*da70*/  IMAD.MOV.U32 R7, RZ, RZ, R4 ;  /* 0x000000ffff077224 */ /* 0x000fe400078e0004 */
[----:B------:R-:W-:-:S07]  /*da80*/  IMAD.MOV.U32 R30, RZ, RZ, R28 ;  /* 0x000000ffff1e7224 */ /* 0x000fce00078e001c */
[----:B------:R-:W-:Y:S05]  /*da90*/  WARPSYNC.COLLECTIVE R2, `(.L_x_1516) ;  /* 0x0000000002087348 */ /* 0x000fea0003c00000 */
[----:B------:R0:W1:Y:S02]  /*daa0*/  SHFL.DOWN P4, R28, R7, R6, R29 ;  /* 0x08000006071c7389 */ /* 0x000064000008001d */
[----:B01----:R-:W-:Y:S05]  /*dab0*/  ENDCOLLECTIVE ;  /* 0x000000000000791b */ /* 0x003fea0003800000 */
.L_x_1516:
[----:B------:R-:W-:Y:S05]  /*dac0*/  BRA `(.L_x_1517) ;  /* 0xffffffc000f87947 */ /* 0x000fea000383ffff */
.L_x_1360:
[----:B------:R-:W-:Y:S01]  /*dad0*/  BSSY B0, `(.L_x_1518) ;  /* 0x0000006000007945 */ /* 0x000fe20003800000 */
[----:B------:R-:W-:Y:S02]  /*dae0*/  IMAD.MOV.U32 R6, RZ, RZ, 0x1 ;  /* 0x00000001ff067424 */ /* 0x000fe400078e00ff */
[----:B------:R-:W-:-:S07]  /*daf0*/  IMAD.MOV.U32 R2, RZ, RZ, -0x1 ;  /* 0xffffffffff027424 */ /* 0x000fce00078e00ff */
[----:B-123--:R-:W-:Y:S05]  /*db00*/  WARPSYNC.COLLECTIVE R2, `(.L_x_1519) ;  /* 0x0000000002087348 */ /* 0x00efea0003c00000 */
[----:B------:R0:W4:Y:S02]  /*db10*/  SHFL.DOWN P4, R28, R7, R6, R29 ;  /* 0x08000006071c7389 */ /* 0x000124000008001d */
[----:B01234-:R-:W-:Y:S05]  /*db20*/  ENDCOLLECTIVE ;  /* 0x000000000000791b */ /* 0x01ffea0003800000 */
.L_x_1519:
[----:B------:R-:W-:Y:S05]  /*db30*/  BSYNC B0 ;  /* 0x0000000000007941 */ /* 0x000fea0003800000 */
.L_x_1518:
[----:B------:R-:W-:Y:S05]  /*db40*/  BRA `(.L_x_1520) ;  /* 0xffffffc400047947 */ /* 0x000fea000383ffff */
.L_x_1361:
[----:B------:R-:W-:Y:S01]  /*db50*/  BSSY B0, `(.L_x_1521) ;  /* 0x0000007000007945 */ /* 0x000fe20003800000 */
[----:B------:R-:W-:Y:S02]  /*db60*/  IMAD.MOV.U32 R7, RZ, RZ, R38 ;  /* 0x000000ffff077224 */ /* 0x000fe400078e0026 */
[----:B------:R-:W-:Y:S02]  /*db70*/  IMAD.MOV.U32 R6, RZ, RZ, 0x2 ;  /* 0x00000002ff067424 */ /* 0x000fe400078e00ff */
[----:B------:R-:W-:-:S07]  /*db80*/  IMAD.MOV.U32 R2, RZ, RZ, -0x1 ;  /* 0xffffffffff027424 */ /* 0x000fce00078e00ff */
[----:B-123--:R-:W-:Y:S05]  /*db90*/  WARPSYNC.COLLECTIVE R2, `(.L_x_1522) ;  /* 0x0000000002087348 */ /* 0x00efea0003c00000 */
[----:B------:R0:W4:Y:S02]  /*dba0*/  SHFL.DOWN P4, R28, R7, R6, R29 ;  /* 0x08000006071c7389 */ /* 0x000124000008001d */
[----:B01234-:R-:W-:Y:S05]  /*dbb0*/  ENDCOLLECTIVE ;  /* 0x000000000000791b */ /* 0x01ffea0003800000 */
.L_x_1522:
[----:B------:R-:W-:Y:S05]  /*dbc0*/  BSYNC B0 ;  /* 0x0000000000007941 */ /* 0x000fea0003800000 */
.L_x_1521:
[----:B------:R-:W-:Y:S02]  /*dbd0*/  IMAD.MOV.U32 R7, RZ, RZ, R41 ;  /* 0x000000ffff077224 */ /* 0x000fe400078e0029 */
[----:B------:R-:W-:Y:S02]  /*dbe0*/  IMAD.MOV.U32 R6, RZ, RZ, 0x2 ;  /* 0x00000002ff067424 */ /* 0x000fe400078e00ff */
[----:B------:R-:W-:Y:S02]  /*dbf0*/  IMAD.MOV.U32 R2, RZ, RZ, -0x1 ;  /* 0xffffffffff027424 */ /* 0x000fe400078e00ff */
[----:B------:R-:W-:-:S07]  /*dc00*/  IMAD.MOV.U32 R31, RZ, RZ, R28 ;  /* 0x000000ffff1f7224 */ /* 0x000fce00078e001c */
[----:B------:R-:W-:Y:S05]  /*dc10*/  WARPSYNC.COLLECTIVE R2, `(.L_x_1523) ;  /* 0x0000000002087348 */ /* 0x000fea0003c00000 */
[----:B------:R0:W1:Y:S02]  /*dc20*/  SHFL.DOWN P4, R28, R7, R6, R29 ;  /* 0x08000006071c7389 */ /* 0x000064000008001d */
[----:B01----:R-:W-:Y:S05]  /*dc30*/  ENDCOLLECTIVE ;  /* 0x000000000000791b */ /* 0x003fea0003800000 */
.L_x_1523:
[----:B------:R-:W-:Y:S02]  /*dc40*/  IMAD.MOV.U32 R7, RZ, RZ, R44 ;  /* 0x000000ffff077224 */ /* 0x000fe400078e002c */
[----:B------:R-:W-:-:S07]  /*dc50*/  IMAD.MOV.U32 R4, RZ, RZ, R28 ;  /* 0x000000ffff047224 */ /* 0x000fce00078e001c */
[----:B------:R-:W-:Y:S05]  /*dc60*/  WARPSYNC.COLLECTIVE R2, `(.L_x_1524) ;  /* 0x0000000002087348 */ /* 0x000fea0003c00000 */
[----:B------:R0:W1:Y:S02]  /*dc70*/  SHFL.DOWN P4, R28, R7, R6, R29 ;  /* 0x08000006071c7389 */ /* 0x000064000008001d */
[----:B01----:R-:W-:Y:S05]  /*dc80*/  ENDCOLLECTIVE ;  /* 0x000000000000791b */ /* 0x003fea0003800000 */
.L_x_1524:
[----:B------:R-:W-:Y:S05]  /*dc90*/  BRA `(.L_x_1525) ;  /* 0xffffffc000c87947 */ /* 0x000fea000383ffff */
.L_x_1362:
[----:B------:R-:W-:Y:S01]  /*dca0*/  BSSY B0, `(.L_x_1526) ;  /* 0x0000006000007945 */ /* 0x000fe20003800000 */
[----:B------:R-:W-:Y:S02]  /*dcb0*/  IMAD.MOV.U32 R6, RZ, RZ, 0x2 ;  /* 0x00000002ff067424 */ /* 0x000fe400078e00ff */
[----:B------:R-:W-:-:S07]  /*dcc0*/  IMAD.MOV.U32 R2, RZ, RZ, -0x1 ;  /* 0xffffffffff027424 */ /* 0x000fce00078e00ff */
[----:B-123--:R-:W-:Y:S05]  /*dcd0*/  WARPSYNC.COLLECTIVE R2, `(.L_x_1527) ;  /* 0x0000000002087348 */ /* 0x00efea0003c00000 */
[----:B------:R0:W4:Y:S02]  /*dce0*/  SHFL.DOWN P4, R28, R7, R6, R29 ;  /* 0x08000006071c7389 */ /* 0x000124000008001d */
[----:B01234-:R-:W-:Y:S05]  /*dcf0*/  ENDCOLLECTIVE ;  /* 0x000000000000791b */ /* 0x01ffea0003800000 */
.L_x_1527:
[----:B------:R-:W-:Y:S05]  /*dd00*/  BSYNC B0 ;  /* 0x0000000000007941 */ /* 0x000fea0003800000 */
.L_x_1526:
[----:B------:R-:W-:Y:S05]  /*dd10*/  BRA `(.L_x_1528) ;  /* 0xffffffc000d47947 */ /* 0x000fea000383ffff */
.L_x_1363:
[----:B------:R-:W-:Y:S01]  /*dd20*/  BSSY B0, `(.L_x_1529) ;  /* 0x0000007000007945 */ /* 0x000fe20003800000 */
[----:B------:R-:W-:Y:S02]  /*dd30*/  IMAD.MOV.U32 R7, RZ, RZ, R38 ;  /* 0x000000ffff077224 */ /* 0x000fe400078e0026 */
[----:B------:R-:W-:Y:S02]  /*dd40*/  IMAD.MOV.U32 R6, RZ, RZ, 0x4 ;  /* 0x00000004ff067424 */ /* 0x000fe400078e00ff */
[----:B------:R-:W-:-:S07]  /*dd50*/  IMAD.MOV.U32 R2, RZ, RZ, -0x1 ;  /* 0xffffffffff027424 */ /* 0x000fce00078e00ff */
[----:B-123--:R-:W-:Y:S05]  /*dd60*/  WARPSYNC.COLLECTIVE R2, `(.L_x_1530) ;  /* 0x0000000002087348 */ /* 0x00efea0003c00000 */
[----:B------:R0:W4:Y:S02]  /*dd70*/  SHFL.DOWN P4, R28, R7, R6, R29 ;  /* 0x08000006071c7389 */ /* 0x000124000008001d */
[----:B01234-:R-:W-:Y:S05]  /*dd80*/  ENDCOLLECTIVE ;  /* 0x000000000000791b */ /* 0x01ffea0003800000 */
.L_x_1530:
[----:B------:R-:W-:Y:S05]  /*dd90*/  BSYNC B0 ;  /* 0x0000000000007941 */ /* 0x000fea0003800000 */
.L_x_1529:
[----:B------:R-:W-:Y:S02]  /*dda0*/  IMAD.MOV.U32 R7, RZ, RZ, R41 ;  /* 0x000000ffff077224 */ /* 0x000fe400078e0029 */
[----:B------:R-:W-:Y:S02]  /*ddb0*/  IMAD.MOV.U32 R6, RZ, RZ, 0x4 ;  /* 0x00000004ff067424 */ /* 0x000fe400078e00ff */
[----:B------:R-:W-:Y:S02]  /*ddc0*/  IMAD.MOV.U32 R2, RZ, RZ, -0x1 ;  /* 0xffffffffff027424 */ /* 0x000fe400078e00ff */
[----:B------:R-:W-:-:S07]  /*ddd0*/  IMAD.MOV.U32 R31, RZ, RZ, R28 ;  /* 0x000000ffff1f7224 */ /* 0x000fce00078e001c */
[----:B------:R-:W-:Y:S05]  /*dde0*/  WARPSYNC.COLLECTIVE R2, `(.L_x_1531) ;  /* 0x0000000002087348 */ /* 0x000fea0003c00000 */
[----:B------:R0:W1:Y:S02]  /*ddf0*/  SHFL.DOWN P4, R28, R7, R6, R29 ;  /* 0x08000006071c7389 */ /* 0x000064000008001d */
[----:B01----:R-:W-:Y:S05]  /*de00*/  ENDCOLLECTIVE ;  /* 0x000000000000791b */ /* 0x003fea0003800000 */
.L_x_1531:
[----:B------:R-:W-:Y:S02]  /*de10*/  IMAD.MOV.U32 R7, RZ, RZ, R44 ;  /* 0x000000ffff077224 */ /* 0x000fe400078e002c */
[----:B------:R-:W-:-:S07]  /*de20*/  IMAD.MOV.U32 R4, RZ, RZ, R28 ;  /* 0x000000ffff047224 */ /* 0x000fce00078e001c */
[----:B------:R-:W-:Y:S05]  /*de30*/  WARPSYNC.COLLECTIVE R2, `(.L_x_1532) ;  /* 0x0000000002087348 */ /* 0x000fea0003c00000 */
[----:B------:R0:W1:Y:S02]  /*de40*/  SHFL.DOWN P4, R28, R7, R6, R29 ;  /* 0x08000006071c7389 */ /* 0x000064000008001d */
[----:B01----:R-:W-:Y:S05]  /*de50*/  ENDCOLLECTIVE ;  /* 0x000000000000791b */ /* 0x003fea0003800000 */
.L_x_1532:
[----:B------:R-:W-:Y:S05]  /*de60*/  BRA `(.L_x_1533) ;  /* 0xffffffc0009c7947 */ /* 0x000fea000383ffff */
.L_x_1364:
[----:B------:R-:W-:Y:S01]  /*de70*/  BSSY B0, `(.L_x_1534) ;  /* 0x0000006000007945 */ /* 0x000fe20003800000 */
[----:B------:R-:W-:Y:S02]  /*de80*/  IMAD.MOV.U32 R6, RZ, RZ, 0x4 ;  /* 0x00000004ff067424 */ /* 0x000fe400078e00ff */
[----:B------:R-:W-:-:S07]  /*de90*/  IMAD.MOV.U32 R2, RZ, RZ, -0x1 ;  /* 0xffffffffff027424 */ /* 0x000fce00078e00ff */
[----:B-123--:R-:W-:Y:S05]  /*dea0*/  WARPSYNC.COLLECTIVE R2, `(.L_x_1535) ;  /* 0x0000000002087348 */ /* 0x00efea0003c00000 */
[----:B------:R0:W4:Y:S02]  /*deb0*/  SHFL.DOWN P4, R28, R7, R6, R29 ;  /* 0x08000006071c7389 */ /* 0x000124000008001d */
[----:B01234-:R-:W-:Y:S05]  /*dec0*/  ENDCOLLECTIVE ;  /* 0x000000000000791b */ /* 0x01ffea0003800000 */
.L_x_1535:
[----:B------:R-:W-:Y:S05]  /*ded0*/  BSYNC B0 ;  /* 0x0000000000007941 */ /* 0x000fea0003800000 */
.L_x_1534:
[----:B------:R-:W-:Y:S05]  /*dee0*/  BRA `(.L_x_1536) ;  /* 0xffffffc000a87947 */ /* 0x000fea000383ffff */
.L_x_1365:
[----:B------:R-:W-:Y:S01]  /*def0*/  BSSY B0, `(.L_x_1537) ;  /* 0x0000007000007945 */ /* 0x000fe20003800000 */
[----:B------:R-:W-:Y:S02]  /*df00*/  IMAD.MOV.U32 R7, RZ, RZ, R38 ;  /* 0x000000ffff077224 */ /* 0x000fe400078e0026 */
[----:B------:R-:W-:Y:S02]  /*df10*/  IMAD.MOV.U32 R6, RZ, RZ, 0x8 ;  /* 0x00000008ff067424 */ /* 0x000fe400078e00ff */
[----:B------:R-:W-:-:S07]  /*df20*/  IMAD.MOV.U32 R2, RZ, RZ, -0x1 ;  /* 0xffffffffff027424 */ /* 0x000fce00078e00ff */
[----:B-123--:R-:W-:Y:S05]  /*df30*/  WARPSYNC.COLLECTIVE R2, `(.L_x_1538) ;  /* 0x0000000002087348 */ /* 0x00efea0003c00000 */
[----:B------:R0:W4:Y:S02]  /*df40*/  SHFL.DOWN P4, R28, R7, R6, R29 ;  /* 0x08000006071c7389 */ /* 0x000124000008001d */
[----:B01234-:R-:W-:Y:S05]  /*df50*/  ENDCOLLECTIVE ;  /* 0x000000000000791b */ /* 0x01ffea0003800000 */
.L_x_1538:
[----:B------:R-:W-:Y:S05]  /*df60*/  BSYNC B0 ;  /* 0x0000000000007941 */ /* 0x000fea0003800000 */
.L_x_1537:
[----:B------:R-:W-:Y:S02]  /*df70*/  IMAD.MOV.U32 R7, RZ, RZ, R41 ;  /* 0x000000ffff077224 */ /* 0x000fe400078e0029 */
[----:B------:R-:W-:Y:S02]  /*df80*/  IMAD.MOV.U32 R6, RZ, RZ, 0x8 ;  /* 0x00000008ff067424 */ /* 0x000fe400078e00ff */
[----:B------:R-:W-:Y:S02]  /*df90*/  IMAD.MOV.U32 R2, RZ, RZ, -0x1 ;  /* 0xffffffffff027424 */ /* 0x000fe400078e00ff */
[----:B------:R-:W-:-:S07]  /*dfa0*/  IMAD.MOV.U32 R31, RZ, RZ, R28 ;  /* 0x000000ffff1f7224 */ /* 0x000fce00078e001c */
[----:B------:R-:W-:Y:S05]  /*dfb0*/  WARPSYNC.COLLECTIVE R2, `(.L_x_1539) ;  /* 0x0000000002087348 */ /* 0x000fea0003c00000 */
[----:B------:R0:W1:Y:S02]  /*dfc0*/  SHFL.DOWN P4, R28, R7, R6, R29 ;  /* 0x08000006071c7389 */ /* 0x000064000008001d */
[----:B01----:R-:W-:Y:S05]  /*dfd0*/  ENDCOLLECTIVE ;  /* 0x000000000000791b */ /* 0x003fea0003800000 */
.L_x_1539:
[----:B------:R-:W-:Y:S02]  /*dfe0*/  IMAD.MOV.U32 R7, RZ, RZ, R44 ;  /* 0x000000ffff077224 */ /* 0x000fe400078e002c */
[----:B------:R-:W-:-:S07]  /*dff0*/  IMAD.MOV.U32 R4, RZ, RZ, R28 ;  /* 0x000000ffff047224 */ /* 0x000fce00078e001c */
[----:B------:R-:W-:Y:S05]  /*e000*/  WARPSYNC.COLLECTIVE R2, `(.L_x_1540) ;  /* 0x0000000002087348 */ /* 0x000fea0003c00000 */
[----:B------:R0:W1:Y:S02]  /*e010*/  SHFL.DOWN P4, R28, R7, R6, R29 ;  /* 0x08000006071c7389 */ /* 0x000064000008001d */
[----:B01----:R-:W-:Y:S05]  /*e020*/  ENDCOLLECTIVE ;  /* 0x000000000000791b */ /* 0x003fea0003800000 */
.L_x_1540:
[----:B------:R-:W-:Y:S05]  /*e030*/  BRA `(.L_x_1541) ;  /* 0xffffffc000707947 */ /* 0x000fea000383ffff */
.L_x_1366:
[----:B------:R-:W-:Y:S01]  /*e040*/  BSSY B0, `(.L_x_1542) ;  /* 0x0000006000007945 */ /* 0x000fe20003800000 */
[----:B------:R-:W-:Y:S02]  /*e050*/  IMAD.MOV.U32 R6, RZ, RZ, 0x8 ;  /* 0x00000008ff067424 */ /* 0x000fe400078e00ff */
[----:B------:R-:W-:-:S07]  /*e060*/  IMAD.MOV.U32 R2, RZ, RZ, -0x1 ;  /* 0xffffffffff027424 */ /* 0x000fce00078e00ff */
[----:B-123--:R-:W-:Y:S05]  /*e070*/  WARPSYNC.COLLECTIVE R2, `(.L_x_1543) ;  /* 0x0000000002087348 */ /* 0x00efea0003c00000 */
[----:B------:R0:W4:Y:S02]  /*e080*/  SHFL.DOWN P4, R28, R7, R6, R29 ;  /* 0x08000006071c7389 */ /* 0x000124000008001d */
[----:B01234-:R-:W-:Y:S05]  /*e090*/  ENDCOLLECTIVE ;  /* 0x000000000000791b */ /* 0x01ffea0003800000 */
.L_x_1543:
[----:B------:R-:W-:Y:S05]  /*e0a0*/  BSYNC B0 ;  /* 0x0000000000007941 */ /* 0x000fea0003800000 */
.L_x_1542:
[----:B------:R-:W-:Y:S05]  /*e0b0*/  BRA `(.L_x_1544) ;  /* 0xffffffc0007c7947 */ /* 0x000fea000383ffff */
.L_x_1367:
[----:B------:R-:W-:Y:S01]  /*e0c0*/  BSSY B0, `(.L_x_1545) ;  /* 0x0000007000007945 */ /* 0x000fe20003800000 */
[----:B------:R-:W-:Y:S02]  /*e0d0*/  IMAD.MOV.U32 R7, RZ, RZ, R38 ;  /* 0x000000ffff077224 */ /* 0x000fe400078e0026 */
[----:B------:R-:W-:Y:S02]  /*e0e0*/  IMAD.MOV.U32 R6, RZ, RZ, 0x10 ;  /* 0x00000010ff067424 */ /* 0x000fe400078e00ff */
[----:B------:R-:W-:-:S07]  /*e0f0*/  IMAD.MOV.U32 R2, RZ, RZ, -0x1 ;  /* 0xffffffffff027424 */ /* 0x000fce00078e00ff */
[----:B-123--:R-:W-:Y:S05]  /*e100*/  WARPSYNC.COLLECTIVE R2, `(.L_x_1546) ;  /* 0x0000000002087348 */ /* 0x00efea0003c00000 */
[----:B------:R0:W4:Y:S02]  /*e110*/  SHFL.DOWN P4, R28, R7, R6, R29 ;  /* 0x08000006071c7389 */ /* 0x000124000008001d */
[----:B01234-:R-:W-:Y:S05]  /*e120*/  ENDCOLLECTIVE ;  /* 0x000000000000791b */ /* 0x01ffea0003800000 */
.L_x_1546:
[----:B------:R-:W-:Y:S05]  /*e130*/  BSYNC B0 ;  /* 0x0000000000007941 */ /* 0x000fea0003800000 */
.L_x_1545:
[----:B------:R-:W-:Y:S02]  /*e140*/  IMAD.MOV.U32 R7, RZ, RZ, R41 ;  /* 0x000000ffff077224 */ /* 0x000fe400078e0029 */
[----:B------:R-:W-:Y:S02]  /*e150*/  IMAD.MOV.U32 R6, RZ, RZ, 0x10 ;  /* 0x00000010ff067424 */ /* 0x000fe400078e00ff */
[----:B------:R-:W-:Y:S02]  /*e160*/  IMAD.MOV.U32 R2, RZ, RZ, -0x1 ;  /* 0xffffffffff027424 */ /* 0x000fe400078e00ff */
[----:B------:R-:W-:-:S07]  /*e170*/  IMAD.MOV.U32 R47, RZ, RZ, R28 ;  /* 0x000000ffff2f7224 */ /* 0x000fce00078e001c */
[----:B------:R-:W-:Y:S05]  /*e180*/  WARPSYNC.COLLECTIVE R2, `(.L_x_1547) ;  /* 0x0000000002087348 */ /* 0x000fea0003c00000 */
[----:B------:R0:W1:Y:S02]  /*e190*/  SHFL.DOWN P4, R28, R7, R6, R29 ;  /* 0x08000006071c7389 */ /* 0x000064000008001d */
[----:B01----:R-:W-:Y:S05]  /*e1a0*/  ENDCOLLECTIVE ;  /* 0x000000000000791b */ /* 0x003fea0003800000 */
.L_x_1547:
[----:B------:R-:W-:Y:S02]  /*e1b0*/  IMAD.MOV.U32 R7, RZ, RZ, R44 ;  /* 0x000000ffff077224 */ /* 0x000fe400078e002c */
[----:B------:R-:W-:-:S07]  /*e1c0*/  IMAD.MOV.U32 R4, RZ, RZ, R28 ;  /* 0x000000ffff047224 */ /* 0x000fce00078e001c */
[----:B------:R-:W-:Y:S05]  /*e1d0*/  WARPSYNC.COLLECTIVE R2, `(.L_x_1548) ;  /* 0x0000000002087348 */ /* 0x000fea0003c00000 */
[----:B------:R0:W1:Y:S02]  /*e1e0*/  SHFL.DOWN P4, R28, R7, R6, R29 ;  /* 0x08000006071c7389 */ /* 0x000064000008001d */
[----:B01----:R-:W-:Y:S05]  /*e1f0*/  ENDCOLLECTIVE ;  /* 0x000000000000791b */ /* 0x003fea0003800000 */
.L_x_1548:
[----:B------:R-:W-:Y:S05]  /*e200*/  BRA `(.L_x_1549) ;  /* 0xffffffc000447947 */ /* 0x000fea000383ffff */
.L_x_1368:
[----:B------:R-:W-:Y:S01]  /*e210*/  BSSY B0, `(.L_x_1550) ;  /* 0x0000006000007945 */ /* 0x000fe20003800000 */
[----:B------:R-:W-:Y:S02]  /*e220*/  IMAD.MOV.U32 R6, RZ, RZ, 0x10 ;  /* 0x00000010ff067424 */ /* 0x000fe400078e00ff */
[----:B------:R-:W-:-:S07]  /*e230*/  IMAD.MOV.U32 R2, RZ, RZ, -0x1 ;  /* 0xffffffffff027424 */ /* 0x000fce00078e00ff */
[----:B-123--:R-:W-:Y:S05]  /*e240*/  WARPSYNC.COLLECTIVE R2, `(.L_x_1551) ;  /* 0x0000000002087348 */ /* 0x00efea0003c00000 */
[----:B------:R0:W4:Y:S02]  /*e250*/  SHFL.DOWN P4, R28, R7, R6, R29 ;  /* 0x08000006071c7389 */ /* 0x000124000008001d */
[----:B01234-:R-:W-:Y:S05]  /*e260*/  ENDCOLLECTIVE ;  /* 0x000000000000791b */ /* 0x01ffea0003800000 */
.L_x_1551:
[----:B------:R-:W-:Y:S05]  /*e270*/  BSYNC B0 ;  /* 0x0000000000007941 */ /* 0x000fea0003800000 */
.L_x_1550:
[----:B------:R-:W-:Y:S05]  /*e280*/  BRA `(.L_x_1552) ;  /* 0xffffffc000687947 */ /* 0x000fea000383ffff */
.L_x_1369:
[----:B------:R-:W-:Y:S01]  /*e290*/  BSSY B0, `(.L_x_1553) ;  /* 0x0000005000007945 */ /* 0x000fe20003800000 */
[----:B------:R-:W-:-:S07]  /*e2a0*/  IMAD.MOV.U32 R2, RZ, RZ, -0x1 ;  /* 0xffffffffff027424 */ /* 0x000fce00078e00ff */
[----:B-123--:R-:W-:Y:S05]  /*e2b0*/  WARPSYNC.COLLECTIVE R2, `(.L_x_1554) ;  /* 0x0000000002087348 */ /* 0x00efea0003c00000 */
[----:B------:R-:W-:Y:S01]  /*e2c0*/  VOTE.ALL P5, P5 ;  /* 0x0000000000ff7806 */ /* 0x000fe200028a0000 */
[----:B-123--:R-:W-:-:S12]  /*e2d0*/  ENDCOLLECTIVE ;  /* 0x000000000000791b */ /* 0x00efd80003800000 */
.L_x_1554:
[----:B------:R-:W-:Y:S05]  /*e2e0*/  BSYNC B0 ;  /* 0x0000000000007941 */ /* 0x000fea0003800000 */
.L_x_1553:
[----:B------:R-:W-:Y:S05]  /*e2f0*/  BRA `(.L_x_1555) ;  /* 0xffffffc000607947 */ /* 0x000fea000383ffff */
.L_x_1371:
[----:B------:R-:W-:Y:S01]  /*e300*/  BSSY B0, `(.L_x_1556) ;  /* 0x0000006000007945 */ /* 0x000fe20003800000 */
[----:B------:R-:W-:Y:S01]  /*e310*/  PLOP3.LUT P4, PT, P4, PT, PT, 0x8, 0x80 ;  /* 0x000000000080781c */ /* 0x000fe2000278e170 */
[----:B------:R-:W-:-:S12]  /*e320*/  IMAD.MOV.U32 R2, RZ, RZ, -0x1 ;  /* 0xffffffffff027424 */ /* 0x000fd800078e00ff */
[----:B-123--:R-:W-:Y:S05]  /*e330*/  WARPSYNC.COLLECTIVE R2, `(.L_x_1557) ;  /* 0x0000000002087348 */ /* 0x00efea0003c00000 */
[----:B------:R-:W-:Y:S01]  /*e340*/  VOTE.ANY P4, P4 ;  /* 0x0000000000ff7806 */ /* 0x000fe20002080100 */
[----:B-123--:R-:W-:-:S12]  /*e350*/  ENDCOLLECTIVE ;  /* 0x000000000000791b */ /* 0x00efd80003800000 */
.L_x_1557:
[----:B------:R-:W-:Y:S05]  /*e360*/  BSYNC B0 ;  /* 0x0000000000007941 */ /* 0x000fea0003800000 */
.L_x_1556:
[----:B------:R-:W-:Y:S05]  /*e370*/  BRA `(.L_x_1558) ;  /* 0xffffffc000607947 */ /* 0x000fea000383ffff */
.L_x_1373:
[----:B------:R-:W-:Y:S01]  /*e380*/  BSSY B0, `(.L_x_1559) ;  /* 0x0000006000007945 */ /* 0x000fe20003800000 */
[----:B------:R-:W-:Y:S01]  /*e390*/  PLOP3.LUT P4, PT, P4, PT, PT, 0x8, 0x80 ;  /* 0x000000000080781c */ /* 0x000fe2000278e170 */
[----:B------:R-:W-:-:S12]  /*e3a0*/  IMAD.MOV.U32 R2, RZ, RZ, -0x1 ;  /* 0xffffffffff027424 */ /* 0x000fd800078e00ff */
[----:B-123--:R-:W-:Y:S05]  /*e3b0*/  WARPSYNC.COLLECTIVE R2, `(.L_x_1560) ;  /* 0x0000000002087348 */ /* 0x00efea0003c00000 */
[----:B------:R-:W-:Y:S01]  /*e3c0*/  VOTE.ANY R2, PT, P4 ;  /* 0x0000000000027806 */ /* 0x000fe200020e0100 */
[----:B-123--:R-:W-:Y:S06]  /*e3d0*/  ENDCOLLECTIVE ;  /* 0x000000000000791b */ /* 0x00efec0003800000 */
.L_x_1560:
[----:B------:R-:W-:Y:S05]  /*e3e0*/  BSYNC B0 ;  /* 0x0000000000007941 */ /* 0x000fea0003800000 */
.L_x_1559:
        /* <DEDUP_REMOVED lines=10> */
.L_x_1561:
[----:B------:R-:W-:Y:S02]  /*e490*/  IMAD.MOV.U32 R7, RZ, RZ, R42 ;  /* 0x000000ffff077224 */ /* 0x000fe400078e002a */
[----:B------:R-:W-:-:S07]  /*e4a0*/  IMAD.MOV.U32 R48, RZ, RZ, R28 ;  /* 0x000000ffff307224 */ /* 0x000fce00078e001c */
[----:B------:R-:W-:Y:S05]  /*e4b0*/  WARPSYNC.COLLECTIVE R2, `(.L_x_1562) ;  /* 0x0000000002087348 */ /* 0x000fea0003c00000 */
[----:B------:R0:W1:Y:S02]  /*e4c0*/  SHFL.DOWN P4, R28, R7, R6, R29 ;  /* 0x08000006071c7389 */ /* 0x000064000008001d */
[----:B01----:R-:W-:Y:S05]  /*e4d0*/  ENDCOLLECTIVE ;  /* 0x000000000000791b */ /* 0x003fea0003800000 */
.L_x_1562:
[----:B------:R-:W-:Y:S02]  /*e4e0*/  IMAD.MOV.U32 R7, RZ, RZ, R4 ;  /* 0x000000ffff077224 */ /* 0x000fe400078e0004 */
[----:B------:R-:W-:-:S07]  /*e4f0*/  IMAD.MOV.U32 R51, RZ, RZ, R28 ;  /* 0x000000ffff337224 */ /* 0x000fce00078e001c */
[----:B------:R-:W-:Y:S05]  /*e500*/  WARPSYNC.COLLECTIVE R2, `(.L_x_1563) ;  /* 0x0000000002087348 */ /* 0x000fea0003c00000 */
[----:B------:R0:W1:Y:S02]  /*e510*/  SHFL.DOWN P4, R28, R7, R6, R29 ;  /* 0x08000006071c7389 */ /* 0x000064000008001d */
[----:B01----:R-:W-:Y:S05]  /*e520*/  ENDCOLLECTIVE ;  /* 0x000000000000791b */ /* 0x003fea0003800000 */
.L_x_1563:
[----:B------:R-:W-:Y:S05]  /*e530*/  BRA `(.L_x_1564) ;  /* 0xffffffc000287947 */ /* 0x000fea000383ffff */
.L_x_1374:
[----:B------:R-:W-:Y:S01]  /*e540*/  BSSY B0, `(.L_x_1565) ;  /* 0x0000006000007945 */ /* 0x000fe20003800000 */
[----:B------:R-:W-:Y:S02]  /*e550*/  IMAD.MOV.U32 R6, RZ, RZ, 0x1 ;  /* 0x00000001ff067424 */ /* 0x000fe400078e00ff */
[----:B------:R-:W-:-:S07]  /*e560*/  IMAD.MOV.U32 R2, RZ, RZ, -0x1 ;  /* 0xffffffffff027424 */ /* 0x000fce00078e00ff */
[----:B-123--:R-:W-:Y:S05]  /*e570*/  WARPSYNC.COLLECTIVE R2, `(.L_x_1566) ;  /* 0x0000000002087348 */ /* 0x00efea0003c00000 */
[----:B------:R0:W4:Y:S02]  /*e580*/  SHFL.DOWN P4, R28, R7, R6, R29 ;  /* 0x08000006071c7389 */ /* 0x000124000008001d */
[----:B01234-:R-:W-:Y:S05]  /*e590*/  ENDCOLLECTIVE ;  /* 0x000000000000791b */ /* 0x01ffea0003800000 */
.L_x_1566:
[----:B------:R-:W-:Y:S05]  /*e5a0*/  BSYNC B0 ;  /* 0x0000000000007941 */ /* 0x000fea0003800000 */
.L_x_1565:
[----:B------:R-:W-:Y:S05]  /*e5b0*/  BRA `(.L_x_1567) ;  /* 0xffffffc000347947 */ /* 0x000fea000383ffff */
.L_x_1375:
[----:B------:R-:W-:Y:S01]  /*e5c0*/  BSSY B0, `(.L_x_1568) ;  /* 0x0000007000007945 */ /* 0x000fe20003800000 */
[----:B------:R-:W-:Y:S02]  /*e5d0*/  IMAD.MOV.U32 R7, RZ, RZ, R49 ;  /* 0x000000ffff077224 */ /* 0x000fe400078e0031 */
[----:B------:R-:W-:Y:S02]  /*e5e0*/  IMAD.MOV.U32 R6, RZ, RZ, 0x2 ;  /* 0x00000002ff067424 */ /* 0x000fe400078e00ff */
[----:B------:R-:W-:-:S07]  /*e5f0*/  IMAD.MOV.U32 R2, RZ, RZ, -0x1 ;  /* 0xffffffffff027424 */ /* 0x000fce00078e00ff */
[----:B-123--:R-:W-:Y:S05]  /*e600*/  WARPSYNC.COLLECTIVE R2, `(.L_x_1569) ;  /* 0x0000000002087348 */ /* 0x00efea0003c00000 */
[----:B------:R0:W4:Y:S02]  /*e610*/  SHFL.DOWN P4, R28, R7, R6, R29 ;  /* 0x08000006071c7389 */ /* 0x000124000008001d */
[----:B01234-:R-:W-:Y:S05]  /*e620*/  ENDCOLLECTIVE ;  /* 0x000000000000791b */ /* 0x01ffea0003800000 */
.L_x_1569:
[----:B------:R-:W-:Y:S05]  /*e630*/  BSYNC B0 ;  /* 0x0000000000007941 */ /* 0x000fea0003800000 */
.L_x_1568:
[----:B------:R-:W-:Y:S02]  /*e640*/  IMAD.MOV.U32 R7, RZ, RZ, R42 ;  /* 0x000000ffff077224 */ /* 0x000fe400078e002a */
[----:B------:R-:W-:Y:S02]  /*e650*/  IMAD.MOV.U32 R6, RZ, RZ, 0x2 ;  /* 0x00000002ff067424 */ /* 0x000fe400078e00ff */
[----:B------:R-:W-:Y:S02]  /*e660*/  IMAD.MOV.U32 R2, RZ, RZ, -0x1 ;  /* 0xffffffffff027424 */ /* 0x000fe400078e00ff */
[----:B------:R-:W-:-:S07]  /*e670*/  IMAD.MOV.U32 R48, RZ, RZ, R28 ;  /* 0x000000ffff307224 */ /* 0x000fce00078e001c */
[----:B------:R-:W-:Y:S05]  /*e680*/  WARPSYNC.COLLECTIVE R2, `(.L_x_1570) ;  /* 0x0000000002087348 */ /* 0x000fea0003c00000 */
[----:B------:R0:W1:Y:S02]  /*e690*/  SHFL.DOWN P4, R28, R7, R6, R29 ;  /* 0x08000006071c7389 */ /* 0x000064000008001d */
[----:B01----:R-:W-:Y:S05]  /*e6a0*/  ENDCOLLECTIVE ;  /* 0x000000000000791b */ /* 0x003fea0003800000 */
.L_x_1570:
[----:B------:R-:W-:Y:S02]  /*e6b0*/  IMAD.MOV.U32 R7, RZ, RZ, R4 ;  /* 0x000000ffff077224 */ /* 0x000fe400078e0004 */
[----:B------:R-:W-:-:S07]  /*e6c0*/  IMAD.MOV.U32 R51, RZ, RZ, R28 ;  /* 0x000000ffff337224 */ /* 0x000fce00078e001c */
[----:B------:R-:W-:Y:S05]  /*e6d0*/  WARPSYNC.COLLECTIVE R2, `(.L_x_1571) ;  /* 0x0000000002087348 */ /* 0x000fea0003c00000 */
[----:B------:R0:W1:Y:S02]  /*e6e0*/  SHFL.DOWN P4, R28, R7, R6, R29 ;  /* 0x08000006071c7389 */ /* 0x000064000008001d */
[----:B01----:R-:W-:Y:S05]  /*e6f0*/  ENDCOLLECTIVE ;  /* 0x000000000000791b */ /* 0x003fea0003800000 */
.L_x_1571:
[----:B------:R-:W-:Y:S05]  /*e700*/  BRA `(.L_x_1572) ;  /* 0xffffffbc00f87947 */ /* 0x000fea000383ffff */
.L_x_1376:
[----:B------:R-:W-:Y:S01]  /*e710*/  BSSY B0, `(.L_x_1573) ;  /* 0x0000006000007945 */ /* 0x000fe20003800000 */
[----:B------:R-:W-:Y:S02]  /*e720*/  IMAD.MOV.U32 R6, RZ, RZ, 0x2 ;  /* 0x00000002ff067424 */ /* 0x000fe400078e00ff */
[----:B------:R-:W-:-:S07]  /*e730*/  IMAD.MOV.U32 R2, RZ, RZ, -0x1 ;  /* 0xffffffffff027424 */ /* 0x000fce00078e00ff */
[----:B-123--:R-:W-:Y:S05]  /*e740*/  WARPSYNC.COLLECTIVE R2, `(.L_x_1574) ;  /* 0x0000000002087348 */ /* 0x00efea0003c00000 */
[----:B------:R0:W4:Y:S02]  /*e750*/  SHFL.DOWN P4, R28, R7, R6, R29 ;  /* 0x08000006071c7389 */ /* 0x000124000008001d */
[----:B01234-:R-:W-:Y:S05]  /*e760*/  ENDCOLLECTIVE ;  /* 0x000000000000791b */ /* 0x01ffea0003800000 */
.L_x_1574:
[----:B------:R-:W-:Y:S05]  /*e770*/  BSYNC B0 ;  /* 0x0000000000007941 */ /* 0x000fea0003800000 */
.L_x_1573:
[----:B------:R-:W-:Y:S05]  /*e780*/  BRA `(.L_x_1575) ;  /* 0xffffffc000047947 */ /* 0x000fea000383ffff */
.L_x_1377:
[----:B------:R-:W-:Y:S01]  /*e790*/  BSSY B0, `(.L_x_1576) ;  /* 0x0000007000007945 */ /* 0x000fe20003800000 */
[----:B------:R-:W-:Y:S02]  /*e7a0*/  IMAD.MOV.U32 R7, RZ, RZ, R49 ;  /* 0x000000ffff077224 */ /* 0x000fe400078e0031 */
[----:B------:R-:W-:Y:S02]  /*e7b0*/  IMAD.MOV.U32 R6, RZ, RZ, 0x4 ;  /* 0x00000004ff067424 */ /* 0x000fe400078e00ff */
[----:B------:R-:W-:-:S07]  /*e7c0*/  IMAD.MOV.U32 R2, RZ, RZ, -0x1 ;  /* 0xffffffffff027424 */ /* 0x000fce00078e00ff */
[----:B-123--:R-:W-:Y:S05]  /*e7d0*/  WARPSYNC.COLLECTIVE R2, `(.L_x_1577) ;  /* 0x0000000002087348 */ /* 0x00efea0003c00000 */
[----:B------:R0:W4:Y:S02]  /*e7e0*/  SHFL.DOWN P4, R28, R7, R6, R29 ;  /* 0x08000006071c7389 */ /* 0x000124000008001d */
[----:B01234-:R-:W-:Y:S05]  /*e7f0*/  ENDCOLLECTIVE ;  /* 0x000000000000791b */ /* 0x01ffea0003800000 */
.L_x_1577:
[----:B------:R-:W-:Y:S05]  /*e800*/  BSYNC B0 ;  /* 0x0000000000007941 */ /* 0x000fea0003800000 */
.L_x_1576:
[----:B------:R-:W-:Y:S02]  /*e810*/  IMAD.MOV.U32 R7, RZ, RZ, R42 ;  /* 0x000000ffff077224 */ /* 0x000fe400078e002a */
[----:B------:R-:W-:Y:S02]  /*e820*/  IMAD.MOV.U32 R6, RZ, RZ, 0x4 ;  /* 0x00000004ff067424 */ /* 0x000fe400078e00ff */
[----:B------:R-:W-:Y:S02]  /*e830*/  IMAD.MOV.U32 R2, RZ, RZ, -0x1 ;  /* 0xffffffffff027424 */ /* 0x000fe400078e00ff */
[----:B------:R-:W-:-:S07]  /*e840*/  IMAD.MOV.U32 R48, RZ, RZ, R28 ;  /* 0x000000ffff307224 */ /* 0x000fce00078e001c */
[----:B------:R-:W-:Y:S05]  /*e850*/  WARPSYNC.COLLECTIVE R2, `(.L_x_1578) ;  /* 0x0000000002087348 */ /* 0x000fea0003c00000 */
[----:B------:R0:W1:Y:S02]  /*e860*/  SHFL.DOWN P4, R28, R7, R6, R29 ;  /* 0x08000006071c7389 */ /* 0x000064000008001d */
[----:B01----:R-:W-:Y:S05]  /*e870*/  ENDCOLLECTIVE ;  /* 0x000000000000791b */ /* 0x003fea0003800000 */
.L_x_1578:
[----:B------:R-:W-:Y:S02]  /*e880*/  IMAD.MOV.U32 R7, RZ, RZ, R4 ;  /* 0x000000ffff077224 */ /* 0x000fe400078e0004 */
[----:B------:R-:W-:-:S07]  /*e890*/  IMAD.MOV.U32 R51, RZ, RZ, R28 ;  /* 0x000000ffff337224 */ /* 0x000fce00078e001c */
[----:B------:R-:W-:Y:S05]  /*e8a0*/  WARPSYNC.COLLECTIVE R2, `(.L_x_1579) ;  /* 0x0000000002087348 */ /* 0x000fea0003c00000 */
[----:B------:R0:W1:Y:S02]  /*e8b0*/  SHFL.DOWN P4, R28, R7, R6, R29 ;  /* 0x08000006071c7389 */ /* 0x000064000008001d */
[----:B01----:R-:W-:Y:S05]  /*e8c0*/  ENDCOLLECTIVE ;  /* 0x000000000000791b */ /* 0x003fea0003800000 */
.L_x_1579:
[----:B------:R-:W-:Y:S05]  /*e8d0*/  BRA `(.L_x_1580) ;  /* 0xffffffbc00c87947 */ /* 0x000fea000383ffff */
.L_x_1378:
[----:B------:R-:W-:Y:S01]  /*e8e0*/  BSSY B0, `(.L_x_1581) ;  /* 0x0000006000007945 */ /* 0x000fe20003800000 */
[----:B------:R-:W-:Y:S02]  /*e8f0*/  IMAD.MOV.U32 R6, RZ, RZ, 0x4 ;  /* 0x00000004ff067424 */ /* 0x000fe400078e00ff */
[----:B------:R-:W-:-:S07]  /*e900*/  IMAD.MOV.U32 R2, RZ, RZ, -0x1 ;  /* 0xffffffffff027424 */ /* 0x000fce00078e00ff */
[----:B-123--:R-:W-:Y:S05]  /*e910*/  WARPSYNC.COLLECTIVE R2, `(.L_x_1582) ;  /* 0x0000000002087348 */ /* 0x00efea0003c00000 */
[----:B------:R0:W4:Y:S02]  /*e920*/  SHFL.DOWN P4, R28, R7, R6, R29 ;  /* 0x08000006071c7389 */ /* 0x000124000008001d */
[----:B01234-:R-:W-:Y:S05]  /*e930*/  ENDCOLLECTIVE ;  /* 0x000000000000791b */ /* 0x01ffea0003800000 */
.L_x_1582:
[----:B------:R-:W-:Y:S05]  /*e940*/  BSYNC B0 ;  /* 0x0000000000007941 */ /* 0x000fea0003800000 */
.L_x_1581:
[----:B------:R-:W-:Y:S05]  /*e950*/  BRA `(.L_x_1583) ;  /* 0xffffffbc00d47947 */ /* 0x000fea000383ffff */
.L_x_1379:
[----:B------:R-:W-:Y:S01]  /*e960*/  BSSY B0, `(.L_x_1584) ;  /* 0x0000007000007945 */ /* 0x000fe20003800000 */
[----:B------:R-:W-:Y:S02]  /*e970*/  IMAD.MOV.U32 R7, RZ, RZ, R49 ;  /* 0x000000ffff077224 */ /* 0x000fe400078e0031 */
[----:B------:R-:W-:Y:S02]  /*e980*/  IMAD.MOV.U32 R6, RZ, RZ, 0x8 ;  /* 0x00000008ff067424 */ /* 0x000fe400078e00ff */
[----:B------:R-:W-:-:S07]  /*e990*/  IMAD.MOV.U32 R2, RZ, RZ, -0x1 ;  /* 0xffffffffff027424 */ /* 0x000fce00078e00ff */
[----:B-123--:R-:W-:Y:S05]  /*e9a0*/  WARPSYNC.COLLECTIVE R2, `(.L_x_1585) ;  /* 0x0000000002087348 */ /* 0x00efea0003c00000 */
[----:B------:R0:W4:Y:S02]  /*e9b0*/  SHFL.DOWN P4, R28, R7, R6, R29 ;  /* 0x08000006071c7389 */ /* 0x000124000008001d */
[----:B01234-:R-:W-:Y:S05]  /*e9c0*/  ENDCOLLECTIVE ;  /* 0x000000000000791b */ /* 0x01ffea0003800000 */
.L_x_1585:
[----:B------:R-:W-:Y:S05]  /*e9d0*/  BSYNC B0 ;  /* 0x0000000000007941 */ /* 0x000fea0003800000 */
.L_x_1584:
[----:B------:R-:W-:Y:S02]  /*e9e0*/  IMAD.MOV.U32 R7, RZ, RZ, R42 ;  /* 0x000000ffff077224 */ /* 0x000fe400078e002a */
[----:B------:R-:W-:Y:S02]  /*e9f0*/  IMAD.MOV.U32 R6, RZ, RZ, 0x8 ;  /* 0x00000008ff067424 */ /* 0x000fe400078e00ff */
[----:B------:R-:W-:Y:S02]  /*ea00*/  IMAD.MOV.U32 R2, RZ, RZ, -0x1 ;  /* 0xffffffffff027424 */ /* 0x000fe400078e00ff */
[----:B------:R-:W-:-:S07]  /*ea10*/  IMAD.MOV.U32 R48, RZ, RZ, R28 ;  /* 0x000000ffff307224 */ /* 0x000fce00078e001c */
[----:B------:R-:W-:Y:S05]  /*ea20*/  WARPSYNC.COLLECTIVE R2, `(.L_x_1586) ;  /* 0x0000000002087348 */ /* 0x000fea0003c00000 */
[----:B------:R0:W1:Y:S02]  /*ea30*/  SHFL.DOWN P4, R28, R7, R6, R29 ;  /* 0x08000006071c7389 */ /* 0x000064000008001d */
[----:B01----:R-:W-:Y:S05]  /*ea40*/  ENDCOLLECTIVE ;  /* 0x000000000000791b */ /* 0x003fea0003800000 */
.L_x_1586:
[----:B------:R-:W-:Y:S02]  /*ea50*/  IMAD.MOV.U32 R7, RZ, RZ, R4 ;  /* 0x000000ffff077224 */ /* 0x000fe400078e0004 */
[----:B------:R-:W-:-:S07]  /*ea60*/  IMAD.MOV.U32 R51, RZ, RZ, R28 ;  /* 0x000000ffff337224 */ /* 0x000fce00078e001c */
[----:B------:R-:W-:Y:S05]  /*ea70*/  WARPSYNC.COLLECTIVE R2, `(.L_x_1587) ;  /* 0x0000000002087348 */ /* 0x000fea0003c00000 */
[----:B------:R0:W1:Y:S02]  /*ea80*/  SHFL.DOWN P4, R28, R7, R6, R29 ;  /* 0x08000006071c7389 */ /* 0x000064000008001d */
[----:B01----:R-:W-:Y:S05]  /*ea90*/  ENDCOLLECTIVE ;  /* 0x000000000000791b */ /* 0x003fea0003800000 */
.L_x_1587:
[----:B------:R-:W-:Y:S05]  /*eaa0*/  BRA `(.L_x_1588) ;  /* 0xffffffbc00987947 */ /* 0x000fea000383ffff */
.L_x_1380:
[----:B------:R-:W-:Y:S01]  /*eab0*/  BSSY B0, `(.L_x_1589) ;  /* 0x0000006000007945 */ /* 0x000fe20003800000 */
[----:B------:R-:W-:Y:S02]  /*eac0*/  IMAD.MOV.U32 R6, RZ, RZ, 0x8 ;  /* 0x00000008ff067424 */ /* 0x000fe400078e00ff */
[----:B------:R-:W-:-:S07]  /*ead0*/  IMAD.MOV.U32 R2, RZ, RZ, -0x1 ;  /* 0xffffffffff027424 */ /* 0x000fce00078e00ff */
[----:B-123--:R-:W-:Y:S05]  /*eae0*/  WARPSYNC.COLLECTIVE R2, `(.L_x_1590) ;  /* 0x0000000002087348 */ /* 0x00efea0003c00000 */
[----:B------:R0:W4:Y:S02]  /*eaf0*/  SHFL.DOWN P4, R28, R7, R6, R29 ;  /* 0x08000006071c7389 */ /* 0x000124000008001d */
[----:B01234-:R-:W-:Y:S05]  /*eb00*/  ENDCOLLECTIVE ;  /* 0x000000000000791b */ /* 0x01ffea0003800000 */
.L_x_1590:
[----:B------:R-:W-:Y:S05]  /*eb10*/  BSYNC B0 ;  /* 0x0000000000007941 */ /* 0x000fea0003800000 */
.L_x_1589:
[----:B------:R-:W-:Y:S05]  /*eb20*/  BRA `(.L_x_1591) ;  /* 0xffffffbc00a47947 */ /* 0x000fea000383ffff */
.L_x_1381:
[----:B------:R-:W-:Y:S01]  /*eb30*/  BSSY B0, `(.L_x_1592) ;  /* 0x0000007000007945 */ /* 0x000fe20003800000 */
[----:B------:R-:W-:Y:S02]  /*eb40*/  IMAD.MOV.U32 R7, RZ, RZ, R49 ;  /* 0x000000ffff077224 */ /* 0x000fe400078e0031 */
[----:B------:R-:W-:Y:S02]  /*eb50*/  IMAD.MOV.U32 R6, RZ, RZ, 0x10 ;  /* 0x00000010ff067424 */ /* 0x000fe400078e00ff */
[----:B------:R-:W-:-:S07]  /*eb60*/  IMAD.MOV.U32 R2, RZ, RZ, -0x1 ;  /* 0xffffffffff027424 */ /* 0x000fce00078e00ff */
[----:B-123--:R-:W-:Y:S05]  /*eb70*/  WARPSYNC.COLLECTIVE R2, `(.L_x_1593) ;  /* 0x0000000002087348 */ /* 0x00efea0003c00000 */
[----:B------:R0:W4:Y:S02]  /*eb80*/  SHFL.DOWN P4, R28, R7, R6, R29 ;  /* 0x08000006071c7389 */ /* 0x000124000008001d */
[----:B01234-:R-:W-:Y:S05]  /*eb90*/  ENDCOLLECTIVE ;  /* 0x000000000000791b */ /* 0x01ffea0003800000 */
.L_x_1593:
[----:B------:R-:W-:Y:S05]  /*eba0*/  BSYNC B0 ;  /* 0x0000000000007941 */ /* 0x000fea0003800000 */
.L_x_1592:
[----:B------:R-:W-:Y:S02]  /*ebb0*/  IMAD.MOV.U32 R7, RZ, RZ, R42 ;  /* 0x000000ffff077224 */ /* 0x000fe400078e002a */
[----:B------:R-:W-:Y:S02]  /*ebc0*/  IMAD.MOV.U32 R6, RZ, RZ, 0x10 ;  /* 0x00000010ff067424 */ /* 0x000fe400078e00ff */
[----:B------:R-:W-:Y:S02]  /*ebd0*/  IMAD.MOV.U32 R2, RZ, RZ, -0x1 ;  /* 0xffffffffff027424 */ /* 0x000fe400078e00ff */
[----:B------:R-:W-:Y:S02]  /*ebe0*/  IMAD.MOV.U32 R48, RZ, RZ, R28 ;  /* 0x000000ffff307224 */ /* 0x000fe400078e001c */
[----:B------:R-:W-:-:S07]  /*ebf0*/  VIADD R50, R34, 0x10 ;  /* 0x0000001022327836 */ /* 0x000fce0000000000 */
[----:B------:R-:W-:Y:S05]  /*ec00*/  WARPSYNC.COLLECTIVE R2, `(.L_x_1594) ;  /* 0x0000000002087348 */ /* 0x000fea0003c00000 */
[----:B------:R0:W1:Y:S02]  /*ec10*/  SHFL.DOWN P4, R28, R7, R6, R29 ;  /* 0x08000006071c7389 */ /* 0x000064000008001d */
[----:B01----:R-:W-:Y:S05]  /*ec20*/  ENDCOLLECTIVE ;  /* 0x000000000000791b */ /* 0x003fea0003800000 */
.L_x_1594:
[----:B------:R-:W-:Y:S02]  /*ec30*/  IMAD.MOV.U32 R7, RZ, RZ, R4 ;  /* 0x000000ffff077224 */ /* 0x000fe400078e0004 */
[----:B------:R-:W-:-:S07]  /*ec40*/  IMAD.MOV.U32 R51, RZ, RZ, R28 ;  /* 0x000000ffff337224 */ /* 0x000fce00078e001c */
[----:B------:R-:W-:Y:S05]  /*ec50*/  WARPSYNC.COLLECTIVE R2, `(.L_x_1595) ;  /* 0x0000000002087348 */ /* 0x000fea0003c00000 */
[----:B------:R0:W1:Y:S02]  /*ec60*/  SHFL.DOWN P4, R28, R7, R6, R29 ;  /* 0x08000006071c7389 */ /* 0x000064000008001d */
[----:B01----:R-:W-:Y:S05]  /*ec70*/  ENDCOLLECTIVE ;  /* 0x000000000000791b */ /* 0x003fea0003800000 */
.L_x_1595:
[----:B------:R-:W-:Y:S05]  /*ec80*/  BRA `(.L_x_1596) ;  /* 0xffffffbc00687947 */ /* 0x000fea000383ffff */
.L_x_1382:
[----:B------:R-:W-:Y:S01]  /*ec90*/  BSSY B0, `(.L_x_1597) ;  /* 0x0000006000007945 */ /* 0x000fe20003800000 */
[----:B------:R-:W-:Y:S02]  /*eca0*/  IMAD.MOV.U32 R6, RZ, RZ, 0x10 ;  /* 0x00000010ff067424 */ /* 0x000fe400078e00ff */
[----:B------:R-:W-:-:S07]  /*ecb0*/  IMAD.MOV.U32 R2, RZ, RZ, -0x1 ;  /* 0xffffffffff027424 */ /* 0x000fce00078e00ff */
[----:B-123--:R-:W-:Y:S05]  /*ecc0*/  WARPSYNC.COLLECTIVE R2, `(.L_x_1598) ;  /* 0x0000000002087348 */ /* 0x00efea0003c00000 */
[----:B------:R0:W4:Y:S02]  /*ecd0*/  SHFL.DOWN P4, R28, R7, R6, R29 ;  /* 0x08000006071c7389 */ /* 0x000124000008001d */
[----:B01234-:R-:W-:Y:S05]  /*ece0*/  ENDCOLLECTIVE ;  /* 0x000000000000791b */ /* 0x01ffea0003800000 */
.L_x_1598:
[----:B------:R-:W-:Y:S05]  /*ecf0*/  BSYNC B0 ;  /* 0x0000000000007941 */ /* 0x000fea0003800000 */
.L_x_1597:
[----:B------:R-:W-:Y:S05]  /*ed00*/  BRA `(.L_x_1599) ;  /* 0xffffffbc00907947 */ /* 0x000fea000383ffff */
.L_x_1383:
[----:B------:R-:W-:Y:S01]  /*ed10*/  BSSY B0, `(.L_x_1600) ;  /* 0x0000005000007945 */ /* 0x000fe20003800000 */
[----:B------:R-:W-:-:S07]  /*ed20*/  IMAD.MOV.U32 R2, RZ, RZ, -0x1 ;  /* 0xffffffffff027424 */ /* 0x000fce00078e00ff */
[----:B-123--:R-:W-:Y:S05]  /*ed30*/  WARPSYNC.COLLECTIVE R2, `(.L_x_1601) ;  /* 0x0000000002087348 */ /* 0x00efea0003c00000 */
[----:B------:R-:W-:Y:S01]  /*ed40*/  VOTE.ALL P5, P5 ;  /* 0x0000000000ff7806 */ /* 0x000fe200028a0000 */
[----:B-123--:R-:W-:-:S12]  /*ed50*/  ENDCOLLECTIVE ;  /* 0x000000000000791b */ /* 0x00efd80003800000 */
.L_x_1601:
[----:B------:R-:W-:Y:S05]  /*ed60*/  BSYNC B0 ;  /* 0x0000000000007941 */ /* 0x000fea0003800000 */
.L_x_1600:
[----:B------:R-:W-:Y:S05]  /*ed70*/  BRA `(.L_x_1602) ;  /* 0xffffffbc00847947 */ /* 0x000fea000383ffff */
.L_x_1603:
        /* <DEDUP_REMOVED lines=16> */
.L_x_1776:


//--------------------- .text._ZN6thrust24THRUST_300001_SM_1000_NS8cuda_cub4core6detail13_kernel_agentINS1_15__reduce_by_key9InitAgentIN3cub18CUB_300001_SM_100024ReduceByKeyScanTileStateIflLb1EEElPlEEJSA_lSB_EEEvDpT0_ --------------------------
	.section	.text._ZN6thrust24THRUST_300001_SM_1000_NS8cuda_cub4core6detail13_kernel_agentINS1_15__reduce_by_key9InitAgentIN3cub18CUB_300001_SM_100024ReduceByKeyScanTileStateIflLb1EEElPlEEJSA_lSB_EEEvDpT0_,"ax",@progbits
	.align	128
        .global         _ZN6thrust24THRUST_300001_SM_1000_NS8cuda_cub4core6detail13_kernel_agentINS1_15__reduce_by_key9InitAgentIN3cub18CUB_300001_SM_100024ReduceByKeyScanTileStateIflLb1EEElPlEEJSA_lSB_EEEvDpT0_
        .type           _ZN6thrust24THRUST_300001_SM_1000_NS8cuda_cub4core6detail13_kernel_agentINS1_15__reduce_by_key9InitAgentIN3cub18CUB_300001_SM_100024ReduceByKeyScanTileStateIflLb1EEElPlEEJSA_lSB_EEEvDpT0_,@function
        .size           _ZN6thrust24THRUST_300001_SM_1000_NS8cuda_cub4core6detail13_kernel_agentINS1_15__reduce_by_key9InitAgentIN3cub18CUB_300001_SM_100024ReduceByKeyScanTileStateIflLb1EEElPlEEJSA_lSB_EEEvDpT0_,(.L_x_1777 - _ZN6thrust24THRUST_300001_SM_1000_NS8cuda_cub4core6detail13_kernel_agentINS1_15__reduce_by_key9InitAgentIN3cub18CUB_300001_SM_100024ReduceByKeyScanTileStateIflLb1EEElPlEEJSA_lSB_EEEvDpT0_)
        .other          _ZN6thrust24THRUST_300001_SM_1000_NS8cuda_cub4core6detail13_kernel_agentINS1_15__reduce_by_key9InitAgentIN3cub18CUB_300001_SM_100024ReduceByKeyScanTileStateIflLb1EEElPlEEJSA_lSB_EEEvDpT0_,@"STO_CUDA_ENTRY STV_DEFAULT"
_ZN6thrust24THRUST_300001_SM_1000_NS8cuda_cub4core6detail13_kernel_agentINS1_15__reduce_by_key9InitAgentIN3cub18CUB_300001_SM_100024ReduceByKeyScanTileStateIflLb1EEElPlEEJSA_lSB_EEEvDpT0_:
.text._ZN6thrust24THRUST_300001_SM_1000_NS8cuda_cub4core6detail13_kernel_agentINS1_15__reduce_by_key9InitAgentIN3cub18CUB_300001_SM_100024ReduceByKeyScanTileStateIflLb1EEElPlEEJSA_lSB_EEEvDpT0_:
[----:B------:R-:W-:Y:S01]  /*0000*/  LDC R1, c[0x0][0x37c] ;  /* 0x0000df00ff017b82 */ /* 0x000fe20000000800 */
[----:B------:R-:W0:Y:S07]  /*0010*/  S2R R0, SR_TID.X ;  /* 0x0000000000007919 */ /* 0x000e2e0000002100 */
[----:B------:R-:W1:Y:S01]  /*0020*/  S2UR UR6, SR_CTAID.X ;  /* 0x00000000000679c3 */ /* 0x000e620000002500 */
[----:B------:R-:W2:Y:S01]  /*0030*/  LDCU UR4, c[0x0][0x388] ;  /* 0x00007100ff0477ac */ /* 0x000ea20008000800 */
[----:B------:R-:W-:-:S06]  /*0040*/  CS2R R10, SRZ ;  /* 0x00000000000a7805 */ /* 0x000fcc000001ff00 */
[----:B------:R-:W1:Y:S01]  /*0050*/  LDC R7, c[0x0][0x360] ;  /* 0x0000d800ff077b82 */ /* 0x000e620000000800 */
[C---:B0-----:R-:W-:Y:S01]  /*0060*/  ISETP.GT.U32.AND P0, PT, R0.reuse, 0x1f, PT ;  /* 0x0000001f0000780c */ /* 0x041fe20003f04070 */
[----:B-1----:R-:W-:Y:S01]  /*0070*/  IMAD R7, R7, UR6, R0 ;  /* 0x0000000607077c24 */ /* 0x002fe2000f8e0200 */
[----:B------:R-:W-:Y:S02]  /*0080*/  LOP3.LUT P2, RZ, R0, UR6, RZ, 0xfc, !PT ;  /* 0x0000000600ff7c12 */ /* 0x000fe4000f84fcff */
[----:B------:R-:W-:Y:S02]  /*0090*/  ISETP.NE.OR P0, PT, RZ, UR6, P0 ;  /* 0x00000006ff007c0c */ /* 0x000fe40008705670 */
[----:B--2---:R-:W-:Y:S01]  /*00a0*/  ISETP.GE.AND P1, PT, R7, UR4, PT ;  /* 0x0000000407007c0c */ /* 0x004fe2000bf26270 */
[----:B------:R-:W0:Y:S10]  /*00b0*/  LDCU.64 UR4, c[0x0][0x358] ;  /* 0x00006b00ff0477ac */ /* 0x000e340008000a00 */
[----:B------:R-:W1:Y:S02]  /*00c0*/  @!P0 LDC.64 R4, c[0x0][0x380] ;  /* 0x0000e000ff048b82 */ /* 0x000e640000000a00 */
[----:B------:R-:W-:-:S02]  /*00d0*/  @!P1 IMAD.MOV.U32 R8, RZ, RZ, 0x0 ;  /* 0x00000000ff089424 */ /* 0x000fc400078e00ff */
[----:B------:R-:W-:-:S04]  /*00e0*/  @!P1 IMAD.MOV.U32 R9, RZ, RZ, 0x63 ;  /* 0x00000063ff099424 */ /* 0x000fc800078e00ff */
[----:B------:R-:W2:Y:S01]  /*00f0*/  @!P1 LDC.64 R2, c[0x0][0x380] ;  /* 0x0000e000ff029b82 */ /* 0x000ea20000000a00 */
[----:B-1----:R-:W-:-:S04]  /*0100*/  @!P0 IMAD.WIDE.U32 R4, R0, 0x10, R4 ;  /* 0x0000001000048825 */ /* 0x002fc800078e0004 */
[----:B--2---:R-:W-:-:S05]  /*0110*/  @!P1 IMAD.WIDE R2, R7, 0x10, R2 ;  /* 0x0000001007029825 */ /* 0x004fca00078e0202 */
[----:B0-----:R0:W-:Y:S04]  /*0120*/  @!P1 STG.E.128 desc[UR4][R2.64+0x200], R8 ;  /* 0x0002000802009986 */ /* 0x0011e8000c101d04 */
[----:B------:R0:W-:Y:S01]  /*0130*/  @!P0 STG.E.128 desc[UR4][R4.64], RZ ;  /* 0x000000ff04008986 */ /* 0x0001e2000c101d04 */
[----:B------:R-:W-:Y:S05]  /*0140*/  @P2 EXIT ;  /* 0x000000000000294d */ /* 0x000fea0003800000 */
[----:B0-----:R-:W0:Y:S02]  /*0150*/  LDC.64 R2, c[0x0][0x390] ;  /* 0x0000e400ff027b82 */ /* 0x001e240000000a00 */
[----:B0-----:R-:W-:Y:S01]  /*0160*/  STG.E.64 desc[UR4][R2.64], RZ ;  /* 0x000000ff02007986 */ /* 0x001fe2000c101b04 */
[----:B------:R-:W-:Y:S05]  /*0170*/  EXIT ;  /* 0x000000000000794d */ /* 0x000fea0003800000 */
.L_x_1604:
        /* <DEDUP_REMOVED lines=16> */
.L_x_1777:


//--------------------- .text._ZN6thrust24THRUST_300001_SM_1000_NS8cuda_cub4core6detail13_kernel_agentINS1_15__reduce_by_key16ReduceByKeyAgentINS0_6detail15normal_iteratorINS0_10device_ptrIiEEEENS8_INS9_IfEEEESB_SD_N4cuda3std3__48equal_toIiEENSG_4plusIfEEPiiEEJSB_SD_SB_SD_SL_N3cub18CUB_300001_SM_100024ReduceByKeyScanTileStateIfiLb1EEESI_SK_iiEEEvDpT0_ --------------------------
	.section	.text._ZN6thrust24THRUST_300001_SM_1000_NS8cuda_cub4core6detail13_kernel_agentINS1_15__reduce_by_key16ReduceByKeyAgentINS0_6detail15normal_iteratorINS0_10device_ptrIiEEEENS8_INS9_IfEEEESB_SD_N4cuda3std3__48equal_toIiEENSG_4plusIfEEPiiEEJSB_SD_SB_SD_SL_N3cub18CUB_300001_SM_100024ReduceByKeyScanTileStateIfiLb1EEESI_SK_iiEEEvDpT0_,"ax",@progbits
	.align	128
        .global         _ZN6thrust24THRUST_300001_SM_1000_NS8cuda_cub4core6detail13_kernel_agentINS1_15__reduce_by_key16ReduceByKeyAgentINS0_6detail15normal_iteratorINS0_10device_ptrIiEEEENS8_INS9_IfEEEESB_SD_N4cuda3std3__48equal_toIiEENSG_4plusIfEEPiiEEJSB_SD_SB_SD_SL_N3cub18CUB_300001_SM_100024ReduceByKeyScanTileStateIfiLb1EEESI_SK_iiEEEvDpT0_
        .type           _ZN6thrust24THRUST_300001_SM_1000_NS8cuda_cub4core6detail13_kernel_agentINS1_15__reduce_by_key16ReduceByKeyAgentINS0_6detail15normal_iteratorINS0_10device_ptrIiEEEENS8_INS9_IfEEEESB_SD_N4cuda3std3__48equal_toIiEENSG_4plusIfEEPiiEEJSB_SD_SB_SD_SL_N3cub18CUB_300001_SM_100024ReduceByKeyScanTileStateIfiLb1EEESI_SK_iiEEEvDpT0_,@function
        .size           _ZN6thrust24THRUST_300001_SM_1000_NS8cuda_cub4core6detail13_kernel_agentINS1_15__reduce_by_key16ReduceByKeyAgentINS0_6detail15normal_iteratorINS0_10device_ptrIiEEEENS8_INS9_IfEEEESB_SD_N4cuda3std3__48equal_toIiEENSG_4plusIfEEPiiEEJSB_SD_SB_SD_SL_N3cub18CUB_300001_SM_100024ReduceByKeyScanTileStateIfiLb1EEESI_SK_iiEEEvDpT0_,(.L_x_1778 - _ZN6thrust24THRUST_300001_SM_1000_NS8cuda_cub4core6detail13_kernel_agentINS1_15__reduce_by_key16ReduceByKeyAgentINS0_6detail15normal_iteratorINS0_10device_ptrIiEEEENS8_INS9_IfEEEESB_SD_N4cuda3std3__48equal_toIiEENSG_4plusIfEEPiiEEJSB_SD_SB_SD_SL_N3cub18CUB_300001_SM_100024ReduceByKeyScanTileStateIfiLb1EEESI_SK_iiEEEvDpT0_)
        .other          _ZN6thrust24THRUST_300001_SM_1000_NS8cuda_cub4core6detail13_kernel_agentINS1_15__reduce_by_key16ReduceByKeyAgentINS0_6detail15normal_iteratorINS0_10device_ptrIiEEEENS8_INS9_IfEEEESB_SD_N4cuda3std3__48equal_toIiEENSG_4plusIfEEPiiEEJSB_SD_SB_SD_SL_N3cub18CUB_300001_SM_100024ReduceByKeyScanTileStateIfiLb1EEESI_SK_iiEEEvDpT0_,@"STO_CUDA_ENTRY STV_DEFAULT"
_ZN6thrust24THRUST_300001_SM_1000_NS8cuda_cub4core6detail13_kernel_agentINS1_15__reduce_by_key16ReduceByKeyAgentINS0_6detail15normal_iteratorINS0_10device_ptrIiEEEENS8_INS9_IfEEEESB_SD_N4cuda3std3__48equal_toIiEENSG_4plusIfEEPiiEEJSB_SD_SB_SD_SL_N3cub18CUB_300001_SM_100024ReduceByKeyScanTileStateIfiLb1EEESI_SK_iiEEEvDpT0_:
.text._ZN6thrust24THRUST_300001_SM_1000_NS8cuda_cub4core6detail13_kernel_agentINS1_15__reduce_by_key16ReduceByKeyAgentINS0_6detail15normal_iteratorINS0_10device_ptrIiEEEENS8_INS9_IfEEEESB_SD_N4cuda3std3__48equal_toIiEENSG_4plusIfEEPiiEEJSB_SD_SB_SD_SL_N3cub18CUB_300001_SM_100024ReduceByKeyScanTileStateIfiLb1EEESI_SK_iiEEEvDpT0_:
[----:B------:R-:W-:Y:S01]  /*0000*/  LDC R1, c[0x0][0x37c] ;  /* 0x0000df00ff017b82 */ /* 0x000fe20000000800 */
[----:B------:R-:W0:Y:S01]  /*0010*/  S2R R0, SR_CTAID.X ;  /* 0x0000000000007919 */ /* 0x000e220000002500 */
[----:B------:R-:W1:Y:S01]  /*0020*/  LDCU UR4, c[0x0][0x3b4] ;  /* 0x00007680ff0477ac */ /* 0x000e620008000800 */
[----:B------:R-:W2:Y:S01]  /*0030*/  LDCU.64 UR12, c[0x0][0x358] ;  /* 0x00006b00ff0c77ac */ /* 0x000ea20008000a00 */
[----:B0-----:R-:W-:-:S05]  /*0040*/  IMAD R6, R0, 0x900, RZ ;  /* 0x0000090000067824 */ /* 0x001fca00078e02ff */
[----:B-1----:R-:W-:-:S04]  /*0050*/  IADD3 R38, PT, PT, -R6, UR4, RZ ;  /* 0x0000000406267c10 */ /* 0x002fc8000fffe1ff */
[----:B------:R-:W-:-:S13]  /*0060*/  ISETP.GE.AND P0, PT, R38, 0x901, PT ;  /* 0x000009012600780c */ /* 0x000fda0003f06270 */
[----:B--2---:R-:W-:Y:S05]  /*0070*/  @!P0 BRA `(.L_x_1605) ;  /* 0x0000004c00d48947 */ /* 0x004fea0003800000 */
[----:B------:R-:W-:-:S13]  /*0080*/  ISETP.NE.AND P0, PT, R0, RZ, PT ;  /* 0x000000ff0000720c */ /* 0x000fda0003f05270 */
[----:B------:R-:W-:Y:S05]  /*0090*/  @P0 BRA `(.L_x_1606) ;  /* 0x0000002000400947 */ /* 0x000fea0003800000 */
[----:B------:R-:W0:Y:S01]  /*00a0*/  S2R R43, SR_TID.X ;  /* 0x00000000002b7919 */ /* 0x000e220000002100 */
[----:B------:R-:W1:Y:S01]  /*00b0*/  LDC.64 R2, c[0x0][0x380] ;  /* 0x0000e000ff027b82 */ /* 0x000e620000000a00 */
[C---:B0-----:R-:W-:Y:S02]  /*00c0*/  LOP3.LUT R5, R43.reuse, 0x1f, RZ, 0xc0, !PT ;  /* 0x0000001f2b057812 */ /* 0x041fe400078ec0ff */
[----:B------:R-:W-:-:S03]  /*00d0*/  LOP3.LUT R0, R43, 0x3e0, RZ, 0xc0, !PT ;  /* 0x000003e02b007812 */ /* 0x000fc600078ec0ff */
[----:B------:R-:W-:-:S04]  /*00e0*/  IMAD.IADD R5, R6, 0x1, R5 ;  /* 0x0000000106057824 */ /* 0x000fc800078e0205 */
[----:B------:R-:W-:Y:S02]  /*00f0*/  IMAD R7, R0, 0x9, R5 ;  /* 0x0000000900077824 */ /* 0x000fe400078e0205 */
[----:B------:R-:W0:Y:S02]  /*0100*/  LDC.64 R4, c[0x0][0x388] ;  /* 0x0000e200ff047b82 */ /* 0x000e240000000a00 */
[----:B-1----:R-:W-:-:S05]  /*0110*/  IMAD.WIDE.U32 R2, R7, 0x4, R2 ;  /* 0x0000000407027825 */ /* 0x002fca00078e0002 */
        /* <DEDUP_REMOVED lines=9> */
[----:B0-----:R-:W-:-:S05]  /*01b0*/  IMAD.WIDE.U32 R4, R7, 0x4, R4 ;  /* 0x0000000407047825 */ /* 0x001fca00078e0004 */
        /* <DEDUP_REMOVED lines=9> */
[----:B------:R-:W0:Y:S01]  /*0250*/  S2UR UR5, SR_CgaCtaId ;  /* 0x00000000000579c3 */ /* 0x000e220000008800 */
[----:B-1----:R-:W-:Y:S01]  /*0260*/  SHF.R.U32.HI R2, RZ, 0x5, R43 ;  /* 0x00000005ff027819 */ /* 0x002fe2000001162b */
[----:B------:R-:W-:Y:S01]  /*0270*/  UMOV UR4, 0x400 ;  /* 0x0000040000047882 */ /* 0x000fe20000000000 */
[----:B------:R-:W1:Y:S01]  /*0280*/  S2R R41, SR_LANEID ;  /* 0x0000000000297919 */ /* 0x000e620000000000 */
[----:B------:R-:W-:Y:S01]  /*0290*/  ISETP.NE.AND P1, PT, R43, RZ, PT ;  /* 0x000000ff2b00720c */ /* 0x000fe20003f25270 */
[----:B------:R-:W-:Y:S01]  /*02a0*/  IMAD.MOV.U32 R44, RZ, RZ, RZ ;  /* 0x000000ffff2c7224 */ /* 0x000fe200078e00ff */
[----:B------:R-:W1:Y:S01]  /*02b0*/  S2R R45, SR_TID.X ;  /* 0x00000000002d7919 */ /* 0x000e620000002100 */
[----:B0-----:R-:W-:Y:S01]  /*02c0*/  ULEA UR4, UR5, UR4, 0x18 ;  /* 0x0000000405047291 */ /* 0x001fe2000f8ec0ff */
[----:B-1----:R-:W-:Y:S01]  /*02d0*/  IMAD R2, R2, 0x120, R41 ;  /* 0x0000012002027824 */ /* 0x002fe200078e0229 */
[----:B------:R-:W-:-:S04]  /*02e0*/  SHF.R.U32.HI R45, RZ, 0x5, R45 ;  /* 0x00000005ff2d7819 */ /* 0x000fc8000001162d */
[----:B------:R-:W-:-:S05]  /*02f0*/  LEA R15, R2, UR4, 0x2 ;  /* 0x00000004020f7c11 */ /* 0x000fca000f8e10ff */
[----:B------:R-:W-:Y:S01]  /*0300*/  IMAD R2, R41, 0x20, R15 ;  /* 0x0000002029027824 */ /* 0x000fe200078e020f */
[----:B--2---:R0:W-:Y:S04]  /*0310*/  STS [R15], R0 ;  /* 0x000000000f007388 */ /* 0x0041e80000000800 */
[----:B---3--:R-:W-:Y:S04]  /*0320*/  STS [R15+0x80], R6 ;  /* 0x000080060f007388 */ /* 0x008fe80000000800 */
[----:B----4-:R-:W-:Y:S01]  /*0330*/  STS [R15+0x100], R8 ;  /* 0x000100080f007388 */ /* 0x010fe20000000800 */
[----:B0-----:R-:W-:-:S03]  /*0340*/  LEA R0, R43, UR4, 0x2 ;  /* 0x000000042b007c11 */ /* 0x001fc6000f8e10ff */
        /* <DEDUP_REMOVED lines=14> */
[----:B------:R-:W3:Y:S04]  /*0430*/  LDS R36, [R2+0x18] ;  /* 0x0000180002247984 */ /* 0x000ee80000000800 */
[----:B------:R-:W4:Y:S01]  /*0440*/  LDS R38, [R2+0x1c] ;  /* 0x00001c0002267984 */ /* 0x000f220000000800 */
[----:B------:R-:W-:Y:S01]  /*0450*/  BAR.SYNC.DEFER_BLOCKING 0x0 ;  /* 0x0000000000007b1d */ /* 0x000fe20000010000 */
[----:B0-----:R-:W-:-:S02]  /*0460*/  ISETP.NE.AND P4, PT, R4, R6, PT ;  /* 0x000000060400720c */ /* 0x001fc40003f85270 */
[----:B-1----:R-:W-:Y:S02]  /*0470*/  ISETP.NE.AND P2, PT, R6, R8, PT ;  /* 0x000000080600720c */ /* 0x002fe40003f45270 */
[----:B--2---:R-:W-:Y:S01]  /*0480*/  ISETP.NE.AND P5, PT, R8, R10, PT ;  /* 0x0000000a0800720c */ /* 0x004fe20003fa5270 */
[----:B------:R-:W-:Y:S03]  /*0490*/  STS [R15], R16 ;  /* 0x000000100f007388 */ /* 0x000fe60000000800 */
[----:B------:R-:W-:Y:S01]  /*04a0*/  P2R R31, PR, RZ, 0x20 ;  /* 0x00000020ff1f7803 */ /* 0x000fe20000000000 */
[----:B------:R-:W-:Y:S04]  /*04b0*/  STS [R15+0x80], R18 ;  /* 0x000080120f007388 */ /* 0x000fe80000000800 */
[----:B------:R-:W-:Y:S01]  /*04c0*/  STS [R15+0x100], R20 ;  /* 0x000100140f007388 */ /* 0x000fe20000000800 */
[----:B---3--:R-:W-:-:S03]  /*04d0*/  ISETP.NE.AND P3, PT, R34, R36, PT ;  /* 0x000000242200720c */ /* 0x008fc60003f65270 */
[----:B------:R-:W-:Y:S01]  /*04e0*/  STS [R15+0x180], R22 ;  /* 0x000180160f007388 */ /* 0x000fe20000000800 */
[----:B----4-:R-:W-:-:S03]  /*04f0*/  ISETP.NE.AND P6, PT, R38, R3, PT ;  /* 0x000000032600720c */ /* 0x010fc60003fc5270 */
        /* <DEDUP_REMOVED lines=12> */
[----:B------:R-:W-:Y:S04]  /*05c0*/  LDS R35, [R2+0x14] ;  /* 0x0000140002237984 */ /* 0x000fe80000000800 */
[----:B------:R-:W-:Y:S04]  /*05d0*/  LDS R37, [R2+0x18] ;  /* 0x0000180002257984 */ /* 0x000fe80000000800 */
[----:B------:R-:W-:Y:S01]  /*05e0*/  LDS R39, [R2+0x1c] ;  /* 0x00001c0002277984 */ /* 0x000fe20000000800 */
[----:B------:R-:W-:Y:S01]  /*05f0*/  BAR.SYNC.DEFER_BLOCKING 0x0 ;  /* 0x0000000000007b1d */ /* 0x000fe20000010000 */
[----:B0-----:R-:W-:-:S05]  /*0600*/  FADD R14, R5, R7 ;  /* 0x00000007050e7221 */ /* 0x001fca0000000000 */
[----:B------:R-:W-:-:S05]  /*0610*/  FSEL R14, R7, R14, P4 ;  /* 0x0000000e070e7208 */ /* 0x000fca0002000000 */
[C---:B-1----:R-:W-:Y:S01]  /*0620*/  FADD R14, R9.reuse, R14 ;  /* 0x0000000e090e7221 */ /* 0x042fe20000000000 */
[----:B------:R-:W-:Y:S04]  /*0630*/  STS [R0+0x47c], R3 ;  /* 0x00047c0300007388 */ /* 0x000fe80000000800 */
[----:B------:R-:W-:Y:S01]  /*0640*/  FSEL R14, R9, R14, P2 ;  /* 0x0000000e090e7208 */ /* 0x000fe20001000000 */
[----:B------:R-:W-:Y:S04]  /*0650*/  BAR.SYNC.DEFER_BLOCKING 0x0 ;  /* 0x0000000000007b1d */ /* 0x000fe80000010000 */
[----:B--2---:R-:W-:-:S05]  /*0660*/  FADD R14, R11, R14 ;  /* 0x0000000e0b0e7221 */ /* 0x004fca0000000000 */
[----:B------:R-:W-:-:S05]  /*0670*/  FSEL R14, R11, R14, P5 ;  /* 0x0000000e0b0e7208 */ /* 0x000fca0002800000 */
[----:B---3--:R-:W-:Y:S01]  /*0680*/  FADD R14, R33, R14 ;  /* 0x0000000e210e7221 */ /* 0x008fe20000000000 */
[----:B------:R-:W0:Y:S02]  /*0690*/  @P1 LDS R40, [R0+0x478] ;  /* 0x0004780000281984 */ /* 0x000e240000000800 */
[----:B0-----:R-:W-:-:S04]  /*06a0*/  @P1 ISETP.NE.AND P0, PT, R40, R4, PT ;  /* 0x000000042800120c */ /* 0x001fc80003f05270 */
[----:B------:R-:W-:Y:S02]  /*06b0*/  @P1 SEL R44, RZ, 0x1, !P0 ;  /* 0x00000001ff2c1807 */ /* 0x000fe40004000000 */
[----:B------:R-:W-:Y:S02]  /*06c0*/  ISETP.NE.AND P0, PT, R10, R32, PT ;  /* 0x000000200a00720c */ /* 0x000fe40003f05270 */
[----:B------:R-:W-:Y:S01]  /*06d0*/  ISETP.NE.AND P1, PT, R36, R38, PT ;  /* 0x000000262400720c */ /* 0x000fe20003f25270 */
[----:B------:R-:W-:Y:S01]  /*06e0*/  VIADD R2, R44, 0x1 ;  /* 0x000000012c027836 */ /* 0x000fe20000000000 */
[----:B------:R-:W-:Y:S01]  /*06f0*/  FSEL R14, R33, R14, P0 ;  /* 0x0000000e210e7208 */ /* 0x000fe20000000000 */
[----:B------:R-:W-:-:S04]  /*0700*/  @!P4 IMAD.MOV R2, RZ, RZ, R44 ;  /* 0x000000ffff02c224 */ /* 0x000fc800078e022c */
[----:B------:R-:W-:Y:S02]  /*0710*/  VIADD R30, R2, 0x1 ;  /* 0x00000001021e7836 */ /* 0x000fe40000000000 */
[----:B------:R-:W-:Y:S01]  /*0720*/  FADD R14, R35, R14 ;  /* 0x0000000e230e7221 */ /* 0x000fe20000000000 */
[----:B------:R-:W-:Y:S01]  /*0730*/  @!P2 IMAD.MOV R30, RZ, RZ, R2 ;  /* 0x000000ffff1ea224 */ /* 0x000fe200078e0202 */
[----:B------:R-:W-:-:S03]  /*0740*/  ISETP.NE.AND P2, PT, R32, R34, PT ;  /* 0x000000222000720c */ /* 0x000fc60003f45270 */
[----:B------:R-:W-:Y:S01]  /*0750*/  VIADD R0, R30, 0x1 ;  /* 0x000000011e007836 */ /* 0x000fe20000000000 */
[----:B------:R-:W-:Y:S01]  /*0760*/  FSEL R14, R35, R14, P2 ;  /* 0x0000000e230e7208 */ /* 0x000fe20001000000 */
[----:B------:R-:W-:Y:S01]  /*0770*/  @!P5 IMAD.MOV R0, RZ, RZ, R30 ;  /* 0x000000ffff00d224 */ /* 0x000fe200078e021e */
[----:B------:R-:W-:-:S03]  /*0780*/  ISETP.GE.AND P5, PT, R41, 0x1, PT ;  /* 0x000000012900780c */ /* 0x000fc60003fa6270 */
[C---:B------:R-:W-:Y:S01]  /*0790*/  FADD R14, R37.reuse, R14 ;  /* 0x0000000e250e7221 */ /* 0x040fe20000000000 */
[----:B------:R-:W-:Y:S02]  /*07a0*/  VIADD R2, R0, 0x1 ;  /* 0x0000000100027836 */ /* 0x000fe40000000000 */
[----:B------:R-:W-:Y:S02]  /*07b0*/  @!P0 IMAD.MOV R2, RZ, RZ, R0 ;  /* 0x000000ffff028224 */ /* 0x000fe400078e0200 */
[----:B------:R-:W-:Y:S02]  /*07c0*/  FSEL R14, R37, R14, P3 ;  /* 0x0000000e250e7208 */ /* 0x000fe40001800000 */
[----:B------:R-:W-:Y:S02]  /*07d0*/  VIADD R13, R2, 0x1 ;  /* 0x00000001020d7836 */ /* 0x000fe40000000000 */
[----:B------:R-:W-:Y:S02]  /*07e0*/  @!P2 IMAD.MOV R13, RZ, RZ, R2 ;  /* 0x000000ffff0da224 */ /* 0x000fe400078e0202 */
[----:B------:R-:W-:-:S02]  /*07f0*/  FADD R14, R39, R14 ;  /* 0x0000000e270e7221 */ /* 0x000fc40000000000 */
[----:B------:R-:W-:Y:S02]  /*0800*/  VIADD R0, R13, 0x1 ;  /* 0x000000010d007836 */ /* 0x000fe40000000000 */
[----:B------:R-:W-:Y:S01]  /*0810*/  @!P3 IMAD.MOV R0, RZ, RZ, R13 ;  /* 0x000000ffff00b224 */ /* 0x000fe200078e020d */
[----:B------:R-:W-:-:S04]  /*0820*/  FSEL R13, R39, R14, P1 ;  /* 0x0000000e270d7208 */ /* 0x000fc80000800000 */
[----:B------:R-:W-:Y:S01]  /*0830*/  IADD3 R2, PT, PT, R0, 0x1, RZ ;  /* 0x0000000100027810 */ /* 0x000fe20007ffe0ff */
[----:B------:R-:W-:Y:S01]  /*0840*/  @!P6 FADD R12, R12, R13 ;  /* 0x0000000d0c0ce221 */ /* 0x000fe20000000000 */
[----:B------:R-:W-:-:S04]  /*0850*/  @!P1 IMAD.MOV R2, RZ, RZ, R0 ;  /* 0x000000ffff029224 */ /* 0x000fc800078e0200 */
[----:B------:R-:W0:Y:S01]  /*0860*/  SHFL.UP PT, R15, R12, 0x1, RZ ;  /* 0x042000000c0f7989 */ /* 0x000e2200000e00ff */
[----:B------:R-:W-:Y:S02]  /*0870*/  VIADD R13, R2, 0x1 ;  /* 0x00000001020d7836 */ /* 0x000fe40000000000 */
[----:B------:R-:W-:-:S05]  /*0880*/  @!P6 IMAD.MOV R13, RZ, RZ, R2 ;  /* 0x000000ffff0de224 */ /* 0x000fca00078e0202 */
[----:B------:R-:W-:Y:S01]  /*0890*/  ISETP.NE.AND P6, PT, R13, RZ, PT ;  /* 0x000000ff0d00720c */ /* 0x000fe20003fc5270 */
[----:B------:R-:W1:Y:S01]  /*08a0*/  SHFL.UP PT, R14, R13, 0x1, RZ ;  /* 0x042000000d0e7989 */ /* 0x000e6200000e00ff */
[----:B0-----:R-:W-:-:S05]  /*08b0*/  FADD R15, R12, R15 ;  /* 0x0000000f0c0f7221 */ /* 0x001fca0000000000 */
[----:B------:R-:W-:Y:S02]  /*08c0*/  @P5 FSEL R12, R15, R12, !P6 ;  /* 0x0000000c0f0c5208 */ /* 0x000fe40007000000 */
[----:B-1----:R-:W-:-:S03]  /*08d0*/  SEL R14, R14, RZ, P5 ;  /* 0x000000ff0e0e7207 */ /* 0x002fc60002800000 */
[----:B------:R-:W0:Y:S01]  /*08e0*/  SHFL.UP PT, R15, R12, 0x2, RZ ;  /* 0x044000000c0f7989 */ /* 0x000e2200000e00ff */
[----:B------:R-:W-:Y:S01]  /*08f0*/  ISETP.GE.AND P5, PT, R41, 0x2, PT ;  /* 0x000000022900780c */ /* 0x000fe20003fa6270 */
[----:B------:R-:W-:-:S05]  /*0900*/  IMAD.IADD R14, R14, 0x1, R13 ;  /* 0x000000010e0e7824 */ /* 0x000fca00078e020d */
[----:B------:R-:W-:Y:S01]  /*0910*/  ISETP.NE.AND P6, PT, R14, RZ, PT ;  /* 0x000000ff0e00720c */ /* 0x000fe20003fc5270 */
[----:B0-----:R-:W-:-:S06]  /*0920*/  FADD R15, R12, R15 ;  /* 0x0000000f0c0f7221 */ /* 0x001fcc0000000000 */
[----:B------:R-:W-:Y:S02]  /*0930*/  @P5 FSEL R12, R15, R12, !P6 ;  /* 0x0000000c0f0c5208 */ /* 0x000fe40007000000 */
[----:B------:R-:W0:Y:S04]  /*0940*/  SHFL.UP PT, R15, R14, 0x2, RZ ;  /* 0x044000000e0f7989 */ /* 0x000e2800000e00ff */
[----:B------:R-:W1:Y:S01]  /*0950*/  SHFL.UP PT, R17, R12, 0x4, RZ ;  /* 0x048000000c117989 */ /* 0x000e6200000e00ff */
[----:B0-----:R-:W-:Y:S02]  /*0960*/  SEL R15, R15, RZ, P5 ;  /* 0x000000ff0f0f7207 */ /* 0x001fe40002800000 */
[----:B------:R-:W-:Y:S01]  /*0970*/  ISETP.GE.AND P5, PT, R41, 0x4, PT ;  /* 0x000000042900780c */ /* 0x000fe20003fa6270 */
[----:B-1----:R-:W-:-:S02]  /*0980*/  FADD R17, R12, R17 ;  /* 0x000000110c117221 */ /* 0x002fc40000000000 */
[----:B------:R-:W-:-:S05]  /*0990*/  IMAD.IADD R15, R14, 0x1, R15 ;  /* 0x000000010e0f7824 */ /* 0x000fca00078e020f */
[----:B------:R-:W0:Y:S01]  /*09a0*/  SHFL.UP PT, R13, R15, 0x4, RZ ;  /* 0x048000000f0d7989 */ /* 0x000e2200000e00ff */
[----:B------:R-:W-:-:S04]  /*09b0*/  ISETP.NE.AND P6, PT, R15, RZ, PT ;  /* 0x000000ff0f00720c */ /* 0x000fc80003fc5270 */
[----:B------:R-:W-:Y:S02]  /*09c0*/  @P5 FSEL R12, R17, R12, !P6 ;  /* 0x0000000c110c5208 */ /* 0x000fe40007000000 */
[----:B0-----:R-:W-:-:S03]  /*09d0*/  SEL R16, R13, RZ, P5 ;  /* 0x000000ff0d107207 */ /* 0x001fc60002800000 */
        /* <DEDUP_REMOVED lines=9> */
[----:B------:R-:W-:Y:S01]  /*0a70*/  ISETP.NE.AND P5, PT, R6, R8, PT ;  /* 0x000000080600720c */ /* 0x000fe20003fa5270 */
[----:B-1----:R-:W-:-:S02]  /*0a80*/  FADD R17, R12, R17 ;  /* 0x000000110c117221 */ /* 0x002fc40000000000 */
[----:B------:R-:W-:-:S05]  /*0a90*/  IMAD.IADD R13, R16, 0x1, R13 ;  /* 0x00000001100d7824 */ /* 0x000fca00078e020d */
[----:B------:R-:W0:Y:S01]  /*0aa0*/  SHFL.UP PT, R14, R13, 0x10, RZ ;  /* 0x060000000d0e7989 */ /* 0x000e2200000e00ff */
[----:B------:R-:W-:-:S04]  /*0ab0*/  ISETP.NE.AND P6, PT, R13, RZ, PT ;  /* 0x000000ff0d00720c */ /* 0x000fc80003fc5270 */
[----:B------:R-:W-:Y:S02]  /*0ac0*/  FSEL R29, R17, R12, !P6 ;  /* 0x0000000c111d7208 */ /* 0x000fe40007000000 */
[----:B------:R-:W-:-:S04]  /*0ad0*/  ISETP.GE.AND P6, PT, R41, 0x10, PT ;  /* 0x000000102900780c */ /* 0x000fc80003fc6270 */
[----:B------:R-:W-:Y:S02]  /*0ae0*/  FSEL R42, R12, R29, !P6 ;  /* 0x0000001d0c2a7208 */ /* 0x000fe40007000000 */
[----:B0-----:R-:W-:Y:S02]  /*0af0*/  SEL R14, R14, RZ, P6 ;  /* 0x000000ff0e0e7207 */ /* 0x001fe40003000000 */
[----:B------:R-:W-:-:S03]  /*0b00*/  ISETP.NE.AND P6, PT, R41, 0x1f, PT ;  /* 0x0000001f2900780c */ /* 0x000fc60003fc5270 */
[----:B------:R-:W-:-:S10]  /*0b10*/  IMAD.IADD R28, R13, 0x1, R14 ;  /* 0x000000010d1c7824 */ /* 0x000fd400078e020e */
[----:B------:R-:W-:-:S05]  /*0b20*/  @!P6 LEA R20, R45, UR4, 0x3 ;  /* 0x000000042d14ec11 */ /* 0x000fca000f8e18ff */
[----:B------:R-:W-:Y:S01]  /*0b30*/  @!P6 STS.64 [R20], R28 ;  /* 0x0000001c1400e388 */ /* 0x000fe20000000a00 */
[----:B------:R-:W-:Y:S06]  /*0b40*/  BAR.SYNC.DEFER_BLOCKING 0x0 ;  /* 0x0000000000007b1d */ /* 0x000fec0000010000 */
[----:B------:R-:W0:Y:S04]  /*0b50*/  LDS.128 R12, [UR4] ;  /* 0x00000004ff0c7984 */ /* 0x000e280008000c00 */
[----:B------:R-:W1:Y:S01]  /*0b60*/  LDS.128 R16, [UR4+0x10] ;  /* 0x00001004ff107984 */ /* 0x000e620008000c00 */
[----:B0-----:R-:W-:Y:S01]  /*0b70*/  ISETP.NE.AND P6, PT, R14, RZ, PT ;  /* 0x000000ff0e00720c */ /* 0x001fe20003fc5270 */
[----:B------:R-:W-:-:S12]  /*0b80*/  IMAD.IADD R21, R12, 0x1, R14 ;  /* 0x000000010c157824 */ /* 0x000fd800078e020e */
[----:B------:R-:W-:Y:S01]  /*0b90*/  @!P6 FADD R15, R13, R15 ;  /* 0x0000000f0d0fe221 */ /* 0x000fe20000000000 */
[----:B-1----:R-:W-:-:S13]  /*0ba0*/  ISETP.NE.AND P6, PT, R16, RZ, PT ;  /* 0x000000ff1000720c */ /* 0x002fda0003fc5270 */
[----:B------:R-:W-:Y:S01]  /*0bb0*/  @!P6 FADD R17, R15, R17 ;  /* 0x000000110f11e221 */ /* 0x000fe20000000000 */
[----:B------:R-:W-:-:S04]  /*0bc0*/  ISETP.NE.AND P6, PT, R45, 0x2, PT ;  /* 0x000000022d00780c */ /* 0x000fc80003fc5270 */
[----:B------:R-:W-:Y:S01]  /*0bd0*/  FSEL R22, R15, R13, !P6 ;  /* 0x0000000d0f167208 */ /* 0x000fe20007000000 */
[C---:B------:R-:W-:Y:S01]  /*0be0*/  IMAD.IADD R15, R21.reuse, 0x1, R16 ;  /* 0x00000001150f7824 */ /* 0x040fe200078e0210 */
[----:B------:R-:W-:Y:S02]  /*0bf0*/  SEL R13, R21, R12, !P6 ;  /* 0x0000000c150d7207 */ /* 0x000fe40007000000 */
[----:B------:R-:W-:-:S13]  /*0c00*/  ISETP.NE.AND P6, PT, R18, RZ, PT ;  /* 0x000000ff1200720c */ /* 0x000fda0003fc5270 */
[----:B------:R-:W-:Y:S01]  /*0c10*/  @!P6 FADD R19, R19, R17 ;  /* 0x000000111313e221 */ /* 0x000fe20000000000 */
[----:B------:R-:W-:-:S04]  /*0c20*/  ISETP.NE.AND P6, PT, R45, 0x3, PT ;  /* 0x000000032d00780c */ /* 0x000fc80003fc5270 */
[----:B------:R-:W-:Y:S02]  /*0c30*/  FSEL R24, R17, R22, !P6 ;  /* 0x0000001611187208 */ /* 0x000fe40007000000 */
[----:B------:R-:W0:Y:S01]  /*0c40*/  LDS.128 R20, [UR4+0x20] ;  /* 0x00002004ff147984 */ /* 0x000e220008000c00 */
[----:B------:R-:W-:Y:S01]  /*0c50*/  SEL R13, R15, R13, !P6 ;  /* 0x0000000d0f0d7207 */ /* 0x000fe20007000000 */
[----:B------:R-:W-:Y:S02]  /*0c60*/  IMAD.IADD R15, R18, 0x1, R15 ;  /* 0x00000001120f7824 */ /* 0x000fe400078e020f */
[----:B------:R-:W-:Y:S01]  /*0c70*/  SHFL.UP PT, R17, R42, 0x1, RZ ;  /* 0x042000002a117989 */ /* 0x000fe200000e00ff */
[----:B0-----:R-:W-:-:S13]  /*0c80*/  ISETP.NE.AND P6, PT, R20, RZ, PT ;  /* 0x000000ff1400720c */ /* 0x001fda0003fc5270 */
[----:B------:R-:W-:Y:S01]  /*0c90*/  @!P6 FADD R21, R19, R21 ;  /* 0x000000151315e221 */ /* 0x000fe20000000000 */
[----:B------:R-:W-:-:S04]  /*0ca0*/  ISETP.NE.AND P6, PT, R45, 0x4, PT ;  /* 0x000000042d00780c */ /* 0x000fc80003fc5270 */
[----:B------:R-:W-:Y:S02]  /*0cb0*/  FSEL R24, R19, R24, !P6 ;  /* 0x0000001813187208 */ /* 0x000fe40007000000 */
[C---:B------:R-:W-:Y:S01]  /*0cc0*/  SEL R13, R15.reuse, R13, !P6 ;  /* 0x0000000d0f0d7207 */ /* 0x040fe20007000000 */
[----:B------:R-:W-:Y:S01]  /*0cd0*/  IMAD.IADD R15, R15, 0x1, R20 ;  /* 0x000000010f0f7824 */ /* 0x000fe200078e0214 */
[----:B------:R-:W-:Y:S01]  /*0ce0*/  ISETP.NE.AND P6, PT, R22, RZ, PT ;  /* 0x000000ff1600720c */ /* 0x000fe20003fc5270 */
[----:B------:R-:W-:-:S12]  /*0cf0*/  SHFL.UP PT, R19, R28, 0x1, RZ ;  /* 0x042000001c137989 */ /* 0x000fd800000e00ff */
[----:B------:R-:W-:Y:S01]  /*0d00*/  @!P6 FADD R23, R23, R21 ;  /* 0x000000151717e221 */ /* 0x000fe20000000000 */
[----:B------:R-:W-:-:S04]  /*0d10*/  ISETP.NE.AND P6, PT, R45, 0x5, PT ;  /* 0x000000052d00780c */ /* 0x000fc80003fc5270 */
[----:B------:R-:W-:Y:S02]  /*0d20*/  FSEL R46, R21, R24, !P6 ;  /* 0x00000018152e7208 */ /* 0x000fe40007000000 */
[----:B------:R-:W0:Y:S01]  /*0d30*/  LDS.128 R24, [UR4+0x30] ;  /* 0x00003004ff187984 */ /* 0x000e220008000c00 */
[----:B------:R-:W-:Y:S01]  /*0d40*/  SEL R13, R15, R13, !P6 ;  /* 0x0000000d0f0d7207 */ /* 0x000fe20007000000 */
[----:B------:R-:W-:Y:S01]  /*0d50*/  IMAD.IADD R15, R22, 0x1, R15 ;  /* 0x00000001160f7824 */ /* 0x000fe200078e020f */
[----:B0-----:R-:W-:-:S13]  /*0d60*/  ISETP.NE.AND P6, PT, R24, RZ, PT ;  /* 0x000000ff1800720c */ /* 0x001fda0003fc5270 */
[----:B------:R-:W-:Y:S01]  /*0d70*/  @!P6 FADD R25, R23, R25 ;  /* 0x000000191719e221 */ /* 0x000fe20000000000 */
[----:B------:R-:W-:-:S04]  /*0d80*/  ISETP.NE.AND P6, PT, R45, 0x6, PT ;  /* 0x000000062d00780c */ /* 0x000fc80003fc5270 */
[C---:B------:R-:W-:Y:S01]  /*0d90*/  SEL R48, R15.reuse, R13, !P6 ;  /* 0x0000000d0f307207 */ /* 0x040fe20007000000 */
[----:B------:R-:W-:Y:S01]  /*0da0*/  IMAD.IADD R15, R15, 0x1, R24 ;  /* 0x000000010f0f7824 */ /* 0x000fe200078e0218 */
[----:B------:R-:W-:Y:S01]  /*0db0*/  FSEL R46, R23, R46, !P6 ;  /* 0x0000002e172e7208 */ /* 0x000fe20007000000 */
[----:B------:R-:W-:Y:S01]  /*0dc0*/  IMAD.MOV.U32 R13, RZ, RZ, R43 ;  /* 0x000000ffff0d7224 */ /* 0x000fe200078e002b */
[----:B------:R-:W-:Y:S01]  /*0dd0*/  ISETP.NE.AND P6, PT, R45, 0x7, PT ;  /* 0x000000072d00780c */ /* 0x000fe20003fc5270 */
[----:B------:R-:W-:-:S03]  /*0de0*/  IMAD.IADD R28, R26, 0x1, R15 ;  /* 0x000000011a1c7824 */ /* 0x000fc600078e020f */
[----:B------:R-:W-:Y:S02]  /*0df0*/  SEL R48, R15, R48, !P6 ;  /* 0x000000300f307207 */ /* 0x000fe40007000000 */
[----:B------:R-:W-:Y:S02]  /*0e00*/  FSEL R46, R25, R46, !P6 ;  /* 0x0000002e192e7208 */ /* 0x000fe40007000000 */
[----:B------:R-:W-:-:S13]  /*0e10*/  ISETP.NE.AND P6, PT, R48, RZ, PT ;  /* 0x000000ff3000720c */ /* 0x000fda0003fc5270 */
[----:B------:R-:W-:Y:S01]  /*0e20*/  @!P6 FADD R46, RZ, R46 ;  /* 0x0000002eff2ee221 */ /* 0x000fe20000000000 */
[----:B------:R-:W-:-:S04]  /*0e30*/  ISETP.GE.U32.AND P6, PT, R13, 0x20, PT ;  /* 0x000000200d00780c */ /* 0x000fc80003fc6070 */
[----:B------:R-:W-:Y:S02]  /*0e40*/  SEL R48, R48, RZ, P6 ;  /* 0x000000ff30307207 */ /* 0x000fe40003000000 */
[----:B------:R-:W-:Y:S02]  /*0e50*/  FSEL R46, R46, RZ, P6 ;  /* 0x000000ff2e2e7208 */ /* 0x000fe40003000000 */
[----:B------:R-:W-:-:S13]  /*0e60*/  ISETP.NE.AND P6, PT, R19, RZ, PT ;  /* 0x000000ff1300720c */ /* 0x000fda0003fc5270 */
[----:B------:R-:W-:Y:S01]  /*0e70*/  @!P6 FADD R17, R17, R46 ;  /* 0x0000002e1111e221 */ /* 0x000fe20000000000 */
[----:B------:R-:W-:-:S04]  /*0e80*/  ISETP.NE.AND P6, PT, R41, RZ, PT ;  /* 0x000000ff2900720c */ /* 0x000fc80003fc5270 */
[----:B------:R-:W-:Y:S02]  /*0e90*/  SEL R19, R19, RZ, P6 ;  /* 0x000000ff13137207 */ /* 0x000fe40003000000 */
[----:B------:R-:W-:Y:S01]  /*0ea0*/  FSEL R41, R46, R17, !P6 ;  /* 0x000000112e297208 */ /* 0x000fe20007000000 */
[C---:B------:R-:W-:Y:S01]  /*0eb0*/  VIADD R46, R44.reuse, 0x1 ;  /* 0x000000012c2e7836 */ /* 0x040fe20000000000 */
[----:B------:R-:W-:Y:S01]  /*0ec0*/  ISETP.NE.AND P6, PT, R44, RZ, PT ;  /* 0x000000ff2c00720c */ /* 0x000fe20003fc5270 */
[----:B------:R-:W-:Y:S01]  /*0ed0*/  @!P4 IMAD.MOV R46, RZ, RZ, R44 ;  /* 0x000000ffff2ec224 */ /* 0x000fe200078e022c */
[----:B------:R-:W-:-:S04]  /*0ee0*/  IADD3 R17, PT, PT, R48, R19, RZ ;  /* 0x0000001330117210 */ /* 0x000fc80007ffe0ff */
[----:B------:R-:W-:Y:S01]  /*0ef0*/  IADD3 R2, PT, PT, R2, R17, RZ ;  /* 0x0000001102027210 */ /* 0x000fe20007ffe0ff */
[----:B------:R-:W-:Y:S02]  /*0f00*/  IMAD.IADD R21, R30, 0x1, R17 ;  /* 0x000000011e157824 */ /* 0x000fe400078e0211 */
[----:B------:R-:W-:Y:S02]  /*0f10*/  IMAD.IADD R44, R17, 0x1, R44 ;  /* 0x00000001112c7824 */ /* 0x000fe400078e022c */
[----:B------:R-:W-:Y:S02]  /*0f20*/  VIADD R19, R21, 0x1 ;  /* 0x0000000115137836 */ /* 0x000fe40000000000 */
[----:B------:R-:W-:Y:S01]  /*0f30*/  @!P6 FADD R5, R5, R41 ;  /* 0x000000290505e221 */ /* 0x000fe20000000000 */
[----:B------:R-:W-:-:S03]  /*0f40*/  IMAD.IADD R0, R0, 0x1, R17 ;  /* 0x0000000100007824 */ /* 0x000fc600078e0211 */
[----:B------:R-:W-:Y:S01]  /*0f50*/  @!P4 FADD R7, R7, R5 ;  /* 0x000000050707c221 */ /* 0x000fe20000000000 */
[----:B------:R-:W-:-:S03]  /*0f60*/  ISETP.GE.AND P4, PT, R28, 0x101, PT ;  /* 0x000001011c00780c */ /* 0x000fc60003f86270 */
[----:B------:R-:W-:Y:S01]  /*0f70*/  @!P5 FADD R9, R9, R7 ;  /* 0x000000070909d221 */ /* 0x000fe20000000000 */
[----:B------:R-:W-:-:S13]  /*0f80*/  ISETP.NE.AND P5, PT, R31, RZ, PT ;  /* 0x000000ff1f00720c */ /* 0x000fda0003fa5270 */
[----:B------:R-:W-:Y:S02]  /*0f90*/  @!P5 IMAD.MOV R19, RZ, RZ, R21 ;  /* 0x000000ffff13d224 */ /* 0x000fe400078e0215 */
[----:B------:R-:W-:Y:S01]  /*0fa0*/  @!P5 FADD R11, R11, R9 ;  /* 0x000000090b0bd221 */ /* 0x000fe20000000000 */
[----:B------:R-:W-:Y:S01]  /*0fb0*/  ISETP.NE.AND P5, PT, R26, RZ, PT ;  /* 0x000000ff1a00720c */ /* 0x000fe20003fa5270 */
[----:B------:R-:W-:Y:S02]  /*0fc0*/  VIADD R15, R19, 0x1 ;  /* 0x00000001130f7836 */ /* 0x000fe40000000000 */
[----:B------:R-:W-:Y:S01]  /*0fd0*/  @!P0 FADD R33, R33, R11 ;  /* 0x0000000b21218221 */ /* 0x000fe20000000000 */
[----:B------:R-:W-:-:S03]  /*0fe0*/  @!P0 IMAD.MOV R15, RZ, RZ, R19 ;  /* 0x000000ffff0f8224 */ /* 0x000fc600078e0213 */
[----:B------:R-:W-:Y:S01]  /*0ff0*/  @!P2 FADD R35, R35, R33 ;  /* 0x000000212323a221 */ /* 0x000fe20000000000 */
[----:B------:R-:W-:Y:S02]  /*1000*/  VIADD R23, R15, 0x1 ;  /* 0x000000010f177836 */ /* 0x000fe40000000000 */
[----:B------:R-:W-:Y:S02]  /*1010*/  @!P2 IMAD.MOV R23, RZ, RZ, R15 ;  /* 0x000000ffff17a224 */ /* 0x000fe400078e020f */
[----:B------:R-:W-:Y:S01]  /*1020*/  @!P3 FADD R37, R37, R35 ;  /* 0x000000232525b221 */ /* 0x000fe20000000000 */
[----:B------:R-:W-:Y:S01]  /*1030*/  @!P5 FADD R27, R27, R25 ;  /* 0x000000191b1bd221 */ /* 0x000fe20000000000 */
[----:B------:R-:W-:Y:S01]  /*1040*/  ISETP.NE.AND P5, PT, R13, RZ, PT ;  /* 0x000000ff0d00720c */ /* 0x000fe20003fa5270 */
[----:B------:R-:W-:Y:S02]  /*1050*/  IMAD.IADD R25, R17, 0x1, R46 ;  /* 0x0000000111197824 */ /* 0x000fe400078e022e */
[----:B------:R-:W-:-:S10]  /*1060*/  @!P1 FADD R39, R39, R37 ;  /* 0x0000002527279221 */ /* 0x000fd40000000000 */
[----:B------:R-:W0:Y:S01]  /*1070*/  @!P5 LDC.64 R42, c[0x0][0x3a8] ;  /* 0x0000ea00ff2adb82 */ /* 0x000e220000000a00 */
[----:B------:R-:W-:Y:S02]  /*1080*/  @!P5 IMAD.MOV.U32 R30, RZ, RZ, 0x65 ;  /* 0x00000065ff1ed424 */ /* 0x000fe400078e00ff */
[----:B------:R-:W-:Y:S02]  /*1090*/  @!P5 IMAD.MOV.U32 R31, RZ, RZ, 0x0 ;  /* 0x00000000ff1fd424 */ /* 0x000fe400078e00ff */
[----:B------:R-:W-:-:S05]  /*10a0*/  @!P5 IMAD.MOV.U32 R29, RZ, RZ, R27 ;  /* 0x000000ffff1dd224 */ /* 0x000fca00078e001b */
[----:B0-----:R0:W-:Y:S01]  /*10b0*/  @!P5 ST.E.128.STRONG.GPU desc[UR12][R42.64+0x200], R28 ;  /* 0x0002001c2a00d985 */ /* 0x0011e2000c10fd0c */
[----:B------:R-:W-:Y:S05]  /*10c0*/  @!P4 BRA `(.L_x_1607) ;  /* 0x0000000c0034c947 */ /* 0x000fea0003800000 */
        /* <DEDUP_REMOVED lines=19> */
[----:B------:R-:W-:-:S03]  /*1200*/  ISETP.GE.U32.AND P0, PT, R13, R28, PT ;  /* 0x0000001c0d00720c */ /* 0x000fc60003f06070 */
[----:B------:R1:W-:Y:S02]  /*1210*/  @P1 STS.64 [R21], R8 ;  /* 0x0000000815001388 */ /* 0x0003e40000000a00 */
        /* <DEDUP_REMOVED lines=8> */
[----:B------:R-:W-:Y:S05]  /*12a0*/  @P0 EXIT ;  /* 0x000000000000094d */ /* 0x000fea0003800000 */
[----:B------:R-:W-:Y:S01]  /*12b0*/  IADD3 R3, PT, PT, R18, R14, R16 ;  /* 0x0000000e12037210 */ /* 0x000fe20007ffe010 */
[----:B------:R-:W-:Y:S01]  /*12c0*/  BSSY.RECONVERGENT B0, `(.L_x_1608) ;  /* 0x0000027000007945 */ /* 0x000fe20003800200 */
[----:B-1----:R-:W-:Y:S02]  /*12d0*/  LOP3.LUT R0, RZ, R13, RZ, 0x33, !PT ;  /* 0x0000000dff007212 */ /* 0x002fe400078e33ff */
[----:B------:R-:W-:-:S04]  /*12e0*/  IADD3 R3, PT, PT, R22, R3, R20 ;  /* 0x0000000316037210 */ /* 0x000fc80007ffe014 */
[----:B------:R-:W-:-:S04]  /*12f0*/  IADD3 R3, PT, PT, R26, R3, R24 ;  /* 0x000000031a037210 */ /* 0x000fc80007ffe018 */
[----:B------:R-:W-:-:S04]  /*1300*/  IADD3 R0, PT, PT, R0, R3, R12 ;  /* 0x0000000300007210 */ /* 0x000fc80007ffe00c */
[C---:B------:R-:W-:Y:S02]  /*1310*/  LOP3.LUT R2, R0.reuse, 0x300, RZ, 0xc0, !PT ;  /* 0x0000030000027812 */ /* 0x040fe400078ec0ff */
[----:B------:R-:W-:Y:S02]  /*1320*/  ISETP.GE.U32.AND P1, PT, R0, 0x300, PT ;  /* 0x000003000000780c */ /* 0x000fe40003f26070 */
[----:B------:R-:W-:-:S13]  /*1330*/  ISETP.NE.AND P0, PT, R2, 0x300, PT ;  /* 0x000003000200780c */ /* 0x000fda0003f05270 */
[----:B------:R-:W-:Y:S05]  /*1340*/  @!P0 BRA `(.L_x_1609) ;  /* 0x0000000000788947 */ /* 0x000fea0003800000 */
[----:B------:R-:W1:Y:S01]  /*1350*/  LDC.64 R2, c[0x0][0x398] ;  /* 0x0000e600ff027b82 */ /* 0x000e620000000a00 */
[----:B------:R-:W-:Y:S02]  /*1360*/  LEA.HI R0, R0, 0x1, RZ, 0x18 ;  /* 0x0000000100007811 */ /* 0x000fe400078fc0ff */
[----:B------:R-:W-:-:S03]  /*1370*/  LEA R7, R13, UR4, 0x3 ;  /* 0x000000040d077c11 */ /* 0x000fc6000f8e18ff */
[C---:B------:R-:W-:Y:S01]  /*1380*/  IMAD.SHL.U32 R6, R0.reuse, 0x100, RZ ;  /* 0x0000010000067824 */ /* 0x040fe200078e00ff */
[----:B------:R-:W-:Y:S01]  /*1390*/  LOP3.LUT R0, R0, 0x3, RZ, 0xc0, !PT ;  /* 0x0000000300007812 */ /* 0x000fe200078ec0ff */
[----:B------:R-:W2:Y:S03]  /*13a0*/  LDC.64 R4, c[0x0][0x390] ;  /* 0x0000e400ff047b82 */ /* 0x000ea60000000a00 */
[----:B------:R-:W-:Y:S01]  /*13b0*/  LOP3.LUT R6, R6, 0x300, RZ, 0xc0, !PT ;  /* 0x0000030006067812 */ /* 0x000fe200078ec0ff */
[----:B------:R-:W-:Y:S02]  /*13c0*/  IMAD.MOV R0, RZ, RZ, -R0 ;  /* 0x000000ffff007224 */ /* 0x000fe400078e0a00 */
[----:B-1----:R-:W-:-:S04]  /*13d0*/  IMAD.WIDE.U32 R2, R13, 0x4, R2 ;  /* 0x000000040d027825 */ /* 0x002fc800078e0002 */
[----:B------:R-:W-:Y:S02]  /*13e0*/  IMAD.MOV.U32 R12, RZ, RZ, R2 ;  /* 0x000000ffff0c7224 */ /* 0x000fe400078e0002 */
[----:B------:R-:W-:Y:S02]  /*13f0*/  IMAD.MOV.U32 R15, RZ, RZ, R3 ;  /* 0x000000ffff0f7224 */ /* 0x000fe400078e0003 */
[----:B--2---:R-:W-:-:S04]  /*1400*/  IMAD.WIDE.U32 R4, R13, 0x4, R4 ;  /* 0x000000040d047825 */ /* 0x004fc800078e0004 */
[----:B------:R-:W-:Y:S02]  /*1410*/  IMAD.MOV.U32 R10, RZ, RZ, R4 ;  /* 0x000000ffff0a7224 */ /* 0x000fe400078e0004 */
[----:B------:R-:W-:Y:S02]  /*1420*/  IMAD.MOV.U32 R11, RZ, RZ, R5 ;  /* 0x000000ffff0b7224 */ /* 0x000fe400078e0005 */
[----:B------:R-:W-:-:S07]  /*1430*/  IMAD.IADD R13, R13, 0x1, R6 ;  /* 0x000000010d0d7824 */ /* 0x000fce00078e0206 */
.L_x_1610:
[----:B-1----:R1:W2:Y:S01]  /*1440*/  LDS.64 R8, [R7] ;  /* 0x0000000007087984 */ /* 0x0022a20000000a00 */
[----:B------:R-:W-:Y:S01]  /*1450*/  IMAD.MOV.U32 R2, RZ, RZ, R10 ;  /* 0x000000ffff027224 */ /* 0x000fe200078e000a */
[----:B------:R-:W-:Y:S01]  /*1460*/  IADD3 R10, P3, PT, R10, 0x400, RZ ;  /* 0x000004000a0a7810 */ /* 0x000fe20007f7e0ff */
[----:B------:R-:W-:Y:S02]  /*1470*/  IMAD.MOV.U32 R3, RZ, RZ, R11 ;  /* 0x000000ffff037224 */ /* 0x000fe400078e000b */
[----:B------:R-:W-:Y:S01]  /*1480*/  IMAD.MOV.U32 R4, RZ, RZ, R12 ;  /* 0x000000ffff047224 */ /* 0x000fe200078e000c */
[----:B------:R-:W-:Y:S01]  /*1490*/  IADD3 R12, P2, PT, R12, 0x400, RZ ;  /* 0x000004000c0c7810 */ /* 0x000fe20007f5e0ff */
[----:B------:R-:W-:Y:S01]  /*14a0*/  IMAD.MOV.U32 R5, RZ, RZ, R15 ;  /* 0x000000ffff057224 */ /* 0x000fe200078e000f */
[----:B------:R-:W-:Y:S01]  /*14b0*/  IADD3.X R11, PT, PT, RZ, R11, RZ, P3, !PT ;  /* 0x0000000bff0b7210 */ /* 0x000fe20001ffe4ff */
[----:B------:R-:W-:Y:S02]  /*14c0*/  VIADD R0, R0, 0x1 ;  /* 0x0000000100007836 */ /* 0x000fe40000000000 */
[----:B-1----:R-:W-:-:S02]  /*14d0*/  VIADD R7, R7, 0x800 ;  /* 0x0000080007077836 */ /* 0x002fc40000000000 */
[----:B------:R-:W-:Y:S01]  /*14e0*/  IMAD.X R15, RZ, RZ, R15, P2 ;  /* 0x000000ffff0f7224 */ /* 0x000fe200010e060f */
[----:B------:R-:W-:Y:S01]  /*14f0*/  ISETP.NE.AND P0, PT, R0, RZ, PT ;  /* 0x000000ff0000720c */ /* 0x000fe20003f05270 */
[----:B--2---:R1:W-:Y:S04]  /*1500*/  STG.E desc[UR12][R2.64], R8 ;  /* 0x0000000802007986 */ /* 0x0043e8000c10190c */
[----:B------:R1:W-:Y:S08]  /*1510*/  STG.E desc[UR12][R4.64], R9 ;  /* 0x0000000904007986 */ /* 0x0003f0000c10190c */
[----:B------:R-:W-:Y:S05]  /*1520*/  @P0 BRA `(.L_x_1610) ;  /* 0xfffffffc00c40947 */ /* 0x000fea000383ffff */
.L_x_1609:
[----:B------:R-:W-:Y:S05]  /*1530*/  BSYNC.RECONVERGENT B0 ;  /* 0x0000000000007941 */ /* 0x000fea0003800200 */
.L_x_1608:
[----:B------:R-:W-:Y:S05]  /*1540*/  @!P1 EXIT ;  /* 0x000000000000994d */ /* 0x000fea0003800000 */
[----:B------:R-:W2:Y:S01]  /*1550*/  LDCU.128 UR8, c[0x0][0x390] ;  /* 0x00007200ff0877ac */ /* 0x000ea20008000c00 */
[----:B------:R-:W-:Y:S01]  /*1560*/  IMAD.IADD R0, R28, 0x1, -R13 ;  /* 0x000000011c007824 */ /* 0x000fe200078e0a0d */
[----:B------:R-:W-:Y:S01]  /*1570*/  BSSY.RECONVERGENT B0, `(.L_x_1611) ;  /* 0x000004b000007945 */ /* 0x000fe20003800200 */
[----:B-1----:R-:W-:Y:S02]  /*1580*/  IMAD.MOV.U32 R4, RZ, RZ, 0x800 ;  /* 0x00000800ff047424 */ /* 0x002fe400078e00ff */
[----:B------:R-:W-:Y:S01]  /*1590*/  IMAD.MOV.U32 R5, RZ, RZ, 0x0 ;  /* 0x00000000ff057424 */ /* 0x000fe200078e00ff */
[----:B------:R-:W-:Y:S02]  /*15a0*/  ISETP.GT.AND P1, PT, R0, 0xc00, PT ;  /* 0x00000c000000780c */ /* 0x000fe40003f24270 */
[C---:B------:R-:W-:Y:S01]  /*15b0*/  LEA R0, R13.reuse, UR4, 0x3 ;  /* 0x000000040d007c11 */ /* 0x040fe2000f8e18ff */
[----:B------:R-:W-:-:S04]  /*15c0*/  IMAD.WIDE.U32 R4, R13, 0x4, R4 ;  /* 0x000000040d047825 */ /* 0x000fc800078e0004 */
[----:B------:R-:W-:Y:S01]  /*15d0*/  VIADD R0, R0, 0x1000 ;  /* 0x0000100000007836 */ /* 0x000fe20000000000 */
[C---:B--2---:R-:W-:Y:S02]  /*15e0*/  IADD3 R2, P0, PT, R4.reuse, UR8, RZ ;  /* 0x0000000804027c10 */ /* 0x044fe4000ff1e0ff */
[----:B------:R-:W-:Y:S02]  /*15f0*/  IADD3 R4, P2, PT, R4, UR10, RZ ;  /* 0x0000000a04047c10 */ /* 0x000fe4000ff5e0ff */
[C---:B------:R-:W-:Y:S02]  /*1600*/  IADD3.X R3, PT, PT, R5.reuse, UR9, RZ, P0, !PT ;  /* 0x0000000905037c10 */ /* 0x040fe400087fe4ff */
[----:B------:R-:W-:Y:S02]  /*1610*/  IADD3.X R5, PT, PT, R5, UR11, RZ, P2, !PT ;  /* 0x0000000b05057c10 */ /* 0x000fe400097fe4ff */
[----:B------:R-:W-:Y:S01]  /*1620*/  PLOP3.LUT P0, PT, PT, PT, PT, 0x80, 0x8 ;  /* 0x000000000008781c */ /* 0x000fe20003f0f070 */
[----:B------:R-:W-:-:S12]  /*1630*/  @!P1 BRA `(.L_x_1612) ;  /* 0x0000000000f89947 */ /* 0x000fd80003800000 */
[----:B------:R-:W-:Y:S01]  /*1640*/  PLOP3.LUT P0, PT, PT, PT, PT, 0x8, 0x80 ;  /* 0x000000000080781c */ /* 0x000fe20003f0e170 */
[----:B------:R-:W-:-:S12]  /*1650*/  VIADD R12, R28, 0xfffff400 ;  /* 0xfffff4001c0c7836 */ /* 0x000fd80000000000 */
.L_x_1613:
[----:B------:R-:W1:Y:S01]  /*1660*/  LDS.64 R6, [R0+-0x1000] ;  /* 0xfff0000000067984 */ /* 0x000e620000000a00 */
[----:B------:R-:W-:-:S03]  /*1670*/  VIADD R13, R13, 0x1000 ;  /* 0x000010000d0d7836 */ /* 0x000fc60000000000 */
[----:B------:R-:W2:Y:S02]  /*1680*/  LDS.64 R8, [R0+-0x800] ;  /* 0xfff8000000087984 */ /* 0x000ea40000000a00 */
[----:B------:R-:W-:Y:S02]  /*1690*/  ISETP.GE.AND P1, PT, R13, R12, PT ;  /* 0x0000000c0d00720c */ /* 0x000fe40003f26270 */
[----:B------:R-:W3:Y:S04]  /*16a0*/  LDS.64 R10, [R0] ;  /* 0x00000000000a7984 */ /* 0x000ee80000000a00 */
[----:B------:R-:W4:Y:S04]  /*16b0*/  LDS.64 R14, [R0+0x800] ;  /* 0x00080000000e7984 */ /* 0x000f280000000a00 */
[----:B------:R-:W5:Y:S04]  /*16c0*/  LDS.64 R16, [R0+0x1000] ;  /* 0x0010000000107984 */ /* 0x000f680000000a00 */
[----:B------:R-:W5:Y:S04]  /*16d0*/  LDS.64 R18, [R0+0x1800] ;  /* 0x0018000000127984 */ /* 0x000f680000000a00 */
[----:B------:R-:W5:Y:S04]  /*16e0*/  LDS.64 R20, [R0+0x2000] ;  /* 0x0020000000147984 */ /* 0x000f680000000a00 */
[----:B------:R-:W5:Y:S04]  /*16f0*/  LDS.64 R22, [R0+0x2800] ;  /* 0x0028000000167984 */ /* 0x000f680000000a00 */
[----:B------:R-:W5:Y:S04]  /*1700*/  LDS.64 R24, [R0+0x3000] ;  /* 0x0030000000187984 */ /* 0x000f680000000a00 */
[----:B------:R-:W5:Y:S04]  /*1710*/  LDS.64 R26, [R0+0x3800] ;  /* 0x00380000001a7984 */ /* 0x000f680000000a00 */
[----:B0-----:R-:W0:Y:S04]  /*1720*/  LDS.64 R30, [R0+0x4000] ;  /* 0x00400000001e7984 */ /* 0x001e280000000a00 */
[----:B------:R-:W0:Y:S04]  /*1730*/  LDS.64 R32, [R0+0x4800] ;  /* 0x0048000000207984 */ /* 0x000e280000000a00 */
[----:B------:R-:W0:Y:S04]  /*1740*/  LDS.64 R34, [R0+0x5000] ;  /* 0x0050000000227984 */ /* 0x000e280000000a00 */
[----:B------:R-:W0:Y:S04]  /*1750*/  LDS.64 R36, [R0+0x5800] ;  /* 0x0058000000247984 */ /* 0x000e280000000a00 */
[----:B------:R-:W0:Y:S04]  /*1760*/  LDS.64 R38, [R0+0x6000] ;  /* 0x0060000000267984 */ /* 0x000e280000000a00 */
[----:B------:R2:W0:Y:S04]  /*1770*/  LDS.64 R40, [R0+0x6800] ;  /* 0x0068000000287984 */ /* 0x0004280000000a00 */
[----:B-1----:R1:W-:Y:S04]  /*1780*/  STG.E desc[UR12][R2.64+-0x800], R6 ;  /* 0xfff8000602007986 */ /* 0x0023e8000c10190c */
[----:B------:R4:W-:Y:S01]  /*1790*/  STG.E desc[UR12][R4.64+-0x800], R7 ;  /* 0xfff8000704007986 */ /* 0x0009e2000c10190c */
[----:B--2---:R-:W-:-:S03]  /*17a0*/  VIADD R0, R0, 0x8000 ;  /* 0x0000800000007836 */ /* 0x004fc60000000000 */
[----:B------:R2:W-:Y:S04]  /*17b0*/  STG.E desc[UR12][R2.64+-0x400], R8 ;  /* 0xfffc000802007986 */ /* 0x0005e8000c10190c */
[----:B------:R5:W-:Y:S01]  /*17c0*/  STG.E desc[UR12][R4.64+-0x400], R9 ;  /* 0xfffc000904007986 */ /* 0x000be2000c10190c */
[----:B-1----:R-:W-:-:S03]  /*17d0*/  IADD3 R6, P3, PT, R4, 0x4000, RZ ;  /* 0x0000400004067810 */ /* 0x002fc60007f7e0ff */
[----:B---3--:R-:W-:Y:S02]  /*17e0*/  STG.E desc[UR12][R2.64], R10 ;  /* 0x0000000a02007986 */ /* 0x008fe4000c10190c */
[----:B----4-:R-:W-:Y:S02]  /*17f0*/  IMAD.X R7, RZ, RZ, R5, P3 ;  /* 0x000000ffff077224 */ /* 0x010fe400018e0605 */
[----:B------:R-:W-:Y:S01]  /*1800*/  STG.E desc[UR12][R4.64], R11 ;  /* 0x0000000b04007986 */ /* 0x000fe2000c10190c */
[----:B--2---:R-:W-:-:S03]  /*1810*/  IADD3 R8, P2, PT, R2, 0x4000, RZ ;  /* 0x0000400002087810 */ /* 0x004fc60007f5e0ff */
[----:B------:R-:W-:Y:S02]  /*1820*/  STG.E desc[UR12][R2.64+0x400], R14 ;  /* 0x0004000e02007986 */ /* 0x000fe4000c10190c */
[----:B-----5:R-:W-:Y:S02]  /*1830*/  IMAD.X R9, RZ, RZ, R3, P2 ;  /* 0x000000ffff097224 */ /* 0x020fe400010e0603 */
        /* <DEDUP_REMOVED lines=13> */
[----:B0-----:R-:W-:Y:S04]  /*1910*/  STG.E desc[UR12][R2.64+0x2000], R30 ;  /* 0x0020001e02007986 */ /* 0x001fe8000c10190c */
        /* <DEDUP_REMOVED lines=9> */
[----:B------:R0:W-:Y:S04]  /*19b0*/  STG.E desc[UR12][R2.64+0x3400], R40 ;  /* 0x0034002802007986 */ /* 0x0001e8000c10190c */
[----:B------:R1:W-:Y:S01]  /*19c0*/  STG.E desc[UR12][R4.64+0x3400], R41 ;  /* 0x0034002904007986 */ /* 0x0003e2000c10190c */
[----:B0-----:R-:W-:-:S02]  /*19d0*/  IMAD.MOV.U32 R2, RZ, RZ, R8 ;  /* 0x000000ffff027224 */ /* 0x001fc400078e0008 */
[----:B------:R-:W-:Y:S02]  /*19e0*/  IMAD.MOV.U32 R3, RZ, RZ, R9 ;  /* 0x000000ffff037224 */ /* 0x000fe400078e0009 */
[----:B-1----:R-:W-:Y:S02]  /*19f0*/  IMAD.MOV.U32 R4, RZ, RZ, R6 ;  /* 0x000000ffff047224 */ /* 0x002fe400078e0006 */
[----:B------:R-:W-:Y:S01]  /*1a00*/  IMAD.MOV.U32 R5, RZ, RZ, R7 ;  /* 0x000000ffff057224 */ /* 0x000fe200078e0007 */
[----:B------:R-:W-:Y:S06]  /*1a10*/  @!P1 BRA `(.L_x_1613) ;  /* 0xfffffffc00109947 */ /* 0x000fec000383ffff */
.L_x_1612:
[----:B------:R-:W-:Y:S05]  /*1a20*/  BSYNC.RECONVERGENT B0 ;  /* 0x0000000000007941 */ /* 0x000fea0003800200 */
.L_x_1611:
[----:B------:R-:W-:Y:S01]  /*1a30*/  IMAD.IADD R6, R28, 0x1, -R13 ;  /* 0x000000011c067824 */ /* 0x000fe200078e0a0d */
[----:B------:R-:W-:Y:S04]  /*1a40*/  BSSY.RECONVERGENT B0, `(.L_x_1614) ;  /* 0x0000026000007945 */ /* 0x000fe80003800200 */
[----:B------:R-:W-:-:S13]  /*1a50*/  ISETP.GT.AND P1, PT, R6, 0x400, PT ;  /* 0x000004000600780c */ /* 0x000fda0003f24270 */
[----:B------:R-:W-:Y:S05]  /*1a60*/  @!P1 BRA `(.L_x_1615) ;  /* 0x00000000008c9947 */ /* 0x000fea0003800000 */
[----:B------:R-:W1:Y:S01]  /*1a70*/  LDS.64 R6, [R0+-0x1000] ;  /* 0xfff0000000067984 */ /* 0x000e620000000a00 */
[----:B------:R-:W-:Y:S01]  /*1a80*/  PLOP3.LUT P0, PT, PT, PT, PT, 0x8, 0x80 ;  /* 0x000000000080781c */ /* 0x000fe20003f0e170 */
[----:B------:R-:W-:Y:S02]  /*1a90*/  VIADD R13, R13, 0x800 ;  /* 0x000008000d0d7836 */ /* 0x000fe40000000000 */
[----:B------:R-:W2:Y:S04]  /*1aa0*/  LDS.64 R8, [R0+-0x800] ;  /* 0xfff8000000087984 */ /* 0x000ea80000000a00 */
[----:B------:R-:W3:Y:S04]  /*1ab0*/  LDS.64 R10, [R0] ;  /* 0x00000000000a7984 */ /* 0x000ee80000000a00 */
[----:B------:R-:W4:Y:S04]  /*1ac0*/  LDS.64 R14, [R0+0x800] ;  /* 0x00080000000e7984 */ /* 0x000f280000000a00 */
[----:B------:R-:W5:Y:S04]  /*1ad0*/  LDS.64 R16, [R0+0x1000] ;  /* 0x0010000000107984 */ /* 0x000f680000000a00 */
[----:B------:R-:W0:Y:S04]  /*1ae0*/  LDS.64 R18, [R0+0x1800] ;  /* 0x0018000000127984 */ /* 0x000e280000000a00 */
[----:B------:R-:W0:Y:S04]  /*1af0*/  LDS.64 R20, [R0+0x2000] ;  /* 0x0020000000147984 */ /* 0x000e280000000a00 */
[----:B------:R1:W0:Y:S02]  /*1b00*/  LDS.64 R22, [R0+0x2800] ;  /* 0x0028000000167984 */ /* 0x0002240000000a00 */
[----:B-1----:R-:W-:-:S02]  /*1b10*/  VIADD R0, R0, 0x4000 ;  /* 0x0000400000007836 */ /* 0x002fc40000000000 */
[----:B------:R1:W-:Y:S04]  /*1b20*/  STG.E desc[UR12][R2.64+-0x800], R6 ;  /* 0xfff8000602007986 */ /* 0x0003e8000c10190c */
[----:B------:R4:W-:Y:S04]  /*1b30*/  STG.E desc[UR12][R4.64+-0x800], R7 ;  /* 0xfff8000704007986 */ /* 0x0009e8000c10190c */
[----:B--2---:R2:W-:Y:S04]  /*1b40*/  STG.E desc[UR12][R2.64+-0x400], R8 ;  /* 0xfffc000802007986 */ /* 0x0045e8000c10190c */
[----:B------:R5:W-:Y:S01]  /*1b50*/  STG.E desc[UR12][R4.64+-0x400], R9 ;  /* 0xfffc000904007986 */ /* 0x000be2000c10190c */
[----:B-1----:R-:W-:-:S03]  /*1b60*/  IADD3 R6, P2, PT, R4, 0x2000, RZ ;  /* 0x0000200004067810 */ /* 0x002fc60007f5e0ff */
[----:B---3--:R-:W-:Y:S01]  /*1b70*/  STG.E desc[UR12][R2.64], R10 ;  /* 0x0000000a02007986 */ /* 0x008fe2000c10190c */
[----:B----4-:R-:W-:-:S03]  /*1b80*/  IADD3.X R7, PT, PT, RZ, R5, RZ, P2, !PT ;  /* 0x00000005ff077210 */ /* 0x010fc600017fe4ff */
[----:B------:R-:W-:Y:S01]  /*1b90*/  STG.E desc[UR12][R4.64], R11 ;  /* 0x0000000b04007986 */ /* 0x000fe2000c10190c */
[----:B--2---:R-:W-:-:S03]  /*1ba0*/  IADD3 R8, P1, PT, R2, 0x2000, RZ ;  /* 0x0000200002087810 */ /* 0x004fc60007f3e0ff */
[----:B------:R-:W-:Y:S02]  /*1bb0*/  STG.E desc[UR12][R2.64+0x400], R14 ;  /* 0x0004000e02007986 */ /* 0x000fe4000c10190c */
[----:B-----5:R-:W-:Y:S02]  /*1bc0*/  IMAD.X R9, RZ, RZ, R3, P1 ;  /* 0x000000ffff097224 */ /* 0x020fe400008e0603 */
[----:B------:R-:W-:Y:S04]  /*1bd0*/  STG.E desc[UR12][R4.64+0x400], R15 ;  /* 0x0004000f04007986 */ /* 0x000fe8000c10190c */
[----:B------:R-:W-:Y:S04]  /*1be0*/  STG.E desc[UR12][R2.64+0x800], R16 ;  /* 0x0008001002007986 */ /* 0x000fe8000c10190c */
[----:B------:R-:W-:Y:S04]  /*1bf0*/  STG.E desc[UR12][R4.64+0x800], R17 ;  /* 0x0008001104007986 */ /* 0x000fe8000c10190c */
[----:B0-----:R-:W-:Y:S04]  /*1c00*/  STG.E desc[UR12][R2.64+0xc00], R18 ;  /* 0x000c001202007986 */ /* 0x001fe8000c10190c */
        /* <DEDUP_REMOVED lines=8> */
[----:B------:R-:W-:-:S07]  /*1c90*/  IMAD.MOV.U32 R5, RZ, RZ, R7 ;  /* 0x000000ffff057224 */ /* 0x000fce00078e0007 */
.L_x_1615:
[----:B------:R-:W-:Y:S05]  /*1ca0*/  BSYNC.RECONVERGENT B0 ;  /* 0x0000000000007941 */ /* 0x000fea0003800200 */
.L_x_1614:
[----:B------:R-:W-:-:S13]  /*1cb0*/  ISETP.LT.OR P0, PT, R13, R28, P0 ;  /* 0x0000001c0d00720c */ /* 0x000fda0000701670 */
[----:B------:R-:W-:Y:S05]  /*1cc0*/  @!P0 EXIT ;  /* 0x000000000000894d */ /* 0x000fea0003800000 */
[----:B------:R-:W1:Y:S04]  /*1cd0*/  LDS.64 R6, [R0+-0x1000] ;  /* 0xfff0000000067984 */ /* 0x000e680000000a00 */
[----:B------:R-:W2:Y:S04]  /*1ce0*/  LDS.64 R8, [R0+-0x800] ;  /* 0xfff8000000087984 */ /* 0x000ea80000000a00 */
[----:B------:R-:W3:Y:S04]  /*1cf0*/  LDS.64 R10, [R0] ;  /* 0x00000000000a7984 */ /* 0x000ee80000000a00 */
[----:B------:R-:W4:Y:S04]  /*1d00*/  LDS.64 R12, [R0+0x800] ;  /* 0x00080000000c7984 */ /* 0x000f280000000a00 */
[----:B-1----:R-:W-:Y:S04]  /*1d10*/  STG.E desc[UR12][R2.64+-0x800], R6 ;  /* 0xfff8000602007986 */ /* 0x002fe8000c10190c */
[----:B------:R-:W-:Y:S04]  /*1d20*/  STG.E desc[UR12][R4.64+-0x800], R7 ;  /* 0xfff8000704007986 */ /* 0x000fe8000c10190c */
[----:B--2---:R-:W-:Y:S04]  /*1d30*/  STG.E desc[UR12][R2.64+-0x400], R8 ;  /* 0xfffc000802007986 */ /* 0x004fe8000c10190c */
[----:B------:R-:W-:Y:S04]  /*1d40*/  STG.E desc[UR12][R4.64+-0x400], R9 ;  /* 0xfffc000904007986 */ /* 0x000fe8000c10190c */
[----:B---3--:R-:W-:Y:S04]  /*1d50*/  STG.E desc[UR12][R2.64], R10 ;  /* 0x0000000a02007986 */ /* 0x008fe8000c10190c */
[----:B------:R-:W-:Y:S04]  /*1d60*/  STG.E desc[UR12][R4.64], R11 ;  /* 0x0000000b04007986 */ /* 0x000fe8000c10190c */
[----:B----4-:R-:W-:Y:S04]  /*1d70*/  STG.E desc[UR12][R2.64+0x400], R12 ;  /* 0x0004000c02007986 */ /* 0x010fe8000c10190c */
[----:B------:R-:W-:Y:S01]  /*1d80*/  STG.E desc[UR12][R4.64+0x400], R13 ;  /* 0x0004000d04007986 */ /* 0x000fe2000c10190c */
[----:B------:R-:W-:Y:S05]  /*1d90*/  EXIT ;  /* 0x000000000000794d */ /* 0x000fea0003800000 */
.L_x_1607:
[----:B------:R-:W1:Y:S01]  /*1da0*/  LDC.64 R46, c[0x0][0x390] ;  /* 0x0000e400ff2e7b82 */ /* 0x000e620000000a00 */
[----:B------:R-:W-:Y:S02]  /*1db0*/  ISETP.NE.AND P0, PT, R4, R6, PT ;  /* 0x000000060400720c */ /* 0x000fe40003f05270 */
[----:B------:R-:W-:Y:S02]  /*1dc0*/  ISETP.NE.AND P1, PT, R6, R8, PT ;  /* 0x000000080600720c */ /* 0x000fe40003f25270 */
[----:B------:R-:W-:Y:S02]  /*1dd0*/  ISETP.NE.AND P2, PT, R32, R34, PT ;  /* 0x000000222000720c */ /* 0x000fe40003f45270 */
[----:B------:R-:W-:Y:S01]  /*1de0*/  ISETP.NE.AND P3, PT, R34, R36, PT ;  /* 0x000000242200720c */ /* 0x000fe20003f65270 */
[----:B0-----:R-:W0:Y:S01]  /*1df0*/  LDC.64 R42, c[0x0][0x398] ;  /* 0x0000e600ff2a7b82 */ /* 0x001e220000000a00 */
[----:B------:R-:W-:Y:S02]  /*1e00*/  ISETP.NE.AND P4, PT, R36, R38, PT ;  /* 0x000000262400720c */ /* 0x000fe40003f85270 */
[----:B------:R-:W-:-:S05]  /*1e10*/  ISETP.NE.AND P5, PT, R38, R3, PT ;  /* 0x000000032600720c */ /* 0x000fca0003fa5270 */
[----:B------:R-:W2:Y:S08]  /*1e20*/  LDC.64 R30, c[0x0][0x390] ;  /* 0x0000e400ff1e7b82 */ /* 0x000eb00000000a00 */
[----:B------:R-:W3:Y:S01]  /*1e30*/  LDC.64 R26, c[0x0][0x390] ;  /* 0x0000e400ff1a7b82 */ /* 0x000ee20000000a00 */
[----:B-1----:R-:W-:-:S05]  /*1e40*/  @P6 IMAD.WIDE R46, R17, 0x4, R46 ;  /* 0x00000004112e6825 */ /* 0x002fca00078e022e */
[----:B------:R-:W-:Y:S02]  /*1e50*/  @P6 STG.E desc[UR12][R46.64], R40 ;  /* 0x000000282e006986 */ /* 0x000fe4000c10190c */
[----:B------:R-:W1:Y:S01]  /*1e60*/  LDC.64 R28, c[0x0][0x398] ;  /* 0x0000e600ff1c7b82 */ /* 0x000e620000000a00 */
[----:B0-----:R-:W-:-:S05]  /*1e70*/  @P6 IMAD.WIDE R42, R17, 0x4, R42 ;  /* 0x00000004112a6825 */ /* 0x001fca00078e022a */
[----:B------:R-:W-:Y:S02]  /*1e80*/  @P6 STG.E desc[UR12][R42.64], R41 ;  /* 0x000000292a006986 */ /* 0x000fe4000c10190c */
[----:B------:R-:W0:Y:S01]  /*1e90*/  LDC.64 R12, c[0x0][0x398] ;  /* 0x0000e600ff0c7b82 */ /* 0x000e220000000a00 */
[----:B--2---:R-:W-:-:S05]  /*1ea0*/  @P0 IMAD.WIDE R30, R44, 0x4, R30 ;  /* 0x000000042c1e0825 */ /* 0x004fca00078e021e */
[----:B------:R2:W-:Y:S01]  /*1eb0*/  @P0 STG.E desc[UR12][R30.64], R4 ;  /* 0x000000041e000986 */ /* 0x0005e2000c10190c */
[C---:B---3--:R-:W-:Y:S01]  /*1ec0*/  @P1 IMAD.WIDE R26, R25.reuse, 0x4, R26 ;  /* 0x00000004191a1825 */ /* 0x048fe200078e021a */
[----:B------:R-:W3:Y:S03]  /*1ed0*/  LDC.64 R16, c[0x0][0x390] ;  /* 0x0000e400ff107b82 */ /* 0x000ee60000000a00 */
[----:B-1----:R-:W-:-:S05]  /*1ee0*/  @P1 IMAD.WIDE R52, R25, 0x4, R28 ;  /* 0x0000000419341825 */ /* 0x002fca00078e021c */
[----:B------:R-:W1:Y:S01]  /*1ef0*/  LDC.64 R48, c[0x0][0x390] ;  /* 0x0000e400ff307b82 */ /* 0x000e620000000a00 */
[----:B0-----:R-:W-:-:S07]  /*1f00*/  @P0 IMAD.WIDE R12, R44, 0x4, R12 ;  /* 0x000000042c0c0825 */ /* 0x001fce00078e020c */
[----:B------:R-:W0:Y:S01]  /*1f10*/  LDC.64 R24, c[0x0][0x398] ;  /* 0x0000e600ff187b82 */ /* 0x000e220000000a00 */
[----:B------:R4:W-:Y:S01]  /*1f20*/  @P0 STG.E desc[UR12][R12.64], R5 ;  /* 0x000000050c000986 */ /* 0x0009e2000c10190c */
[----:B------:R-:W-:-:S06]  /*1f30*/  ISETP.NE.AND P0, PT, R8, R10, PT ;  /* 0x0000000a0800720c */ /* 0x000fcc0003f05270 */
[----:B------:R-:W5:Y:S01]  /*1f40*/  LDC.64 R44, c[0x0][0x398] ;  /* 0x0000e600ff2c7b82 */ /* 0x000f620000000a00 */
[----:B------:R4:W-:Y:S04]  /*1f50*/  @P1 STG.E desc[UR12][R26.64], R6 ;  /* 0x000000061a001986 */ /* 0x0009e8000c10190c */
[----:B------:R4:W-:Y:S01]  /*1f60*/  @P1 STG.E desc[UR12][R52.64], R7 ;  /* 0x0000000734001986 */ /* 0x0009e2000c10190c */
[----:B------:R-:W-:Y:S02]  /*1f70*/  ISETP.NE.AND P1, PT, R10, R32, PT ;  /* 0x000000200a00720c */ /* 0x000fe40003f25270 */
[----:B------:R-:W4:Y:S01]  /*1f80*/  LDC.64 R28, c[0x0][0x390] ;  /* 0x0000e400ff1c7b82 */ /* 0x000f220000000a00 */
[----:B---3--:R-:W-:-:S05]  /*1f90*/  @P0 IMAD.WIDE R16, R21, 0x4, R16 ;  /* 0x0000000415100825 */ /* 0x008fca00078e0210 */
[----:B------:R3:W-:Y:S02]  /*1fa0*/  @P0 STG.E desc[UR12][R16.64], R8 ;  /* 0x0000000810000986 */ /* 0x0007e4000c10190c */
[----:B------:R-:W3:Y:S01]  /*1fb0*/  LDC.64 R50, c[0x0][0x398] ;  /* 0x0000e600ff327b82 */ /* 0x000ee20000000a00 */
[----:B0-----:R-:W-:-:S04]  /*1fc0*/  @P0 IMAD.WIDE R24, R21, 0x4, R24 ;  /* 0x0000000415180825 */ /* 0x001fc800078e0218 */
[C---:B-1----:R-:W-:Y:S01]  /*1fd0*/  @P1 IMAD.WIDE R48, R19.reuse, 0x4, R48 ;  /* 0x0000000413301825 */ /* 0x042fe200078e0230 */
[----:B------:R0:W-:Y:S02]  /*1fe0*/  @P0 STG.E desc[UR12][R24.64], R9 ;  /* 0x0000000918000986 */ /* 0x0001e4000c10190c */
[----:B--2---:R-:W1:Y:S01]  /*1ff0*/  LDC.64 R30, c[0x0][0x390] ;  /* 0x0000e400ff1e7b82 */ /* 0x004e620000000a00 */
[----:B-----5:R-:W-:Y:S01]  /*2000*/  @P1 IMAD.WIDE R44, R19, 0x4, R44 ;  /* 0x00000004132c1825 */ /* 0x020fe200078e022c */
[----:B------:R0:W-:Y:S04]  /*2010*/  @P1 STG.E desc[UR12][R48.64], R10 ;  /* 0x0000000a30001986 */ /* 0x0001e8000c10190c */
[----:B------:R0:W-:Y:S02]  /*2020*/  @P1 STG.E desc[UR12][R44.64], R11 ;  /* 0x0000000b2c001986 */ /* 0x0001e4000c10190c */
[----:B------:R-:W2:Y:S01]  /*2030*/  LDC.64 R40, c[0x0][0x398] ;  /* 0x0000e600ff287b82 */ /* 0x000ea20000000a00 */
[----:B----4-:R-:W-:-:S05]  /*2040*/  @P2 IMAD.WIDE R28, R15, 0x4, R28 ;  /* 0x000000040f1c2825 */ /* 0x010fca00078e021c */
[----:B------:R0:W-:Y:S02]  /*2050*/  @P2 STG.E desc[UR12][R28.64], R32 ;  /* 0x000000201c002986 */ /* 0x0001e4000c10190c */
[----:B------:R-:W4:Y:S01]  /*2060*/  LDC.64 R42, c[0x0][0x390] ;  /* 0x0000e400ff2a7b82 */ /* 0x000f220000000a00 */
[----:B---3--:R-:W-:-:S05]  /*2070*/  @P2 IMAD.WIDE R50, R15, 0x4, R50 ;  /* 0x000000040f322825 */ /* 0x008fca00078e0232 */
[----:B------:R0:W-:Y:S02]  /*2080*/  @P2 STG.E desc[UR12][R50.64], R33 ;  /* 0x0000002132002986 */ /* 0x0001e4000c10190c */
[----:B------:R-:W3:Y:S01]  /*2090*/  LDC.64 R46, c[0x0][0x398] ;  /* 0x0000e600ff2e7b82 */ /* 0x000ee20000000a00 */
[----:B-1----:R-:W-:-:S05]  /*20a0*/  @P3 IMAD.WIDE R30, R23, 0x4, R30 ;  /* 0x00000004171e3825 */ /* 0x002fca00078e021e */
[----:B------:R0:W-:Y:S01]  /*20b0*/  @P3 STG.E desc[UR12][R30.64], R34 ;  /* 0x000000221e003986 */ /* 0x0001e2000c10190c */
[----:B--2---:R-:W-:-:S05]  /*20c0*/  @P3 IMAD.WIDE R40, R23, 0x4, R40 ;  /* 0x0000000417283825 */ /* 0x004fca00078e0228 */
[----:B------:R0:W-:Y:S01]  /*20d0*/  @P3 STG.E desc[UR12][R40.64], R35 ;  /* 0x0000002328003986 */ /* 0x0001e2000c10190c */
[----:B----4-:R-:W-:-:S05]  /*20e0*/  @P4 IMAD.WIDE R42, R0, 0x4, R42 ;  /* 0x00000004002a4825 */ /* 0x010fca00078e022a */
[----:B------:R0:W-:Y:S01]  /*20f0*/  @P4 STG.E desc[UR12][R42.64], R36 ;  /* 0x000000242a004986 */ /* 0x0001e2000c10190c */
[----:B---3--:R-:W-:-:S05]  /*2100*/  @P4 IMAD.WIDE R46, R0, 0x4, R46 ;  /* 0x00000004002e4825 */ /* 0x008fca00078e022e */
[----:B------:R0:W-:Y:S01]  /*2110*/  @P4 STG.E desc[UR12][R46.64], R37 ;  /* 0x000000252e004986 */ /* 0x0001e2000c10190c */
[----:B------:R-:W-:Y:S05]  /*2120*/  @!P5 EXIT ;  /* 0x000000000000d94d */ /* 0x000fea0003800000 */
[----:B------:R-:W1:Y:S08]  /*2130*/  LDC.64 R4, c[0x0][0x390] ;  /* 0x0000e400ff047b82 */ /* 0x000e700000000a00 */
[----:B------:R-:W2:Y:S01]  /*2140*/  LDC.64 R6, c[0x0][0x398] ;  /* 0x0000e600ff067b82 */ /* 0x000ea20000000a00 */
[----:B-1----:R-:W-:-:S05]  /*2150*/  IMAD.WIDE R4, R2, 0x4, R4 ;  /* 0x0000000402047825 */ /* 0x002fca00078e0204 */
[----:B------:R-:W-:Y:S01]  /*2160*/  STG.E desc[UR12][R4.64], R38 ;  /* 0x0000002604007986 */ /* 0x000fe2000c10190c */
[----:B--2---:R-:W-:-:S05]  /*2170*/  IMAD.WIDE R2, R2, 0x4, R6 ;  /* 0x0000000402027825 */ /* 0x004fca00078e0206 */
[----:B------:R-:W-:Y:S01]  /*2180*/  STG.E desc[UR12][R2.64], R39 ;  /* 0x0000002702007986 */ /* 0x000fe2000c10190c */
[----:B------:R-:W-:Y:S05]  /*2190*/  EXIT ;  /* 0x000000000000794d */ /* 0x000fea0003800000 */
.L_x_1606:
[----:B------:R-:W0:Y:S01]  /*21a0*/  S2R R36, SR_TID.X ;  /* 0x0000000000247919 */ /* 0x000e220000002100 */
[----:B------:R-:W1:Y:S08]  /*21b0*/  LDC.64 R2, c[0x0][0x380] ;  /* 0x0000e000ff027b82 */ /* 0x000e700000000a00 */
[----:B------:R-:W2:Y:S01]  /*21c0*/  LDC.64 R8, c[0x0][0x388] ;  /* 0x0000e200ff087b82 */ /* 0x000ea20000000a00 */
[----:B0-----:R-:W-:-:S02]  /*21d0*/  LOP3.LUT R5, R36, 0x1f, RZ, 0xc0, !PT ;  /* 0x0000001f24057812 */ /* 0x001fc400078ec0ff */
[----:B------:R-:W-:-:S03]  /*21e0*/  LOP3.LUT R4, R36, 0x3e0, RZ, 0xc0, !PT ;  /* 0x000003e024047812 */ /* 0x000fc600078ec0ff */
[----:B------:R-:W-:-:S04]  /*21f0*/  IMAD.IADD R5, R6, 0x1, R5 ;  /* 0x0000000106057824 */ /* 0x000fc800078e0205 */
[----:B------:R-:W-:-:S04]  /*2200*/  IMAD R7, R4, 0x9, R5 ;  /* 0x0000000904077824 */ /* 0x000fc800078e0205 */
[----:B-1----:R-:W-:-:S05]  /*2210*/  IMAD.WIDE.U32 R4, R7, 0x4, R2 ;  /* 0x0000000407047825 */ /* 0x002fca00078e0002 */
[----:B------:R-:W3:Y:S04]  /*2220*/  LDG.E.CONSTANT R10, desc[UR12][R4.64] ;  /* 0x0000000c040a7981 */ /* 0x000ee8000c1e9900 */
[----:B------:R-:W4:Y:S04]  /*2230*/  LDG.E.CONSTANT R11, desc[UR12][R4.64+0x80] ;  /* 0x0000800c040b7981 */ /* 0x000f28000c1e9900 */
[----:B------:R-:W5:Y:S04]  /*2240*/  LDG.E.CONSTANT R12, desc[UR12][R4.64+0x100] ;  /* 0x0001000c040c7981 */ /* 0x000f68000c1e9900 */
[----:B------:R-:W5:Y:S04]  /*2250*/  LDG.E.CONSTANT R13, desc[UR12][R4.64+0x180] ;  /* 0x0001800c040d7981 */ /* 0x000f68000c1e9900 */
[----:B------:R-:W5:Y:S04]  /*2260*/  LDG.E.CONSTANT R14, desc[UR12][R4.64+0x200] ;  /* 0x0002000c040e7981 */ /* 0x000f68000c1e9900 */
[----:B------:R-:W5:Y:S04]  /*2270*/  LDG.E.CONSTANT R15, desc[UR12][R4.64+0x280] ;  /* 0x0002800c040f7981 */ /* 0x000f68000c1e9900 */
[----:B------:R-:W5:Y:S04]  /*2280*/  LDG.E.CONSTANT R16, desc[UR12][R4.64+0x300] ;  /* 0x0003000c04107981 */ /* 0x000f68000c1e9900 */
[----:B------:R-:W5:Y:S04]  /*2290*/  LDG.E.CONSTANT R17, desc[UR12][R4.64+0x380] ;  /* 0x0003800c04117981 */ /* 0x000f68000c1e9900 */
[----:B------:R0:W5:Y:S01]  /*22a0*/  LDG.E.CONSTANT R18, desc[UR12][R4.64+0x400] ;  /* 0x0004000c04127981 */ /* 0x000162000c1e9900 */
[----:B--2---:R-:W-:-:S05]  /*22b0*/  IMAD.WIDE.U32 R8, R7, 0x4, R8 ;  /* 0x0000000407087825 */ /* 0x004fca00078e0008 */
[----:B------:R-:W2:Y:S04]  /*22c0*/  LDG.E.CONSTANT R20, desc[UR12][R8.64] ;  /* 0x0000000c08147981 */ /* 0x000ea8000c1e9900 */
[----:B------:R-:W2:Y:S04]  /*22d0*/  LDG.E.CONSTANT R22, desc[UR12][R8.64+0x80] ;  /* 0x0000800c08167981 */ /* 0x000ea8000c1e9900 */
[----:B------:R-:W2:Y:S04]  /*22e0*/  LDG.E.CONSTANT R24, desc[UR12][R8.64+0x100] ;  /* 0x0001000c08187981 */ /* 0x000ea8000c1e9900 */
[----:B------:R-:W2:Y:S04]  /*22f0*/  LDG.E.CONSTANT R26, desc[UR12][R8.64+0x180] ;  /* 0x0001800c081a7981 */ /* 0x000ea8000c1e9900 */
[----:B------:R-:W2:Y:S04]  /*2300*/  LDG.E.CONSTANT R28, desc[UR12][R8.64+0x200] ;  /* 0x0002000c081c7981 */ /* 0x000ea8000c1e9900 */
[----:B------:R-:W2:Y:S04]  /*2310*/  LDG.E.CONSTANT R30, desc[UR12][R8.64+0x280] ;  /* 0x0002800c081e7981 */ /* 0x000ea8000c1e9900 */
[----:B------:R-:W2:Y:S04]  /*2320*/  LDG.E.CONSTANT R40, desc[UR12][R8.64+0x300] ;  /* 0x0003000c08287981 */ /* 0x000ea8000c1e9900 */
[----:B------:R-:W2:Y:S04]  /*2330*/  LDG.E.CONSTANT R44, desc[UR12][R8.64+0x380] ;  /* 0x0003800c082c7981 */ /* 0x000ea8000c1e9900 */
[----:B------:R-:W2:Y:S01]  /*2340*/  LDG.E.CONSTANT R46, desc[UR12][R8.64+0x400] ;  /* 0x0004000c082e7981 */ /* 0x000ea2000c1e9900 */
[----:B------:R-:W-:Y:S01]  /*2350*/  ISETP.NE.AND P0, PT, R36, RZ, PT ;  /* 0x000000ff2400720c */ /* 0x000fe20003f05270 */
[----:B------:R-:W-:-:S12]  /*2360*/  IMAD.MOV.U32 R34, RZ, RZ, RZ ;  /* 0x000000ffff227224 */ /* 0x000fd800078e00ff */
[----:B------:R-:W-:-:S05]  /*2370*/  @!P0 IMAD.WIDE.U32 R2, R6, 0x4, R2 ;  /* 0x0000000406028825 */ /* 0x000fca00078e0002 */
[----:B------:R1:W2:Y:S01]  /*2380*/  @!P0 LDG.E.CONSTANT R34, desc[UR12][R2.64+-0x4] ;  /* 0xfffffc0c02228981 */ /* 0x0002a2000c1e9900 */
[----:B------:R-:W0:Y:S01]  /*2390*/  S2UR UR5, SR_CgaCtaId ;  /* 0x00000000000579c3 */ /* 0x000e220000008800 */
[----:B------:R-:W-:Y:S01]  /*23a0*/  SHF.R.U32.HI R43, RZ, 0x5, R36 ;  /* 0x00000005ff2b7819 */ /* 0x000fe20000011624 */
[----:B------:R-:W-:Y:S01]  /*23b0*/  UMOV UR4, 0x400 ;  /* 0x0000040000047882 */ /* 0x000fe20000000000 */
[----:B------:R-:W1:Y:S01]  /*23c0*/  S2R R38, SR_LANEID ;  /* 0x0000000000267919 */ /* 0x000e620000000000 */
[----:B------:R-:W-:Y:S02]  /*23d0*/  ISETP.NE.AND P0, PT, R36, RZ, PT ;  /* 0x000000ff2400720c */ /* 0x000fe40003f05270 */
[C---:B------:R-:W-:Y:S02]  /*23e0*/  ISETP.NE.AND P6, PT, R43.reuse, 0x2, PT ;  /* 0x000000022b00780c */ /* 0x040fe40003fc5270 */
[C---:B------:R-:W-:Y:S01]  /*23f0*/  ISETP.NE.AND P4, PT, R43.reuse, 0x4, PT ;  /* 0x000000042b00780c */ /* 0x040fe20003f85270 */
[----:B0-----:R-:W-:Y:S01]  /*2400*/  ULEA UR4, UR5, UR4, 0x18 ;  /* 0x0000000405047291 */ /* 0x001fe2000f8ec0ff */
[----:B-1----:R-:W-:-:S05]  /*2410*/  IMAD R4, R43, 0x120, R38 ;  /* 0x000001202b047824 */ /* 0x002fca00078e0226 */
[----:B------:R-:W-:-:S05]  /*2420*/  LEA R19, R4, UR4, 0x2 ;  /* 0x0000000404137c11 */ /* 0x000fca000f8e10ff */
[----:B------:R-:W-:Y:S01]  /*2430*/  IMAD R21, R38, 0x20, R19 ;  /* 0x0000002026157824 */ /* 0x000fe200078e0213 */
[----:B---3--:R-:W-:Y:S04]  /*2440*/  STS [R19], R10 ;  /* 0x0000000a13007388 */ /* 0x008fe80000000800 */
[----:B----4-:R-:W-:Y:S04]  /*2450*/  STS [R19+0x80], R11 ;  /* 0x0000800b13007388 */ /* 0x010fe80000000800 */
[----:B-----5:R-:W-:Y:S04]  /*2460*/  STS [R19+0x100], R12 ;  /* 0x0001000c13007388 */ /* 0x020fe80000000800 */
[----:B------:R-:W-:Y:S04]  /*2470*/  STS [R19+0x180], R13 ;  /* 0x0001800d13007388 */ /* 0x000fe80000000800 */
        /* <DEDUP_REMOVED lines=10> */
[----:B------:R-:W-:Y:S04]  /*2520*/  LDS R8, [R21+0xc] ;  /* 0x00000c0015087984 */ /* 0x000fe80000000800 */
[----:B------:R-:W-:Y:S04]  /*2530*/  LDS R10, [R21+0x10] ;  /* 0x00001000150a7984 */ /* 0x000fe80000000800 */
[----:B------:R-:W-:Y:S04]  /*2540*/  LDS R12, [R21+0x14] ;  /* 0x00001400150c7984 */ /* 0x000fe80000000800 */
[----:B------:R-:W-:Y:S04]  /*2550*/  LDS R14, [R21+0x18] ;  /* 0x00001800150e7984 */ /* 0x000fe80000000800 */
[----:B------:R-:W-:Y:S01]  /*2560*/  LDS R32, [R21+0x1c] ;  /* 0x00001c0015207984 */ /* 0x000fe20000000800 */
[----:B------:R-:W-:Y:S01]  /*2570*/  BAR.SYNC.DEFER_BLOCKING 0x0 ;  /* 0x0000000000007b1d */ /* 0x000fe20000010000 */
[----:B0-----:R-:W-:-:S02]  /*2580*/  ISETP.NE.AND P1, PT, R2, R4, PT ;  /* 0x000000040200720c */ /* 0x001fc40003f25270 */
[----:B-1----:R-:W-:-:S03]  /*2590*/  ISETP.NE.AND P2, PT, R4, R6, PT ;  /* 0x000000060400720c */ /* 0x002fc60003f45270 */
[----:B--2---:R0:W-:Y:S04]  /*25a0*/  STS [R19], R20 ;  /* 0x0000001413007388 */ /* 0x0041e80000000800 */
[----:B------:R-:W-:Y:S04]  /*25b0*/  STS [R19+0x80], R22 ;  /* 0x0000801613007388 */ /* 0x000fe80000000800 */
[----:B------:R-:W-:Y:S01]  /*25c0*/  STS [R19+0x100], R24 ;  /* 0x0001001813007388 */ /* 0x000fe20000000800 */
[----:B0-----:R-:W-:-:S03]  /*25d0*/  LEA R20, R36, UR4, 0x2 ;  /* 0x0000000424147c11 */ /* 0x001fc6000f8e10ff */
        /* <DEDUP_REMOVED lines=22> */
[----:B------:R-:W-:Y:S01]  /*2740*/  BAR.SYNC.DEFER_BLOCKING 0x0 ;  /* 0x0000000000007b1d */ /* 0x000fe20000010000 */
[----:B------:R-:W-:-:S03]  /*2750*/  IMAD.MOV.U32 R16, RZ, RZ, 0x2 ;  /* 0x00000002ff107424 */ /* 0x000fc600078e00ff */
[----:B--2---:R-:W-:Y:S02]  /*2760*/  FADD R18, R9, R18 ;  /* 0x0000001209127221 */ /* 0x004fe40000000000 */
[----:B------:R-:W0:Y:S02]  /*2770*/  @P0 LDS R34, [R20+0x478] ;  /* 0x0004780014220984 */ /* 0x000e240000000800 */
[----:B0-----:R-:W-:-:S04]  /*2780*/  ISETP.NE.AND P0, PT, R34, R2, PT ;  /* 0x000000022200720c */ /* 0x001fc80003f05270 */
[----:B------:R-:W-:-:S09]  /*2790*/  SEL R17, RZ, 0x1, !P0 ;  /* 0x00000001ff117807 */ /* 0x000fd20004000000 */
[----:B------:R-:W-:Y:S01]  /*27a0*/  @!P0 IMAD.MOV R16, RZ, RZ, 0x1 ;  /* 0x00000001ff108424 */ /* 0x000fe200078e02ff */
[----:B------:R-:W-:Y:S01]  /*27b0*/  ISETP.NE.AND P0, PT, R6, R8, PT ;  /* 0x000000080600720c */ /* 0x000fe20003f05270 */
[----:B------:R-:W-:Y:S01]  /*27c0*/  @!P1 IMAD.MOV R16, RZ, RZ, R17 ;  /* 0x000000ffff109224 */ /* 0x000fe200078e0211 */
[----:B------:R-:W-:Y:S02]  /*27d0*/  ISETP.NE.AND P1, PT, R8, R10, PT ;  /* 0x0000000a0800720c */ /* 0x000fe40003f25270 */
[----:B------:R-:W-:Y:S01]  /*27e0*/  FSEL R18, R9, R18, P0 ;  /* 0x0000001209127208 */ /* 0x000fe20000000000 */
[----:B------:R-:W-:Y:S02]  /*27f0*/  VIADD R17, R16, 0x1 ;  /* 0x0000000110117836 */ /* 0x000fe40000000000 */
[----:B------:R-:W-:Y:S01]  /*2800*/  @!P2 IMAD.MOV R17, RZ, RZ, R16 ;  /* 0x000000ffff11a224 */ /* 0x000fe200078e0210 */
[----:B------:R-:W-:Y:S01]  /*2810*/  ISETP.NE.AND P2, PT, R32, R37, PT ;  /* 0x000000252000720c */ /* 0x000fe20003f45270 */
[----:B------:R-:W-:-:S03]  /*2820*/  FADD R18, R11, R18 ;  /* 0x000000120b127221 */ /* 0x000fc60000000000 */
[----:B------:R-:W-:Y:S01]  /*2830*/  IADD3 R16, PT, PT, R17, 0x1, RZ ;  /* 0x0000000111107810 */ /* 0x000fe20007ffe0ff */
[----:B------:R-:W-:Y:S01]  /*2840*/  @!P0 IMAD.MOV R16, RZ, RZ, R17 ;  /* 0x000000ffff108224 */ /* 0x000fe200078e0211 */
[----:B------:R-:W-:Y:S02]  /*2850*/  FSEL R18, R11, R18, P1 ;  /* 0x000000120b127208 */ /* 0x000fe40000800000 */
[----:B------:R-:W-:Y:S01]  /*2860*/  ISETP.NE.AND P0, PT, R10, R12, PT ;  /* 0x0000000c0a00720c */ /* 0x000fe20003f05270 */
[----:B------:R-:W-:Y:S02]  /*2870*/  VIADD R17, R16, 0x1 ;  /* 0x0000000110117836 */ /* 0x000fe40000000000 */
[----:B------:R-:W-:Y:S01]  /*2880*/  FADD R18, R13, R18 ;  /* 0x000000120d127221 */ /* 0x000fe20000000000 */
[----:B------:R-:W-:Y:S01]  /*2890*/  @!P1 IMAD.MOV R17, RZ, RZ, R16 ;  /* 0x000000ffff119224 */ /* 0x000fe200078e0210 */
[----:B------:R-:W-:-:S03]  /*28a0*/  ISETP.NE.AND P1, PT, R12, R14, PT ;  /* 0x0000000e0c00720c */ /* 0x000fc60003f25270 */
[----:B------:R-:W-:Y:S01]  /*28b0*/  FSEL R18, R13, R18, P0 ;  /* 0x000000120d127208 */ /* 0x000fe20000000000 */
[----:B------:R-:W-:-:S04]  /*28c0*/  VIADD R16, R17, 0x1 ;  /* 0x0000000111107836 */ /* 0x000fc80000000000 */
[----:B------:R-:W-:Y:S01]  /*28d0*/  FADD R18, R15, R18 ;  /* 0x000000120f127221 */ /* 0x000fe20000000000 */
[----:B------:R-:W-:Y:S01]  /*28e0*/  @!P0 IMAD.MOV R16, RZ, RZ, R17 ;  /* 0x000000ffff108224 */ /* 0x000fe200078e0211 */
[----:B------:R-:W-:-:S03]  /*28f0*/  ISETP.NE.AND P0, PT, R14, R32, PT ;  /* 0x000000200e00720c */ /* 0x000fc60003f05270 */
[----:B------:R-:W-:Y:S01]  /*2900*/  FSEL R18, R15, R18, P1 ;  /* 0x000000120f127208 */ /* 0x000fe20000800000 */
[----:B------:R-:W-:Y:S02]  /*2910*/  VIADD R19, R16, 0x1 ;  /* 0x0000000110137836 */ /* 0x000fe40000000000 */
[----:B------:R-:W-:Y:S01]  /*2920*/  @!P1 IMAD.MOV R19, RZ, RZ, R16 ;  /* 0x000000ffff139224 */ /* 0x000fe200078e0210 */
[----:B------:R-:W-:Y:S01]  /*2930*/  ISETP.GE.AND P1, PT, R38, 0x1, PT ;  /* 0x000000012600780c */ /* 0x000fe20003f26270 */
[----:B------:R-:W-:-:S05]  /*2940*/  FADD R18, R33, R18 ;  /* 0x0000001221127221 */ /* 0x000fca0000000000 */
[----:B------:R-:W-:Y:S01]  /*2950*/  FSEL R17, R33, R18, P0 ;  /* 0x0000001221117208 */ /* 0x000fe20000000000 */
[----:B------:R-:W-:Y:S02]  /*2960*/  VIADD R18, R19, 0x1 ;  /* 0x0000000113127836 */ /* 0x000fe40000000000 */
[----:B------:R-:W-:Y:S02]  /*2970*/  @!P0 IMAD.MOV R18, RZ, RZ, R19 ;  /* 0x000000ffff128224 */ /* 0x000fe400078e0213 */
[----:B------:R-:W-:Y:S02]  /*2980*/  @!P2 FADD R42, R42, R17 ;  /* 0x000000112a2aa221 */ /* 0x000fe40000000000 */
[----:B------:R-:W-:Y:S02]  /*2990*/  VIADD R16, R18, 0x1 ;  /* 0x0000000112107836 */ /* 0x000fe40000000000 */
[----:B------:R-:W-:Y:S01]  /*29a0*/  @!P2 IMAD.MOV R16, RZ, RZ, R18 ;  /* 0x000000ffff10a224 */ /* 0x000fe200078e0212 */
[----:B------:R-:W0:Y:S01]  /*29b0*/  SHFL.UP PT, R19, R42, 0x1, RZ ;  /* 0x042000002a137989 */ /* 0x000e2200000e00ff */
[----:B------:R-:W-:-:S03]  /*29c0*/  ISETP.NE.AND P2, PT, R38, 0x1f, PT ;  /* 0x0000001f2600780c */ /* 0x000fc60003f45270 */
[----:B------:R-:W1:Y:S01]  /*29d0*/  SHFL.UP PT, R17, R16, 0x1, RZ ;  /* 0x0420000010117989 */ /* 0x000e6200000e00ff */
[----:B------:R-:W-:-:S09]  /*29e0*/  ISETP.NE.AND P0, PT, R16, RZ, PT ;  /* 0x000000ff1000720c */ /* 0x000fd20003f05270 */
[----:B------:R-:W-:Y:S01]  /*29f0*/  @!P2 LEA R44, R43, UR4, 0x3 ;  /* 0x000000042b2cac11 */ /* 0x000fe2000f8e18ff */
[----:B0-----:R-:W-:Y:S01]  /*2a00*/  FADD R19, R42, R19 ;  /* 0x000000132a137221 */ /* 0x001fe20000000000 */
[----:B-1----:R-:W-:-:S04]  /*2a10*/  SEL R17, R17, RZ, P1 ;  /* 0x000000ff11117207 */ /* 0x002fc80000800000 */
[----:B------:R-:W-:Y:S02]  /*2a20*/  @P1 FSEL R42, R19, R42, !P0 ;  /* 0x0000002a132a1208 */ /* 0x000fe40004000000 */
[----:B------:R-:W-:Y:S01]  /*2a30*/  ISETP.GE.AND P1, PT, R38, 0x2, PT ;  /* 0x000000022600780c */ /* 0x000fe20003f26270 */
[----:B------:R-:W-:Y:S02]  /*2a40*/  IMAD.IADD R17, R17, 0x1, R16 ;  /* 0x0000000111117824 */ /* 0x000fe400078e0210 */
[----:B------:R-:W0:Y:S03]  /*2a50*/  SHFL.UP PT, R19, R42, 0x2, RZ ;  /* 0x044000002a137989 */ /* 0x000e2600000e00ff */
[----:B------:R-:W-:Y:S01]  /*2a60*/  ISETP.NE.AND P0, PT, R17, RZ, PT ;  /* 0x000000ff1100720c */ /* 0x000fe20003f05270 */
[----:B------:R-:W1:Y:S01]  /*2a70*/  SHFL.UP PT, R18, R17, 0x2, RZ ;  /* 0x0440000011127989 */ /* 0x000e6200000e00ff */
        /* <DEDUP_REMOVED lines=19> */
[----:B------:R-:W-:Y:S02]  /*2bb0*/  IADD3 R16, PT, PT, R17, R16, RZ ;  /* 0x0000001011107210 */ /* 0x000fe40007ffe0ff */
[----:B------:R-:W-:Y:S01]  /*2bc0*/  ISETP.GE.AND P1, PT, R38, 0x10, PT ;  /* 0x000000102600780c */ /* 0x000fe20003f26270 */
[----:B------:R-:W0:Y:S01]  /*2bd0*/  SHFL.UP PT, R19, R42, 0x10, RZ ;  /* 0x060000002a137989 */ /* 0x000e2200000e00ff */
[----:B------:R-:W-:-:S03]  /*2be0*/  ISETP.NE.AND P0, PT, R16, RZ, PT ;  /* 0x000000ff1000720c */ /* 0x000fc60003f05270 */
[----:B------:R-:W1:Y:S01]  /*2bf0*/  SHFL.UP PT, R18, R16, 0x10, RZ ;  /* 0x0600000010127989 */ /* 0x000e6200000e00ff */
[----:B0-----:R-:W-:Y:S01]  /*2c00*/  FADD R19, R42, R19 ;  /* 0x000000132a137221 */ /* 0x001fe20000000000 */
[----:B-1----:R-:W-:-:S04]  /*2c10*/  SEL R17, R18, RZ, P1 ;  /* 0x000000ff12117207 */ /* 0x002fc80000800000 */
[----:B------:R-:W-:Y:S02]  /*2c20*/  FSEL R41, R19, R42, !P0 ;  /* 0x0000002a13297208 */ /* 0x000fe40004000000 */
[----:B------:R-:W-:Y:S01]  /*2c30*/  ISETP.NE.AND P0, PT, R43, 0x3, PT ;  /* 0x000000032b00780c */ /* 0x000fe20003f05270 */
[----:B------:R-:W-:Y:S01]  /*2c40*/  IMAD.IADD R40, R16, 0x1, R17 ;  /* 0x0000000110287824 */ /* 0x000fe200078e0211 */
[----:B------:R-:W-:-:S04]  /*2c50*/  FSEL R35, R42, R41, !P1 ;  /* 0x000000292a237208 */ /* 0x000fc80004800000 */
[----:B------:R-:W-:Y:S01]  /*2c60*/  @!P2 STS.64 [R44], R40 ;  /* 0x000000282c00a388 */ /* 0x000fe20000000a00 */
[----:B------:R-:W-:Y:S06]  /*2c70*/  BAR.SYNC.DEFER_BLOCKING 0x0 ;  /* 0x0000000000007b1d */ /* 0x000fec0000010000 */
[----:B------:R-:W-:Y:S04]  /*2c80*/  SHFL.UP PT, R35, R35, 0x1, RZ ;  /* 0x0420000023237989 */ /* 0x000fe800000e00ff */
[----:B------:R-:W0:Y:S04]  /*2c90*/  LDS.128 R16, [UR4] ;  /* 0x00000004ff107984 */ /* 0x000e280008000c00 */
[----:B------:R-:W1:Y:S04]  /*2ca0*/  LDS.128 R20, [UR4+0x10] ;  /* 0x00001004ff147984 */ /* 0x000e680008000c00 */
[----:B------:R-:W2:Y:S04]  /*2cb0*/  LDS.128 R24, [UR4+0x20] ;  /* 0x00002004ff187984 */ /* 0x000ea80008000c00 */
[----:B------:R-:W3:Y:S01]  /*2cc0*/  LDS.128 R28, [UR4+0x30] ;  /* 0x00003004ff1c7984 */ /* 0x000ee20008000c00 */
[----:B0-----:R-:W-:Y:S01]  /*2cd0*/  IMAD.IADD R39, R16, 0x1, R18 ;  /* 0x0000000110277824 */ /* 0x001fe200078e0212 */
[----:B------:R-:W-:-:S03]  /*2ce0*/  ISETP.NE.AND P1, PT, R18, RZ, PT ;  /* 0x000000ff1200720c */ /* 0x000fc60003f25270 */
[C---:B-1----:R-:W-:Y:S01]  /*2cf0*/  IMAD.IADD R41, R39.reuse, 0x1, R20 ;  /* 0x0000000127297824 */ /* 0x042fe200078e0214 */
[----:B------:R-:W-:Y:S02]  /*2d00*/  SEL R16, R39, R16, !P6 ;  /* 0x0000001027107207 */ /* 0x000fe40007000000 */
[----:B------:R-:W-:Y:S01]  /*2d10*/  ISETP.NE.AND P5, PT, R20, RZ, PT ;  /* 0x000000ff1400720c */ /* 0x000fe20003fa5270 */
[----:B------:R-:W0:Y:S01]  /*2d20*/  SHFL.UP PT, R39, R40, 0x1, RZ ;  /* 0x0420000028277989 */ /* 0x000e2200000e00ff */
[----:B------:R-:W-:Y:S02]  /*2d30*/  ISETP.NE.AND P2, PT, R22, RZ, PT ;  /* 0x000000ff1600720c */ /* 0x000fe40003f45270 */
[----:B--2---:R-:W-:Y:S02]  /*2d40*/  ISETP.NE.AND P3, PT, R24, RZ, PT ;  /* 0x000000ff1800720c */ /* 0x004fe40003f65270 */
[----:B------:R-:W-:Y:S01]  /*2d50*/  SEL R18, R41, R16, !P0 ;  /* 0x0000001029127207 */ /* 0x000fe20004000000 */
[----:B------:R-:W-:Y:S01]  /*2d60*/  @!P1 FADD R19, R17, R19 ;  /* 0x0000001311139221 */ /* 0x000fe20000000000 */
[----:B------:R-:W-:Y:S01]  /*2d70*/  ISETP.GE.U32.AND P1, PT, R36, 0x20, PT ;  /* 0x000000202400780c */ /* 0x000fe20003f26070 */
[----:B------:R-:W-:-:S03]  /*2d80*/  IMAD.IADD R41, R22, 0x1, R41 ;  /* 0x0000000116297824 */ /* 0x000fc600078e0229 */
[C---:B------:R-:W-:Y:S01]  /*2d90*/  FSEL R16, R19.reuse, R17, !P6 ;  /* 0x0000001113107208 */ /* 0x040fe20007000000 */
[----:B------:R-:W-:Y:S01]  /*2da0*/  @!P5 FADD R21, R19, R21 ;  /* 0x000000151315d221 */ /* 0x000fe20000000000 */
[----:B------:R-:W-:Y:S02]  /*2db0*/  ISETP.NE.AND P5, PT, R26, RZ, PT ;  /* 0x000000ff1a00720c */ /* 0x000fe40003fa5270 */
[----:B------:R-:W-:Y:S01]  /*2dc0*/  SEL R18, R41, R18, !P4 ;  /* 0x0000001229127207 */ /* 0x000fe20006000000 */
[----:B------:R-:W-:Y:S01]  /*2dd0*/  @!P2 FADD R23, R23, R21 ;  /* 0x000000151717a221 */ /* 0x000fe20000000000 */
[----:B------:R-:W-:Y:S01]  /*2de0*/  FSEL R16, R21, R16, !P0 ;  /* 0x0000001015107208 */ /* 0x000fe20004000000 */
[----:B------:R-:W-:Y:S01]  /*2df0*/  IMAD.IADD R41, R41, 0x1, R24 ;  /* 0x0000000129297824 */ /* 0x000fe200078e0218 */
[----:B---3--:R-:W-:Y:S01]  /*2e00*/  ISETP.NE.AND P2, PT, R28, RZ, PT ;  /* 0x000000ff1c00720c */ /* 0x008fe20003f45270 */
[----:B------:R-:W-:Y:S01]  /*2e10*/  @!P3 FADD R25, R23, R25 ;  /* 0x000000191719b221 */ /* 0x000fe20000000000 */
[----:B------:R-:W-:-:S02]  /*2e20*/  ISETP.NE.AND P0, PT, R43, 0x5, PT ;  /* 0x000000052b00780c */ /* 0x000fc40003f05270 */
[----:B------:R-:W-:Y:S02]  /*2e30*/  FSEL R16, R23, R16, !P4 ;  /* 0x0000001017107208 */ /* 0x000fe40006000000 */
[----:B0-----:R-:W-:Y:S01]  /*2e40*/  @P1 ISETP.NE.AND P3, PT, R39, RZ, PT ;  /* 0x000000ff2700120c */ /* 0x001fe20003f65270 */
[----:B------:R-:W-:Y:S01]  /*2e50*/  @!P5 FADD R27, R27, R25 ;  /* 0x000000191b1bd221 */ /* 0x000fe20000000000 */
[----:B------:R-:W-:Y:S01]  /*2e60*/  SEL R18, R41, R18, !P0 ;  /* 0x0000001229127207 */ /* 0x000fe20004000000 */
[----:B------:R-:W-:Y:S01]  /*2e70*/  IMAD.IADD R41, R26, 0x1, R41 ;  /* 0x000000011a297824 */ /* 0x000fe200078e0229 */
[----:B------:R-:W-:Y:S02]  /*2e80*/  FSEL R16, R25, R16, !P0 ;  /* 0x0000001019107208 */ /* 0x000fe40004000000 */
[----:B------:R-:W-:Y:S01]  /*2e90*/  PLOP3.LUT P0, PT, PT, PT, PT, 0x80, 0x8 ;  /* 0x000000000008781c */ /* 0x000fe20003f0f070 */
[----:B------:R-:W-:Y:S01]  /*2ea0*/  @!P2 FADD R29, R27, R29 ;  /* 0x0000001d1b1da221 */ /* 0x000fe20000000000 */
[----:B------:R-:W-:-:S02]  /*2eb0*/  ISETP.NE.AND P4, PT, R43, 0x6, PT ;  /* 0x000000062b00780c */ /* 0x000fc40003f85270 */
[----:B------:R-:W-:Y:S02]  /*2ec0*/  @P1 PLOP3.LUT P0, PT, P3, PT, PT, 0x80, 0x8 ;  /* 0x000000000008181c */ /* 0x000fe40001f0f070 */
[----:B------:R-:W-:Y:S02]  /*2ed0*/  ISETP.NE.AND P3, PT, R43, 0x7, PT ;  /* 0x000000072b00780c */ /* 0x000fe40003f65270 */
[----:B------:R-:W-:Y:S02]  /*2ee0*/  FSEL R16, R27, R16, !P4 ;  /* 0x000000101b107208 */ /* 0x000fe40006000000 */
[----:B------:R-:W-:Y:S02]  /*2ef0*/  ISETP.NE.AND P2, PT, R30, RZ, PT ;  /* 0x000000ff1e00720c */ /* 0x000fe40003f45270 */
[C---:B------:R-:W-:Y:S01]  /*2f00*/  SEL R18, R41.reuse, R18, !P4 ;  /* 0x0000001229127207 */ /* 0x040fe20006000000 */
[----:B------:R-:W-:Y:S01]  /*2f10*/  IMAD.IADD R41, R41, 0x1, R28 ;  /* 0x0000000129297824 */ /* 0x000fe200078e021c */
[----:B------:R-:W-:-:S02]  /*2f20*/  FSEL R16, R29, R16, !P3 ;  /* 0x000000101d107208 */ /* 0x000fc40005800000 */
[----:B------:R-:W-:Y:S01]  /*2f30*/  @P1 ISETP.NE.AND P4, PT, R38, RZ, PT ;  /* 0x000000ff2600120c */ /* 0x000fe20003f85270 */
[----:B------:R-:W-:Y:S01]  /*2f40*/  IMAD.IADD R30, R30, 0x1, R41 ;  /* 0x000000011e1e7824 */ /* 0x000fe200078e0229 */
[----:B------:R-:W-:Y:S01]  /*2f50*/  SEL R18, R41, R18, !P3 ;  /* 0x0000001229127207 */ /* 0x000fe20005800000 */
[----:B------:R-:W-:Y:S01]  /*2f60*/  @!P0 FADD R35, R35, R16 ;  /* 0x0000001023238221 */ /* 0x000fe20000000000 */
[----:B------:R-:W-:-:S03]  /*2f70*/  @P1 SEL R17, R39, RZ, P4 ;  /* 0x000000ff27111207 */ /* 0x000fc60002000000 */
[----:B------:R-:W-:Y:S01]  /*2f80*/  @!P2 FADD R31, R31, R29 ;  /* 0x0000001d1f1fa221 */ /* 0x000fe20000000000 */
[----:B------:R-:W-:Y:S01]  /*2f90*/  @P1 FSEL R35, R16, R35, !P4 ;  /* 0x0000002310231208 */ /* 0x000fe20006000000 */
[----:B------:R-:W-:Y:S01]  /*2fa0*/  @P1 IMAD.IADD R39, R18, 0x1, R17 ;  /* 0x0000000112271824 */ /* 0x000fe200078e0211 */
[----:B------:R-:W-:Y:S06]  /*2fb0*/  @P1 BRA `(.L_x_1616) ;  /* 0x0000000c00001947 */ /* 0x000fec0003800000 */
[----:B------:R-:W0:Y:S01]  /*2fc0*/  LDC.64 R24, c[0x0][0x3a8] ;  /* 0x0000ea00ff187b82 */ /* 0x000e220000000a00 */
[----:B------:R-:W-:Y:S01]  /*2fd0*/  ISETP.NE.AND P2, PT, R36, RZ, PT ;  /* 0x000000ff2400720c */ /* 0x000fe20003f45270 */
[----:B------:R-:W1:-:S12]  /*2fe0*/  LDCU UR5, c[0x0][0x370] ;  /* 0x00006e00ff0577ac */ /* 0x000e580008000800 */
[----:B------:R-:W-:Y:S01]  /*2ff0*/  @!P2 IMAD.MOV.U32 R18, RZ, RZ, 0x64 ;  /* 0x00000064ff12a424 */ /* 0x000fe200078e00ff */
[----:B------:R2:W-:Y:S01]  /*3000*/  @!P2 STS [UR4+0x74], R30 ;  /* 0x0000741eff00a988 */ /* 0x0005e20008000804 */
[----:B------:R-:W-:Y:S02]  /*3010*/  @!P2 IMAD.MOV.U32 R19, RZ, RZ, 0x0 ;  /* 0x00000000ff13a424 */ /* 0x000fe400078e00ff */
[----:B------:R-:W-:Y:S01]  /*3020*/  @!P2 IMAD.MOV.U32 R16, RZ, RZ, R30 ;  /* 0x000000ffff10a224 */ /* 0x000fe200078e001e */
[----:B------:R2:W-:Y:S01]  /*3030*/  @!P2 STS [UR4+0x78], R31 ;  /* 0x0000781fff00a988 */ /* 0x0005e20008000804 */
[----:B------:R-:W-:Y:S01]  /*3040*/  @!P2 IMAD.MOV.U32 R17, RZ, RZ, R31 ;  /* 0x000000ffff11a224 */ /* 0x000fe200078e001f */
[----:B-1----:R-:W-:Y:S01]  /*3050*/  UISETP.GT.U32.AND UP0, UPT, UR5, 0x1f3, UPT ;  /* 0x000001f30500788c */ /* 0x002fe2000bf04070 */
[----:B0-----:R-:W-:-:S05]  /*3060*/  IMAD.WIDE.U32 R24, R0, 0x10, R24 ;  /* 0x0000001000187825 */ /* 0x001fca00078e0018 */
[----:B------:R2:W-:Y:S03]  /*3070*/  @!P2 ST.E.128.STRONG.GPU desc[UR12][R24.64+0x200], R16 ;  /* 0x000200101800a985 */ /* 0x0005e6000c10fd0c */
[----:B------:R-:W-:Y:S05]  /*3080*/  BRA.U UP0, `(.L_x_1617) ;  /* 0x0000000100087547 */ /* 0x000fea000b800000 */
[----:B------:R0:W-:Y:S06]  /*3090*/  MEMBAR.SC.CTA ;  /* 0x0000000000007992 */ /* 0x0001ec0000000000 */
[----:B0-----:R-:W-:Y:S05]  /*30a0*/  BRA `(.L_x_1618) ;  /* 0x0000000000087947 */ /* 0x001fea0003800000 */
.L_x_1617:
[----:B------:R-:W-:Y:S05]  /*30b0*/  NANOSLEEP 0x1c2 ;  /* 0x000001c20000795d */ /* 0x000fea0003800000 */
[----:B------:R-:W-:Y:S01]  /*30c0*/  NOP ;  /* 0x0000000000007918 */ /* 0x000fe20000000000 */
.L_x_1618:
[----:B--2---:R-:W-:-:S03]  /*30d0*/  IMAD.WIDE.U32 R16, R36, 0x10, RZ ;  /* 0x0000001024107825 */ /* 0x004fc600078e00ff */
[----:B------:R-:W-:Y:S02]  /*30e0*/  LOP3.LUT R23, R16, 0xfffffff0, RZ, 0x3c, !PT ;  /* 0xfffffff010177812 */ /* 0x000fe400078e3cff */
[----:B------:R-:W-:Y:S02]  /*30f0*/  LOP3.LUT R17, RZ, R17, RZ, 0x33, !PT ;  /* 0x00000011ff117212 */ /* 0x000fe400078e33ff */
[----:B------:R-:W-:-:S05]  /*3100*/  IADD3 R22, P0, PT, R24, R23, RZ ;  /* 0x0000001718167210 */ /* 0x000fca0007f1e0ff */
[----:B------:R-:W-:-:S08]  /*3110*/  IMAD.X R23, R25, 0x1, R17, P0 ;  /* 0x0000000119177824 */ /* 0x000fd000000e0611 */
.L_x_1620:
[----:B------:R-:W2:Y:S01]  /*3120*/  LD.E.128.STRONG.GPU R16, desc[UR12][R22.64+0x200] ;  /* 0x0002000c16107980 */ /* 0x000ea2000c10fd00 */
[----:B------:R-:W-:Y:S05]  /*3130*/  YIELD ;  /* 0x0000000000007946 */ /* 0x000fea0003800000 */
[----:B------:R-:W-:Y:S01]  /*3140*/  UMOV UR5, 0xffffffff ;  /* 0xffffffff00057882 */ /* 0x000fe20000000000 */
[----:B--2---:R-:W-:-:S04]  /*3150*/  ISETP.NE.U32.AND P0, PT, R18, 0x63, PT ;  /* 0x000000631200780c */ /* 0x004fc80003f05070 */
[----:B------:R-:W-:Y:S01]  /*3160*/  ISETP.NE.AND.EX P0, PT, R19, RZ, PT, P0 ;  /* 0x000000ff1300720c */ /* 0x000fe20003f05300 */
[----:B------:R-:W-:-:S12]  /*3170*/  BRA.DIV UR5, `(.L_x_1619) ;  /* 0x0000007605f47947 */ /* 0x000fd8000b800000 */
[----:B------:R-:W-:-:S13]  /*3180*/  VOTE.ANY P0, !P0 ;  /* 0x0000000000ff7806 */ /* 0x000fda0004000100 */
.L_x_1676:
[----:B------:R-:W-:Y:S05]  /*3190*/  @P0 BRA `(.L_x_1620) ;  /* 0xfffffffc00e00947 */ /* 0x000fea000383ffff */
[----:B------:R-:W-:Y:S01]  /*31a0*/  UMOV UR5, 0xffffffff ;  /* 0xffffffff00057882 */ /* 0x000fe20000000000 */
[----:B------:R-:W-:-:S04]  /*31b0*/  ISETP.NE.U32.AND P0, PT, R18, 0x65, PT ;  /* 0x000000651200780c */ /* 0x000fc80003f05070 */
[----:B------:R-:W-:Y:S01]  /*31c0*/  ISETP.NE.AND.EX P0, PT, R19, RZ, PT, P0 ;  /* 0x000000ff1300720c */ /* 0x000fe20003f05300 */
[----:B------:R-:W-:-:S12]  /*31d0*/  BRA.DIV UR5, `(.L_x_1621) ;  /* 0x0000007605fc7947 */ /* 0x000fd8000b800000 */
[----:B------:R-:W0:Y:S01]  /*31e0*/  S2R R26, SR_GEMASK ;  /* 0x00000000001a7919 */ /* 0x000e220000003c00 */
[----:B------:R-:W-:Y:S01]  /*31f0*/  VOTE.ANY R20, PT, !P0 ;  /* 0x0000000000147806 */ /* 0x000fe200040e0100 */
[----:B------:R-:W1:Y:S01]  /*3200*/  LDC.64 R40, c[0x0][0x3a8] ;  /* 0x0000ea00ff287b82 */ /* 0x000e620000000a00 */
[----:B------:R-:W-:Y:S02]  /*3210*/  ISETP.NE.AND P1, PT, R16, RZ, PT ;  /* 0x000000ff1000720c */ /* 0x000fe40003f25270 */
[----:B-1----:R-:W-:-:S05]  /*3220*/  IADD3 R40, P5, PT, R40, 0x200, RZ ;  /* 0x0000020028287810 */ /* 0x002fca0007fbe0ff */
[----:B------:R-:W-:Y:S01]  /*3230*/  IMAD.X R41, RZ, RZ, R41, P5 ;  /* 0x000000ffff297224 */ /* 0x000fe200028e0629 */
[----:B0-----:R-:W-:-:S04]  /*3240*/  LOP3.LUT R20, R20, 0x80000000, R26, 0xec, !PT ;  /* 0x8000000014147812 */ /* 0x001fc800078eec1a */
[----:B------:R-:W-:-:S04]  /*3250*/  IADD3 R21, PT, PT, R20, -0x1, RZ ;  /* 0xffffffff14157810 */ /* 0x000fc80007ffe0ff */
[----:B------:R-:W-:-:S04]  /*3260*/  LOP3.LUT R21, R20, R21, RZ, 0xc, !PT ;  /* 0x0000001514157212 */ /* 0x000fc800078e0cff */
[----:B------:R0:W1:Y:S02]  /*3270*/  POPC R22, R21 ;  /* 0x0000001500167309 */ /* 0x0000640000000000 */
[C---:B0-----:R-:W-:Y:S01]  /*3280*/  VIADD R21, R38.reuse, 0x4 ;  /* 0x0000000426157836 */ /* 0x041fe20000000000 */
[----:B-1----:R-:W0:Y:S01]  /*3290*/  SHFL.DOWN PT, R23, R17, 0x1, R22 ;  /* 0x0820000011177989 */ /* 0x002e2200000e0016 */
[----:B------:R-:W-:-:S03]  /*32a0*/  ISETP.GE.AND P0, PT, R38, R22, PT ;  /* 0x000000162600720c */ /* 0x000fc60003f06270 */
[----:B------:R-:W1:Y:S01]  /*32b0*/  SHFL.DOWN PT, R27, R16, 0x1, R22 ;  /* 0x08200000101b7989 */ /* 0x000e6200000e0016 */
[----:B0-----:R-:W-:Y:S01]  /*32c0*/  FADD R23, R17, R23 ;  /* 0x0000001711177221 */ /* 0x001fe20000000000 */
[----:B-1----:R-:W-:-:S04]  /*32d0*/  SEL R29, R27, RZ, !P0 ;  /* 0x000000ff1b1d7207 */ /* 0x002fc80004000000 */
[----:B------:R-:W-:Y:S01]  /*32e0*/  FSEL R23, R23, R17, !P1 ;  /* 0x0000001117177208 */ /* 0x000fe20004800000 */
[----:B------:R-:W-:-:S03]  /*32f0*/  IMAD.IADD R29, R16, 0x1, R29 ;  /* 0x00000001101d7824 */ /* 0x000fc600078e021d */
[----:B------:R-:W-:Y:S01]  /*3300*/  FSEL R27, R23, R17, !P0 ;  /* 0x00000011171b7208 */ /* 0x000fe20004000000 */
[----:B------:R-:W-:Y:S01]  /*3310*/  VIADD R17, R38, 0x2 ;  /* 0x0000000226117836 */ /* 0x000fe20000000000 */
[----:B------:R-:W0:Y:S01]  /*3320*/  SHFL.DOWN PT, R28, R29, 0x2, R22 ;  /* 0x084000001d1c7989 */ /* 0x000e2200000e0016 */
[----:B------:R-:W-:-:S03]  /*3330*/  ISETP.NE.AND P1, PT, R29, RZ, PT ;  /* 0x000000ff1d00720c */ /* 0x000fc60003f25270 */
[----:B------:R-:W-:Y:S01]  /*3340*/  ISETP.GT.AND P0, PT, R17, R22, PT ;  /* 0x000000161100720c */ /* 0x000fe20003f04270 */
[----:B------:R-:W1:Y:S03]  /*3350*/  SHFL.DOWN PT, R23, R27, 0x2, R22 ;  /* 0x084000001b177989 */ /* 0x000e6600000e0016 */
[----:B0-----:R-:W-:Y:S01]  /*3360*/  SEL R28, R28, RZ, !P0 ;  /* 0x000000ff1c1c7207 */ /* 0x001fe20004000000 */
[----:B-1----:R-:W-:-:S04]  /*3370*/  FADD R16, R27, R23 ;  /* 0x000000171b107221 */ /* 0x002fc80000000000 */
[----:B------:R-:W-:-:S04]  /*3380*/  IMAD.IADD R17, R29, 0x1, R28 ;  /* 0x000000011d117824 */ /* 0x000fc800078e021c */
[----:B------:R-:W-:Y:S02]  /*3390*/  @!P0 FSEL R27, R16, R27, !P1 ;  /* 0x0000001b101b8208 */ /* 0x000fe40004800000 */
[----:B------:R-:W0:Y:S01]  /*33a0*/  SHFL.DOWN PT, R16, R17, 0x4, R22 ;  /* 0x0880000011107989 */ /* 0x000e2200000e0016 */
[----:B------:R-:W-:Y:S01]  /*33b0*/  ISETP.GT.AND P0, PT, R21, R22, PT ;  /* 0x000000161500720c */ /* 0x000fe20003f04270 */
[----:B------:R-:W-:Y:S01]  /*33c0*/  VIADD R21, R38, 0x8 ;  /* 0x0000000826157836 */ /* 0x000fe20000000000 */
[----:B------:R-:W-:Y:S01]  /*33d0*/  ISETP.NE.AND P1, PT, R17, RZ, PT ;  /* 0x000000ff1100720c */ /* 0x000fe20003f25270 */
[----:B------:R-:W1:Y:S01]  /*33e0*/  SHFL.DOWN PT, R23, R27, 0x4, R22 ;  /* 0x088000001b177989 */ /* 0x000e6200000e0016 */
[----:B0-----:R-:W-:Y:S01]  /*33f0*/  SEL R16, R16, RZ, !P0 ;  /* 0x000000ff10107207 */ /* 0x001fe20004000000 */
[----:B-1----:R-:W-:-:S04]  /*3400*/  FADD R20, R27, R23 ;  /* 0x000000171b147221 */ /* 0x002fc80000000000 */
[----:B------:R-:W-:-:S04]  /*3410*/  IMAD.IADD R29, R17, 0x1, R16 ;  /* 0x00000001111d7824 */ /* 0x000fc800078e0210 */
[----:B------:R-:W-:Y:S01]  /*3420*/  @!P0 FSEL R27, R20, R27, !P1 ;  /* 0x0000001b141b8208 */ /* 0x000fe20004800000 */
        /* <DEDUP_REMOVED lines=10> */
[----:B------:R-:W-:Y:S02]  /*34d0*/  ISETP.GT.AND P0, PT, R21, R22, PT ;  /* 0x000000161500720c */ /* 0x000fe40003f04270 */
[----:B------:R-:W-:Y:S01]  /*34e0*/  ISETP.NE.U32.AND P1, PT, R18, 0x65, PT ;  /* 0x000000651200780c */ /* 0x000fe20003f25070 */
[----:B------:R-:W1:Y:S01]  /*34f0*/  SHFL.DOWN PT, R23, R27, 0x10, R22 ;  /* 0x0a0000001b177989 */ /* 0x000e6200000e0016 */
[----:B------:R-:W-:Y:S02]  /*3500*/  ISETP.NE.AND P3, PT, R17, RZ, PT ;  /* 0x000000ff1100720c */ /* 0x000fe40003f65270 */
[----:B------:R-:W-:Y:S02]  /*3510*/  ISETP.NE.AND.EX P1, PT, R19, RZ, PT, P1 ;  /* 0x000000ff1300720c */ /* 0x000fe40003f25310 */
[----:B------:R-:W-:-:S05]  /*3520*/  LOP3.LUT R19, RZ, R36, RZ, 0x33, !PT ;  /* 0x00000024ff137212 */ /* 0x000fca00078e33ff */
[----:B------:R-:W-:-:S06]  /*3530*/  IMAD.IADD R0, R19, 0x1, R0 ;  /* 0x0000000113007824 */ /* 0x000fcc00078e0200 */
[----:B------:R-:W-:Y:S02]  /*3540*/  VOTE.ALL P4, P1 ;  /* 0x0000000000ff7806 */ /* 0x000fe40000880000 */
[----:B0-----:R-:W-:Y:S01]  /*3550*/  SEL R16, R16, RZ, !P0 ;  /* 0x000000ff10107207 */ /* 0x001fe20004000000 */
[----:B-1----:R-:W-:-:S04]  /*3560*/  FADD R18, R27, R23 ;  /* 0x000000171b127221 */ /* 0x002fc80000000000 */
[----:B------:R-:W-:Y:S01]  /*3570*/  IMAD.IADD R22, R17, 0x1, R16 ;  /* 0x0000000111167824 */ /* 0x000fe200078e0210 */
[----:B------:R-:W-:-:S05]  /*3580*/  @!P0 FSEL R27, R18, R27, !P3 ;  /* 0x0000001b121b8208 */ /* 0x000fca0005800000 */
[----:B------:R-:W-:-:S07]  /*3590*/  IMAD.MOV.U32 R20, RZ, RZ, R27 ;  /* 0x000000ffff147224 */ /* 0x000fce00078e001b */
.L_x_1690:
[----:B------:R-:W-:Y:S05]  /*35a0*/  @!P4 BRA `(.L_x_1622) ;  /* 0x000000040020c947 */ /* 0x000fea0003800000 */
.L_x_1626:
[----:B------:R-:W-:Y:S02]  /*35b0*/  IMAD.MOV.U32 R27, RZ, RZ, R20 ;  /* 0x000000ffff1b7224 */ /* 0x000fe400078e0014 */
[----:B------:R-:W-:-:S07]  /*35c0*/  IMAD.WIDE R28, R0, 0x10, R40 ;  /* 0x00000010001c7825 */ /* 0x000fce00078e0228 */
.L_x_1624:
[----:B------:R-:W2:Y:S01]  /*35d0*/  LD.E.128.STRONG.GPU R16, desc[UR12][R28.64+-0x200] ;  /* 0xfffe000c1c107980 */ /* 0x000ea2000c10fd00 */
[----:B------:R-:W-:Y:S05]  /*35e0*/  YIELD ;  /* 0x0000000000007946 */ /* 0x000fea0003800000 */
[----:B------:R-:W-:Y:S01]  /*35f0*/  UMOV UR5, 0xffffffff ;  /* 0xffffffff00057882 */ /* 0x000fe20000000000 */
[----:B--2---:R-:W-:-:S04]  /*3600*/  ISETP.NE.U32.AND P0, PT, R18, 0x63, PT ;  /* 0x000000631200780c */ /* 0x004fc80003f05070 */
[----:B------:R-:W-:Y:S01]  /*3610*/  ISETP.NE.AND.EX P0, PT, R19, RZ, PT, P0 ;  /* 0x000000ff1300720c */ /* 0x000fe20003f05300 */
[----:B------:R-:W-:-:S12]  /*3620*/  BRA.DIV UR5, `(.L_x_1623) ;  /* 0x0000007a05a87947 */ /* 0x000fd8000b800000 */
[----:B------:R-:W-:-:S13]  /*3630*/  VOTE.ANY P0, !P0 ;  /* 0x0000000000ff7806 */ /* 0x000fda0004000100 */
.L_x_1693:
[----:B------:R-:W-:Y:S05]  /*3640*/  @P0 BRA `(.L_x_1624) ;  /* 0xfffffffc00e00947 */ /* 0x000fea000383ffff */
[----:B------:R-:W-:Y:S01]  /*3650*/  UMOV UR5, 0xffffffff ;  /* 0xffffffff00057882 */ /* 0x000fe20000000000 */
[----:B------:R-:W-:-:S04]  /*3660*/  ISETP.NE.U32.AND P0, PT, R18, 0x65, PT ;  /* 0x000000651200780c */ /* 0x000fc80003f05070 */
[----:B------:R-:W-:Y:S01]  /*3670*/  ISETP.NE.AND.EX P0, PT, R19, RZ, PT, P0 ;  /* 0x000000ff1300720c */ /* 0x000fe20003f05300 */
[----:B------:R-:W-:-:S12]  /*3680*/  BRA.DIV UR5, `(.L_x_1625) ;  /* 0x0000007a05b07947 */ /* 0x000fd8000b800000 */
[----:B------:R-:W-:Y:S01]  /*3690*/  VOTE.ANY R20, PT, !P0 ;  /* 0x0000000000147806 */ /* 0x000fe200040e0100 */
[----:B------:R-:W-:Y:S01]  /*36a0*/  VIADD R0, R0, 0xffffffe0 ;  /* 0xffffffe000007836 */ /* 0x000fe20000000000 */
[----:B------:R-:W-:Y:S02]  /*36b0*/  ISETP.NE.AND P1, PT, R16, RZ, PT ;  /* 0x000000ff1000720c */ /* 0x000fe40003f25270 */
[----:B------:R-:W-:Y:S02]  /*36c0*/  LOP3.LUT R20, R20, 0x80000000, R26, 0xec, !PT ;  /* 0x8000000014147812 */ /* 0x000fe400078eec1a */
[----:B------:R-:W-:-:S03]  /*36d0*/  ISETP.NE.AND P5, PT, R22, RZ, PT ;  /* 0x000000ff1600720c */ /* 0x000fc60003fa5270 */
[----:B------:R-:W-:-:S05]  /*36e0*/  VIADD R21, R20, 0xffffffff ;  /* 0xffffffff14157836 */ /* 0x000fca0000000000 */
[----:B------:R-:W-:Y:S01]  /*36f0*/  LOP3.LUT R21, R20, R21, RZ, 0xc, !PT ;  /* 0x0000001514157212 */ /* 0x000fe200078e0cff */
[----:B------:R-:W-:-:S03]  /*3700*/  VIADD R20, R38, 0x2 ;  /* 0x0000000226147836 */ /* 0x000fc60000000000 */
[----:B------:R-:W0:Y:S02]  /*3710*/  POPC R29, R21 ;  /* 0x00000015001d7309 */ /* 0x000e240000000000 */
[----:B0-----:R-:W0:Y:S01]  /*3720*/  SHFL.DOWN PT, R23, R17, 0x1, R29 ;  /* 0x0820000011177989 */ /* 0x001e2200000e001d */
[----:B------:R-:W-:-:S03]  /*3730*/  ISETP.GE.AND P0, PT, R38, R29, PT ;  /* 0x0000001d2600720c */ /* 0x000fc60003f06270 */
[----:B------:R-:W1:Y:S01]  /*3740*/  SHFL.DOWN PT, R28, R16, 0x1, R29 ;  /* 0x08200000101c7989 */ /* 0x000e6200000e001d */
[----:B0-----:R-:W-:-:S05]  /*3750*/  FADD R23, R17, R23 ;  /* 0x0000001711177221 */ /* 0x001fca0000000000 */
[-C--:B------:R-:W-:Y:S02]  /*3760*/  FSEL R43, R23, R17.reuse, !P1 ;  /* 0x00000011172b7208 */ /* 0x080fe40004800000 */
[----:B-1----:R-:W-:Y:S02]  /*3770*/  SEL R23, R28, RZ, !P0 ;  /* 0x000000ff1c177207 */ /* 0x002fe40004000000 */
[----:B------:R-:W-:Y:S02]  /*3780*/  FSEL R28, R43, R17, !P0 ;  /* 0x000000112b1c7208 */ /* 0x000fe40004000000 */
[----:B------:R-:W-:Y:S02]  /*3790*/  IADD3 R42, PT, PT, R16, R23, RZ ;  /* 0x00000017102a7210 */ /* 0x000fe40007ffe0ff */
[----:B------:R-:W-:Y:S01]  /*37a0*/  ISETP.GT.AND P0, PT, R20, R29, PT ;  /* 0x0000001d1400720c */ /* 0x000fe20003f04270 */
[----:B------:R-:W0:Y:S01]  /*37b0*/  SHFL.DOWN PT, R43, R28, 0x2, R29 ;  /* 0x084000001c2b7989 */ /* 0x000e2200000e001d */
[----:B------:R-:W-:Y:S01]  /*37c0*/  ISETP.NE.AND P1, PT, R42, RZ, PT ;  /* 0x000000ff2a00720c */ /* 0x000fe20003f25270 */
[----:B------:R-:W-:-:S02]  /*37d0*/  VIADD R20, R38, 0x4 ;  /* 0x0000000426147836 */ /* 0x000fc40000000000 */
[----:B------:R-:W1:Y:S01]  /*37e0*/  SHFL.DOWN PT, R23, R42, 0x2, R29 ;  /* 0x084000002a177989 */ /* 0x000e6200000e001d */
[----:B0-----:R-:W-:Y:S01]  /*37f0*/  FADD R43, R28, R43 ;  /* 0x0000002b1c2b7221 */ /* 0x001fe20000000000 */
[----:B-1----:R-:W-:-:S06]  /*3800*/  SEL R23, R23, RZ, !P0 ;  /* 0x000000ff17177207 */ /* 0x002fcc0004000000 */
[----:B------:R-:W-:Y:S02]  /*3810*/  @!P0 FSEL R28, R43, R28, !P1 ;  /* 0x0000001c2b1c8208 */ /* 0x000fe40004800000 */
[----:B------:R-:W-:Y:S01]  /*3820*/  ISETP.GT.AND P0, PT, R20, R29, PT ;  /* 0x0000001d1400720c */ /* 0x000fe20003f04270 */
[----:B------:R-:W-:Y:S02]  /*3830*/  IMAD.IADD R16, R42, 0x1, R23 ;  /* 0x000000012a107824 */ /* 0x000fe400078e0217 */
[----:B------:R-:W0:Y:S01]  /*3840*/  SHFL.DOWN PT, R17, R28, 0x4, R29 ;  /* 0x088000001c117989 */ /* 0x000e2200000e001d */
[----:B------:R-:W-:Y:S02]  /*3850*/  VIADD R20, R38, 0x8 ;  /* 0x0000000826147836 */ /* 0x000fe40000000000 */
[----:B------:R-:W-:Y:S01]  /*3860*/  ISETP.NE.AND P1, PT, R16, RZ, PT ;  /* 0x000000ff1000720c */ /* 0x000fe20003f25270 */
[----:B------:R-:W1:Y:S01]  /*3870*/  SHFL.DOWN PT, R23, R16, 0x4, R29 ;  /* 0x0880000010177989 */ /* 0x000e6200000e001d */
[----:B0-----:R-:W-:Y:S01]  /*3880*/  FADD R17, R28, R17 ;  /* 0x000000111c117221 */ /* 0x001fe20000000000 */
[----:B-1----:R-:W-:-:S04]  /*3890*/  SEL R23, R23, RZ, !P0 ;  /* 0x000000ff17177207 */ /* 0x002fc80004000000 */
        /* <DEDUP_REMOVED lines=11> */
[----:B------:R-:W-:Y:S01]  /*3950*/  IMAD.IADD R17, R42, 0x1, R17 ;  /* 0x000000012a117824 */ /* 0x000fe200078e0211 */
[----:B------:R-:W-:Y:S01]  /*3960*/  ISETP.NE.U32.AND P1, PT, R18, 0x65, PT ;  /* 0x000000651200780c */ /* 0x000fe20003f25070 */
[----:B------:R-:W0:Y:S03]  /*3970*/  SHFL.DOWN PT, R23, R28, 0x10, R29 ;  /* 0x0a0000001c177989 */ /* 0x000e2600000e001d */
[----:B------:R-:W-:Y:S01]  /*3980*/  ISETP.NE.AND.EX P1, PT, R19, RZ, PT, P1 ;  /* 0x000000ff1300720c */ /* 0x000fe20003f25310 */
[----:B------:R-:W1:Y:S01]  /*3990*/  SHFL.DOWN PT, R16, R17, 0x10, R29 ;  /* 0x0a00000011107989 */ /* 0x000e6200000e001d */
[----:B------:R-:W-:-:S11]  /*39a0*/  ISETP.NE.AND P3, PT, R17, RZ, PT ;  /* 0x000000ff1100720c */ /* 0x000fd60003f65270 */
[----:B------:R-:W-:Y:S01]  /*39b0*/  VOTE.ALL P4, P1 ;  /* 0x0000000000ff7806 */ /* 0x000fe20000880000 */
[----:B0-----:R-:W-:Y:S01]  /*39c0*/  FADD R23, R28, R23 ;  /* 0x000000171c177221 */ /* 0x001fe20000000000 */
[----:B-1----:R-:W-:-:S04]  /*39d0*/  SEL R16, R16, RZ, !P0 ;  /* 0x000000ff10107207 */ /* 0x002fc80004000000 */
[----:B------:R-:W-:Y:S02]  /*39e0*/  @!P0 FSEL R28, R23, R28, !P3 ;  /* 0x0000001c171c8208 */ /* 0x000fe40005800000 */
[----:B------:R-:W-:-:S03]  /*39f0*/  IADD3 R22, PT, PT, R17, R16, R22 ;  /* 0x0000001011167210 */ /* 0x000fc60007ffe016 */
[----:B------:R-:W-:-:S04]  /*3a00*/  @!P5 FADD R27, R28, R27 ;  /* 0x0000001b1c1bd221 */ /* 0x000fc80000000000 */
[----:B------:R-:W-:-:S07]  /*3a10*/  IMAD.MOV.U32 R20, RZ, RZ, R27 ;  /* 0x000000ffff147224 */ /* 0x000fce00078e001b */
.L_x_1707:
[----:B------:R-:W-:Y:S05]  /*3a20*/  @P4 BRA `(.L_x_1626) ;  /* 0xfffffff800e04947 */ /* 0x000fea000383ffff */
.L_x_1622:
[----:B------:R-:W-:Y:S01]  /*3a30*/  ISETP.NE.AND P1, PT, R38, RZ, PT ;  /* 0x000000ff2600720c */ /* 0x000fe20003f25270 */
[----:B------:R-:W-:Y:S01]  /*3a40*/  BSSY.RECONVERGENT B0, `(.L_x_1627) ;  /* 0x0000014000007945 */ /* 0x000fe20003800200 */
[----:B------:R-:W-:-:S11]  /*3a50*/  IMAD.MOV.U32 R23, RZ, RZ, R20 ;  /* 0x000000ffff177224 */ /* 0x000fd600078e0014 */
[----:B------:R-:W0:Y:S01]  /*3a60*/  @!P1 S2R R17, SR_CgaCtaId ;  /* 0x0000000000119919 */ /* 0x000e220000008800 */
[----:B------:R-:W-:-:S04]  /*3a70*/  @!P1 MOV R0, 0x400 ;  /* 0x0000040000009802 */ /* 0x000fc80000000f00 */
[----:B0-----:R-:W-:Y:S01]  /*3a80*/  @!P1 LEA R26, R17, R0, 0x18 ;  /* 0x00000000111a9211 */ /* 0x001fe200078ec0ff */
[----:B------:R-:W-:Y:S06]  /*3a90*/  @P2 BRA `(.L_x_1628) ;  /* 0x0000000000382947 */ /* 0x000fec0003800000 */
[----:B------:R-:W0:Y:S01]  /*3aa0*/  S2UR UR6, SR_CgaCtaId ;  /* 0x00000000000679c3 */ /* 0x000e220000008800 */
[----:B------:R-:W-:Y:S01]  /*3ab0*/  FADD R0, R31, R20 ;  /* 0x000000141f007221 */ /* 0x000fe20000000000 */
[----:B------:R-:W-:Y:S01]  /*3ac0*/  UMOV UR5, 0x400 ;  /* 0x0000040000057882 */ /* 0x000fe20000000000 */
[C---:B------:R-:W-:Y:S01]  /*3ad0*/  ISETP.NE.AND P0, PT, R30.reuse, RZ, PT ;  /* 0x000000ff1e00720c */ /* 0x040fe20003f05270 */
[----:B------:R-:W-:Y:S02]  /*3ae0*/  IMAD.IADD R21, R30, 0x1, R22 ;  /* 0x000000011e157824 */ /* 0x000fe400078e0216 */
[----:B------:R-:W-:Y:S01]  /*3af0*/  IMAD.MOV.U32 R18, RZ, RZ, 0x65 ;  /* 0x00000065ff127424 */ /* 0x000fe200078e00ff */
[----:B------:R-:W-:Y:S01]  /*3b00*/  FSEL R17, R0, R31, !P0 ;  /* 0x0000001f00117208 */ /* 0x000fe20004000000 */
[----:B------:R-:W-:Y:S02]  /*3b10*/  IMAD.MOV.U32 R19, RZ, RZ, 0x0 ;  /* 0x00000000ff137424 */ /* 0x000fe400078e00ff */
[----:B------:R-:W-:-:S05]  /*3b20*/  IMAD.MOV.U32 R16, RZ, RZ, R21 ;  /* 0x000000ffff107224 */ /* 0x000fca00078e0015 */
[----:B------:R1:W-:Y:S01]  /*3b30*/  ST.E.128.STRONG.GPU desc[UR12][R24.64+0x200], R16 ;  /* 0x0002001018007985 */ /* 0x0003e2000c10fd0c */
[----:B0-----:R-:W-:-:S09]  /*3b40*/  ULEA UR5, UR6, UR5, 0x18 ;  /* 0x0000000506057291 */ /* 0x001fd2000f8ec0ff */
[----:B------:R1:W-:Y:S04]  /*3b50*/  STS.64 [UR5+0x68], R20 ;  /* 0x00006814ff007988 */ /* 0x0003e80008000a05 */
[----:B------:R1:W-:Y:S04]  /*3b60*/  STS [UR5+0x70], R17 ;  /* 0x00007011ff007988 */ /* 0x0003e80008000805 */
[----:B------:R1:W-:Y:S02]  /*3b70*/  STS [UR5+0x64], R22 ;  /* 0x00006416ff007988 */ /* 0x0003e40008000805 */
.L_x_1628:
[----:B------:R-:W-:Y:S05]  /*3b80*/  BSYNC.RECONVERGENT B0 ;  /* 0x0000000000007941 */ /* 0x000fea0003800200 */
.L_x_1627:
[----:B------:R0:W-:Y:S01]  /*3b90*/  @!P1 STS.64 [R26+0x48], R22 ;  /* 0x000048161a009388 */ /* 0x0001e20000000a00 */
[----:B------:R-:W-:Y:S01]  /*3ba0*/  @!P1 MOV R39, R22 ;  /* 0x0000001600279202 */ /* 0x000fe20000000f00 */
[----:B------:R-:W-:-:S07]  /*3bb0*/  @!P1 IMAD.MOV.U32 R35, RZ, RZ, R20 ;  /* 0x000000ffff239224 */ /* 0x000fce00078e0014 */
.L_x_1616:
[----:B------:R-:W-:Y:S05]  /*3bc0*/  WARPSYNC.ALL ;  /* 0x0000000000007948 */ /* 0x000fea0003800000 */
[----:B------:R-:W-:Y:S01]  /*3bd0*/  ISETP.NE.AND P1, PT, R36, RZ, PT ;  /* 0x000000ff2400720c */ /* 0x000fe20003f25270 */
[----:B------:R-:W2:Y:S08]  /*3be0*/  S2UR UR5, SR_CgaCtaId ;  /* 0x00000000000579c3 */ /* 0x000eb00000008800 */
[----:B------:R-:W-:Y:S01]  /*3bf0*/  BAR.SYNC.DEFER_BLOCKING 0x0 ;  /* 0x0000000000007b1d */ /* 0x000fe20000010000 */
[----:B------:R-:W-:-:S02]  /*3c00*/  ISETP.NE.OR P0, PT, R39, RZ, !P1 ;  /* 0x000000ff2700720c */ /* 0x000fc40004f05670 */
[----:B------:R-:W-:Y:S02]  /*3c10*/  ISETP.NE.AND P4, PT, R2, R4, PT ;  /* 0x000000040200720c */ /* 0x000fe40003f85270 */
[----:B------:R-:W-:Y:S01]  /*3c20*/  ISETP.NE.AND P5, PT, R34, R2, PT ;  /* 0x000000022200720c */ /* 0x000fe20003fa5270 */
[----:B------:R-:W-:Y:S01]  /*3c30*/  UMOV UR4, 0x400 ;  /* 0x0000040000047882 */ /* 0x000fe20000000000 */
[----:B------:R-:W-:Y:S02]  /*3c40*/  ISETP.NE.AND P3, PT, R4, R6, PT ;  /* 0x000000060400720c */ /* 0x000fe40003f65270 */
[----:B-1----:R-:W-:Y:S02]  /*3c50*/  SEL R20, RZ, 0x1, !P5 ;  /* 0x00000001ff147807 */ /* 0x002fe40006800000 */
[----:B------:R-:W-:-:S03]  /*3c60*/  ISETP.NE.AND P2, PT, R6, R8, PT ;  /* 0x000000080600720c */ /* 0x000fc60003f45270 */
[----:B------:R-:W-:Y:S02]  /*3c70*/  VIADD R0, R20, 0x1 ;  /* 0x0000000114007836 */ /* 0x000fe40000000000 */
[----:B------:R-:W-:Y:S01]  /*3c80*/  @!P4 IMAD.MOV R0, RZ, RZ, R20 ;  /* 0x000000ffff00c224 */ /* 0x000fe200078e0214 */
[----:B--2---:R-:W-:-:S09]  /*3c90*/  ULEA UR8, UR5, UR4, 0x18 ;  /* 0x0000000405087291 */ /* 0x004fd2000f8ec0ff */
[----:B------:R-:W1:Y:S04]  /*3ca0*/  @P1 LDS.64 R18, [UR8+0x48] ;  /* 0x00004808ff121984 */ /* 0x000e680008000a00 */
[----:B------:R-:W2:Y:S01]  /*3cb0*/  LDS R21, [UR8+0x74] ;  /* 0x00007408ff157984 */ /* 0x000ea20008000800 */
[----:B-1----:R-:W-:Y:S02]  /*3cc0*/  @P1 IMAD.IADD R18, R39, 0x1, R18 ;  /* 0x0000000127121824 */ /* 0x002fe400078e0212 */
[----:B------:R-:W-:Y:S01]  /*3cd0*/  @!P0 FADD R35, R35, R19 ;  /* 0x0000001323238221 */ /* 0x000fe20000000000 */
[----:B------:R-:W-:Y:S01]  /*3ce0*/  ISETP.NE.AND P0, PT, R8, R10, PT ;  /* 0x0000000a0800720c */ /* 0x000fe20003f05270 */
[----:B------:R-:W-:Y:S02]  /*3cf0*/  @P1 IMAD.MOV.U32 R39, RZ, RZ, R18 ;  /* 0x000000ffff271224 */ /* 0x000fe400078e0012 */
[----:B------:R-:W-:Y:S01]  /*3d00*/  @!P5 FADD R3, R3, R35 ;  /* 0x000000230303d221 */ /* 0x000fe20000000000 */
[----:B------:R-:W-:Y:S01]  /*3d10*/  ISETP.NE.AND P1, PT, R10, R12, PT ;  /* 0x0000000c0a00720c */ /* 0x000fe20003f25270 */
[----:B------:R-:W-:-:S02]  /*3d20*/  IMAD.IADD R41, R39, 0x1, R0 ;  /* 0x0000000127297824 */ /* 0x000fc400078e0200 */
[----:B------:R-:W-:Y:S01]  /*3d30*/  @!P4 FADD R5, R5, R3 ;  /* 0x000000030505c221 */ /* 0x000fe20000000000 */
[----:B------:R-:W-:Y:S01]  /*3d40*/  ISETP.NE.AND P4, PT, R12, R14, PT ;  /* 0x0000000e0c00720c */ /* 0x000fe20003f85270 */
[----:B------:R-:W-:Y:S02]  /*3d50*/  IMAD.IADD R43, R20, 0x1, R39 ;  /* 0x00000001142b7824 */ /* 0x000fe400078e0227 */
[----:B------:R-:W-:Y:S02]  /*3d60*/  VIADD R17, R41, 0x1 ;  /* 0x0000000129117836 */ /* 0x000fe40000000000 */
[----:B------:R-:W-:Y:S01]  /*3d70*/  @!P3 FADD R7, R7, R5 ;  /* 0x000000050707b221 */ /* 0x000fe20000000000 */
[----:B------:R-:W-:-:S03]  /*3d80*/  @!P3 IMAD.MOV R17, RZ, RZ, R41 ;  /* 0x000000ffff11b224 */ /* 0x000fc600078e0229 */
[----:B------:R-:W-:Y:S01]  /*3d90*/  @!P2 FADD R9, R9, R7 ;  /* 0x000000070909a221 */ /* 0x000fe20000000000 */
[----:B------:R-:W-:Y:S02]  /*3da0*/  VIADD R16, R17, 0x1 ;  /* 0x0000000111107836 */ /* 0x000fe40000000000 */
[----:B------:R-:W-:Y:S02]  /*3db0*/  @!P2 IMAD.MOV R16, RZ, RZ, R17 ;  /* 0x000000ffff10a224 */ /* 0x000fe400078e0211 */
[----:B------:R-:W-:Y:S01]  /*3dc0*/  @!P0 FADD R11, R11, R9 ;  /* 0x000000090b0b8221 */ /* 0x000fe20000000000 */
[----:B------:R-:W-:Y:S01]  /*3dd0*/  ISETP.NE.AND P2, PT, R14, R32, PT ;  /* 0x000000200e00720c */ /* 0x000fe20003f45270 */
[----:B------:R-:W-:Y:S02]  /*3de0*/  VIADD R38, R16, 0x1 ;  /* 0x0000000110267836 */ /* 0x000fe40000000000 */
[----:B------:R-:W-:Y:S01]  /*3df0*/  @!P1 FADD R13, R13, R11 ;  /* 0x0000000b0d0d9221 */ /* 0x000fe20000000000 */
[----:B------:R-:W-:Y:S01]  /*3e00*/  @!P0 IMAD.MOV R38, RZ, RZ, R16 ;  /* 0x000000ffff268224 */ /* 0x000fe200078e0210 */
[----:B--2---:R-:W-:-:S02]  /*3e10*/  ISETP.GE.AND P0, PT, R21, 0x101, PT ;  /* 0x000001011500780c */ /* 0x004fc40003f06270 */
[----:B------:R-:W-:Y:S01]  /*3e20*/  @!P4 FADD R15, R15, R13 ;  /* 0x0000000d0f0fc221 */ /* 0x000fe20000000000 */
[----:B------:R-:W-:Y:S02]  /*3e30*/  VIADD R19, R38, 0x1 ;  /* 0x0000000126137836 */ /* 0x000fe40000000000 */
[----:B------:R-:W-:-:S03]  /*3e40*/  @!P1 IMAD.MOV R19, RZ, RZ, R38 ;  /* 0x000000ffff139224 */ /* 0x000fc600078e0226 */
[----:B------:R-:W-:Y:S02]  /*3e50*/  @!P2 FADD R33, R33, R15 ;  /* 0x0000000f2121a221 */ /* 0x000fe40000000000 */
[----:B------:R-:W-:Y:S01]  /*3e60*/  IADD3 R18, PT, PT, R19, 0x1, RZ ;  /* 0x0000000113127810 */ /* 0x000fe20007ffe0ff */
[----:B------:R-:W-:-:S04]  /*3e70*/  @!P4 IMAD.MOV R18, RZ, RZ, R19 ;  /* 0x000000ffff12c224 */ /* 0x000fc800078e0213 */
[----:B------:R-:W-:Y:S02]  /*3e80*/  VIADD R0, R18, 0x1 ;  /* 0x0000000112007836 */ /* 0x000fe40000000000 */
[----:B------:R-:W-:Y:S01]  /*3e90*/  @!P2 IMAD.MOV R0, RZ, RZ, R18 ;  /* 0x000000ffff00a224 */ /* 0x000fe200078e0212 */
[----:B------:R-:W-:Y:S06]  /*3ea0*/  @!P0 BRA `(.L_x_1629) ;  /* 0x0000000c00448947 */ /* 0x000fec0003800000 */
[----:B0-----:R-:W0:Y:S01]  /*3eb0*/  LDS R23, [UR8+0x64] ;  /* 0x00006408ff177984 */ /* 0x001e220008000800 */
        /* <DEDUP_REMOVED lines=28> */
[----:B------:R-:W-:Y:S01]  /*4080*/  ISETP.GE.AND P0, PT, R36, R21, PT ;  /* 0x000000152400720c */ /* 0x000fe20003f06270 */
[--C-:B------:R-:W-:Y:S02]  /*4090*/  @P2 IMAD.IADD R0, R0, 0x1, -R23.reuse ;  /* 0x0000000100002824 */ /* 0x100fe400078e0a17 */
[----:B------:R0:W-:Y:S02]  /*40a0*/  @P6 STS.64 [R16], R8 ;  /* 0x0000000810006388 */ /* 0x0001e40000000a00 */
[----:B------:R-:W-:Y:S01]  /*40b0*/  @P3 IMAD.IADD R18, R18, 0x1, -R23 ;  /* 0x0000000112123824 */ /* 0x000fe200078e0a17 */
[----:B------:R-:W-:Y:S01]  /*40c0*/  @P2 LEA R0, R0, UR8, 0x3 ;  /* 0x0000000800002c11 */ /* 0x000fe2000f8e18ff */
[----:B------:R0:W-:Y:S03]  /*40d0*/  @P5 STS.64 [R38], R10 ;  /* 0x0000000a26005388 */ /* 0x0001e60000000a00 */
[----:B------:R-:W-:Y:S01]  /*40e0*/  @P3 LEA R18, R18, UR8, 0x3 ;  /* 0x0000000812123c11 */ /* 0x000fe2000f8e18ff */
[----:B------:R0:W-:Y:S04]  /*40f0*/  @P4 STS.64 [R19], R12 ;  /* 0x0000000c13004388 */ /* 0x0001e80000000a00 */
[----:B------:R0:W-:Y:S04]  /*4100*/  @P3 STS.64 [R18], R14 ;  /* 0x0000000e12003388 */ /* 0x0001e80000000a00 */
[----:B------:R0:W-:Y:S01]  /*4110*/  @P2 STS.64 [R0], R32 ;  /* 0x0000002000002388 */ /* 0x0001e20000000a00 */
[----:B------:R-:W-:Y:S06]  /*4120*/  BAR.SYNC.DEFER_BLOCKING 0x0 ;  /* 0x0000000000007b1d */ /* 0x000fec0000010000 */
[----:B------:R-:W-:Y:S05]  /*4130*/  @P0 EXIT ;  /* 0x000000000000094d */ /* 0x000fea0003800000 */
        /* <DEDUP_REMOVED lines=8> */
[----:B------:R-:W-:Y:S01]  /*41c0*/  LEA.HI R0, R0, 0x1, RZ, 0x18 ;  /* 0x0000000100007811 */ /* 0x000fe200078fc0ff */
[C---:B------:R-:W-:Y:S01]  /*41d0*/  IMAD.IADD R11, R36.reuse, 0x1, R23 ;  /* 0x00000001240b7824 */ /* 0x040fe200078e0217 */
[----:B------:R-:W-:Y:S02]  /*41e0*/  LEA R10, R36, UR8, 0x3 ;  /* 0x00000008240a7c11 */ /* 0x000fe4000f8e18ff */
[C---:B------:R-:W-:Y:S02]  /*41f0*/  SHF.L.U32 R2, R0.reuse, 0x8, RZ ;  /* 0x0000000800027819 */ /* 0x040fe400000006ff */
[----:B------:R-:W-:Y:S01]  /*4200*/  LOP3.LUT R0, R0, 0x3, RZ, 0xc0, !PT ;  /* 0x0000000300007812 */ /* 0x000fe200078ec0ff */
[----:B------:R-:W1:Y:S01]  /*4210*/  LDC.64 R6, c[0x0][0x398] ;  /* 0x0000e600ff067b82 */ /* 0x000e620000000a00 */
[----:B------:R-:W-:-:S03]  /*4220*/  LOP3.LUT R3, R2, 0x300, RZ, 0xc0, !PT ;  /* 0x0000030002037812 */ /* 0x000fc600078ec0ff */
[----:B------:R-:W-:Y:S02]  /*4230*/  IMAD.MOV R0, RZ, RZ, -R0 ;  /* 0x000000ffff007224 */ /* 0x000fe400078e0a00 */
[----:B------:R-:W-:-:S07]  /*4240*/  IMAD.IADD R36, R36, 0x1, R3 ;  /* 0x0000000124247824 */ /* 0x000fce00078e0203 */
.L_x_1632:
[----:B--2---:R2:W3:Y:S01]  /*4250*/  LDS.64 R12, [R10] ;  /* 0x000000000a0c7984 */ /* 0x0044e20000000a00 */
[----:B0-----:R-:W-:-:S04]  /*4260*/  IMAD.WIDE R4, R11, 0x4, R8 ;  /* 0x000000040b047825 */ /* 0x001fc800078e0208 */
[----:B-1----:R-:W-:-:S04]  /*4270*/  IMAD.WIDE R2, R11, 0x4, R6 ;  /* 0x000000040b027825 */ /* 0x002fc800078e0206 */
[----:B------:R-:W-:Y:S02]  /*4280*/  VIADD R0, R0, 0x1 ;  /* 0x0000000100007836 */ /* 0x000fe40000000000 */
[----:B------:R-:W-:Y:S02]  /*4290*/  VIADD R11, R11, 0x100 ;  /* 0x000001000b0b7836 */ /* 0x000fe40000000000 */
[----:B--2---:R-:W-:Y:S01]  /*42a0*/  VIADD R10, R10, 0x800 ;  /* 0x000008000a0a7836 */ /* 0x004fe20000000000 */
[----:B------:R-:W-:Y:S01]  /*42b0*/  ISETP.NE.AND P0, PT, R0, RZ, PT ;  /* 0x000000ff0000720c */ /* 0x000fe20003f05270 */
[----:B---3--:R2:W-:Y:S04]  /*42c0*/  STG.E desc[UR12][R4.64], R12 ;  /* 0x0000000c04007986 */ /* 0x0085e8000c10190c */
[----:B------:R2:W-:Y:S08]  /*42d0*/  STG.E desc[UR12][R2.64], R13 ;  /* 0x0000000d02007986 */ /* 0x0005f0000c10190c */
[----:B------:R-:W-:Y:S05]  /*42e0*/  @P0 BRA `(.L_x_1632) ;  /* 0xfffffffc00d80947 */ /* 0x000fea000383ffff */
.L_x_1631:
[----:B------:R-:W-:Y:S05]  /*42f0*/  BSYNC.RECONVERGENT B0 ;  /* 0x0000000000007941 */ /* 0x000fea0003800200 */
.L_x_1630:
[----:B------:R-:W-:Y:S05]  /*4300*/  @!P1 EXIT ;  /* 0x000000000000994d */ /* 0x000fea0003800000 */
[----:B------:R-:W0:Y:S01]  /*4310*/  LDCU.128 UR4, c[0x0][0x390] ;  /* 0x00007200ff0477ac */ /* 0x000e220008000c00 */
[----:B------:R-:W-:Y:S01]  /*4320*/  IMAD.IADD R0, R21, 0x1, -R36 ;  /* 0x0000000115007824 */ /* 0x000fe200078e0a24 */
[----:B------:R-:W-:Y:S01]  /*4330*/  BSSY.RECONVERGENT B0, `(.L_x_1633) ;  /* 0x0000051000007945 */ /* 0x000fe20003800200 */
[----:B------:R-:W-:Y:S01]  /*4340*/  IMAD.IADD R37, R36, 0x1, R23 ;  /* 0x0000000124257824 */ /* 0x000fe200078e0217 */
[----:B------:R-:W-:Y:S02]  /*4350*/  PLOP3.LUT P0, PT, PT, PT, PT, 0x80, 0x8 ;  /* 0x000000000008781c */ /* 0x000fe40003f0f070 */
[----:B------:R-:W-:Y:S02]  /*4360*/  ISETP.GT.AND P1, PT, R0, 0xc00, PT ;  /* 0x00000c000000780c */ /* 0x000fe40003f24270 */
[----:B------:R-:W-:-:S05]  /*4370*/  LEA R0, R36, UR8, 0x3 ;  /* 0x0000000824007c11 */ /* 0x000fca000f8e18ff */
[----:B------:R-:W-:Y:S01]  /*4380*/  VIADD R0, R0, 0x1000 ;  /* 0x0000100000007836 */ /* 0x000fe20000000000 */
[----:B0-----:R-:W-:Y:S02]  /*4390*/  UIADD3 UR4, UP0, UPT, UR4, 0x800, URZ ;  /* 0x0000080004047890 */ /* 0x001fe4000ff1e0ff */
[----:B------:R-:W-:Y:S02]  /*43a0*/  UIADD3 UR6, UP1, UPT, UR6, 0x800, URZ ;  /* 0x0000080006067890 */ /* 0x000fe4000ff3e0ff */
[----:B------:R-:W-:Y:S02]  /*43b0*/  UIADD3.X UR5, UPT, UPT, URZ, UR5, URZ, UP0, !UPT ;  /* 0x00000005ff057290 */ /* 0x000fe400087fe4ff */
[----:B------:R-:W-:Y:S01]  /*43c0*/  UIADD3.X UR7, UPT, UPT, URZ, UR7, URZ, UP1, !UPT ;  /* 0x00000007ff077290 */ /* 0x000fe20008ffe4ff */
[----:B--2---:R-:W-:Y:S02]  /*43d0*/  IMAD.U32 R4, RZ, RZ, UR4 ;  /* 0x00000004ff047e24 */ /* 0x004fe4000f8e00ff */
[----:B------:R-:W-:-:S02]  /*43e0*/  IMAD.U32 R2, RZ, RZ, UR6 ;  /* 0x00000006ff027e24 */ /* 0x000fc4000f8e00ff */
[----:B------:R-:W-:Y:S02]  /*43f0*/  IMAD.U32 R5, RZ, RZ, UR5 ;  /* 0x00000005ff057e24 */ /* 0x000fe4000f8e00ff */
[----:B------:R-:W-:Y:S01]  /*4400*/  IMAD.U32 R3, RZ, RZ, UR7 ;  /* 0x00000007ff037e24 */ /* 0x000fe2000f8e00ff */
[----:B------:R-:W-:Y:S06]  /*4410*/  @!P1 BRA `(.L_x_1634) ;  /* 0x0000000400089947 */ /* 0x000fec0003800000 */
[----:B------:R-:W-:Y:S01]  /*4420*/  PLOP3.LUT P0, PT, PT, PT, PT, 0x8, 0x80 ;  /* 0x000000000080781c */ /* 0x000fe20003f0e170 */
[----:B------:R-:W-:-:S12]  /*4430*/  VIADD R43, R21, 0xfffff400 ;  /* 0xfffff400152b7836 */ /* 0x000fd80000000000 */
.L_x_1635:
[----:B-1----:R-:W0:Y:S01]  /*4440*/  LDS.64 R38, [R0+-0x1000] ;  /* 0xfff0000000267984 */ /* 0x002e220000000a00 */
[C---:B------:R-:W-:Y:S01]  /*4450*/  IMAD.WIDE R44, R37.reuse, 0x4, R4 ;  /* 0x00000004252c7825 */ /* 0x040fe200078e0204 */
[C---:B------:R-:W-:Y:S02]  /*4460*/  IADD3 R41, PT, PT, R37.reuse, 0x400, RZ ;  /* 0x0000040025297810 */ /* 0x040fe40007ffe0ff */
[----:B------:R-:W1:Y:S01]  /*4470*/  LDS.64 R48, [R0+-0x800] ;  /* 0xfff8000000307984 */ /* 0x000e620000000a00 */
[----:B------:R-:W-:-:S03]  /*4480*/  IMAD.WIDE R18, R37, 0x4, R2 ;  /* 0x0000000425127825 */ /* 0x000fc600078e0202 */
[----:B------:R-:W2:Y:S01]  /*4490*/  LDS.64 R46, [R0] ;  /* 0x00000000002e7984 */ /* 0x000ea20000000a00 */
[----:B------:R-:W-:-:S03]  /*44a0*/  VIADD R36, R36, 0x1000 ;  /* 0x0000100024247836 */ /* 0x000fc60000000000 */
[----:B------:R-:W3:Y:S02]  /*44b0*/  LDS.64 R6, [R0+0x800] ;  /* 0x0008000000067984 */ /* 0x000ee40000000a00 */
[----:B------:R-:W-:Y:S02]  /*44c0*/  ISETP.GE.AND P1, PT, R36, R43, PT ;  /* 0x0000002b2400720c */ /* 0x000fe40003f26270 */
[----:B------:R-:W4:Y:S04]  /*44d0*/  LDS.64 R8, [R0+0x1000] ;  /* 0x0010000000087984 */ /* 0x000f280000000a00 */
[----:B------:R-:W5:Y:S04]  /*44e0*/  LDS.64 R10, [R0+0x1800] ;  /* 0x00180000000a7984 */ /* 0x000f680000000a00 */
        /* <DEDUP_REMOVED lines=9> */
[----:B------:R1:W5:Y:S04]  /*4580*/  LDS.64 R34, [R0+0x6800] ;  /* 0x0068000000227984 */ /* 0x0003680000000a00 */
[----:B0-----:R-:W-:Y:S04]  /*4590*/  STG.E desc[UR12][R44.64+-0x800], R38 ;  /* 0xfff800262c007986 */ /* 0x001fe8000c10190c */
[----:B------:R0:W-:Y:S01]  /*45a0*/  STG.E desc[UR12][R18.64+-0x800], R39 ;  /* 0xfff8002712007986 */ /* 0x0001e2000c10190c */
[----:B-1----:R-:W-:-:S03]  /*45b0*/  VIADD R0, R0, 0x8000 ;  /* 0x0000800000007836 */ /* 0x002fc60000000000 */
[----:B------:R-:W-:Y:S04]  /*45c0*/  STG.E desc[UR12][R44.64+-0x400], R48 ;  /* 0xfffc00302c007986 */ /* 0x000fe8000c10190c */
[----:B------:R1:W-:Y:S01]  /*45d0*/  STG.E desc[UR12][R18.64+-0x400], R49 ;  /* 0xfffc003112007986 */ /* 0x0003e2000c10190c */
[----:B0-----:R-:W-:-:S03]  /*45e0*/  IMAD.WIDE R38, R41, 0x4, R4 ;  /* 0x0000000429267825 */ /* 0x001fc600078e0204 */
[----:B--2---:R-:W-:Y:S01]  /*45f0*/  STG.E desc[UR12][R44.64], R46 ;  /* 0x0000002e2c007986 */ /* 0x004fe2000c10190c */
[----:B------:R-:W-:-:S03]  /*4600*/  IMAD.WIDE R40, R41, 0x4, R2 ;  /* 0x0000000429287825 */ /* 0x000fc600078e0202 */
[----:B------:R0:W-:Y:S01]  /*4610*/  STG.E desc[UR12][R18.64], R47 ;  /* 0x0000002f12007986 */ /* 0x0001e2000c10190c */
[----:B-1----:R-:W-:-:S03]  /*4620*/  VIADD R49, R37, 0x800 ;  /* 0x0000080025317836 */ /* 0x002fc60000000000 */
[----:B---3--:R1:W-:Y:S04]  /*4630*/  STG.E desc[UR12][R44.64+0x400], R6 ;  /* 0x000400062c007986 */ /* 0x0083e8000c10190c */
[----:B------:R2:W-:Y:S04]  /*4640*/  STG.E desc[UR12][R18.64+0x400], R7 ;  /* 0x0004000712007986 */ /* 0x0005e8000c10190c */
[----:B----4-:R-:W-:Y:S01]  /*4650*/  STG.E desc[UR12][R38.64+-0x800], R8 ;  /* 0xfff8000826007986 */ /* 0x010fe2000c10190c */
[----:B0-----:R-:W-:-:S03]  /*4660*/  IMAD.WIDE R46, R49, 0x4, R4 ;  /* 0x00000004312e7825 */ /* 0x001fc600078e0204 */
[----:B------:R0:W-:Y:S01]  /*4670*/  STG.E desc[UR12][R40.64+-0x800], R9 ;  /* 0xfff8000928007986 */ /* 0x0001e2000c10190c */
[----:B-1----:R-:W-:-:S03]  /*4680*/  IMAD.WIDE R44, R49, 0x4, R2 ;  /* 0x00000004312c7825 */ /* 0x002fc600078e0202 */
[----:B-----5:R1:W-:Y:S01]  /*4690*/  STG.E desc[UR12][R38.64+-0x400], R10 ;  /* 0xfffc000a26007986 */ /* 0x0203e2000c10190c */
[C---:B--2---:R-:W-:Y:S02]  /*46a0*/  VIADD R19, R37.reuse, 0xc00 ;  /* 0x00000c0025137836 */ /* 0x044fe40000000000 */
[----:B------:R-:W-:Y:S01]  /*46b0*/  VIADD R37, R37, 0x1000 ;  /* 0x0000100025257836 */ /* 0x000fe20000000000 */
[----:B------:R1:W-:Y:S01]  /*46c0*/  STG.E desc[UR12][R40.64+-0x400], R11 ;  /* 0xfffc000b28007986 */ /* 0x0003e2000c10190c */
[----:B------:R-:W-:-:S03]  /*46d0*/  IMAD.WIDE R6, R19, 0x4, R4 ;  /* 0x0000000413067825 */ /* 0x000fc600078e0204 */
[----:B------:R1:W-:Y:S01]  /*46e0*/  STG.E desc[UR12][R38.64], R12 ;  /* 0x0000000c26007986 */ /* 0x0003e2000c10190c */
[----:B0-----:R-:W-:-:S03]  /*46f0*/  IMAD.WIDE R8, R19, 0x4, R2 ;  /* 0x0000000413087825 */ /* 0x001fc600078e0202 */
        /* <DEDUP_REMOVED lines=19> */
[----:B------:R-:W-:Y:S05]  /*4830*/  @!P1 BRA `(.L_x_1635) ;  /* 0xfffffffc00009947 */ /* 0x000fea000383ffff */
.L_x_1634:
[----:B------:R-:W-:Y:S05]  /*4840*/  BSYNC.RECONVERGENT B0 ;  /* 0x0000000000007941 */ /* 0x000fea0003800200 */
.L_x_1633:
[----:B-1----:R-:W-:Y:S01]  /*4850*/  IMAD.IADD R6, R21, 0x1, -R36 ;  /* 0x0000000115067824 */ /* 0x002fe200078e0a24 */
[----:B------:R-:W-:Y:S04]  /*4860*/  BSSY.RECONVERGENT B0, `(.L_x_1636) ;  /* 0x0000024000007945 */ /* 0x000fe80003800200 */
[----:B------:R-:W-:-:S13]  /*4870*/  ISETP.GT.AND P1, PT, R6, 0x400, PT ;  /* 0x000004000600780c */ /* 0x000fda0003f24270 */
[----:B------:R-:W-:Y:S05]  /*4880*/  @!P1 BRA `(.L_x_1637) ;  /* 0x0000000000849947 */ /* 0x000fea0003800000 */
[----:B------:R-:W0:Y:S01]  /*4890*/  LDS.64 R14, [R0+-0x1000] ;  /* 0xfff00000000e7984 */ /* 0x000e220000000a00 */
[C---:B------:R-:W-:Y:S01]  /*48a0*/  IMAD.WIDE R6, R37.reuse, 0x4, R4 ;  /* 0x0000000425067825 */ /* 0x040fe200078e0204 */
[----:B------:R-:W-:Y:S02]  /*48b0*/  PLOP3.LUT P0, PT, PT, PT, PT, 0x8, 0x80 ;  /* 0x000000000080781c */ /* 0x000fe40003f0e170 */
[----:B------:R-:W1:Y:S01]  /*48c0*/  LDS.64 R16, [R0+-0x800] ;  /* 0xfff8000000107984 */ /* 0x000e620000000a00 */
[----:B------:R-:W-:-:S03]  /*48d0*/  IMAD.WIDE R8, R37, 0x4, R2 ;  /* 0x0000000425087825 */ /* 0x000fc600078e0202 */
[----:B------:R-:W2:Y:S01]  /*48e0*/  LDS.64 R18, [R0] ;  /* 0x0000000000127984 */ /* 0x000ea20000000a00 */
[----:B------:R-:W-:Y:S02]  /*48f0*/  VIADD R13, R37, 0x400 ;  /* 0x00000400250d7836 */ /* 0x000fe40000000000 */
[----:B------:R-:W-:Y:S01]  /*4900*/  VIADD R36, R36, 0x800 ;  /* 0x0000080024247836 */ /* 0x000fe20000000000 */
[----:B------:R-:W3:Y:S01]  /*4910*/  LDS.64 R22, [R0+0x800] ;  /* 0x0008000000167984 */ /* 0x000ee20000000a00 */
[----:B------:R-:W-:-:S03]  /*4920*/  IMAD.WIDE R10, R13, 0x4, R4 ;  /* 0x000000040d0a7825 */ /* 0x000fc600078e0204 */
[----:B------:R-:W4:Y:S01]  /*4930*/  LDS.64 R24, [R0+0x1000] ;  /* 0x0010000000187984 */ /* 0x000f220000000a00 */
[----:B------:R-:W-:-:S03]  /*4940*/  IMAD.WIDE R12, R13, 0x4, R2 ;  /* 0x000000040d0c7825 */ /* 0x000fc600078e0202 */
[----:B------:R-:W5:Y:S01]  /*4950*/  LDS.64 R26, [R0+0x1800] ;  /* 0x00180000001a7984 */ /* 0x000f620000000a00 */
[----:B------:R-:W-:-:S03]  /*4960*/  VIADD R37, R37, 0x800 ;  /* 0x0000080025257836 */ /* 0x000fc60000000000 */
[----:B------:R-:W5:Y:S04]  /*4970*/  LDS.64 R28, [R0+0x2000] ;  /* 0x00200000001c7984 */ /* 0x000f680000000a00 */
[----:B------:R0:W5:Y:S02]  /*4980*/  LDS.64 R30, [R0+0x2800] ;  /* 0x00280000001e7984 */ /* 0x0001640000000a00 */
[----:B0-----:R-:W-:Y:S02]  /*4990*/  VIADD R0, R0, 0x4000 ;  /* 0x0000400000007836 */ /* 0x001fe40000000000 */
[----:B------:R0:W-:Y:S04]  /*49a0*/  STG.E desc[UR12][R6.64+-0x800], R14 ;  /* 0xfff8000e06007986 */ /* 0x0001e8000c10190c */
[----:B------:R0:W-:Y:S04]  /*49b0*/  STG.E desc[UR12][R8.64+-0x800], R15 ;  /* 0xfff8000f08007986 */ /* 0x0001e8000c10190c */
[----:B-1----:R0:W-:Y:S04]  /*49c0*/  STG.E desc[UR12][R6.64+-0x400], R16 ;  /* 0xfffc001006007986 */ /* 0x0021e8000c10190c */
[----:B------:R0:W-:Y:S04]  /*49d0*/  STG.E desc[UR12][R8.64+-0x400], R17 ;  /* 0xfffc001108007986 */ /* 0x0001e8000c10190c */
[----:B--2---:R0:W-:Y:S04]  /*49e0*/  STG.E desc[UR12][R6.64], R18 ;  /* 0x0000001206007986 */ /* 0x0041e8000c10190c */
[----:B------:R0:W-:Y:S04]  /*49f0*/  STG.E desc[UR12][R8.64], R19 ;  /* 0x0000001308007986 */ /* 0x0001e8000c10190c */
[----:B---3--:R0:W-:Y:S04]  /*4a00*/  STG.E desc[UR12][R6.64+0x400], R22 ;  /* 0x0004001606007986 */ /* 0x0081e8000c10190c */
[----:B------:R0:W-:Y:S04]  /*4a10*/  STG.E desc[UR12][R8.64+0x400], R23 ;  /* 0x0004001708007986 */ /* 0x0001e8000c10190c */
[----:B----4-:R0:W-:Y:S04]  /*4a20*/  STG.E desc[UR12][R10.64+-0x800], R24 ;  /* 0xfff800180a007986 */ /* 0x0101e8000c10190c */
[----:B------:R0:W-:Y:S04]  /*4a30*/  STG.E desc[UR12][R12.64+-0x800], R25 ;  /* 0xfff800190c007986 */ /* 0x0001e8000c10190c */
[----:B-----5:R0:W-:Y:S04]  /*4a40*/  STG.E desc[UR12][R10.64+-0x400], R26 ;  /* 0xfffc001a0a007986 */ /* 0x0201e8000c10190c */
[----:B------:R0:W-:Y:S04]  /*4a50*/  STG.E desc[UR12][R12.64+-0x400], R27 ;  /* 0xfffc001b0c007986 */ /* 0x0001e8000c10190c */
[----:B------:R0:W-:Y:S04]  /*4a60*/  STG.E desc[UR12][R10.64], R28 ;  /* 0x0000001c0a007986 */ /* 0x0001e8000c10190c */
[----:B------:R0:W-:Y:S04]  /*4a70*/  STG.E desc[UR12][R12.64], R29 ;  /* 0x0000001d0c007986 */ /* 0x0001e8000c10190c */
[----:B------:R0:W-:Y:S04]  /*4a80*/  STG.E desc[UR12][R10.64+0x400], R30 ;  /* 0x0004001e0a007986 */ /* 0x0001e8000c10190c */
[----:B------:R0:W-:Y:S02]  /*4a90*/  STG.E desc[UR12][R12.64+0x400], R31 ;  /* 0x0004001f0c007986 */ /* 0x0001e4000c10190c */
.L_x_1637:
[----:B------:R-:W-:Y:S05]  /*4aa0*/  BSYNC.RECONVERGENT B0 ;  /* 0x0000000000007941 */ /* 0x000fea0003800200 */
.L_x_1636:
[----:B------:R-:W-:-:S13]  /*4ab0*/  ISETP.LT.OR P0, PT, R36, R21, P0 ;  /* 0x000000152400720c */ /* 0x000fda0000701670 */
[----:B------:R-:W-:Y:S05]  /*4ac0*/  @!P0 EXIT ;  /* 0x000000000000894d */ /* 0x000fea0003800000 */
[----:B0-----:R-:W0:Y:S01]  /*4ad0*/  LDS.64 R6, [R0+-0x1000] ;  /* 0xfff0000000067984 */ /* 0x001e220000000a00 */
[----:B------:R-:W-:-:S03]  /*4ae0*/  IMAD.WIDE R4, R37, 0x4, R4 ;  /* 0x0000000425047825 */ /* 0x000fc600078e0204 */
[----:B------:R-:W1:Y:S01]  /*4af0*/  LDS.64 R8, [R0+-0x800] ;  /* 0xfff8000000087984 */ /* 0x000e620000000a00 */
[----:B------:R-:W-:-:S03]  /*4b00*/  IMAD.WIDE R2, R37, 0x4, R2 ;  /* 0x0000000425027825 */ /* 0x000fc600078e0202 */
[----:B------:R-:W2:Y:S04]  /*4b10*/  LDS.64 R10, [R0] ;  /* 0x00000000000a7984 */ /* 0x000ea80000000a00 */
[----:B------:R-:W3:Y:S04]  /*4b20*/  LDS.64 R12, [R0+0x800] ;  /* 0x00080000000c7984 */ /* 0x000ee80000000a00 */
[----:B0-----:R-:W-:Y:S04]  /*4b30*/  STG.E desc[UR12][R4.64+-0x800], R6 ;  /* 0xfff8000604007986 */ /* 0x001fe8000c10190c */
[----:B------:R-:W-:Y:S04]  /*4b40*/  STG.E desc[UR12][R2.64+-0x800], R7 ;  /* 0xfff8000702007986 */ /* 0x000fe8000c10190c */
[----:B-1----:R-:W-:Y:S04]  /*4b50*/  STG.E desc[UR12][R4.64+-0x400], R8 ;  /* 0xfffc000804007986 */ /* 0x002fe8000c10190c */
[----:B------:R-:W-:Y:S04]  /*4b60*/  STG.E desc[UR12][R2.64+-0x400], R9 ;  /* 0xfffc000902007986 */ /* 0x000fe8000c10190c */
[----:B--2---:R-:W-:Y:S04]  /*4b70*/  STG.E desc[UR12][R4.64], R10 ;  /* 0x0000000a04007986 */ /* 0x004fe8000c10190c */
[----:B------:R-:W-:Y:S04]  /*4b80*/  STG.E desc[UR12][R2.64], R11 ;  /* 0x0000000b02007986 */ /* 0x000fe8000c10190c */
[----:B---3--:R-:W-:Y:S04]  /*4b90*/  STG.E desc[UR12][R4.64+0x400], R12 ;  /* 0x0004000c04007986 */ /* 0x008fe8000c10190c */
[----:B------:R-:W-:Y:S01]  /*4ba0*/  STG.E desc[UR12][R2.64+0x400], R13 ;  /* 0x0004000d02007986 */ /* 0x000fe2000c10190c */
[----:B------:R-:W-:Y:S05]  /*4bb0*/  EXIT ;  /* 0x000000000000794d */ /* 0x000fea0003800000 */
.L_x_1629:
[----:B------:R-:W1:Y:S01]  /*4bc0*/  LDC.64 R30, c[0x0][0x390] ;  /* 0x0000e400ff1e7b82 */ /* 0x000e620000000a00 */
[----:B------:R-:W-:Y:S02]  /*4bd0*/  ISETP.NE.AND P0, PT, R34, R2, PT ;  /* 0x000000022200720c */ /* 0x000fe40003f05270 */
[----:B------:R-:W-:Y:S02]  /*4be0*/  ISETP.NE.AND P2, PT, R4, R6, PT ;  /* 0x000000060400720c */ /* 0x000fe40003f45270 */
[----:B------:R-:W-:Y:S02]  /*4bf0*/  ISETP.NE.AND P1, PT, R2, R4, PT ;  /* 0x000000040200720c */ /* 0x000fe40003f25270 */
[----:B------:R-:W-:Y:S01]  /*4c00*/  ISETP.NE.AND P3, PT, R12, R14, PT ;  /* 0x0000000e0c00720c */ /* 0x000fe20003f65270 */
[----:B------:R-:W2:Y:S01]  /*4c10*/  LDC.64 R28, c[0x0][0x398] ;  /* 0x0000e600ff1c7b82 */ /* 0x000ea20000000a00 */
[----:B------:R-:W-:Y:S02]  /*4c20*/  ISETP.NE.AND P4, PT, R14, R32, PT ;  /* 0x000000200e00720c */ /* 0x000fe40003f85270 */
[----:B------:R-:W-:-:S05]  /*4c30*/  ISETP.NE.AND P5, PT, R32, R37, PT ;  /* 0x000000252000720c */ /* 0x000fca0003fa5270 */
[----:B0-----:R-:W0:Y:S08]  /*4c40*/  LDC.64 R22, c[0x0][0x398] ;  /* 0x0000e600ff167b82 */ /* 0x001e300000000a00 */
[----:B------:R-:W3:Y:S01]  /*4c50*/  LDC.64 R26, c[0x0][0x390] ;  /* 0x0000e400ff1a7b82 */ /* 0x000ee20000000a00 */
[----:B-1----:R-:W-:-:S05]  /*4c60*/  @P0 IMAD.WIDE R30, R39, 0x4, R30 ;  /* 0x00000004271e0825 */ /* 0x002fca00078e021e */
[----:B------:R-:W-:Y:S02]  /*4c70*/  @P0 STG.E desc[UR12][R30.64], R34 ;  /* 0x000000221e000986 */ /* 0x000fe4000c10190c */
[----:B------:R-:W1:Y:S01]  /*4c80*/  LDC.64 R20, c[0x0][0x390] ;  /* 0x0000e400ff147b82 */ /* 0x000e620000000a00 */
[----:B--2---:R-:W-:-:S05]  /*4c90*/  @P0 IMAD.WIDE R28, R39, 0x4, R28 ;  /* 0x00000004271c0825 */ /* 0x004fca00078e021c */
[----:B------:R-:W-:Y:S01]  /*4ca0*/  @P0 STG.E desc[UR12][R28.64], R35 ;  /* 0x000000231c000986 */ /* 0x000fe2000c10190c */
[----:B------:R-:W-:Y:S01]  /*4cb0*/  ISETP.NE.AND P0, PT, R6, R8, PT ;  /* 0x000000080600720c */ /* 0x000fe20003f05270 */
[----:B------:R-:W2:Y:S01]  /*4cc0*/  LDC.64 R24, c[0x0][0x398] ;  /* 0x0000e600ff187b82 */ /* 0x000ea20000000a00 */
[----:B0-----:R-:W-:-:S04]  /*4cd0*/  @P2 IMAD.WIDE R50, R41, 0x4, R22 ;  /* 0x0000000429322825 */ /* 0x001fc800078e0216 */
[----:B---3--:R-:W-:-:S03]  /*4ce0*/  @P1 IMAD.WIDE R26, R43, 0x4, R26 ;  /* 0x000000042b1a1825 */ /* 0x008fc600078e021a */
[----:B------:R-:W0:Y:S02]  /*4cf0*/  LDC.64 R22, c[0x0][0x390] ;  /* 0x0000e400ff167b82 */ /* 0x000e240000000a00 */
[----:B------:R3:W-:Y:S01]  /*4d00*/  @P1 STG.E desc[UR12][R26.64], R2 ;  /* 0x000000021a001986 */ /* 0x0007e2000c10190c */
[----:B-1----:R-:W-:-:S05]  /*4d10*/  @P2 IMAD.WIDE R20, R41, 0x4, R20 ;  /* 0x0000000429142825 */ /* 0x002fca00078e0214 */
[----:B------:R-:W1:Y:S01]  /*4d20*/  LDC.64 R46, c[0x0][0x390] ;  /* 0x0000e400ff2e7b82 */ /* 0x000e620000000a00 */
[----:B--2---:R-:W-:-:S07]  /*4d30*/  @P1 IMAD.WIDE R24, R43, 0x4, R24 ;  /* 0x000000042b181825 */ /* 0x004fce00078e0218 */
[----:B------:R-:W2:Y:S01]  /*4d40*/  LDC.64 R40, c[0x0][0x398] ;  /* 0x0000e600ff287b82 */ /* 0x000ea20000000a00 */
[----:B------:R4:W-:Y:S01]  /*4d50*/  @P1 STG.E desc[UR12][R24.64], R3 ;  /* 0x0000000318001986 */ /* 0x0009e2000c10190c */
[----:B------:R-:W-:-:S06]  /*4d60*/  ISETP.NE.AND P1, PT, R8, R10, PT ;  /* 0x0000000a0800720c */ /* 0x000fcc0003f25270 */
[----:B------:R-:W5:Y:S01]  /*4d70*/  LDC.64 R44, c[0x0][0x398] ;  /* 0x0000e600ff2c7b82 */ /* 0x000f620000000a00 */
[----:B------:R4:W-:Y:S01]  /*4d80*/  @P2 STG.E desc[UR12][R20.64], R4 ;  /* 0x0000000414002986 */ /* 0x0009e2000c10190c */
[----:B0-----:R-:W-:-:S03]  /*4d90*/  @P0 IMAD.WIDE R22, R17, 0x4, R22 ;  /* 0x0000000411160825 */ /* 0x001fc600078e0216 */
[----:B------:R4:W-:Y:S01]  /*4da0*/  @P2 STG.E desc[UR12][R50.64], R5 ;  /* 0x0000000532002986 */ /* 0x0009e2000c10190c */
[----:B------:R-:W-:Y:S02]  /*4db0*/  ISETP.NE.AND P2, PT, R10, R12, PT ;  /* 0x0000000c0a00720c */ /* 0x000fe40003f45270 */
[----:B------:R-:W0:Y:S01]  /*4dc0*/  LDC.64 R42, c[0x0][0x390] ;  /* 0x0000e400ff2a7b82 */ /* 0x000e220000000a00 */
[----:B------:R4:W-:Y:S01]  /*4dd0*/  @P0 STG.E desc[UR12][R22.64], R6 ;  /* 0x0000000616000986 */ /* 0x0009e2000c10190c */
[----:B-1----:R-:W-:-:S06]  /*4de0*/  @P1 IMAD.WIDE R46, R16, 0x4, R46 ;  /* 0x00000004102e1825 */ /* 0x002fcc00078e022e */
[----:B------:R-:W1:Y:S01]  /*4df0*/  LDC.64 R48, c[0x0][0x398] ;  /* 0x0000e600ff307b82 */ /* 0x000e620000000a00 */
[----:B--2---:R-:W-:-:S05]  /*4e00*/  @P0 IMAD.WIDE R40, R17, 0x4, R40 ;  /* 0x0000000411280825 */ /* 0x004fca00078e0228 */
[----:B------:R4:W-:Y:S02]  /*4e10*/  @P0 STG.E desc[UR12][R40.64], R7 ;  /* 0x0000000728000986 */ /* 0x0009e4000c10190c */
[----:B---3--:R-:W2:Y:S01]  /*4e20*/  LDC.64 R26, c[0x0][0x390] ;  /* 0x0000e400ff1a7b82 */ /* 0x008ea20000000a00 */
[----:B-----5:R-:W-:Y:S01]  /*4e30*/  @P1 IMAD.WIDE R44, R16, 0x4, R44 ;  /* 0x00000004102c1825 */ /* 0x020fe200078e022c */
[----:B------:R4:W-:Y:S04]  /*4e40*/  @P1 STG.E desc[UR12][R46.64], R8 ;  /* 0x000000082e001986 */ /* 0x0009e8000c10190c */
[----:B------:R4:W-:Y:S02]  /*4e50*/  @P1 STG.E desc[UR12][R44.64], R9 ;  /* 0x000000092c001986 */ /* 0x0009e4000c10190c */
[----:B------:R-:W3:Y:S01]  /*4e60*/  LDC.64 R28, c[0x0][0x398] ;  /* 0x0000e600ff1c7b82 */ /* 0x000ee20000000a00 */
[----:B0-----:R-:W-:-:S05]  /*4e70*/  @P2 IMAD.WIDE R42, R38, 0x4, R42 ;  /* 0x00000004262a2825 */ /* 0x001fca00078e022a */
[----:B------:R4:W-:Y:S02]  /*4e80*/  @P2 STG.E desc[UR12][R42.64], R10 ;  /* 0x0000000a2a002986 */ /* 0x0009e4000c10190c */
[----:B------:R-:W0:Y:S01]  /*4e90*/  LDC.64 R30, c[0x0][0x390] ;  /* 0x0000e400ff1e7b82 */ /* 0x000e220000000a00 */
[----:B-1----:R-:W-:-:S05]  /*4ea0*/  @P2 IMAD.WIDE R48, R38, 0x4, R48 ;  /* 0x0000000426302825 */ /* 0x002fca00078e0230 */
[----:B------:R4:W-:Y:S02]  /*4eb0*/  @P2 STG.E desc[UR12][R48.64], R11 ;  /* 0x0000000b30002986 */ /* 0x0009e4000c10190c */
[----:B------:R-:W1:Y:S01]  /*4ec0*/  LDC.64 R34, c[0x0][0x398] ;  /* 0x0000e600ff227b82 */ /* 0x000e620000000a00 */
[----:B--2---:R-:W-:-:S05]  /*4ed0*/  @P3 IMAD.WIDE R26, R19, 0x4, R26 ;  /* 0x00000004131a3825 */ /* 0x004fca00078e021a */
[----:B------:R4:W-:Y:S01]  /*4ee0*/  @P3 STG.E desc[UR12][R26.64], R12 ;  /* 0x0000000c1a003986 */ /* 0x0009e2000c10190c */
[----:B---3--:R-:W-:-:S05]  /*4ef0*/  @P3 IMAD.WIDE R28, R19, 0x4, R28 ;  /* 0x00000004131c3825 */ /* 0x008fca00078e021c */
[----:B------:R4:W-:Y:S01]  /*4f00*/  @P3 STG.E desc[UR12][R28.64], R13 ;  /* 0x0000000d1c003986 */ /* 0x0009e2000c10190c */
[----:B0-----:R-:W-:-:S05]  /*4f10*/  @P4 IMAD.WIDE R30, R18, 0x4, R30 ;  /* 0x00000004121e4825 */ /* 0x001fca00078e021e */
[----:B------:R4:W-:Y:S01]  /*4f20*/  @P4 STG.E desc[UR12][R30.64], R14 ;  /* 0x0000000e1e004986 */ /* 0x0009e2000c10190c */
[----:B-1----:R-:W-:-:S05]  /*4f30*/  @P4 IMAD.WIDE R34, R18, 0x4, R34 ;  /* 0x0000000412224825 */ /* 0x002fca00078e0222 */
[----:B------:R4:W-:Y:S01]  /*4f40*/  @P4 STG.E desc[UR12][R34.64], R15 ;  /* 0x0000000f22004986 */ /* 0x0009e2000c10190c */
[----:B------:R-:W-:Y:S05]  /*4f50*/  @!P5 EXIT ;  /* 0x000000000000d94d */ /* 0x000fea0003800000 */
[----:B----4-:R-:W0:Y:S08]  /*4f60*/  LDC.64 R2, c[0x0][0x390] ;  /* 0x0000e400ff027b82 */ /* 0x010e300000000a00 */
[----:B------:R-:W1:Y:S01]  /*4f70*/  LDC.64 R4, c[0x0][0x398] ;  /* 0x0000e600ff047b82 */ /* 0x000e620000000a00 */
[----:B0-----:R-:W-:-:S05]  /*4f80*/  IMAD.WIDE R2, R0, 0x4, R2 ;  /* 0x0000000400027825 */ /* 0x001fca00078e0202 */
[----:B------:R-:W-:Y:S01]  /*4f90*/  STG.E desc[UR12][R2.64], R32 ;  /* 0x0000002002007986 */ /* 0x000fe2000c10190c */
[----:B-1----:R-:W-:-:S05]  /*4fa0*/  IMAD.WIDE R4, R0, 0x4, R4 ;  /* 0x0000000400047825 */ /* 0x002fca00078e0204 */
[----:B------:R-:W-:Y:S01]  /*4fb0*/  STG.E desc[UR12][R4.64], R33 ;  /* 0x0000002104007986 */ /* 0x000fe2000c10190c */
[----:B------:R-:W-:Y:S05]  /*4fc0*/  EXIT ;  /* 0x000000000000794d */ /* 0x000fea0003800000 */
.L_x_1605:
[----:B------:R-:W-:-:S13]  /*4fd0*/  ISETP.GE.AND P0, PT, R38, 0x1, PT ;  /* 0x000000012600780c */ /* 0x000fda0003f06270 */
[----:B------:R-:W-:Y:S05]  /*4fe0*/  @!P0 EXIT ;  /* 0x000000000000894d */ /* 0x000fea0003800000 */
[----:B------:R-:W-:-:S13]  /*4ff0*/  ISETP.NE.AND P0, PT, R0, RZ, PT ;  /* 0x000000ff0000720c */ /* 0x000fda0003f05270 */
[----:B------:R-:W-:Y:S05]  /*5000*/  @P0 BRA `(.L_x_1638) ;  /* 0x0000002400700947 */ /* 0x000fea0003800000 */
        /* <DEDUP_REMOVED lines=10> */
[C---:B------:R-:W-:Y:S01]  /*50b0*/  VIADD R13, R15.reuse, 0x60 ;  /* 0x000000600f0d7836 */ /* 0x040fe20000000000 */
[CC--:B------:R-:W-:Y:S01]  /*50c0*/  ISETP.GE.U32.AND P1, PT, R15.reuse, R38.reuse, PT ;  /* 0x000000260f00720c */ /* 0x0c0fe20003f26070 */
[C---:B------:R-:W-:Y:S02]  /*50d0*/  VIADD R3, R15.reuse, 0x20 ;  /* 0x000000200f037836 */ /* 0x040fe40000000000 */
[----:B------:R-:W-:Y:S01]  /*50e0*/  IMAD.SHL.U32 R17, R15, 0x4, RZ ;  /* 0x000000040f117824 */ /* 0x000fe200078e00ff */
[-C--:B------:R-:W-:Y:S01]  /*50f0*/  ISETP.GE.U32.AND P4, PT, R13, R38.reuse, PT ;  /* 0x000000260d00720c */ /* 0x080fe20003f86070 */
[----:B------:R-:W-:Y:S01]  /*5100*/  VIADD R11, R15, 0x40 ;  /* 0x000000400f0b7836 */ /* 0x000fe20000000000 */
[----:B------:R-:W-:Y:S01]  /*5110*/  ISETP.GE.U32.AND P5, PT, R3, R38, PT ;  /* 0x000000260300720c */ /* 0x000fe20003fa6070 */
[C---:B------:R-:W-:Y:S01]  /*5120*/  VIADD R13, R15.reuse, 0xa0 ;  /* 0x000000a00f0d7836 */ /* 0x040fe20000000000 */
[----:B------:R-:W-:Y:S02]  /*5130*/  IADD3 R3, PT, PT, R15, 0x80, RZ ;  /* 0x000000800f037810 */ /* 0x000fe40007ffe0ff */
[----:B------:R-:W-:-:S02]  /*5140*/  IADD3 R2, P6, PT, R8, R17, RZ ;  /* 0x0000001108027210 */ /* 0x000fc40007fde0ff */
[-C--:B------:R-:W-:Y:S01]  /*5150*/  ISETP.GE.U32.AND P0, PT, R11, R38.reuse, PT ;  /* 0x000000260b00720c */ /* 0x080fe20003f06070 */
[----:B------:R-:W-:Y:S01]  /*5160*/  @!P1 IMAD.WIDE.U32 R10, R15, 0x4, R8 ;  /* 0x000000040f0a9825 */ /* 0x000fe200078e0008 */
[-C--:B------:R-:W-:Y:S02]  /*5170*/  ISETP.GE.U32.AND P3, PT, R3, R38.reuse, PT ;  /* 0x000000260300720c */ /* 0x080fe40003f66070 */
[----:B------:R-:W-:Y:S01]  /*5180*/  ISETP.GE.U32.AND P2, PT, R13, R38, PT ;  /* 0x000000260d00720c */ /* 0x000fe20003f46070 */
[----:B------:R-:W-:Y:S02]  /*5190*/  IMAD.X R3, RZ, RZ, R9, P6 ;  /* 0x000000ffff037224 */ /* 0x000fe400030e0609 */
[----:B------:R-:W-:Y:S01]  /*51a0*/  @!P1 IMAD.WIDE.U32 R12, R15, 0x4, R6 ;  /* 0x000000040f0c9825 */ /* 0x000fe200078e0006 */
[----:B0-----:R-:W-:-:S03]  /*51b0*/  IADD3 R6, P6, PT, R17, R6, RZ ;  /* 0x0000000611067210 */ /* 0x001fc60007fde0ff */
[C---:B------:R-:W-:Y:S02]  /*51c0*/  VIADD R19, R15.reuse, 0xc0 ;  /* 0x000000c00f137836 */ /* 0x040fe40000000000 */
[C---:B------:R-:W-:Y:S02]  /*51d0*/  VIADD R21, R15.reuse, 0xe0 ;  /* 0x000000e00f157836 */ /* 0x040fe40000000000 */
[----:B------:R-:W-:Y:S02]  /*51e0*/  IMAD.X R7, RZ, RZ, R7, P6 ;  /* 0x000000ffff077224 */ /* 0x000fe400030e0607 */
[----:B------:R-:W-:Y:S01]  /*51f0*/  VIADD R15, R15, 0x100 ;  /* 0x000001000f0f7836 */ /* 0x000fe20000000000 */
[----:B------:R-:W-:Y:S01]  /*5200*/  ISETP.GE.U32.AND P6, PT, R21, R38, PT ;  /* 0x000000261500720c */ /* 0x000fe20003fc6070 */
[----:B--2---:R-:W-:Y:S02]  /*5210*/  IMAD.MOV.U32 R8, RZ, RZ, R4 ;  /* 0x000000ffff087224 */ /* 0x004fe400078e0004 */
[----:B------:R0:W2:Y:S02]  /*5220*/  @!P1 LDG.E.CONSTANT R4, desc[UR12][R10.64] ;  /* 0x0000000c0a049981 */ /* 0x0000a4000c1e9900 */
[----:B------:R-:W-:-:S02]  /*5230*/  IMAD.MOV.U32 R14, RZ, RZ, R8 ;  /* 0x000000ffff0e7224 */ /* 0x000fc400078e0008 */
[----:B---3--:R-:W-:Y:S02]  /*5240*/  IMAD.MOV.U32 R9, RZ, RZ, R5 ;  /* 0x000000ffff097224 */ /* 0x008fe400078e0005 */
[----:B------:R1:W3:Y:S01]  /*5250*/  @!P1 LDG.E.CONSTANT R5, desc[UR12][R12.64] ;  /* 0x0000000c0c059981 */ /* 0x0002e2000c1e9900 */
[-C--:B------:R-:W-:Y:S01]  /*5260*/  ISETP.GE.U32.AND P1, PT, R19, R38.reuse, PT ;  /* 0x000000261300720c */ /* 0x080fe20003f26070 */
[----:B------:R-:W-:Y:S02]  /*5270*/  IMAD.MOV.U32 R17, RZ, RZ, R9 ;  /* 0x000000ffff117224 */ /* 0x000fe400078e0009 */
[----:B------:R-:W4:Y:S04]  /*5280*/  @!P5 LDG.E.CONSTANT R14, desc[UR12][R2.64+0x80] ;  /* 0x0000800c020ed981 */ /* 0x000f28000c1e9900 */
[----:B------:R-:W5:Y:S01]  /*5290*/  @!P5 LDG.E.CONSTANT R17, desc[UR12][R6.64+0x80] ;  /* 0x0000800c0611d981 */ /* 0x000f62000c1e9900 */
[----:B------:R-:W-:Y:S01]  /*52a0*/  ISETP.GE.U32.AND P5, PT, R15, R38, PT ;  /* 0x000000260f00720c */ /* 0x000fe20003fa6070 */
[--C-:B0-----:R-:W-:Y:S01]  /*52b0*/  IMAD.MOV.U32 R10, RZ, RZ, R8.reuse ;  /* 0x000000ffff0a7224 */ /* 0x101fe200078e0008 */
[----:B------:R-:W-:Y:S01]  /*52c0*/  MOV R15, R8 ;  /* 0x00000008000f7202 */ /* 0x000fe20000000f00 */
[----:B------:R-:W-:-:S02]  /*52d0*/  IMAD.MOV.U32 R11, RZ, RZ, R8 ;  /* 0x000000ffff0b7224 */ /* 0x000fc400078e0008 */
[--C-:B-1----:R-:W-:Y:S02]  /*52e0*/  IMAD.MOV.U32 R12, RZ, RZ, R8.reuse ;  /* 0x000000ffff0c7224 */ /* 0x102fe400078e0008 */
[--C-:B------:R-:W-:Y:S01]  /*52f0*/  IMAD.MOV.U32 R13, RZ, RZ, R8.reuse ;  /* 0x000000ffff0d7224 */ /* 0x100fe200078e0008 */
[----:B------:R-:W3:Y:S01]  /*5300*/  @!P0 LDG.E.CONSTANT R10, desc[UR12][R2.64+0x100] ;  /* 0x0001000c020a8981 */ /* 0x000ee2000c1e9900 */
[----:B------:R-:W-:-:S03]  /*5310*/  IMAD.MOV.U32 R16, RZ, RZ, R8 ;  /* 0x000000ffff107224 */ /* 0x000fc600078e0008 */
        /* <DEDUP_REMOVED lines=19> */
[----:B------:R-:W0:Y:S01]  /*5450*/  S2R R37, SR_LANEID ;  /* 0x0000000000257919 */ /* 0x000e220000000000 */
[----:B------:R-:W1:Y:S01]  /*5460*/  S2UR UR5, SR_CgaCtaId ;  /* 0x00000000000579c3 */ /* 0x000e620000008800 */
[----:B------:R-:W-:Y:S01]  /*5470*/  SHF.R.U32.HI R44, RZ, 0x5, R0 ;  /* 0x00000005ff2c7819 */ /* 0x000fe20000011600 */
[----:B------:R-:W-:-:S02]  /*5480*/  UMOV UR4, 0x400 ;  /* 0x0000040000047882 */ /* 0x000fc40000000000 */
[----:B-1----:R-:W-:Y:S02]  /*5490*/  ULEA UR4, UR5, UR4, 0x18 ;  /* 0x0000000405047291 */ /* 0x002fe4000f8ec0ff */
[----:B0-----:R-:W-:-:S05]  /*54a0*/  IMAD R2, R44, 0x120, R37 ;  /* 0x000001202c027824 */ /* 0x001fca00078e0225 */
[----:B------:R-:W-:-:S05]  /*54b0*/  LEA R2, R2, UR4, 0x2 ;  /* 0x0000000402027c11 */ /* 0x000fca000f8e10ff */
[----:B------:R-:W-:Y:S01]  /*54c0*/  IMAD R39, R37, 0x20, R2 ;  /* 0x0000002025277824 */ /* 0x000fe200078e0202 */
[----:B------:R-:W-:Y:S01]  /*54d0*/  ISETP.NE.AND P3, PT, R0, RZ, PT ;  /* 0x000000ff0000720c */ /* 0x000fe20003f65270 */
[----:B--2---:R-:W-:Y:S04]  /*54e0*/  STS [R2], R4 ;  /* 0x0000000402007388 */ /* 0x004fe80000000800 */
[----:B----4-:R-:W-:Y:S04]  /*54f0*/  STS [R2+0x80], R14 ;  /* 0x0000800e02007388 */ /* 0x010fe80000000800 */
[----:B---3--:R-:W-:Y:S04]  /*5500*/  STS [R2+0x100], R10 ;  /* 0x0001000a02007388 */ /* 0x008fe80000000800 */
[----:B-----5:R-:W-:Y:S04]  /*5510*/  STS [R2+0x180], R11 ;  /* 0x0001800b02007388 */ /* 0x020fe80000000800 */
[----:B------:R0:W-:Y:S04]  /*5520*/  STS [R2+0x200], R12 ;  /* 0x0002000c02007388 */ /* 0x0001e80000000800 */
[----:B------:R-:W-:Y:S04]  /*5530*/  STS [R2+0x280], R13 ;  /* 0x0002800d02007388 */ /* 0x000fe80000000800 */
[----:B------:R-:W-:Y:S04]  /*5540*/  STS [R2+0x300], R15 ;  /* 0x0003000f02007388 */ /* 0x000fe80000000800 */
[----:B------:R-:W-:Y:S04]  /*5550*/  STS [R2+0x380], R16 ;  /* 0x0003801002007388 */ /* 0x000fe80000000800 */
[----:B------:R-:W-:Y:S01]  /*5560*/  STS [R2+0x400], R8 ;  /* 0x0004000802007388 */ /* 0x000fe20000000800 */
[----:B------:R-:W-:-:S03]  /*5570*/  NOP ;  /* 0x0000000000007918 */ /* 0x000fc60000000000 */
[----:B------:R-:W1:Y:S04]  /*5580*/  LDS R3, [R39+0x20] ;  /* 0x0000200027037984 */ /* 0x000e680000000800 */
[----:B------:R-:W-:Y:S04]  /*5590*/  LDS R4, [R39] ;  /* 0x0000000027047984 */ /* 0x000fe80000000800 */
[----:B------:R-:W2:Y:S04]  /*55a0*/  LDS R6, [R39+0x4] ;  /* 0x0000040027067984 */ /* 0x000ea80000000800 */
[----:B------:R-:W-:Y:S04]  /*55b0*/  LDS R24, [R39+0x8] ;  /* 0x0000080027187984 */ /* 0x000fe80000000800 */
[----:B------:R-:W-:Y:S04]  /*55c0*/  LDS R26, [R39+0xc] ;  /* 0x00000c00271a7984 */ /* 0x000fe80000000800 */
[----:B------:R-:W-:Y:S04]  /*55d0*/  LDS R28, [R39+0x10] ;  /* 0x00001000271c7984 */ /* 0x000fe80000000800 */
[----:B------:R-:W-:Y:S04]  /*55e0*/  LDS R30, [R39+0x14] ;  /* 0x00001400271e7984 */ /* 0x000fe80000000800 */
[----:B------:R-:W-:Y:S04]  /*55f0*/  LDS R32, [R39+0x18] ;  /* 0x0000180027207984 */ /* 0x000fe80000000800 */
[----:B------:R-:W-:Y:S01]  /*5600*/  LDS R34, [R39+0x1c] ;  /* 0x00001c0027227984 */ /* 0x000fe20000000800 */
[----:B------:R-:W-:Y:S01]  /*5610*/  BAR.SYNC.DEFER_BLOCKING 0x0 ;  /* 0x0000000000007b1d */ /* 0x000fe20000010000 */
[----:B0-----:R-:W-:-:S05]  /*5620*/  LEA R12, R0, UR4, 0x2 ;  /* 0x00000004000c7c11 */ /* 0x001fca000f8e10ff */
[----:B------:R-:W-:Y:S04]  /*5630*/  STS [R2], R5 ;  /* 0x0000000502007388 */ /* 0x000fe80000000800 */
[----:B------:R-:W-:Y:S04]  /*5640*/  STS [R2+0x80], R17 ;  /* 0x0000801102007388 */ /* 0x000fe80000000800 */
[----:B------:R-:W-:Y:S04]  /*5650*/  STS [R2+0x100], R18 ;  /* 0x0001001202007388 */ /* 0x000fe80000000800 */
[----:B------:R-:W-:Y:S04]  /*5660*/  STS [R2+0x180], R19 ;  /* 0x0001801302007388 */ /* 0x000fe80000000800 */
        /* <DEDUP_REMOVED lines=8> */
[----:B------:R-:W3:Y:S04]  /*56f0*/  LDS R7, [R39+0x4] ;  /* 0x0000040027077984 */ /* 0x000ee80000000800 */
[----:B------:R-:W4:Y:S04]  /*5700*/  LDS R25, [R39+0x8] ;  /* 0x0000080027197984 */ /* 0x000f280000000800 */
[----:B------:R-:W-:Y:S04]  /*5710*/  LDS R27, [R39+0xc] ;  /* 0x00000c00271b7984 */ /* 0x000fe80000000800 */
[----:B------:R-:W-:Y:S04]  /*5720*/  LDS R29, [R39+0x10] ;  /* 0x00001000271d7984 */ /* 0x000fe80000000800 */
[----:B------:R-:W-:Y:S04]  /*5730*/  LDS R31, [R39+0x14] ;  /* 0x00001400271f7984 */ /* 0x000fe80000000800 */
[----:B------:R-:W-:Y:S04]  /*5740*/  LDS R33, [R39+0x18] ;  /* 0x0000180027217984 */ /* 0x000fe80000000800 */
[----:B------:R-:W-:Y:S01]  /*5750*/  LDS R35, [R39+0x1c] ;  /* 0x00001c0027237984 */ /* 0x000fe20000000800 */
[----:B------:R-:W-:Y:S06]  /*5760*/  BAR.SYNC.DEFER_BLOCKING 0x0 ;  /* 0x0000000000007b1d */ /* 0x000fec0000010000 */
[----:B-1----:R-:W-:Y:S02]  /*5770*/  STS [R12+0x47c], R3 ;  /* 0x00047c030c007388 */ /* 0x002fe40000000800 */
[----:B------:R-:W-:Y:S06]  /*5780*/  BAR.SYNC.DEFER_BLOCKING 0x0 ;  /* 0x0000000000007b1d */ /* 0x000fec0000010000 */
[----:B------:R-:W1:Y:S01]  /*5790*/  @P3 LDS R36, [R12+0x478] ;  /* 0x000478000c243984 */ /* 0x000e620000000800 */
[----:B0-----:R-:W-:Y:S01]  /*57a0*/  IMAD R9, R0, 0x9, RZ ;  /* 0x0000000900097824 */ /* 0x001fe200078e02ff */
[----:B--2---:R-:W-:-:S03]  /*57b0*/  ISETP.NE.AND P0, PT, R4, R6, PT ;  /* 0x000000060400720c */ /* 0x004fc60003f05270 */
[----:B------:R-:W-:Y:S02]  /*57c0*/  VIADD R11, R9, 0x1 ;  /* 0x00000001090b7836 */ /* 0x000fe40000000000 */
[----:B---3--:R-:W-:-:S03]  /*57d0*/  FADD R10, R5, R7 ;  /* 0x00000007050a7221 */ /* 0x008fc60000000000 */
[-C--:B------:R-:W-:Y:S01]  /*57e0*/  ISETP.EQ.OR P0, PT, R11, R38.reuse, P0 ;  /* 0x000000260b00720c */ /* 0x080fe20000702670 */
[----:B------:R-:W-:Y:S01]  /*57f0*/  IMAD.MOV.U32 R11, RZ, RZ, 0x1 ;  /* 0x00000001ff0b7424 */ /* 0x000fe200078e00ff */
[C---:B------:R-:W-:Y:S01]  /*5800*/  ISETP.NE.AND P2, PT, R9.reuse, R38, PT ;  /* 0x000000260900720c */ /* 0x040fe20003f45270 */
[----:B------:R-:W-:Y:S01]  /*5810*/  VIADD R13, R9, 0x2 ;  /* 0x00000002090d7836 */ /* 0x000fe20000000000 */
[----:B------:R-:W-:Y:S02]  /*5820*/  FSEL R10, R7, R10, P0 ;  /* 0x0000000a070a7208 */ /* 0x000fe40000000000 */
[----:B------:R-:W-:-:S03]  /*5830*/  SEL R2, RZ, 0x1, P2 ;  /* 0x00000001ff027807 */ /* 0x000fc60001000000 */
[----:B----4-:R-:W-:Y:S01]  /*5840*/  FADD R10, R25, R10 ;  /* 0x0000000a190a7221 */ /* 0x010fe20000000000 */
[----:B-1----:R-:W-:-:S04]  /*5850*/  @P3 ISETP.NE.AND P1, PT, R36, R4, PT ;  /* 0x000000042400320c */ /* 0x002fc80003f25270 */
[----:B------:R-:W-:Y:S02]  /*5860*/  @P3 SEL R11, RZ, 0x1, !P1 ;  /* 0x00000001ff0b3807 */ /* 0x000fe40004800000 */
[----:B------:R-:W-:-:S04]  /*5870*/  ISETP.NE.AND P1, PT, R6, R24, PT ;  /* 0x000000180600720c */ /* 0x000fc80003f25270 */
[----:B------:R-:W-:Y:S02]  /*5880*/  ISETP.EQ.OR P1, PT, R13, R38, P1 ;  /* 0x000000260d00720c */ /* 0x000fe40000f22670 */
[----:B------:R-:W-:Y:S01]  /*5890*/  @P3 SEL R2, R2, R11, !P2 ;  /* 0x0000000b02023207 */ /* 0x000fe20005000000 */
[----:B------:R-:W-:Y:S01]  /*58a0*/  VIADD R11, R9, 0x3 ;  /* 0x00000003090b7836 */ /* 0x000fe20000000000 */
[----:B------:R-:W-:Y:S02]  /*58b0*/  FSEL R12, R25, R10, P1 ;  /* 0x0000000a190c7208 */ /* 0x000fe40000800000 */
[----:B------:R-:W-:-:S03]  /*58c0*/  ISETP.NE.AND P2, PT, R24, R26, PT ;  /* 0x0000001a1800720c */ /* 0x000fc60003f45270 */
[----:B------:R-:W-:Y:S01]  /*58d0*/  FADD R12, R27, R12 ;  /* 0x0000000c1b0c7221 */ /* 0x000fe20000000000 */
[----:B------:R-:W-:Y:S01]  /*58e0*/  ISETP.EQ.OR P2, PT, R11, R38, P2 ;  /* 0x000000260b00720c */ /* 0x000fe20001742670 */
[----:B------:R-:W-:Y:S01]  /*58f0*/  VIADD R11, R9, 0x4 ;  /* 0x00000004090b7836 */ /* 0x000fe20000000000 */
[----:B------:R-:W-:Y:S02]  /*5900*/  ISETP.NE.AND P3, PT, R26, R28, PT ;  /* 0x0000001c1a00720c */ /* 0x000fe40003f65270 */
[----:B------:R-:W-:Y:S02]  /*5910*/  FSEL R12, R27, R12, P2 ;  /* 0x0000000c1b0c7208 */ /* 0x000fe40001000000 */
[----:B------:R-:W-:-:S03]  /*5920*/  ISETP.EQ.OR P3, PT, R11, R38, P3 ;  /* 0x000000260b00720c */ /* 0x000fc60001f62670 */
[----:B------:R-:W-:Y:S01]  /*5930*/  FADD R12, R29, R12 ;  /* 0x0000000c1d0c7221 */ /* 0x000fe20000000000 */
[----:B------:R-:W-:Y:S01]  /*5940*/  VIADD R11, R9, 0x5 ;  /* 0x00000005090b7836 */ /* 0x000fe20000000000 */
[----:B------:R-:W-:Y:S01]  /*5950*/  ISETP.NE.AND P4, PT, R28, R30, PT ;  /* 0x0000001e1c00720c */ /* 0x000fe20003f85270 */
[C---:B------:R-:W-:Y:S02]  /*5960*/  VIADD R42, R2.reuse, 0x1 ;  /* 0x00000001022a7836 */ /* 0x040fe40000000000 */
[----:B------:R-:W-:Y:S02]  /*5970*/  FSEL R12, R29, R12, P3 ;  /* 0x0000000c1d0c7208 */ /* 0x000fe40001800000 */
[----:B------:R-:W-:Y:S01]  /*5980*/  IMAD.MOV.U32 R10, RZ, RZ, R42 ;  /* 0x000000ffff0a7224 */ /* 0x000fe200078e002a */
[----:B------:R-:W-:Y:S02]  /*5990*/  ISETP.EQ.OR P4, PT, R11, R38, P4 ;  /* 0x000000260b00720c */ /* 0x000fe40002782670 */
[----:B------:R-:W-:Y:S01]  /*59a0*/  FADD R12, R31, R12 ;  /* 0x0000000c1f0c7221 */ /* 0x000fe20000000000 */
[----:B------:R-:W-:Y:S01]  /*59b0*/  @!P0 IADD3 R10, PT, PT, R2, RZ, RZ ;  /* 0x000000ff020a8210 */ /* 0x000fe20007ffe0ff */
[----:B------:R-:W-:Y:S01]  /*59c0*/  VIADD R11, R9, 0x6 ;  /* 0x00000006090b7836 */ /* 0x000fe20000000000 */
[----:B------:R-:W-:-:S02]  /*59d0*/  ISETP.NE.AND P5, PT, R30, R32, PT ;  /* 0x000000201e00720c */ /* 0x000fc40003fa5270 */
[----:B------:R-:W-:Y:S01]  /*59e0*/  FSEL R12, R31, R12, P4 ;  /* 0x0000000c1f0c7208 */ /* 0x000fe20002000000 */
[----:B------:R-:W-:Y:S01]  /*59f0*/  VIADD R13, R10, 0x1 ;  /* 0x000000010a0d7836 */ /* 0x000fe20000000000 */
[----:B------:R-:W-:Y:S01]  /*5a00*/  P2R R14, PR, RZ, 0x1 ;  /* 0x00000001ff0e7803 */ /* 0x000fe20000000000 */
[----:B------:R-:W-:Y:S01]  /*5a10*/  @!P1 IMAD.MOV R13, RZ, RZ, R10 ;  /* 0x000000ffff0d9224 */ /* 0x000fe200078e020a */
[----:B------:R-:W-:Y:S01]  /*5a20*/  ISETP.EQ.OR P0, PT, R11, R38, P5 ;  /* 0x000000260b00720c */ /* 0x000fe20002f02670 */
[----:B------:R-:W-:Y:S01]  /*5a30*/  FADD R12, R33, R12 ;  /* 0x0000000c210c7221 */ /* 0x000fe20000000000 */
[----:B------:R-:W-:Y:S01]  /*5a40*/  VIADD R11, R9, 0x7 ;  /* 0x00000007090b7836 */ /* 0x000fe20000000000 */
[----:B------:R-:W-:Y:S01]  /*5a50*/  ISETP.NE.AND P6, PT, R34, R3, PT ;  /* 0x000000032200720c */ /* 0x000fe20003fc5270 */
[----:B------:R-:W-:Y:S02]  /*5a60*/  VIADD R10, R13, 0x1 ;  /* 0x000000010d0a7836 */ /* 0x000fe40000000000 */
[----:B------:R-:W-:-:S02]  /*5a70*/  VIADD R9, R9, 0x8 ;  /* 0x0000000809097836 */ /* 0x000fc40000000000 */
[----:B------:R-:W-:Y:S01]  /*5a80*/  @!P2 IMAD.MOV R10, RZ, RZ, R13 ;  /* 0x000000ffff0aa224 */ /* 0x000fe200078e020d */
[----:B------:R-:W-:Y:S02]  /*5a90*/  FSEL R12, R33, R12, P0 ;  /* 0x0000000c210c7208 */ /* 0x000fe40000000000 */
[----:B------:R-:W-:Y:S01]  /*5aa0*/  ISETP.NE.AND P5, PT, R32, R34, PT ;  /* 0x000000222000720c */ /* 0x000fe20003fa5270 */
[----:B------:R-:W-:Y:S01]  /*5ab0*/  VIADD R15, R10, 0x1 ;  /* 0x000000010a0f7836 */ /* 0x000fe20000000000 */
[-C--:B------:R-:W-:Y:S01]  /*5ac0*/  ISETP.EQ.OR P6, PT, R9, R38.reuse, P6 ;  /* 0x000000260900720c */ /* 0x080fe200037c2670 */
[----:B------:R-:W-:Y:S02]  /*5ad0*/  @!P3 IMAD.MOV R15, RZ, RZ, R10 ;  /* 0x000000ffff0fb224 */ /* 0x000fe400078e020a */
[----:B------:R-:W-:Y:S01]  /*5ae0*/  FADD R12, R35, R12 ;  /* 0x0000000c230c7221 */ /* 0x000fe20000000000 */
[----:B------:R-:W-:Y:S01]  /*5af0*/  ISETP.EQ.OR P5, PT, R11, R38, P5 ;  /* 0x000000260b00720c */ /* 0x000fe20002fa2670 */
[----:B------:R-:W-:-:S02]  /*5b00*/  VIADD R10, R15, 0x1 ;  /* 0x000000010f0a7836 */ /* 0x000fc40000000000 */
[----:B------:R-:W-:Y:S01]  /*5b10*/  @!P4 IMAD.MOV R10, RZ, RZ, R15 ;  /* 0x000000ffff0ac224 */ /* 0x000fe200078e020f */
[----:B------:R-:W-:-:S03]  /*5b20*/  FSEL R9, R35, R12, P5 ;  /* 0x0000000c23097208 */ /* 0x000fc60002800000 */
[C---:B------:R-:W-:Y:S01]  /*5b30*/  VIADD R11, R10.reuse, 0x1 ;  /* 0x000000010a0b7836 */ /* 0x040fe20000000000 */
[----:B------:R-:W-:Y:S01]  /*5b40*/  @!P0 IADD3 R11, PT, PT, R10, RZ, RZ ;  /* 0x000000ff0a0b8210 */ /* 0x000fe20007ffe0ff */
[----:B------:R-:W-:-:S04]  /*5b50*/  @!P6 FADD R8, R8, R9 ;  /* 0x000000090808e221 */ /* 0x000fc80000000000 */
[----:B------:R-:W-:Y:S02]  /*5b60*/  VIADD R10, R11, 0x1 ;  /* 0x000000010b0a7836 */ /* 0x000fe40000000000 */
[----:B------:R-:W-:Y:S02]  /*5b70*/  @!P5 IMAD.MOV R10, RZ, RZ, R11 ;  /* 0x000000ffff0ad224 */ /* 0x000fe400078e020b */
[----:B------:R-:W0:Y:S01]  /*5b80*/  SHFL.UP PT, R11, R8, 0x1, RZ ;  /* 0x04200000080b7989 */ /* 0x000e2200000e00ff */
[----:B------:R-:W-:Y:S02]  /*5b90*/  P2R R39, PR, RZ, 0x20 ;  /* 0x00000020ff277803 */ /* 0x000fe40000000000 */
[----:B------:R-:W-:Y:S01]  /*5ba0*/  ISETP.GE.AND P5, PT, R37, 0x1, PT ;  /* 0x000000012500780c */ /* 0x000fe20003fa6270 */
[----:B------:R-:W-:Y:S02]  /*5bb0*/  VIADD R9, R10, 0x1 ;  /* 0x000000010a097836 */ /* 0x000fe40000000000 */
[----:B------:R-:W-:-:S05]  /*5bc0*/  @!P6 IMAD.MOV R9, RZ, RZ, R10 ;  /* 0x000000ffff09e224 */ /* 0x000fca00078e020a */
[----:B------:R-:W-:Y:S01]  /*5bd0*/  ISETP.NE.AND P6, PT, R9, RZ, PT ;  /* 0x000000ff0900720c */ /* 0x000fe20003fc5270 */
[----:B------:R-:W1:Y:S01]  /*5be0*/  SHFL.UP PT, R10, R9, 0x1, RZ ;  /* 0x04200000090a7989 */ /* 0x000e6200000e00ff */
[----:B0-----:R-:W-:-:S05]  /*5bf0*/  FADD R11, R8, R11 ;  /* 0x0000000b080b7221 */ /* 0x001fca0000000000 */
[----:B------:R-:W-:-:S05]  /*5c00*/  @P5 FSEL R8, R11, R8, !P6 ;  /* 0x000000080b085208 */ /* 0x000fca0007000000 */
[----:B------:R-:W0:Y:S01]  /*5c10*/  SHFL.UP PT, R11, R8, 0x2, RZ ;  /* 0x04400000080b7989 */ /* 0x000e2200000e00ff */
[----:B-1----:R-:W-:Y:S02]  /*5c20*/  SEL R10, R10, RZ, P5 ;  /* 0x000000ff0a0a7207 */ /* 0x002fe40002800000 */
[----:B------:R-:W-:-:S03]  /*5c30*/  ISETP.GE.AND P5, PT, R37, 0x2, PT ;  /* 0x000000022500780c */ /* 0x000fc60003fa6270 */
[----:B------:R-:W-:-:S05]  /*5c40*/  IMAD.IADD R10, R10, 0x1, R9 ;  /* 0x000000010a0a7824 */ /* 0x000fca00078e0209 */
[----:B------:R-:W-:Y:S01]  /*5c50*/  ISETP.NE.AND P6, PT, R10, RZ, PT ;  /* 0x000000ff0a00720c */ /* 0x000fe20003fc5270 */
[----:B0-----:R-:W-:-:S05]  /*5c60*/  FADD R11, R8, R11 ;  /* 0x0000000b080b7221 */ /* 0x001fca0000000000 */
[----:B------:R-:W-:Y:S02]  /*5c70*/  @P5 FSEL R8, R11, R8, !P6 ;  /* 0x000000080b085208 */ /* 0x000fe40007000000 */
[----:B------:R-:W0:Y:S04]  /*5c80*/  SHFL.UP PT, R11, R10, 0x2, RZ ;  /* 0x044000000a0b7989 */ /* 0x000e2800000e00ff */
[----:B------:R-:W1:Y:S01]  /*5c90*/  SHFL.UP PT, R15, R8, 0x4, RZ ;  /* 0x04800000080f7989 */ /* 0x000e6200000e00ff */
[----:B0-----:R-:W-:-:S05]  /*5ca0*/  SEL R11, R11, RZ, P5 ;  /* 0x000000ff0b0b7207 */ /* 0x001fca0002800000 */
[----:B------:R-:W-:-:S05]  /*5cb0*/  IMAD.IADD R11, R10, 0x1, R11 ;  /* 0x000000010a0b7824 */ /* 0x000fca00078e020b */
[----:B------:R-:W0:Y:S01]  /*5cc0*/  SHFL.UP PT, R9, R11, 0x4, RZ ;  /* 0x048000000b097989 */ /* 0x000e2200000e00ff */
[----:B------:R-:W-:Y:S01]  /*5cd0*/  ISETP.GE.AND P5, PT, R37, 0x4, PT ;  /* 0x000000042500780c */ /* 0x000fe20003fa6270 */
[----:B-1----:R-:W-:Y:S01]  /*5ce0*/  FADD R15, R8, R15 ;  /* 0x0000000f080f7221 */ /* 0x002fe20000000000 */
[----:B------:R-:W-:-:S11]  /*5cf0*/  ISETP.NE.AND P6, PT, R11, RZ, PT ;  /* 0x000000ff0b00720c */ /* 0x000fd60003fc5270 */
        /* <DEDUP_REMOVED lines=8> */
[----:B------:R-:W0:Y:S01]  /*5d80*/  SHFL.UP PT, R9, R12, 0x8, RZ ;  /* 0x050000000c097989 */ /* 0x000e2200000e00ff */
[----:B------:R-:W-:-:S03]  /*5d90*/  P2R R13, PR, RZ, 0x1 ;  /* 0x00000001ff0d7803 */ /* 0x000fc60000000000 */
[----:B------:R-:W1:Y:S01]  /*5da0*/  SHFL.UP PT, R15, R8, 0x10, RZ ;  /* 0x06000000080f7989 */ /* 0x000e6200000e00ff */
[----:B0-----:R-:W-:Y:S02]  /*5db0*/  SEL R9, R9, RZ, P5 ;  /* 0x000000ff09097207 */ /* 0x001fe40002800000 */
[----:B------:R-:W-:-:S03]  /*5dc0*/  ISETP.NE.AND P5, PT, R13, RZ, PT ;  /* 0x000000ff0d00720c */ /* 0x000fc60003fa5270 */
[----:B------:R-:W-:-:S05]  /*5dd0*/  IMAD.IADD R13, R12, 0x1, R9 ;  /* 0x000000010c0d7824 */ /* 0x000fca00078e0209 */
[----:B------:R-:W0:Y:S01]  /*5de0*/  SHFL.UP PT, R9, R13, 0x10, RZ ;  /* 0x060000000d097989 */ /* 0x000e2200000e00ff */
[----:B-1----:R-:W-:Y:S01]  /*5df0*/  FADD R15, R8, R15 ;  /* 0x0000000f080f7221 */ /* 0x002fe20000000000 */
        /* <DEDUP_REMOVED lines=9> */
[----:B------:R-:W-:Y:S01]  /*5e90*/  BAR.SYNC.DEFER_BLOCKING 0x0 ;  /* 0x0000000000007b1d */ /* 0x000fe20000010000 */
[----:B------:R-:W-:-:S05]  /*5ea0*/  ISETP.NE.AND P0, PT, R14, RZ, PT ;  /* 0x000000ff0e00720c */ /* 0x000fca0003f05270 */
[----:B------:R-:W0:Y:S04]  /*5eb0*/  LDS.128 R8, [UR4] ;  /* 0x00000004ff087984 */ /* 0x000e280008000c00 */
[----:B------:R-:W1:Y:S01]  /*5ec0*/  LDS.128 R12, [UR4+0x10] ;  /* 0x00001004ff0c7984 */ /* 0x000e620008000c00 */
[----:B0-----:R-:W-:-:S13]  /*5ed0*/  ISETP.NE.AND P6, PT, R10, RZ, PT ;  /* 0x000000ff0a00720c */ /* 0x001fda0003fc5270 */
[----:B------:R-:W-:Y:S01]  /*5ee0*/  @!P6 FADD R11, R9, R11 ;  /* 0x0000000b090be221 */ /* 0x000fe20000000000 */
[----:B-1----:R-:W-:Y:S01]  /*5ef0*/  ISETP.NE.AND P6, PT, R12, RZ, PT ;  /* 0x000000ff0c00720c */ /* 0x002fe20003fc5270 */
[----:B------:R-:W-:-:S12]  /*5f00*/  IMAD.IADD R17, R8, 0x1, R10 ;  /* 0x0000000108117824 */ /* 0x000fd800078e020a */
[----:B------:R-:W-:Y:S01]  /*5f10*/  @!P6 FADD R13, R11, R13 ;  /* 0x0000000d0b0de221 */ /* 0x000fe20000000000 */
[----:B------:R-:W-:-:S04]  /*5f20*/  ISETP.NE.AND P6, PT, R44, 0x2, PT ;  /* 0x000000022c00780c */ /* 0x000fc80003fc5270 */
[----:B------:R-:W-:Y:S02]  /*5f30*/  FSEL R16, R11, R9, !P6 ;  /* 0x000000090b107208 */ /* 0x000fe40007000000 */
[C---:B------:R-:W-:Y:S02]  /*5f40*/  SEL R9, R17.reuse, R8, !P6 ;  /* 0x0000000811097207 */ /* 0x040fe40007000000 */
[----:B------:R-:W-:Y:S01]  /*5f50*/  ISETP.NE.AND P6, PT, R14, RZ, PT ;  /* 0x000000ff0e00720c */ /* 0x000fe20003fc5270 */
[----:B------:R-:W-:-:S12]  /*5f60*/  IMAD.IADD R11, R17, 0x1, R12 ;  /* 0x00000001110b7824 */ /* 0x000fd800078e020c */
        /* <DEDUP_REMOVED lines=9> */
[----:B------:R-:W-:Y:S02]  /*6000*/  FSEL R20, R15, R20, !P6 ;  /* 0x000000140f147208 */ /* 0x000fe40007000000 */
[----:B------:R-:W-:Y:S02]  /*6010*/  SEL R9, R11, R9, !P6 ;  /* 0x000000090b097207 */ /* 0x000fe40007000000 */
[----:B------:R-:W-:-:S13]  /*6020*/  ISETP.NE.AND P6, PT, R18, RZ, PT ;  /* 0x000000ff1200720c */ /* 0x000fda0003fc5270 */
[----:B------:R-:W-:Y:S01]  /*6030*/  @!P6 FADD R19, R19, R17 ;  /* 0x000000111313e221 */ /* 0x000fe20000000000 */
[----:B------:R-:W-:-:S04]  /*6040*/  ISETP.NE.AND P6, PT, R44, 0x5, PT ;  /* 0x000000052c00780c */ /* 0x000fc80003fc5270 */
[----:B------:R-:W-:Y:S02]  /*6050*/  FSEL R46, R17, R20, !P6 ;  /* 0x00000014112e7208 */ /* 0x000fe40007000000 */
[----:B------:R-:W0:Y:S01]  /*6060*/  LDS.128 R20, [UR4+0x30] ;  /* 0x00003004ff147984 */ /* 0x000e220008000c00 */
[----:B------:R-:W-:-:S05]  /*6070*/  IMAD.IADD R11, R11, 0x1, R16 ;  /* 0x000000010b0b7824 */ /* 0x000fca00078e0210 */
[----:B------:R-:W-:Y:S01]  /*6080*/  SEL R9, R11, R9, !P6 ;  /* 0x000000090b097207 */ /* 0x000fe20007000000 */
[----:B------:R-:W-:Y:S01]  /*6090*/  IMAD.IADD R11, R18, 0x1, R11 ;  /* 0x00000001120b7824 */ /* 0x000fe200078e020b */
[----:B------:R-:W1:Y:S01]  /*60a0*/  SHFL.UP PT, R40, R40, 0x1, RZ ;  /* 0x0420000028287989 */ /* 0x000e6200000e00ff */
[----:B0-----:R-:W-:-:S03]  /*60b0*/  ISETP.NE.AND P6, PT, R20, RZ, PT ;  /* 0x000000ff1400720c */ /* 0x001fc60003fc5270 */
[----:B------:R-:W-:-:S10]  /*60c0*/  IADD3 R41, PT, PT, R11, R20, RZ ;  /* 0x000000140b297210 */ /* 0x000fd40007ffe0ff */
[----:B------:R-:W-:Y:S01]  /*60d0*/  @!P6 FADD R21, R19, R21 ;  /* 0x000000151315e221 */ /* 0x000fe20000000000 */
[----:B------:R-:W-:-:S04]  /*60e0*/  ISETP.NE.AND P6, PT, R44, 0x6, PT ;  /* 0x000000062c00780c */ /* 0x000fc80003fc5270 */
[----:B------:R-:W-:Y:S02]  /*60f0*/  FSEL R48, R19, R46, !P6 ;  /* 0x0000002e13307208 */ /* 0x000fe40007000000 */
[----:B------:R-:W-:Y:S02]  /*6100*/  SEL R46, R11, R9, !P6 ;  /* 0x000000090b2e7207 */ /* 0x000fe40007000000 */
[----:B------:R-:W-:-:S04]  /*6110*/  ISETP.NE.AND P6, PT, R44, 0x7, PT ;  /* 0x000000072c00780c */ /* 0x000fc80003fc5270 */
[----:B------:R-:W-:Y:S02]  /*6120*/  SEL R46, R41, R46, !P6 ;  /* 0x0000002e292e7207 */ /* 0x000fe40007000000 */
[----:B------:R-:W-:Y:S02]  /*6130*/  FSEL R48, R21, R48, !P6 ;  /* 0x0000003015307208 */ /* 0x000fe40007000000 */
[----:B------:R-:W-:Y:S01]  /*6140*/  ISETP.NE.AND P6, PT, R46, RZ, PT ;  /* 0x000000ff2e00720c */ /* 0x000fe20003fc5270 */
[----:B------:R-:W0:-:S12]  /*6150*/  SHFL.UP PT, R9, R43, 0x1, RZ ;  /* 0x042000002b097989 */ /* 0x000e1800000e00ff */
[----:B------:R-:W-:Y:S01]  /*6160*/  @!P6 FADD R48, RZ, R48 ;  /* 0x00000030ff30e221 */ /* 0x000fe20000000000 */
[----:B------:R-:W-:-:S04]  /*6170*/  ISETP.GE.U32.AND P6, PT, R0, 0x20, PT ;  /* 0x000000200000780c */ /* 0x000fc80003fc6070 */
[----:B------:R-:W-:Y:S02]  /*6180*/  SEL R53, R46, RZ, P6 ;  /* 0x000000ff2e357207 */ /* 0x000fe40003000000 */
[----:B------:R-:W-:Y:S02]  /*6190*/  FSEL R48, R48, RZ, P6 ;  /* 0x000000ff30307208 */ /* 0x000fe40003000000 */
[----:B-1----:R-:W-:-:S13]  /*61a0*/  ISETP.NE.AND P6, PT, R40, RZ, PT ;  /* 0x000000ff2800720c */ /* 0x002fda0003fc5270 */
[----:B0-----:R-:W-:Y:S01]  /*61b0*/  @!P6 FADD R9, R9, R48 ;  /* 0x000000300909e221 */ /* 0x001fe20000000000 */
[----:B------:R-:W-:-:S04]  /*61c0*/  ISETP.NE.AND P6, PT, R37, RZ, PT ;  /* 0x000000ff2500720c */ /* 0x000fc80003fc5270 */
[----:B------:R-:W-:Y:S02]  /*61d0*/  SEL R44, R40, RZ, P6 ;  /* 0x000000ff282c7207 */ /* 0x000fe40003000000 */
[----:B------:R-:W-:Y:S02]  /*61e0*/  FSEL R37, R48, R9, !P6 ;  /* 0x0000000930257208 */ /* 0x000fe40007000000 */
[----:B------:R-:W-:Y:S01]  /*61f0*/  ISETP.NE.AND P6, PT, R22, RZ, PT ;  /* 0x000000ff1600720c */ /* 0x000fe20003fc5270 */
[----:B------:R-:W-:Y:S02]  /*6200*/  IMAD.IADD R53, R53, 0x1, R44 ;  /* 0x0000000135357824 */ /* 0x000fe400078e022c */
[----:B------:R-:W-:-:S10]  /*6210*/  @!P0 IMAD.MOV R42, RZ, RZ, R2 ;  /* 0x000000ffff2a8224 */ /* 0x000fd400078e0202 */
[----:B------:R-:W-:Y:S01]  /*6220*/  @!P6 FADD R23, R23, R21 ;  /* 0x000000151717e221 */ /* 0x000fe20000000000 */
[----:B------:R-:W-:Y:S01]  /*6230*/  ISETP.NE.AND P6, PT, R2, RZ, PT ;  /* 0x000000ff0200720c */ /* 0x000fe20003fc5270 */
[----:B------:R-:W-:-:S04]  /*6240*/  IMAD.IADD R19, R53, 0x1, R42 ;  /* 0x0000000135137824 */ /* 0x000fc800078e022a */
[----:B------:R-:W-:Y:S02]  /*6250*/  VIADD R17, R19, 0x1 ;  /* 0x0000000113117836 */ /* 0x000fe40000000000 */
[----:B------:R-:W-:-:S06]  /*6260*/  @!P1 IMAD.MOV R17, RZ, RZ, R19 ;  /* 0x000000ffff119224 */ /* 0x000fcc00078e0213 */
[----:B------:R-:W-:-:S04]  /*6270*/  @!P6 FADD R5, R5, R37 ;  /* 0x000000250505e221 */ /* 0x000fc80000000000 */
[----:B------:R-:W-:Y:S01]  /*6280*/  @!P0 FADD R7, R7, R5 ;  /* 0x0000000507078221 */ /* 0x000fe20000000000 */
[----:B------:R-:W-:Y:S02]  /*6290*/  VIADD R15, R17, 0x1 ;  /* 0x00000001110f7836 */ /* 0x000fe40000000000 */
[----:B------:R-:W-:Y:S02]  /*62a0*/  @!P2 IMAD.MOV R15, RZ, RZ, R17 ;  /* 0x000000ffff0fa224 */ /* 0x000fe400078e0211 */
[----:B------:R-:W-:Y:S02]  /*62b0*/  @!P1 FADD R25, R25, R7 ;  /* 0x0000000719199221 */ /* 0x000fe40000000000 */
[----:B------:R-:W-:Y:S02]  /*62c0*/  VIADD R13, R15, 0x1 ;  /* 0x000000010f0d7836 */ /* 0x000fe40000000000 */
[----:B------:R-:W-:Y:S01]  /*62d0*/  @!P2 FADD R27, R27, R25 ;  /* 0x000000191b1ba221 */ /* 0x000fe20000000000 */
[----:B------:R-:W-:-:S03]  /*62e0*/  @!P3 IMAD.MOV R13, RZ, RZ, R15 ;  /* 0x000000ffff0db224 */ /* 0x000fc600078e020f */
[----:B------:R-:W-:Y:S01]  /*62f0*/  @!P3 FADD R29, R29, R27 ;  /* 0x0000001b1d1db221 */ /* 0x000fe20000000000 */
[----:B------:R-:W-:Y:S02]  /*6300*/  VIADD R11, R13, 0x1 ;  /* 0x000000010d0b7836 */ /* 0x000fe40000000000 */
[----:B------:R-:W-:Y:S02]  /*6310*/  @!P4 IMAD.MOV R11, RZ, RZ, R13 ;  /* 0x000000ffff0bc224 */ /* 0x000fe400078e020d */
[----:B------:R-:W-:Y:S02]  /*6320*/  @!P4 FADD R31, R31, R29 ;  /* 0x0000001d1f1fc221 */ /* 0x000fe40000000000 */
[----:B------:R-:W-:Y:S02]  /*6330*/  VIADD R9, R11, 0x1 ;  /* 0x000000010b097836 */ /* 0x000fe40000000000 */
[----:B------:R-:W-:Y:S01]  /*6340*/  @!P5 FADD R33, R33, R31 ;  /* 0x0000001f2121d221 */ /* 0x000fe20000000000 */
[----:B------:R-:W-:Y:S01]  /*6350*/  @!P5 IMAD.MOV R9, RZ, RZ, R11 ;  /* 0x000000ffff09d224 */ /* 0x000fe200078e020b */
[----:B------:R-:W-:-:S02]  /*6360*/  ISETP.NE.AND P5, PT, R39, RZ, PT ;  /* 0x000000ff2700720c */ /* 0x000fc40003fa5270 */
[----:B------:R-:W-:Y:S01]  /*6370*/  IADD3 R39, PT, PT, R22, R41, RZ ;  /* 0x0000002916277210 */ /* 0x000fe20007ffe0ff */
[----:B------:R-:W-:-:S10]  /*6380*/  VIADD R44, R9, 0x1 ;  /* 0x00000001092c7836 */ /* 0x000fd40000000000 */
[----:B------:R-:W-:Y:S02]  /*6390*/  @!P5 IMAD.MOV R44, RZ, RZ, R9 ;  /* 0x000000ffff2cd224 */ /* 0x000fe400078e0209 */
[----:B------:R-:W-:Y:S01]  /*63a0*/  @!P5 FADD R35, R35, R33 ;  /* 0x000000212323d221 */ /* 0x000fe20000000000 */
[----:B------:R-:W-:Y:S01]  /*63b0*/  ISETP.GE.AND P5, PT, R39, 0x101, PT ;  /* 0x000001012700780c */ /* 0x000fe20003fa6270 */
[----:B------:R-:W-:Y:S01]  /*63c0*/  BSSY.RECONVERGENT B0, `(.L_x_1639) ;  /* 0x0000113000007945 */ /* 0x000fe20003800200 */
[----:B------:R-:W-:-:S11]  /*63d0*/  IMAD.IADD R45, R2, 0x1, R53 ;  /* 0x00000001022d7824 */ /* 0x000fd600078e0235 */
[----:B------:R-:W-:Y:S05]  /*63e0*/  @!P5 BRA `(.L_x_1640) ;  /* 0x0000000c0040d947 */ /* 0x000fea0003800000 */
[----:B------:R-:W-:Y:S01]  /*63f0*/  BAR.SYNC.DEFER_BLOCKING 0x0 ;  /* 0x0000000000007b1d */ /* 0x000fe20000010000 */
[----:B------:R-:W-:Y:S01]  /*6400*/  @P6 LEA R53, R53, UR4, 0x3 ;  /* 0x0000000435356c11 */ /* 0x000fe2000f8e18ff */
[----:B------:R-:W-:Y:S01]  /*6410*/  IMAD.MOV.U32 R43, RZ, RZ, 0x9 ;  /* 0x00000009ff2b7424 */ /* 0x000fe200078e00ff */
[----:B------:R-:W-:Y:S02]  /*6420*/  @P0 LEA R45, R45, UR4, 0x3 ;  /* 0x000000042d2d0c11 */ /* 0x000fe4000f8e18ff */
[----:B------:R-:W-:Y:S01]  /*6430*/  ISETP.NE.AND P5, PT, R30, R32, PT ;  /* 0x000000201e00720c */ /* 0x000fe20003fa5270 */
[CC--:B------:R-:W-:Y:S01]  /*6440*/  IMAD R21, R0.reuse, R43.reuse, 0x6 ;  /* 0x0000000600157424 */ /* 0x0c0fe200078e022b */
[----:B------:R-:W-:Y:S01]  /*6450*/  @P1 LEA R19, R19, UR4, 0x3 ;  /* 0x0000000413131c11 */ /* 0x000fe2000f8e18ff */
[CC--:B------:R-:W-:Y:S01]  /*6460*/  IMAD R41, R0.reuse, R43.reuse, 0x7 ;  /* 0x0000000700297424 */ /* 0x0c0fe200078e022b */
[----:B------:R-:W-:Y:S01]  /*6470*/  @P2 LEA R17, R17, UR4, 0x3 ;  /* 0x0000000411112c11 */ /* 0x000fe2000f8e18ff */
[----:B------:R-:W-:Y:S01]  /*6480*/  IMAD R43, R0, R43, 0x8 ;  /* 0x00000008002b7424 */ /* 0x000fe200078e022b */
[----:B------:R-:W-:-:S02]  /*6490*/  ISETP.NE.AND P5, PT, R21, R38, !P5 ;  /* 0x000000261500720c */ /* 0x000fc40006fa5270 */
[----:B------:R-:W-:Y:S02]  /*64a0*/  @P3 LEA R15, R15, UR4, 0x3 ;  /* 0x000000040f0f3c11 */ /* 0x000fe4000f8e18ff */
[----:B------:R-:W-:Y:S01]  /*64b0*/  @P4 LEA R13, R13, UR4, 0x3 ;  /* 0x000000040d0d4c11 */ /* 0x000fe2000f8e18ff */
[----:B------:R0:W-:Y:S01]  /*64c0*/  @P6 STS.64 [R53], R36 ;  /* 0x0000002435006388 */ /* 0x0001e20000000a00 */
[----:B------:R-:W-:-:S07]  /*64d0*/  ISETP.NE.AND P6, PT, R32, R34, PT ;  /* 0x000000222000720c */ /* 0x000fce0003fc5270 */
[----:B------:R-:W-:Y:S01]  /*64e0*/  @!P5 LEA R11, R11, UR4, 0x3 ;  /* 0x000000040b0bdc11 */ /* 0x000fe2000f8e18ff */
[----:B------:R0:W-:Y:S01]  /*64f0*/  @P0 STS.64 [R45], R4 ;  /* 0x000000042d000388 */ /* 0x0001e20000000a00 */
[----:B------:R-:W-:Y:S02]  /*6500*/  ISETP.NE.AND P0, PT, R34, R3, PT ;  /* 0x000000032200720c */ /* 0x000fe40003f05270 */
[-C--:B------:R-:W-:Y:S01]  /*6510*/  ISETP.NE.AND P6, PT, R41, R38.reuse, !P6 ;  /* 0x000000262900720c */ /* 0x080fe200077c5270 */
[----:B------:R0:W-:Y:S01]  /*6520*/  @P1 STS.64 [R19], R6 ;  /* 0x0000000613001388 */ /* 0x0001e20000000a00 */
[----:B------:R-:W-:-:S03]  /*6530*/  ISETP.NE.AND P0, PT, R43, R38, !P0 ;  /* 0x000000262b00720c */ /* 0x000fc60004705270 */
[----:B------:R0:W-:Y:S04]  /*6540*/  @P2 STS.64 [R17], R24 ;  /* 0x0000001811002388 */ /* 0x0001e80000000a00 */
[----:B------:R0:W-:Y:S04]  /*6550*/  @P3 STS.64 [R15], R26 ;  /* 0x0000001a0f003388 */ /* 0x0001e80000000a00 */
[----:B------:R-:W-:Y:S01]  /*6560*/  @!P6 LEA R9, R9, UR4, 0x3 ;  /* 0x000000040909ec11 */ /* 0x000fe2000f8e18ff */
[----:B------:R0:W-:Y:S01]  /*6570*/  @P4 STS.64 [R13], R28 ;  /* 0x0000001c0d004388 */ /* 0x0001e20000000a00 */
[----:B------:R-:W-:-:S03]  /*6580*/  @!P0 LEA R44, R44, UR4, 0x3 ;  /* 0x000000042c2c8c11 */ /* 0x000fc6000f8e18ff */
[----:B------:R0:W-:Y:S04]  /*6590*/  @!P5 STS.64 [R11], R30 ;  /* 0x0000001e0b00d388 */ /* 0x0001e80000000a00 */
[----:B------:R0:W-:Y:S04]  /*65a0*/  @!P6 STS.64 [R9], R32 ;  /* 0x000000200900e388 */ /* 0x0001e80000000a00 */
[----:B------:R0:W-:Y:S01]  /*65b0*/  @!P0 STS.64 [R44], R34 ;  /* 0x000000222c008388 */ /* 0x0001e20000000a00 */
[----:B------:R-:W-:Y:S01]  /*65c0*/  BAR.SYNC.DEFER_BLOCKING 0x0 ;  /* 0x0000000000007b1d */ /* 0x000fe20000010000 */
[----:B------:R-:W-:-:S13]  /*65d0*/  ISETP.GE.U32.AND P0, PT, R0, R39, PT ;  /* 0x000000270000720c */ /* 0x000fda0003f06070 */
[----:B0-----:R-:W-:Y:S05]  /*65e0*/  @P0 BRA `(.L_x_1641) ;  /* 0x0000000c00c00947 */ /* 0x001fea0003800000 */
[----:B------:R-:W-:Y:S01]  /*65f0*/  IADD3 R5, PT, PT, R14, R10, R12 ;  /* 0x0000000a0e057210 */ /* 0x000fe20007ffe00c */
[----:B------:R-:W-:Y:S01]  /*6600*/  BSSY.RECONVERGENT B1, `(.L_x_1642) ;  /* 0x0000028000017945 */ /* 0x000fe20003800200 */
[----:B------:R-:W-:Y:S02]  /*6610*/  LOP3.LUT R2, RZ, R0, RZ, 0x33, !PT ;  /* 0x00000000ff027212 */ /* 0x000fe400078e33ff */
[----:B------:R-:W-:-:S04]  /*6620*/  IADD3 R5, PT, PT, R18, R5, R16 ;  /* 0x0000000512057210 */ /* 0x000fc80007ffe010 */
[----:B------:R-:W-:-:S04]  /*6630*/  IADD3 R5, PT, PT, R22, R5, R20 ;  /* 0x0000000516057210 */ /* 0x000fc80007ffe014 */
[----:B------:R-:W-:-:S04]  /*6640*/  IADD3 R8, PT, PT, R2, R5, R8 ;  /* 0x0000000502087210 */ /* 0x000fc80007ffe008 */
[C---:B------:R-:W-:Y:S02]  /*6650*/  LOP3.LUT R2, R8.reuse, 0x300, RZ, 0xc0, !PT ;  /* 0x0000030008027812 */ /* 0x040fe400078ec0ff */
[----:B------:R-:W-:Y:S02]  /*6660*/  ISETP.GE.U32.AND P1, PT, R8, 0x300, PT ;  /* 0x000003000800780c */ /* 0x000fe40003f26070 */
[----:B------:R-:W-:Y:S01]  /*6670*/  ISETP.NE.AND P0, PT, R2, 0x300, PT ;  /* 0x000003000200780c */ /* 0x000fe20003f05270 */
[----:B------:R-:W-:-:S12]  /*6680*/  IMAD.MOV.U32 R2, RZ, RZ, R0 ;  /* 0x000000ffff027224 */ /* 0x000fd800078e0000 */
[----:B------:R-:W-:Y:S05]  /*6690*/  @!P0 BRA `(.L_x_1643) ;  /* 0x0000000000788947 */ /* 0x000fea0003800000 */
[----:B------:R-:W0:Y:S01]  /*66a0*/  LDC.64 R4, c[0x0][0x398] ;  /* 0x0000e600ff047b82 */ /* 0x000e220000000a00 */
[----:B------:R-:W-:Y:S02]  /*66b0*/  LEA.HI R8, R8, 0x1, RZ, 0x18 ;  /* 0x0000000108087811 */ /* 0x000fe400078fc0ff */
[----:B------:R-:W-:-:S03]  /*66c0*/  LEA R9, R0, UR4, 0x3 ;  /* 0x0000000400097c11 */ /* 0x000fc6000f8e18ff */
[C---:B------:R-:W-:Y:S01]  /*66d0*/  IMAD.SHL.U32 R2, R8.reuse, 0x100, RZ ;  /* 0x0000010008027824 */ /* 0x040fe200078e00ff */
[----:B------:R-:W-:Y:S01]  /*66e0*/  LOP3.LUT R8, R8, 0x3, RZ, 0xc0, !PT ;  /* 0x0000000308087812 */ /* 0x000fe200078ec0ff */
[----:B------:R-:W1:Y:S04]  /*66f0*/  LDC.64 R6, c[0x0][0x390] ;  /* 0x0000e400ff067b82 */ /* 0x000e680000000a00 */
[----:B------:R-:W-:Y:S02]  /*6700*/  IMAD.MOV R8, RZ, RZ, -R8 ;  /* 0x000000ffff087224 */ /* 0x000fe400078e0a08 */
[----:B0-----:R-:W-:-:S04]  /*6710*/  IMAD.WIDE.U32 R4, R0, 0x4, R4 ;  /* 0x0000000400047825 */ /* 0x001fc800078e0004 */
[----:B------:R-:W-:Y:S01]  /*6720*/  IMAD.MOV.U32 R15, RZ, RZ, R5 ;  /* 0x000000ffff0f7224 */ /* 0x000fe200078e0005 */
[----:B------:R-:W-:Y:S01]  /*6730*/  LOP3.LUT R5, R2, 0x300, RZ, 0xc0, !PT ;  /* 0x0000030002057812 */ /* 0x000fe200078ec0ff */
[----:B------:R-:W-:Y:S02]  /*6740*/  IMAD.MOV.U32 R14, RZ, RZ, R4 ;  /* 0x000000ffff0e7224 */ /* 0x000fe400078e0004 */
[----:B-1----:R-:W-:-:S04]  /*6750*/  IMAD.WIDE.U32 R6, R0, 0x4, R6 ;  /* 0x0000000400067825 */ /* 0x002fc800078e0006 */
[----:B------:R-:W-:Y:S02]  /*6760*/  IMAD.MOV.U32 R12, RZ, RZ, R6 ;  /* 0x000000ffff0c7224 */ /* 0x000fe400078e0006 */
[----:B------:R-:W-:Y:S02]  /*6770*/  IMAD.MOV.U32 R13, RZ, RZ, R7 ;  /* 0x000000ffff0d7224 */ /* 0x000fe400078e0007 */
[----:B------:R-:W-:-:S07]  /*6780*/  IMAD.IADD R2, R5, 0x1, R0 ;  /* 0x0000000105027824 */ /* 0x000fce00078e0200 */
.L_x_1644:
[----:B0-----:R0:W1:Y:S01]  /*6790*/  LDS.64 R10, [R9] ;  /* 0x00000000090a7984 */ /* 0x0010620000000a00 */
[----:B------:R-:W-:Y:S01]  /*67a0*/  IMAD.MOV.U32 R4, RZ, RZ, R12 ;  /* 0x000000ffff047224 */ /* 0x000fe200078e000c */
[----:B------:R-:W-:Y:S01]  /*67b0*/  MOV R7, R15 ;  /* 0x0000000f00077202 */ /* 0x000fe20000000f00 */
[----:B------:R-:W-:Y:S01]  /*67c0*/  IMAD.MOV.U32 R5, RZ, RZ, R13 ;  /* 0x000000ffff057224 */ /* 0x000fe200078e000d */
[----:B------:R-:W-:Y:S01]  /*67d0*/  IADD3 R12, P3, PT, R12, 0x400, RZ ;  /* 0x000004000c0c7810 */ /* 0x000fe20007f7e0ff */
[----:B------:R-:W-:Y:S01]  /*67e0*/  IMAD.MOV.U32 R6, RZ, RZ, R14 ;  /* 0x000000ffff067224 */ /* 0x000fe200078e000e */
[----:B------:R-:W-:Y:S01]  /*67f0*/  IADD3 R14, P2, PT, R14, 0x400, RZ ;  /* 0x000004000e0e7810 */ /* 0x000fe20007f5e0ff */
[----:B------:R-:W-:Y:S02]  /*6800*/  VIADD R8, R8, 0x1 ;  /* 0x0000000108087836 */ /* 0x000fe40000000000 */
[----:B0-----:R-:W-:Y:S02]  /*6810*/  VIADD R9, R9, 0x800 ;  /* 0x0000080009097836 */ /* 0x001fe40000000000 */
[----:B------:R-:W-:Y:S01]  /*6820*/  IMAD.X R15, RZ, RZ, R15, P2 ;  /* 0x000000ffff0f7224 */ /* 0x000fe200010e060f */
[----:B------:R-:W-:Y:S01]  /*6830*/  ISETP.NE.AND P0, PT, R8, RZ, PT ;  /* 0x000000ff0800720c */ /* 0x000fe20003f05270 */
[----:B------:R-:W-:Y:S01]  /*6840*/  IMAD.X R13, RZ, RZ, R13, P3 ;  /* 0x000000ffff0d7224 */ /* 0x000fe200018e060d */
[----:B-1----:R0:W-:Y:S04]  /*6850*/  STG.E desc[UR12][R4.64], R10 ;  /* 0x0000000a04007986 */ /* 0x0021e8000c10190c */
[----:B------:R0:W-:Y:S07]  /*6860*/  STG.E desc[UR12][R6.64], R11 ;  /* 0x0000000b06007986 */ /* 0x0001ee000c10190c */
[----:B------:R-:W-:Y:S05]  /*6870*/  @P0 BRA `(.L_x_1644) ;  /* 0xfffffffc00c40947 */ /* 0x000fea000383ffff */
.L_x_1643:
[----:B------:R-:W-:Y:S05]  /*6880*/  BSYNC.RECONVERGENT B1 ;  /* 0x0000000000017941 */ /* 0x000fea0003800200 */
.L_x_1642:
[----:B------:R-:W-:Y:S05]  /*6890*/  @!P1 BRA `(.L_x_1641) ;  /* 0x0000000c00149947 */ /* 0x000fea0003800000 */
[----:B------:R-:W1:Y:S01]  /*68a0*/  LDCU.128 UR8, c[0x0][0x390] ;  /* 0x00007200ff0877ac */ /* 0x000e620008000c00 */
[----:B0-----:R-:W-:Y:S01]  /*68b0*/  IMAD.IADD R7, R39, 0x1, -R2 ;  /* 0x0000000127077824 */ /* 0x001fe200078e0a02 */
[----:B------:R-:W-:Y:S01]  /*68c0*/  LEA R22, R2, UR4, 0x3 ;  /* 0x0000000402167c11 */ /* 0x000fe2000f8e18ff */
[----:B------:R-:W-:Y:S01]  /*68d0*/  IMAD.MOV.U32 R4, RZ, RZ, 0x800 ;  /* 0x00000800ff047424 */ /* 0x000fe200078e00ff */
[----:B------:R-:W-:Y:S01]  /*68e0*/  BSSY.RECONVERGENT B1, `(.L_x_1645) ;  /* 0x0000049000017945 */ /* 0x000fe20003800200 */
[----:B------:R-:W-:Y:S01]  /*68f0*/  IMAD.MOV.U32 R5, RZ, RZ, 0x0 ;  /* 0x00000000ff057424 */ /* 0x000fe200078e00ff */
[----:B------:R-:W-:Y:S01]  /*6900*/  ISETP.GT.AND P1, PT, R7, 0xc00, PT ;  /* 0x00000c000700780c */ /* 0x000fe20003f24270 */
[----:B------:R-:W-:Y:S02]  /*6910*/  VIADD R22, R22, 0x1000 ;  /* 0x0000100016167836 */ /* 0x000fe40000000000 */
[----:B------:R-:W-:-:S03]  /*6920*/  IMAD.WIDE.U32 R4, R2, 0x4, R4 ;  /* 0x0000000402047825 */ /* 0x000fc600078e0004 */
[C---:B-1----:R-:W-:Y:S02]  /*6930*/  IADD3 R6, P0, PT, R4.reuse, UR8, RZ ;  /* 0x0000000804067c10 */ /* 0x042fe4000ff1e0ff */
[----:B------:R-:W-:Y:S02]  /*6940*/  IADD3 R8, P2, PT, R4, UR10, RZ ;  /* 0x0000000a04087c10 */ /* 0x000fe4000ff5e0ff */
[C---:B------:R-:W-:Y:S02]  /*6950*/  IADD3.X R7, PT, PT, R5.reuse, UR9, RZ, P0, !PT ;  /* 0x0000000905077c10 */ /* 0x040fe400087fe4ff */
[----:B------:R-:W-:Y:S02]  /*6960*/  IADD3.X R9, PT, PT, R5, UR11, RZ, P2, !PT ;  /* 0x0000000b05097c10 */ /* 0x000fe400097fe4ff */
[----:B------:R-:W-:Y:S01]  /*6970*/  PLOP3.LUT P0, PT, PT, PT, PT, 0x80, 0x8 ;  /* 0x000000000008781c */ /* 0x000fe20003f0f070 */
[----:B------:R-:W-:-:S12]  /*6980*/  @!P1 BRA `(.L_x_1646) ;  /* 0x0000000000f89947 */ /* 0x000fd80003800000 */
[----:B------:R-:W-:Y:S01]  /*6990*/  PLOP3.LUT P0, PT, PT, PT, PT, 0x8, 0x80 ;  /* 0x000000000080781c */ /* 0x000fe20003f0e170 */
[----:B------:R-:W-:-:S12]  /*69a0*/  VIADD R45, R39, 0xfffff400 ;  /* 0xfffff400272d7836 */ /* 0x000fd80000000000 */
.L_x_1647:
[----:B------:R-:W0:Y:S01]  /*69b0*/  LDS.64 R42, [R22+-0x1000] ;  /* 0xfff00000162a7984 */ /* 0x000e220000000a00 */
[----:B------:R-:W-:-:S03]  /*69c0*/  VIADD R2, R2, 0x1000 ;  /* 0x0000100002027836 */ /* 0x000fc60000000000 */
[----:B------:R-:W1:Y:S02]  /*69d0*/  LDS.64 R10, [R22+-0x800] ;  /* 0xfff80000160a7984 */ /* 0x000e640000000a00 */
[----:B------:R-:W-:Y:S02]  /*69e0*/  ISETP.GE.AND P1, PT, R2, R45, PT ;  /* 0x0000002d0200720c */ /* 0x000fe40003f26270 */
[----:B------:R-:W2:Y:S04]  /*69f0*/  LDS.64 R12, [R22] ;  /* 0x00000000160c7984 */ /* 0x000ea80000000a00 */
[----:B------:R-:W3:Y:S04]  /*6a00*/  LDS.64 R14, [R22+0x800] ;  /* 0x00080000160e7984 */ /* 0x000ee80000000a00 */
        /* <DEDUP_REMOVED lines=13> */
[----:B------:R-:W-:Y:S01]  /*6ae0*/  STG.E desc[UR12][R8.64+-0x800], R43 ;  /* 0xfff8002b08007986 */ /* 0x000fe2000c10190c */
[----:B-1----:R-:W-:-:S03]  /*6af0*/  VIADD R22, R22, 0x8000 ;  /* 0x0000800016167836 */ /* 0x002fc60000000000 */
[----:B------:R0:W-:Y:S04]  /*6b00*/  STG.E desc[UR12][R6.64+-0x400], R10 ;  /* 0xfffc000a06007986 */ /* 0x0001e8000c10190c */
[----:B------:R1:W-:Y:S04]  /*6b10*/  STG.E desc[UR12][R8.64+-0x400], R11 ;  /* 0xfffc000b08007986 */ /* 0x0003e8000c10190c */
[----:B--2---:R2:W-:Y:S04]  /*6b20*/  STG.E desc[UR12][R6.64], R12 ;  /* 0x0000000c06007986 */ /* 0x0045e8000c10190c */
[----:B------:R4:W-:Y:S01]  /*6b30*/  STG.E desc[UR12][R8.64], R13 ;  /* 0x0000000d08007986 */ /* 0x0009e2000c10190c */
[----:B0-----:R-:W-:-:S03]  /*6b40*/  IADD3 R10, P3, PT, R8, 0x4000, RZ ;  /* 0x00004000080a7810 */ /* 0x001fc60007f7e0ff */
[----:B---3--:R-:W-:Y:S02]  /*6b50*/  STG.E desc[UR12][R6.64+0x400], R14 ;  /* 0x0004000e06007986 */ /* 0x008fe4000c10190c */
[----:B-1----:R-:W-:Y:S02]  /*6b60*/  IMAD.X R11, RZ, RZ, R9, P3 ;  /* 0x000000ffff0b7224 */ /* 0x002fe400018e0609 */
[----:B------:R-:W-:Y:S01]  /*6b70*/  STG.E desc[UR12][R8.64+0x400], R15 ;  /* 0x0004000f08007986 */ /* 0x000fe2000c10190c */
[----:B--2---:R-:W-:-:S03]  /*6b80*/  IADD3 R12, P2, PT, R6, 0x4000, RZ ;  /* 0x00004000060c7810 */ /* 0x004fc60007f5e0ff */
[----:B----4-:R-:W-:Y:S02]  /*6b90*/  STG.E desc[UR12][R6.64+0x800], R16 ;  /* 0x0008001006007986 */ /* 0x010fe4000c10190c */
[----:B------:R-:W-:Y:S02]  /*6ba0*/  IMAD.X R13, RZ, RZ, R7, P2 ;  /* 0x000000ffff0d7224 */ /* 0x000fe400010e0607 */
[----:B------:R-:W-:Y:S04]  /*6bb0*/  STG.E desc[UR12][R8.64+0x800], R17 ;  /* 0x0008001108007986 */ /* 0x000fe8000c10190c */
        /* <DEDUP_REMOVED lines=22> */
[----:B0-----:R-:W-:Y:S01]  /*6d20*/  IMAD.MOV.U32 R6, RZ, RZ, R12 ;  /* 0x000000ffff067224 */ /* 0x001fe200078e000c */
[----:B------:R-:W-:Y:S01]  /*6d30*/  MOV R7, R13 ;  /* 0x0000000d00077202 */ /* 0x000fe20000000f00 */
[----:B-1----:R-:W-:-:S02]  /*6d40*/  IMAD.MOV.U32 R8, RZ, RZ, R10 ;  /* 0x000000ffff087224 */ /* 0x002fc400078e000a */
[----:B------:R-:W-:Y:S01]  /*6d50*/  IMAD.MOV.U32 R9, RZ, RZ, R11 ;  /* 0x000000ffff097224 */ /* 0x000fe200078e000b */
[----:B------:R-:W-:Y:S06]  /*6d60*/  @!P1 BRA `(.L_x_1647) ;  /* 0xfffffffc00109947 */ /* 0x000fec000383ffff */
.L_x_1646:
[----:B------:R-:W-:Y:S05]  /*6d70*/  BSYNC.RECONVERGENT B1 ;  /* 0x0000000000017941 */ /* 0x000fea0003800200 */
.L_x_1645:
[----:B------:R-:W-:Y:S01]  /*6d80*/  IMAD.IADD R4, R39, 0x1, -R2 ;  /* 0x0000000127047824 */ /* 0x000fe200078e0a02 */
[----:B------:R-:W-:Y:S04]  /*6d90*/  BSSY.RECONVERGENT B1, `(.L_x_1648) ;  /* 0x0000026000017945 */ /* 0x000fe80003800200 */
[----:B------:R-:W-:-:S13]  /*6da0*/  ISETP.GT.AND P1, PT, R4, 0x400, PT ;  /* 0x000004000400780c */ /* 0x000fda0003f24270 */
[----:B------:R-:W-:Y:S05]  /*6db0*/  @!P1 BRA `(.L_x_1649) ;  /* 0x00000000008c9947 */ /* 0x000fea0003800000 */
[----:B------:R-:W0:Y:S01]  /*6dc0*/  LDS.64 R4, [R22+-0x1000] ;  /* 0xfff0000016047984 */ /* 0x000e220000000a00 */
[----:B------:R-:W-:Y:S01]  /*6dd0*/  PLOP3.LUT P0, PT, PT, PT, PT, 0x8, 0x80 ;  /* 0x000000000080781c */ /* 0x000fe20003f0e170 */
[----:B------:R-:W-:Y:S02]  /*6de0*/  VIADD R2, R2, 0x800 ;  /* 0x0000080002027836 */ /* 0x000fe40000000000 */
[----:B------:R-:W1:Y:S04]  /*6df0*/  LDS.64 R10, [R22+-0x800] ;  /* 0xfff80000160a7984 */ /* 0x000e680000000a00 */
[----:B------:R-:W2:Y:S04]  /*6e00*/  LDS.64 R12, [R22] ;  /* 0x00000000160c7984 */ /* 0x000ea80000000a00 */
[----:B------:R-:W3:Y:S04]  /*6e10*/  LDS.64 R14, [R22+0x800] ;  /* 0x00080000160e7984 */ /* 0x000ee80000000a00 */
[----:B------:R-:W4:Y:S04]  /*6e20*/  LDS.64 R16, [R22+0x1000] ;  /* 0x0010000016107984 */ /* 0x000f280000000a00 */
[----:B------:R-:W5:Y:S04]  /*6e30*/  LDS.64 R18, [R22+0x1800] ;  /* 0x0018000016127984 */ /* 0x000f680000000a00 */
[----:B------:R-:W5:Y:S04]  /*6e40*/  LDS.64 R20, [R22+0x2000] ;  /* 0x0020000016147984 */ /* 0x000f680000000a00 */
[----:B------:R0:W5:Y:S02]  /*6e50*/  LDS.64 R24, [R22+0x2800] ;  /* 0x0028000016187984 */ /* 0x0001640000000a00 */
[----:B0-----:R-:W-:-:S02]  /*6e60*/  VIADD R22, R22, 0x4000 ;  /* 0x0000400016167836 */ /* 0x001fc40000000000 */
[----:B------:R0:W-:Y:S04]  /*6e70*/  STG.E desc[UR12][R6.64+-0x800], R4 ;  /* 0xfff8000406007986 */ /* 0x0001e8000c10190c */
[----:B------:R3:W-:Y:S04]  /*6e80*/  STG.E desc[UR12][R8.64+-0x800], R5 ;  /* 0xfff8000508007986 */ /* 0x0007e8000c10190c */
[----:B-1----:R1:W-:Y:S04]  /*6e90*/  STG.E desc[UR12][R6.64+-0x400], R10 ;  /* 0xfffc000a06007986 */ /* 0x0023e8000c10190c */
[----:B------:R4:W-:Y:S01]  /*6ea0*/  STG.E desc[UR12][R8.64+-0x400], R11 ;  /* 0xfffc000b08007986 */ /* 0x0009e2000c10190c */
[----:B0-----:R-:W-:-:S03]  /*6eb0*/  IADD3 R4, P2, PT, R8, 0x2000, RZ ;  /* 0x0000200008047810 */ /* 0x001fc60007f5e0ff */
[----:B--2---:R-:W-:Y:S02]  /*6ec0*/  STG.E desc[UR12][R6.64], R12 ;  /* 0x0000000c06007986 */ /* 0x004fe4000c10190c */
[----:B---3--:R-:W-:Y:S02]  /*6ed0*/  IMAD.X R5, RZ, RZ, R9, P2 ;  /* 0x000000ffff057224 */ /* 0x008fe400010e0609 */
[----:B------:R-:W-:Y:S01]  /*6ee0*/  STG.E desc[UR12][R8.64], R13 ;  /* 0x0000000d08007986 */ /* 0x000fe2000c10190c */
[----:B-1----:R-:W-:-:S03]  /*6ef0*/  IADD3 R10, P1, PT, R6, 0x2000, RZ ;  /* 0x00002000060a7810 */ /* 0x002fc60007f3e0ff */
[----:B------:R-:W-:Y:S02]  /*6f00*/  STG.E desc[UR12][R6.64+0x400], R14 ;  /* 0x0004000e06007986 */ /* 0x000fe4000c10190c */
[----:B----4-:R-:W-:Y:S02]  /*6f10*/  IMAD.X R11, RZ, RZ, R7, P1 ;  /* 0x000000ffff0b7224 */ /* 0x010fe400008e0607 */
[----:B------:R-:W-:Y:S04]  /*6f20*/  STG.E desc[UR12][R8.64+0x400], R15 ;  /* 0x0004000f08007986 */ /* 0x000fe8000c10190c */
[----:B------:R-:W-:Y:S04]  /*6f30*/  STG.E desc[UR12][R6.64+0x800], R16 ;  /* 0x0008001006007986 */ /* 0x000fe8000c10190c */
[----:B------:R-:W-:Y:S04]  /*6f40*/  STG.E desc[UR12][R8.64+0x800], R17 ;  /* 0x0008001108007986 */ /* 0x000fe8000c10190c */
[----:B-----5:R-:W-:Y:S04]  /*6f50*/  STG.E desc[UR12][R6.64+0xc00], R18 ;  /* 0x000c001206007986 */ /* 0x020fe8000c10190c */
        /* <DEDUP_REMOVED lines=9> */
.L_x_1649:
[----:B------:R-:W-:Y:S05]  /*6ff0*/  BSYNC.RECONVERGENT B1 ;  /* 0x0000000000017941 */ /* 0x000fea0003800200 */
.L_x_1648:
[----:B------:R-:W-:-:S13]  /*7000*/  ISETP.LT.OR P0, PT, R2, R39, P0 ;  /* 0x000000270200720c */ /* 0x000fda0000701670 */
[----:B------:R-:W-:Y:S05]  /*7010*/  @!P0 BRA `(.L_x_1641) ;  /* 0x0000000400348947 */ /* 0x000fea0003800000 */
[----:B------:R-:W0:Y:S04]  /*7020*/  LDS.64 R4, [R22+-0x1000] ;  /* 0xfff0000016047984 */ /* 0x000e280000000a00 */
[----:B------:R-:W1:Y:S04]  /*7030*/  LDS.64 R10, [R22+-0x800] ;  /* 0xfff80000160a7984 */ /* 0x000e680000000a00 */
[----:B------:R-:W2:Y:S04]  /*7040*/  LDS.64 R12, [R22] ;  /* 0x00000000160c7984 */ /* 0x000ea80000000a00 */
[----:B------:R-:W3:Y:S04]  /*7050*/  LDS.64 R14, [R22+0x800] ;  /* 0x00080000160e7984 */ /* 0x000ee80000000a00 */
        /* <DEDUP_REMOVED lines=8> */
[----:B------:R-:W-:Y:S05]  /*70e0*/  BRA `(.L_x_1641) ;  /* 0x0000000400007947 */ /* 0x000fea0003800000 */
.L_x_1640:
[----:B------:R-:W0:Y:S08]  /*70f0*/  LDC.64 R54, c[0x0][0x390] ;  /* 0x0000e400ff367b82 */ /* 0x000e300000000a00 */
[----:B------:R-:W1:Y:S08]  /*7100*/  LDC.64 R20, c[0x0][0x398] ;  /* 0x0000e600ff147b82 */ /* 0x000e700000000a00 */
[----:B------:R-:W2:Y:S01]  /*7110*/  LDC.64 R46, c[0x0][0x390] ;  /* 0x0000e400ff2e7b82 */ /* 0x000ea20000000a00 */
[----:B0-----:R-:W-:-:S07]  /*7120*/  @P6 IMAD.WIDE R54, R53, 0x4, R54 ;  /* 0x0000000435366825 */ /* 0x001fce00078e0236 */
[----:B------:R-:W0:Y:S01]  /*7130*/  LDC.64 R48, c[0x0][0x398] ;  /* 0x0000e600ff307b82 */ /* 0x000e220000000a00 */
[----:B------:R-:W-:Y:S01]  /*7140*/  @P6 STG.E desc[UR12][R54.64], R36 ;  /* 0x0000002436006986 */ /* 0x000fe2000c10190c */
[----:B-1----:R-:W-:-:S06]  /*7150*/  @P6 IMAD.WIDE R52, R53, 0x4, R20 ;  /* 0x0000000435346825 */ /* 0x002fcc00078e0214 */
[----:B------:R-:W1:Y:S01]  /*7160*/  LDC.64 R40, c[0x0][0x390] ;  /* 0x0000e400ff287b82 */ /* 0x000e620000000a00 */
[----:B------:R0:W-:Y:S01]  /*7170*/  @P6 STG.E desc[UR12][R52.64], R37 ;  /* 0x0000002534006986 */ /* 0x0001e2000c10190c */
[----:B--2---:R-:W-:-:S06]  /*7180*/  @P0 IMAD.WIDE R46, R45, 0x4, R46 ;  /* 0x000000042d2e0825 */ /* 0x004fcc00078e022e */
[----:B------:R-:W2:Y:S01]  /*7190*/  LDC.64 R20, c[0x0][0x398] ;  /* 0x0000e600ff147b82 */ /* 0x000ea20000000a00 */
[----:B------:R-:W-:Y:S07]  /*71a0*/  @P0 STG.E desc[UR12][R46.64], R4 ;  /* 0x000000042e000986 */ /* 0x000fee000c10190c */
[----:B------:R-:W3:Y:S01]  /*71b0*/  LDC.64 R50, c[0x0][0x390] ;  /* 0x0000e400ff327b82 */ /* 0x000ee20000000a00 */
[----:B0-----:R-:W-:-:S07]  /*71c0*/  @P2 IMAD.WIDE R52, R17, 0x4, R48 ;  /* 0x0000000411342825 */ /* 0x001fce00078e0230 */
[----:B------:R-:W0:Y:S01]  /*71d0*/  LDC.64 R42, c[0x0][0x398] ;  /* 0x0000e600ff2a7b82 */ /* 0x000e220000000a00 */
[----:B-1----:R-:W-:-:S04]  /*71e0*/  @P1 IMAD.WIDE R40, R19, 0x4, R40 ;  /* 0x0000000413281825 */ /* 0x002fc800078e0228 */
[----:B--2---:R-:W-:-:S03]  /*71f0*/  @P0 IMAD.WIDE R56, R45, 0x4, R20 ;  /* 0x000000042d380825 */ /* 0x004fc600078e0214 */
[----:B------:R-:W1:Y:S01]  /*7200*/  LDC.64 R36, c[0x0][0x390] ;  /* 0x0000e400ff247b82 */ /* 0x000e620000000a00 */
[----:B------:R-:W-:Y:S01]  /*7210*/  IMAD.MOV.U32 R45, RZ, RZ, 0x9 ;  /* 0x00000009ff2d7424 */ /* 0x000fe200078e00ff */
[----:B------:R2:W-:Y:S01]  /*7220*/  @P0 STG.E desc[UR12][R56.64], R5 ;  /* 0x0000000538000986 */ /* 0x0005e2000c10190c */
[----:B------:R-:W-:Y:S02]  /*7230*/  ISETP.NE.AND P0, PT, R30, R32, PT ;  /* 0x000000201e00720c */ /* 0x000fe40003f05270 */
[----:B------:R-:W-:-:S03]  /*7240*/  IMAD R49, R0, R45, 0x6 ;  /* 0x0000000600317424 */ /* 0x000fc600078e022d */
[----:B------:R-:W4:Y:S01]  /*7250*/  LDC.64 R20, c[0x0][0x390] ;  /* 0x0000e400ff147b82 */ /* 0x000f220000000a00 */
[----:B---3--:R-:W-:Y:S01]  /*7260*/  @P2 IMAD.WIDE R50, R17, 0x4, R50 ;  /* 0x0000000411322825 */ /* 0x008fe200078e0232 */
[----:B------:R-:W-:Y:S01]  /*7270*/  @P1 STG.E desc[UR12][R40.64], R6 ;  /* 0x0000000628001986 */ /* 0x000fe2000c10190c */
[----:B------:R-:W-:Y:S02]  /*7280*/  ISETP.NE.AND P0, PT, R49, R38, !P0 ;  /* 0x000000263100720c */ /* 0x000fe40004705270 */
[CC--:B------:R-:W-:Y:S02]  /*7290*/  IMAD R55, R0.reuse, R45.reuse, 0x7 ;  /* 0x0000000700377424 */ /* 0x0c0fe400078e022d */
[----:B0-----:R-:W-:Y:S01]  /*72a0*/  @P1 IMAD.WIDE R42, R19, 0x4, R42 ;  /* 0x00000004132a1825 */ /* 0x001fe200078e022a */
[----:B------:R-:W0:Y:S03]  /*72b0*/  LDC.64 R16, c[0x0][0x398] ;  /* 0x0000e600ff107b82 */ /* 0x000e260000000a00 */
[----:B------:R-:W-:Y:S01]  /*72c0*/  IMAD R45, R0, R45, 0x8 ;  /* 0x00000008002d7424 */ /* 0x000fe200078e022d */
[----:B------:R3:W-:Y:S01]  /*72d0*/  @P1 STG.E desc[UR12][R42.64], R7 ;  /* 0x000000072a001986 */ /* 0x0007e2000c10190c */
[----:B------:R-:W-:-:S03]  /*72e0*/  ISETP.NE.AND P1, PT, R32, R34, PT ;  /* 0x000000222000720c */ /* 0x000fc60003f25270 */
[----:B------:R-:W5:Y:S01]  /*72f0*/  LDC.64 R18, c[0x0][0x398] ;  /* 0x0000e600ff127b82 */ /* 0x000f620000000a00 */
[----:B------:R0:W-:Y:S01]  /*7300*/  @P2 STG.E desc[UR12][R50.64], R24 ;  /* 0x0000001832002986 */ /* 0x0001e2000c10190c */
[-C--:B------:R-:W-:Y:S01]  /*7310*/  ISETP.NE.AND P1, PT, R55, R38.reuse, !P1 ;  /* 0x000000263700720c */ /* 0x080fe20004f25270 */
[----:B-1----:R-:W-:Y:S02]  /*7320*/  @P3 IMAD.WIDE R36, R15, 0x4, R36 ;  /* 0x000000040f243825 */ /* 0x002fe400078e0224 */
[----:B------:R1:W-:Y:S01]  /*7330*/  @P2 STG.E desc[UR12][R52.64], R25 ;  /* 0x0000001934002986 */ /* 0x0003e2000c10190c */
[----:B------:R-:W-:Y:S02]  /*7340*/  ISETP.NE.AND P2, PT, R34, R3, PT ;  /* 0x000000032200720c */ /* 0x000fe40003f45270 */
[----:B--2---:R-:W2:Y:S01]  /*7350*/  LDC.64 R4, c[0x0][0x390] ;  /* 0x0000e400ff047b82 */ /* 0x004ea20000000a00 */
[----:B----4-:R-:W-:Y:S01]  /*7360*/  @P4 IMAD.WIDE R20, R13, 0x4, R20 ;  /* 0x000000040d144825 */ /* 0x010fe200078e0214 */
[----:B------:R-:W-:Y:S01]  /*7370*/  ISETP.NE.AND P2, PT, R45, R38, !P2 ;  /* 0x000000262d00720c */ /* 0x000fe20005745270 */
[----:B------:R1:W-:Y:S05]  /*7380*/  @P3 STG.E desc[UR12][R36.64], R26 ;  /* 0x0000001a24003986 */ /* 0x0003ea000c10190c */
[----:B------:R-:W4:Y:S01]  /*7390*/  LDC.64 R48, c[0x0][0x398] ;  /* 0x0000e600ff307b82 */ /* 0x000f220000000a00 */
[----:B0-----:R-:W-:-:S05]  /*73a0*/  @P3 IMAD.WIDE R16, R15, 0x4, R16 ;  /* 0x000000040f103825 */ /* 0x001fca00078e0210 */
[----:B------:R1:W-:Y:S02]  /*73b0*/  @P3 STG.E desc[UR12][R16.64], R27 ;  /* 0x0000001b10003986 */ /* 0x0003e4000c10190c */
[----:B------:R-:W0:Y:S01]  /*73c0*/  LDC.64 R46, c[0x0][0x390] ;  /* 0x0000e400ff2e7b82 */ /* 0x000e220000000a00 */
[----:B-----5:R-:W-:Y:S01]  /*73d0*/  @P4 IMAD.WIDE R18, R13, 0x4, R18 ;  /* 0x000000040d124825 */ /* 0x020fe200078e0212 */
[----:B------:R1:W-:Y:S04]  /*73e0*/  @P4 STG.E desc[UR12][R20.64], R28 ;  /* 0x0000001c14004986 */ /* 0x0003e8000c10190c */
[----:B------:R1:W-:Y:S02]  /*73f0*/  @P4 STG.E desc[UR12][R18.64], R29 ;  /* 0x0000001d12004986 */ /* 0x0003e4000c10190c */
[----:B---3--:R-:W3:Y:S01]  /*7400*/  LDC.64 R42, c[0x0][0x398] ;  /* 0x0000e600ff2a7b82 */ /* 0x008ee20000000a00 */
[----:B--2---:R-:W-:-:S05]  /*7410*/  @!P0 IMAD.WIDE R4, R11, 0x4, R4 ;  /* 0x000000040b048825 */ /* 0x004fca00078e0204 */
[----:B------:R1:W-:Y:S02]  /*7420*/  @!P0 STG.E desc[UR12][R4.64], R30 ;  /* 0x0000001e04008986 */ /* 0x0003e4000c10190c */
[----:B------:R-:W2:Y:S01]  /*7430*/  LDC.64 R6, c[0x0][0x390] ;  /* 0x0000e400ff067b82 */ /* 0x000ea20000000a00 */
[----:B----4-:R-:W-:-:S05]  /*7440*/  @!P0 IMAD.WIDE R48, R11, 0x4, R48 ;  /* 0x000000040b308825 */ /* 0x010fca00078e0230 */
[----:B------:R1:W-:Y:S02]  /*7450*/  @!P0 STG.E desc[UR12][R48.64], R31 ;  /* 0x0000001f30008986 */ /* 0x0003e4000c10190c */
[----:B------:R-:W4:Y:S01]  /*7460*/  LDC.64 R40, c[0x0][0x398] ;  /* 0x0000e600ff287b82 */ /* 0x000f220000000a00 */
[----:B0-----:R-:W-:-:S05]  /*7470*/  @!P1 IMAD.WIDE R46, R9, 0x4, R46 ;  /* 0x00000004092e9825 */ /* 0x001fca00078e022e */
[----:B------:R1:W-:Y:S01]  /*7480*/  @!P1 STG.E desc[UR12][R46.64], R32 ;  /* 0x000000202e009986 */ /* 0x0003e2000c10190c */
[----:B---3--:R-:W-:-:S05]  /*7490*/  @!P1 IMAD.WIDE R42, R9, 0x4, R42 ;  /* 0x00000004092a9825 */ /* 0x008fca00078e022a */
[----:B------:R1:W-:Y:S01]  /*74a0*/  @!P1 STG.E desc[UR12][R42.64], R33 ;  /* 0x000000212a009986 */ /* 0x0003e2000c10190c */
[----:B--2---:R-:W-:-:S05]  /*74b0*/  @!P2 IMAD.WIDE R6, R44, 0x4, R6 ;  /* 0x000000042c06a825 */ /* 0x004fca00078e0206 */
[----:B------:R1:W-:Y:S01]  /*74c0*/  @!P2 STG.E desc[UR12][R6.64], R34 ;  /* 0x000000220600a986 */ /* 0x0003e2000c10190c */
[----:B----4-:R-:W-:-:S05]  /*74d0*/  @!P2 IMAD.WIDE R40, R44, 0x4, R40 ;  /* 0x000000042c28a825 */ /* 0x010fca00078e0228 */
[----:B------:R1:W-:Y:S02]  /*74e0*/  @!P2 STG.E desc[UR12][R40.64], R35 ;  /* 0x000000232800a986 */ /* 0x0003e4000c10190c */
.L_x_1641:
[----:B------:R-:W-:Y:S05]  /*74f0*/  BSYNC.RECONVERGENT B0 ;  /* 0x0000000000007941 */ /* 0x000fea0003800200 */
.L_x_1639:
[----:B------:R-:W-:-:S13]  /*7500*/  ISETP.NE.AND P0, PT, R0, 0xff, PT ;  /* 0x000000ff0000780c */ /* 0x000fda0003f05270 */
[----:B------:R-:W-:Y:S05]  /*7510*/  @P0 EXIT ;  /* 0x000000000000094d */ /* 0x000fea0003800000 */
[----:B01--4-:R-:W0:Y:S01]  /*7520*/  LDC.64 R4, c[0x0][0x390] ;  /* 0x0000e400ff047b82 */ /* 0x013e220000000a00 */
[----:B------:R-:W-:-:S07]  /*7530*/  ISETP.NE.AND P0, PT, R38, 0x900, PT ;  /* 0x000009002600780c */ /* 0x000fce0003f05270 */
[----:B------:R-:W1:Y:S08]  /*7540*/  LDC.64 R6, c[0x0][0x398] ;  /* 0x0000e600ff067b82 */ /* 0x000e700000000a00 */
[----:B------:R-:W2:Y:S01]  /*7550*/  LDC.64 R8, c[0x0][0x3a0] ;  /* 0x0000e800ff087b82 */ /* 0x000ea20000000a00 */
[----:B0-----:R-:W-:-:S05]  /*7560*/  @!P0 IMAD.WIDE R4, R39, 0x4, R4 ;  /* 0x0000000427048825 */ /* 0x001fca00078e0204 */
[----:B------:R-:W-:Y:S01]  /*7570*/  @!P0 STG.E desc[UR12][R4.64], R3 ;  /* 0x0000000304008986 */ /* 0x000fe2000c10190c */
[----:B-1----:R-:W-:-:S04]  /*7580*/  @!P0 IMAD.WIDE R6, R39, 0x4, R6 ;  /* 0x0000000427068825 */ /* 0x002fc800078e0206 */
[----:B------:R-:W-:Y:S01]  /*7590*/  @!P0 VIADD R39, R39, 0x1 ;  /* 0x0000000127278836 */ /* 0x000fe20000000000 */
[----:B------:R-:W-:Y:S04]  /*75a0*/  @!P0 STG.E desc[UR12][R6.64], R23 ;  /* 0x0000001706008986 */ /* 0x000fe8000c10190c */
[----:B--2---:R-:W-:Y:S01]  /*75b0*/  STG.E desc[UR12][R8.64], R39 ;  /* 0x0000002708007986 */ /* 0x004fe2000c10190c */
[----:B------:R-:W-:Y:S05]  /*75c0*/  EXIT ;  /* 0x000000000000794d */ /* 0x000fea0003800000 */
.L_x_1638:
        /* <DEDUP_REMOVED lines=12> */
[C---:B------:R-:W-:Y:S01]  /*7690*/  VIADD R15, R17.reuse, 0x60 ;  /* 0x00000060110f7836 */ /* 0x040fe20000000000 */
[C---:B------:R-:W-:Y:S01]  /*76a0*/  IADD3 R9, PT, PT, R17.reuse, 0x40, RZ ;  /* 0x0000004011097810 */ /* 0x040fe20007ffe0ff */
[----:B------:R-:W-:Y:S01]  /*76b0*/  VIADD R21, R17, 0x80 ;  /* 0x0000008011157836 */ /* 0x000fe20000000000 */
[-C--:B------:R-:W-:Y:S02]  /*76c0*/  ISETP.GE.U32.AND P0, PT, R7, R38.reuse, PT ;  /* 0x000000260700720c */ /* 0x080fe40003f06070 */
[-C--:B------:R-:W-:Y:S01]  /*76d0*/  ISETP.GE.U32.AND P1, PT, R9, R38.reuse, PT ;  /* 0x000000260900720c */ /* 0x080fe20003f26070 */
[----:B------:R-:W-:Y:S01]  /*76e0*/  VIADD R9, R17, 0xa0 ;  /* 0x000000a011097836 */ /* 0x000fe20000000000 */
[-C--:B------:R-:W-:Y:S01]  /*76f0*/  ISETP.GE.U32.AND P2, PT, R15, R38.reuse, PT ;  /* 0x000000260f00720c */ /* 0x080fe20003f46070 */
[----:B------:R-:W-:Y:S01]  /*7700*/  VIADD R23, R17, 0xe0 ;  /* 0x000000e011177836 */ /* 0x000fe20000000000 */
[----:B------:R-:W-:-:S02]  /*7710*/  ISETP.GE.U32.AND P3, PT, R21, R38, PT ;  /* 0x000000261500720c */ /* 0x000fc40003f66070 */
[----:B------:R-:W-:Y:S01]  /*7720*/  ISETP.GE.U32.AND P4, PT, R9, R38, PT ;  /* 0x000000260900720c */ /* 0x000fe20003f86070 */
[C-C-:B------:R-:W-:Y:S02]  /*7730*/  @!P6 IMAD.IADD R7, R6.reuse, 0x1, R17.reuse ;  /* 0x000000010607e824 */ /* 0x140fe400078e0211 */
[----:B------:R-:W-:Y:S02]  /*7740*/  @!P6 IMAD.IADD R15, R6, 0x1, R17 ;  /* 0x00000001060fe824 */ /* 0x000fe400078e0211 */
[----:B------:R-:W-:-:S04]  /*7750*/  @!P6 IMAD.WIDE.U32 R18, R7, 0x4, R18 ;  /* 0x000000040712e825 */ /* 0x000fc800078e0012 */
[----:B------:R-:W-:-:S05]  /*7760*/  IMAD.SHL.U32 R7, R17, 0x4, RZ ;  /* 0x0000000411077824 */ /* 0x000fca00078e00ff */
[----:B------:R-:W-:Y:S01]  /*7770*/  IADD3 R8, P5, PT, R2, R7, RZ ;  /* 0x0000000702087210 */ /* 0x000fe20007fbe0ff */
[----:B------:R-:W-:-:S04]  /*7780*/  @!P6 IMAD.WIDE.U32 R12, R15, 0x4, R12 ;  /* 0x000000040f0ce825 */ /* 0x000fc800078e000c */
[----:B------:R-:W-:Y:S01]  /*7790*/  IMAD.X R9, RZ, RZ, R3, P5 ;  /* 0x000000ffff097224 */ /* 0x000fe200028e0603 */
[----:B------:R-:W-:Y:S01]  /*77a0*/  IADD3 R6, P5, PT, R7, R10, RZ ;  /* 0x0000000a07067210 */ /* 0x000fe20007fbe0ff */
[C---:B------:R-:W-:Y:S01]  /*77b0*/  VIADD R21, R17.reuse, 0xc0 ;  /* 0x000000c011157836 */ /* 0x040fe20000000000 */
[----:B------:R-:W-:-:S03]  /*77c0*/  IADD3 R17, PT, PT, R17, 0x100, RZ ;  /* 0x0000010011117810 */ /* 0x000fc60007ffe0ff */
[----:B------:R-:W-:Y:S01]  /*77d0*/  IMAD.X R7, RZ, RZ, R11, P5 ;  /* 0x000000ffff077224 */ /* 0x000fe200028e060b */
[----:B------:R-:W-:Y:S01]  /*77e0*/  ISETP.GE.U32.AND P5, PT, R23, R38, PT ;  /* 0x000000261700720c */ /* 0x000fe20003fa6070 */
[----:B------:R-:W-:Y:S02]  /*77f0*/  IMAD.MOV.U32 R34, RZ, RZ, RZ ;  /* 0x000000ffff227224 */ /* 0x000fe400078e00ff */
[----:B--2---:R-:W-:Y:S02]  /*7800*/  IMAD.MOV.U32 R16, RZ, RZ, R4 ;  /* 0x000000ffff107224 */ /* 0x004fe400078e0004 */
[----:B------:R1:W2:Y:S02]  /*7810*/  @!P6 LDG.E.CONSTANT R4, desc[UR12][R18.64] ;  /* 0x0000000c1204e981 */ /* 0x0002a4000c1e9900 */
[----:B0-----:R-:W-:Y:S02]  /*7820*/  IMAD.MOV.U32 R10, RZ, RZ, R16 ;  /* 0x000000ffff0a7224 */ /* 0x001fe400078e0010 */
[----:B---3--:R-:W-:-:S02]  /*7830*/  IMAD.MOV.U32 R15, RZ, RZ, R5 ;  /* 0x000000ffff0f7224 */ /* 0x008fc400078e0005 */
[----:B------:R0:W3:Y:S01]  /*7840*/  @!P6 LDG.E.CONSTANT R5, desc[UR12][R12.64] ;  /* 0x0000000c0c05e981 */ /* 0x0000e2000c1e9900 */
[-C--:B------:R-:W-:Y:S01]  /*7850*/  ISETP.GE.U32.AND P6, PT, R21, R38.reuse, PT ;  /* 0x000000261500720c */ /* 0x080fe20003fc6070 */
[----:B-1----:R-:W-:Y:S02]  /*7860*/  IMAD.MOV.U32 R19, RZ, RZ, R15 ;  /* 0x000000ffff137224 */ /* 0x002fe400078e000f */
[----:B------:R-:W4:Y:S04]  /*7870*/  @!P0 LDG.E.CONSTANT R10, desc[UR12][R8.64+0x80] ;  /* 0x0000800c080a8981 */ /* 0x000f28000c1e9900 */
[----:B------:R-:W5:Y:S01]  /*7880*/  @!P0 LDG.E.CONSTANT R19, desc[UR12][R6.64+0x80] ;  /* 0x0000800c06138981 */ /* 0x000f62000c1e9900 */
[----:B------:R-:W-:Y:S01]  /*7890*/  ISETP.GE.U32.AND P0, PT, R17, R38, PT ;  /* 0x000000261100720c */ /* 0x000fe20003f06070 */
[----:B------:R-:W-:-:S02]  /*78a0*/  IMAD.MOV.U32 R11, RZ, RZ, R16 ;  /* 0x000000ffff0b7224 */ /* 0x000fc400078e0010 */
[--C-:B0-----:R-:W-:Y:S02]  /*78b0*/  IMAD.MOV.U32 R12, RZ, RZ, R16.reuse ;  /* 0x000000ffff0c7224 */ /* 0x101fe400078e0010 */
        /* <DEDUP_REMOVED lines=24> */
[----:B------:R-:W-:-:S13]  /*7a40*/  ISETP.NE.AND P6, PT, R36, RZ, PT ;  /* 0x000000ff2400720c */ /* 0x000fda0003fc5270 */
[----:B------:R1:W5:Y:S01]  /*7a50*/  @!P6 LDG.E.CONSTANT R34, desc[UR12][R2.64+-0x4] ;  /* 0xfffffc0c0222e981 */ /* 0x000362000c1e9900 */
[----:B------:R-:W1:Y:S01]  /*7a60*/  S2R R39, SR_LANEID ;  /* 0x0000000000277919 */ /* 0x000e620000000000 */
[----:B------:R-:W1:Y:S01]  /*7a70*/  S2UR UR5, SR_CgaCtaId ;  /* 0x00000000000579c3 */ /* 0x000e620000008800 */
[----:B------:R-:W-:Y:S01]  /*7a80*/  SHF.R.U32.HI R42, RZ, 0x5, R36 ;  /* 0x00000005ff2a7819 */ /* 0x000fe20000011624 */
[----:B------:R-:W-:Y:S01]  /*7a90*/  UMOV UR4, 0x400 ;  /* 0x0000040000047882 */ /* 0x000fe20000000000 */
[----:B0-----:R-:W-:Y:S01]  /*7aa0*/  P2R R6, PR, RZ, 0x40 ;  /* 0x00000040ff067803 */ /* 0x001fe20000000000 */
[----:B-1----:R-:W-:Y:S02]  /*7ab0*/  ULEA UR4, UR5, UR4, 0x18 ;  /* 0x0000000405047291 */ /* 0x002fe4000f8ec0ff */
[----:B------:R-:W-:-:S05]  /*7ac0*/  IMAD R8, R42, 0x120, R39 ;  /* 0x000001202a087824 */ /* 0x000fca00078e0227 */
[----:B------:R-:W-:-:S05]  /*7ad0*/  LEA R26, R8, UR4, 0x2 ;  /* 0x00000004081a7c11 */ /* 0x000fca000f8e10ff */
[----:B------:R-:W-:Y:S01]  /*7ae0*/  IMAD R27, R39, 0x20, R26 ;  /* 0x00000020271b7824 */ /* 0x000fe200078e021a */
        /* <DEDUP_REMOVED lines=8> */
[----:B------:R0:W-:Y:S04]  /*7b70*/  STS [R26+0x380], R18 ;  /* 0x000380121a007388 */ /* 0x0001e80000000800 */
        /* <DEDUP_REMOVED lines=26> */
[----:B------:R-:W3:Y:S04]  /*7d20*/  LDS R7, [R27+0x8] ;  /* 0x000008001b077984 */ /* 0x000ee80000000800 */
        /* <DEDUP_REMOVED lines=9> */
[----:B------:R-:W-:Y:S01]  /*7dc0*/  IMAD R17, R36, 0x9, RZ ;  /* 0x0000000924117824 */ /* 0x000fe200078e02ff */
[----:B--2---:R-:W-:Y:S01]  /*7dd0*/  ISETP.NE.AND P1, PT, R2, R4, PT ;  /* 0x000000040200720c */ /* 0x004fe20003f25270 */
[----:B0-----:R-:W-:-:S03]  /*7de0*/  FADD R16, R3, R5 ;  /* 0x0000000503107221 */ /* 0x001fc60000000000 */
[----:B------:R-:W-:-:S04]  /*7df0*/  IADD3 R19, PT, PT, R17, 0x1, RZ ;  /* 0x0000000111137810 */ /* 0x000fc80007ffe0ff */
[----:B------:R-:W-:Y:S01]  /*7e00*/  ISETP.EQ.OR P1, PT, R19, R38, P1 ;  /* 0x000000261300720c */ /* 0x000fe20000f22670 */
[----:B------:R-:W-:Y:S01]  /*7e10*/  VIADD R19, R17, 0x2 ;  /* 0x0000000211137836 */ /* 0x000fe20000000000 */
[----:B------:R-:W-:Y:S02]  /*7e20*/  ISETP.NE.AND P2, PT, R4, R6, PT ;  /* 0x000000060400720c */ /* 0x000fe40003f45270 */
[----:B------:R-:W-:-:S05]  /*7e30*/  FSEL R16, R5, R16, P1 ;  /* 0x0000001005107208 */ /* 0x000fca0000800000 */
[----:B---3--:R-:W-:Y:S01]  /*7e40*/  FADD R16, R7, R16 ;  /* 0x0000001007107221 */ /* 0x008fe20000000000 */
[----:B------:R-:W-:Y:S01]  /*7e50*/  IMAD.MOV.U32 R20, RZ, RZ, 0x2 ;  /* 0x00000002ff147424 */ /* 0x000fe200078e00ff */
[----:B-1----:R-:W-:-:S04]  /*7e60*/  ISETP.NE.AND P0, PT, R34, R2, PT ;  /* 0x000000022200720c */ /* 0x002fc80003f05270 */
[-C--:B------:R-:W-:Y:S02]  /*7e70*/  ISETP.EQ.OR P3, PT, R17, R38.reuse, P0 ;  /* 0x000000261100720c */ /* 0x080fe40000762670 */
[----:B------:R-:W-:Y:S01]  /*7e80*/  ISETP.EQ.OR P0, PT, R19, R38, P2 ;  /* 0x000000261300720c */ /* 0x000fe20001702670 */
[----:B------:R-:W-:Y:S01]  /*7e90*/  VIADD R19, R17, 0x3 ;  /* 0x0000000311137836 */ /* 0x000fe20000000000 */
[----:B------:R-:W-:Y:S02]  /*7ea0*/  ISETP.NE.AND P2, PT, R6, R8, PT ;  /* 0x000000080600720c */ /* 0x000fe40003f45270 */
[----:B------:R-:W-:Y:S02]  /*7eb0*/  FSEL R16, R7, R16, P0 ;  /* 0x0000001007107208 */ /* 0x000fe40000000000 */
[----:B------:R-:W-:-:S03]  /*7ec0*/  SEL R18, RZ, 0x1, !P3 ;  /* 0x00000001ff127807 */ /* 0x000fc60005800000 */
[----:B------:R-:W-:Y:S02]  /*7ed0*/  FADD R16, R9, R16 ;  /* 0x0000001009107221 */ /* 0x000fe40000000000 */
[----:B------:R-:W-:Y:S01]  /*7ee0*/  @!P3 IMAD.MOV R20, RZ, RZ, 0x1 ;  /* 0x00000001ff14b424 */ /* 0x000fe200078e02ff */
[----:B------:R-:W-:Y:S01]  /*7ef0*/  ISETP.EQ.OR P3, PT, R19, R38, P2 ;  /* 0x000000261300720c */ /* 0x000fe20001762670 */
[----:B------:R-:W-:Y:S01]  /*7f00*/  VIADD R19, R17, 0x4 ;  /* 0x0000000411137836 */ /* 0x000fe20000000000 */
[----:B------:R-:W-:Y:S02]  /*7f10*/  ISETP.NE.AND P2, PT, R8, R10, PT ;  /* 0x0000000a0800720c */ /* 0x000fe40003f45270 */
[----:B------:R-:W-:Y:S01]  /*7f20*/  FSEL R16, R9, R16, P3 ;  /* 0x0000001009107208 */ /* 0x000fe20001800000 */
[----:B------:R-:W-:Y:S01]  /*7f30*/  @!P1 IMAD.MOV R20, RZ, RZ, R18 ;  /* 0x000000ffff149224 */ /* 0x000fe200078e0212 */
[----:B------:R-:W-:-:S03]  /*7f40*/  ISETP.EQ.OR P2, PT, R19, R38, P2 ;  /* 0x000000261300720c */ /* 0x000fc60001742670 */
[C---:B------:R-:W-:Y:S01]  /*7f50*/  FADD R16, R11.reuse, R16 ;  /* 0x000000100b107221 */ /* 0x040fe20000000000 */
[----:B------:R-:W-:Y:S02]  /*7f60*/  VIADD R18, R20, 0x1 ;  /* 0x0000000114127836 */ /* 0x000fe40000000000 */
[----:B------:R-:W-:Y:S02]  /*7f70*/  @!P0 IMAD.MOV R18, RZ, RZ, R20 ;  /* 0x000000ffff128224 */ /* 0x000fe400078e0214 */
[----:B------:R-:W-:Y:S01]  /*7f80*/  FSEL R16, R11, R16, P2 ;  /* 0x000000100b107208 */ /* 0x000fe20001000000 */
[----:B------:R-:W-:Y:S01]  /*7f90*/  VIADD R19, R17, 0x5 ;  /* 0x0000000511137836 */ /* 0x000fe20000000000 */
[----:B------:R-:W-:Y:S01]  /*7fa0*/  ISETP.NE.AND P0, PT, R10, R12, PT ;  /* 0x0000000c0a00720c */ /* 0x000fe20003f05270 */
[----:B------:R-:W-:Y:S02]  /*7fb0*/  VIADD R20, R18, 0x1 ;  /* 0x0000000112147836 */ /* 0x000fe40000000000 */
[----:B------:R-:W-:Y:S01]  /*7fc0*/  FADD R16, R13, R16 ;  /* 0x000000100d107221 */ /* 0x000fe20000000000 */
[----:B------:R-:W-:Y:S01]  /*7fd0*/  @!P3 IMAD.MOV R20, RZ, RZ, R18 ;  /* 0x000000ffff14b224 */ /* 0x000fe200078e0212 */
[----:B------:R-:W-:Y:S01]  /*7fe0*/  ISETP.EQ.OR P0, PT, R19, R38, P0 ;  /* 0x000000261300720c */ /* 0x000fe20000702670 */
[----:B------:R-:W-:Y:S01]  /*7ff0*/  VIADD R19, R17, 0x6 ;  /* 0x0000000611137836 */ /* 0x000fe20000000000 */
[----:B------:R-:W-:Y:S01]  /*8000*/  ISETP.NE.AND P3, PT, R12, R14, PT ;  /* 0x0000000e0c00720c */ /* 0x000fe20003f65270 */
[----:B------:R-:W-:Y:S01]  /*8010*/  VIADD R18, R20, 0x1 ;  /* 0x0000000114127836 */ /* 0x000fe20000000000 */
[----:B------:R-:W-:Y:S01]  /*8020*/  FSEL R16, R13, R16, P0 ;  /* 0x000000100d107208 */ /* 0x000fe20000000000 */
[----:B------:R-:W-:Y:S01]  /*8030*/  @!P2 IMAD.MOV R18, RZ, RZ, R20 ;  /* 0x000000ffff12a224 */ /* 0x000fe200078e0214 */
[----:B------:R-:W-:-:S02]  /*8040*/  ISETP.EQ.OR P2, PT, R19, R38, P3 ;  /* 0x000000261300720c */ /* 0x000fc40001f42670 */
[----:B------:R-:W-:Y:S02]  /*8050*/  IADD3 R19, PT, PT, R17, 0x7, RZ ;  /* 0x0000000711137810 */ /* 0x000fe40007ffe0ff */
[----:B------:R-:W-:Y:S01]  /*8060*/  ISETP.NE.AND P3, PT, R14, R32, PT ;  /* 0x000000200e00720c */ /* 0x000fe20003f65270 */
[----:B------:R-:W-:Y:S01]  /*8070*/  FADD R16, R15, R16 ;  /* 0x000000100f107221 */ /* 0x000fe20000000000 */
[----:B------:R-:W-:Y:S01]  /*8080*/  VIADD R17, R17, 0x8 ;  /* 0x0000000811117836 */ /* 0x000fe20000000000 */
[----:B------:R-:W-:Y:S02]  /*8090*/  ISETP.NE.AND P4, PT, R32, R37, PT ;  /* 0x000000252000720c */ /* 0x000fe40003f85270 */
[----:B------:R-:W-:Y:S01]  /*80a0*/  ISETP.EQ.OR P3, PT, R19, R38, P3 ;  /* 0x000000261300720c */ /* 0x000fe20001f62670 */
[----:B------:R-:W-:Y:S01]  /*80b0*/  VIADD R20, R18, 0x1 ;  /* 0x0000000112147836 */ /* 0x000fe20000000000 */
[----:B------:R-:W-:Y:S01]  /*80c0*/  FSEL R16, R15, R16, P2 ;  /* 0x000000100f107208 */ /* 0x000fe20001000000 */
[----:B------:R-:W-:Y:S01]  /*80d0*/  @!P0 IMAD.MOV R20, RZ, RZ, R18 ;  /* 0x000000ffff148224 */ /* 0x000fe200078e0212 */
[----:B------:R-:W-:-:S03]  /*80e0*/  ISETP.EQ.OR P4, PT, R17, R38, P4 ;  /* 0x000000261100720c */ /* 0x000fc60002782670 */
[----:B------:R-:W-:Y:S02]  /*80f0*/  VIADD R18, R20, 0x1 ;  /* 0x0000000114127836 */ /* 0x000fe40000000000 */
[----:B------:R-:W-:Y:S01]  /*8100*/  FADD R16, R33, R16 ;  /* 0x0000001021107221 */ /* 0x000fe20000000000 */
[----:B------:R-:W-:-:S04]  /*8110*/  @!P2 IMAD.MOV R18, RZ, RZ, R20 ;  /* 0x000000ffff12a224 */ /* 0x000fc800078e0214 */
[----:B------:R-:W-:Y:S01]  /*8120*/  VIADD R20, R18, 0x1 ;  /* 0x0000000112147836 */ /* 0x000fe20000000000 */
[----:B------:R-:W-:Y:S01]  /*8130*/  FSEL R17, R33, R16, P3 ;  /* 0x0000001021117208 */ /* 0x000fe20001800000 */
[----:B------:R-:W-:-:S04]  /*8140*/  @!P3 IMAD.MOV R20, RZ, RZ, R18 ;  /* 0x000000ffff14b224 */ /* 0x000fc800078e0212 */
[----:B------:R-:W-:Y:S02]  /*8150*/  VIADD R16, R20, 0x1 ;  /* 0x0000000114107836 */ /* 0x000fe40000000000 */
[----:B------:R-:W-:Y:S01]  /*8160*/  @!P4 FADD R44, R44, R17 ;  /* 0x000000112c2cc221 */ /* 0x000fe20000000000 */
[----:B------:R-:W-:-:S04]  /*8170*/  @!P4 IMAD.MOV R16, RZ, RZ, R20 ;  /* 0x000000ffff10c224 */ /* 0x000fc800078e0214 */
[----:B------:R-:W0:Y:S04]  /*8180*/  SHFL.UP PT, R19, R44, 0x1, RZ ;  /* 0x042000002c137989 */ /* 0x000e2800000e00ff */
[----:B------:R-:W1:Y:S01]  /*8190*/  SHFL.UP PT, R17, R16, 0x1, RZ ;  /* 0x0420000010117989 */ /* 0x000e6200000e00ff */
[----:B------:R-:W-:Y:S02]  /*81a0*/  ISETP.GE.AND P4, PT, R39, 0x1, PT ;  /* 0x000000012700780c */ /* 0x000fe40003f86270 */
[----:B------:R-:W-:Y:S01]  /*81b0*/  ISETP.NE.AND P0, PT, R16, RZ, PT ;  /* 0x000000ff1000720c */ /* 0x000fe20003f05270 */
[----:B0-----:R-:W-:Y:S01]  /*81c0*/  FADD R19, R44, R19 ;  /* 0x000000132c137221 */ /* 0x001fe20000000000 */
[----:B-1----:R-:W-:-:S09]  /*81d0*/  SEL R17, R17, RZ, P4 ;  /* 0x000000ff11117207 */ /* 0x002fd20002000000 */
[----:B------:R-:W-:Y:S01]  /*81e0*/  @P4 FSEL R44, R19, R44, !P0 ;  /* 0x0000002c132c4208 */ /* 0x000fe20004000000 */
[----:B------:R-:W-:-:S04]  /*81f0*/  IMAD.IADD R17, R17, 0x1, R16 ;  /* 0x0000000111117824 */ /* 0x000fc800078e0210 */
        /* <DEDUP_REMOVED lines=26> */
[C---:B------:R-:W-:Y:S02]  /*83a0*/  ISETP.NE.AND P5, PT, R39.reuse, 0x1f, PT ;  /* 0x0000001f2700780c */ /* 0x040fe40003fa5270 */
[----:B------:R-:W-:Y:S02]  /*83b0*/  ISETP.GE.AND P4, PT, R39, 0x10, PT ;  /* 0x000000102700780c */ /* 0x000fe40003f86270 */
[----:B------:R-:W-:-:S09]  /*83c0*/  ISETP.NE.AND P0, PT, R16, RZ, PT ;  /* 0x000000ff1000720c */ /* 0x000fd20003f05270 */
[----:B------:R-:W-:Y:S01]  /*83d0*/  @!P5 LEA R45, R42, UR4, 0x3 ;  /* 0x000000042a2ddc11 */ /* 0x000fe2000f8e18ff */
[----:B0-----:R-:W-:Y:S01]  /*83e0*/  FADD R19, R44, R19 ;  /* 0x000000132c137221 */ /* 0x001fe20000000000 */
[----:B-1----:R-:W-:-:S04]  /*83f0*/  SEL R17, R18, RZ, P4 ;  /* 0x000000ff12117207 */ /* 0x002fc80002000000 */
[----:B------:R-:W-:Y:S01]  /*8400*/  FSEL R41, R19, R44, !P0 ;  /* 0x0000002c13297208 */ /* 0x000fe20004000000 */
[----:B------:R-:W-:-:S05]  /*8410*/  IMAD.IADD R40, R16, 0x1, R17 ;  /* 0x0000000110287824 */ /* 0x000fca00078e0211 */
[----:B------:R-:W-:Y:S01]  /*8420*/  @!P5 STS.64 [R45], R40 ;  /* 0x000000282d00d388 */ /* 0x000fe20000000a00 */
[----:B------:R-:W-:Y:S06]  /*8430*/  BAR.SYNC.DEFER_BLOCKING 0x0 ;  /* 0x0000000000007b1d */ /* 0x000fec0000010000 */
[----:B------:R-:W0:Y:S04]  /*8440*/  LDS.128 R16, [UR4] ;  /* 0x00000004ff107984 */ /* 0x000e280008000c00 */
[----:B------:R-:W1:Y:S04]  /*8450*/  LDS.128 R20, [UR4+0x10] ;  /* 0x00001004ff147984 */ /* 0x000e680008000c00 */
[----:B------:R-:W2:Y:S04]  /*8460*/  LDS.128 R24, [UR4+0x20] ;  /* 0x00002004ff187984 */ /* 0x000ea80008000c00 */
[----:B------:R-:W3:Y:S01]  /*8470*/  LDS.128 R28, [UR4+0x30] ;  /* 0x00003004ff1c7984 */ /* 0x000ee20008000c00 */
[----:B------:R-:W-:-:S02]  /*8480*/  FSEL R35, R44, R41, !P4 ;  /* 0x000000292c237208 */ /* 0x000fc40006000000 */
[----:B------:R-:W-:Y:S02]  /*8490*/  ISETP.NE.AND P4, PT, R42, 0x2, PT ;  /* 0x000000022a00780c */ /* 0x000fe40003f85270 */
[----:B0-----:R-:W-:Y:S02]  /*84a0*/  ISETP.NE.AND P0, PT, R18, RZ, PT ;  /* 0x000000ff1200720c */ /* 0x001fe40003f05270 */
[----:B-1----:R-:W-:Y:S02]  /*84b0*/  ISETP.NE.AND P5, PT, R20, RZ, PT ;  /* 0x000000ff1400720c */ /* 0x002fe40003fa5270 */
[----:B------:R-:W-:-:S09]  /*84c0*/  IADD3 R43, PT, PT, R16, R18, RZ ;  /* 0x00000012102b7210 */ /* 0x000fd20007ffe0ff */
[----:B------:R-:W-:Y:S01]  /*84d0*/  @!P0 FADD R19, R17, R19 ;  /* 0x0000001311138221 */ /* 0x000fe20000000000 */
[----:B------:R-:W-:Y:S02]  /*84e0*/  ISETP.NE.AND P0, PT, R22, RZ, PT ;  /* 0x000000ff1600720c */ /* 0x000fe40003f05270 */
[----:B------:R-:W-:Y:S01]  /*84f0*/  SEL R16, R43, R16, !P4 ;  /* 0x000000102b107207 */ /* 0x000fe20006000000 */
[----:B------:R-:W-:Y:S01]  /*8500*/  @!P5 FADD R21, R19, R21 ;  /* 0x000000151315d221 */ /* 0x000fe20000000000 */
[----:B--2---:R-:W-:Y:S01]  /*8510*/  ISETP.NE.AND P5, PT, R24, RZ, PT ;  /* 0x000000ff1800720c */ /* 0x004fe20003fa5270 */
[----:B------:R-:W-:Y:S01]  /*8520*/  IMAD.IADD R43, R43, 0x1, R20 ;  /* 0x000000012b2b7824 */ /* 0x000fe200078e0214 */
[----:B------:R-:W-:Y:S02]  /*8530*/  FSEL R18, R19, R17, !P4 ;  /* 0x0000001113127208 */ /* 0x000fe40006000000 */
[----:B------:R-:W-:Y:S01]  /*8540*/  ISETP.NE.AND P4, PT, R42, 0x3, PT ;  /* 0x000000032a00780c */ /* 0x000fe20003f85270 */
[----:B------:R-:W0:Y:S03]  /*8550*/  SHFL.UP PT, R41, R40, 0x1, RZ ;  /* 0x0420000028297989 */ /* 0x000e2600000e00ff */
[----:B------:R-:W-:Y:S01]  /*8560*/  SEL R16, R43, R16, !P4 ;  /* 0x000000102b107207 */ /* 0x000fe20006000000 */
[----:B------:R-:W-:Y:S01]  /*8570*/  IMAD.IADD R43, R22, 0x1, R43 ;  /* 0x00000001162b7824 */ /* 0x000fe200078e022b */
[----:B------:R-:W-:Y:S01]  /*8580*/  FSEL R18, R21, R18, !P4 ;  /* 0x0000001215127208 */ /* 0x000fe20006000000 */
[----:B------:R-:W-:Y:S01]  /*8590*/  @!P0 FADD R23, R23, R21 ;  /* 0x0000001517178221 */ /* 0x000fe20000000000 */
[----:B------:R-:W-:-:S02]  /*85a0*/  ISETP.NE.AND P4, PT, R42, 0x4, PT ;  /* 0x000000042a00780c */ /* 0x000fc40003f85270 */
[----:B------:R-:W-:Y:S01]  /*85b0*/  ISETP.NE.AND P0, PT, R26, RZ, PT ;  /* 0x000000ff1a00720c */ /* 0x000fe20003f05270 */
[----:B------:R-:W-:Y:S01]  /*85c0*/  @!P5 FADD R25, R23, R25 ;  /* 0x000000191719d221 */ /* 0x000fe20000000000 */
[C---:B------:R-:W-:Y:S01]  /*85d0*/  SEL R16, R43.reuse, R16, !P4 ;  /* 0x000000102b107207 */ /* 0x040fe20006000000 */
[----:B------:R-:W-:Y:S01]  /*85e0*/  IMAD.IADD R43, R43, 0x1, R24 ;  /* 0x000000012b2b7824 */ /* 0x000fe200078e0218 */
[----:B------:R-:W-:Y:S02]  /*85f0*/  FSEL R18, R23, R18, !P4 ;  /* 0x0000001217127208 */ /* 0x000fe40006000000 */
[----:B------:R-:W-:Y:S02]  /*8600*/  ISETP.NE.AND P4, PT, R42, 0x5, PT ;  /* 0x000000052a00780c */ /* 0x000fe40003f85270 */
[----:B---3--:R-:W-:Y:S02]  /*8610*/  ISETP.NE.AND P5, PT, R28, RZ, PT ;  /* 0x000000ff1c00720c */ /* 0x008fe40003fa5270 */
[----:B------:R-:W-:-:S02]  /*8620*/  SEL R16, R43, R16, !P4 ;  /* 0x000000102b107207 */ /* 0x000fc40006000000 */
[----:B------:R-:W-:Y:S02]  /*8630*/  FSEL R18, R25, R18, !P4 ;  /* 0x0000001219127208 */ /* 0x000fe40006000000 */
[----:B------:R-:W-:Y:S01]  /*8640*/  ISETP.GE.U32.AND P4, PT, R36, 0x20, PT ;  /* 0x000000202400780c */ /* 0x000fe20003f86070 */
[----:B------:R-:W-:Y:S02]  /*8650*/  IMAD.IADD R43, R26, 0x1, R43 ;  /* 0x000000011a2b7824 */ /* 0x000fe400078e022b */
[----:B------:R-:W-:Y:S01]  /*8660*/  @!P0 FADD R27, R27, R25 ;  /* 0x000000191b1b8221 */ /* 0x000fe20000000000 */
[C---:B------:R-:W-:Y:S01]  /*8670*/  ISETP.NE.AND P0, PT, R42.reuse, 0x6, PT ;  /* 0x000000062a00780c */ /* 0x040fe20003f05270 */
[----:B------:R-:W1:Y:S03]  /*8680*/  SHFL.UP PT, R35, R35, 0x1, RZ ;  /* 0x0420000023237989 */ /* 0x000e6600000e00ff */
[C---:B------:R-:W-:Y:S01]  /*8690*/  SEL R16, R43.reuse, R16, !P0 ;  /* 0x000000102b107207 */ /* 0x040fe20004000000 */
[----:B------:R-:W-:Y:S01]  /*86a0*/  IMAD.IADD R43, R43, 0x1, R28 ;  /* 0x000000012b2b7824 */ /* 0x000fe200078e021c */
[C---:B------:R-:W-:Y:S01]  /*86b0*/  FSEL R18, R27.reuse, R18, !P0 ;  /* 0x000000121b127208 */ /* 0x040fe20004000000 */
[----:B------:R-:W-:Y:S01]  /*86c0*/  @!P5 FADD R29, R27, R29 ;  /* 0x0000001d1b1dd221 */ /* 0x000fe20000000000 */
[----:B------:R-:W-:-:S02]  /*86d0*/  ISETP.NE.AND P0, PT, R42, 0x7, PT ;  /* 0x000000072a00780c */ /* 0x000fc40003f05270 */
[----:B0-----:R-:W-:Y:S02]  /*86e0*/  @P4 ISETP.NE.AND P5, PT, R41, RZ, PT ;  /* 0x000000ff2900420c */ /* 0x001fe40003fa5270 */
[----:B------:R-:W-:Y:S02]  /*86f0*/  SEL R16, R43, R16, !P0 ;  /* 0x000000102b107207 */ /* 0x000fe40004000000 */
[----:B------:R-:W-:Y:S02]  /*8700*/  FSEL R18, R29, R18, !P0 ;  /* 0x000000121d127208 */ /* 0x000fe40004000000 */
[----:B------:R-:W-:Y:S02]  /*8710*/  PLOP3.LUT P0, PT, PT, PT, PT, 0x80, 0x8 ;  /* 0x000000000008781c */ /* 0x000fe40003f0f070 */
[----:B------:R-:W-:Y:S02]  /*8720*/  @P4 PLOP3.LUT P0, PT, P5, PT, PT, 0x80, 0x8 ;  /* 0x000000000008481c */ /* 0x000fe40002f0f070 */
[C---:B------:R-:W-:Y:S01]  /*8730*/  ISETP.NE.AND P5, PT, R30.reuse, RZ, PT ;  /* 0x000000ff1e00720c */ /* 0x040fe20003fa5270 */
[----:B------:R-:W-:-:S10]  /*8740*/  IMAD.IADD R30, R30, 0x1, R43 ;  /* 0x000000011e1e7824 */ /* 0x000fd400078e022b */
[----:B-1----:R-:W-:Y:S01]  /*8750*/  @!P0 FADD R35, R35, R18 ;  /* 0x0000001223238221 */ /* 0x002fe20000000000 */
[----:B------:R-:W-:-:S04]  /*8760*/  @P4 ISETP.NE.AND P0, PT, R39, RZ, PT ;  /* 0x000000ff2700420c */ /* 0x000fc80003f05270 */
[----:B------:R-:W-:Y:S01]  /*8770*/  @P4 SEL R17, R41, RZ, P0 ;  /* 0x000000ff29114207 */ /* 0x000fe20000000000 */
[----:B------:R-:W-:Y:S01]  /*8780*/  @!P5 FADD R31, R31, R29 ;  /* 0x0000001d1f1fd221 */ /* 0x000fe20000000000 */
[----:B------:R-:W-:-:S03]  /*8790*/  @P4 FSEL R35, R18, R35, !P0 ;  /* 0x0000002312234208 */ /* 0x000fc60004000000 */
[----:B------:R-:W-:Y:S01]  /*87a0*/  @P4 IMAD.IADD R41, R16, 0x1, R17 ;  /* 0x0000000110294824 */ /* 0x000fe200078e0211 */
[----:B------:R-:W-:Y:S06]  /*87b0*/  @P4 BRA `(.L_x_1650) ;  /* 0x0000000c00044947 */ /* 0x000fec0003800000 */
[----:B------:R-:W0:Y:S01]  /*87c0*/  LDC.64 R24, c[0x0][0x3a8] ;  /* 0x0000ea00ff187b82 */ /* 0x000e220000000a00 */
[----:B------:R-:W1:Y:S01]  /*87d0*/  LDCU UR5, c[0x0][0x370] ;  /* 0x00006e00ff0577ac */ /* 0x000e620008000800 */
        /* <DEDUP_REMOVED lines=12> */
.L_x_1651:
[----:B------:R-:W-:Y:S05]  /*88a0*/  NANOSLEEP 0x1c2 ;  /* 0x000001c20000795d */ /* 0x000fea0003800000 */
[----:B------:R-:W-:Y:S01]  /*88b0*/  NOP ;  /* 0x0000000000007918 */ /* 0x000fe20000000000 */
.L_x_1652:
[----:B--2---:R-:W-:-:S03]  /*88c0*/  IMAD.WIDE.U32 R16, R36, 0x10, RZ ;  /* 0x0000001024107825 */ /* 0x004fc600078e00ff */
[----:B------:R-:W-:Y:S02]  /*88d0*/  LOP3.LUT R23, R16, 0xfffffff0, RZ, 0x3c, !PT ;  /* 0xfffffff010177812 */ /* 0x000fe400078e3cff */
[----:B------:R-:W-:Y:S02]  /*88e0*/  LOP3.LUT R17, RZ, R17, RZ, 0x33, !PT ;  /* 0x00000011ff117212 */ /* 0x000fe400078e33ff */
[----:B------:R-:W-:-:S05]  /*88f0*/  IADD3 R22, P0, PT, R24, R23, RZ ;  /* 0x0000001718167210 */ /* 0x000fca0007f1e0ff */
[----:B------:R-:W-:-:S08]  /*8900*/  IMAD.X R23, R25, 0x1, R17, P0 ;  /* 0x0000000119177824 */ /* 0x000fd000000e0611 */
.L_x_1654:
[----:B------:R-:W2:Y:S01]  /*8910*/  LD.E.128.STRONG.GPU R16, desc[UR12][R22.64+0x200] ;  /* 0x0002000c16107980 */ /* 0x000ea2000c10fd00 */
[----:B------:R-:W-:Y:S05]  /*8920*/  YIELD ;  /* 0x0000000000007946 */ /* 0x000fea0003800000 */
[----:B------:R-:W-:Y:S01]  /*8930*/  UMOV UR5, 0xffffffff ;  /* 0xffffffff00057882 */ /* 0x000fe20000000000 */
[----:B--2---:R-:W-:-:S04]  /*8940*/  ISETP.NE.U32.AND P0, PT, R18, 0x63, PT ;  /* 0x000000631200780c */ /* 0x004fc80003f05070 */
[----:B------:R-:W-:Y:S01]  /*8950*/  ISETP.NE.AND.EX P0, PT, R19, RZ, PT, P0 ;  /* 0x000000ff1300720c */ /* 0x000fe20003f05300 */
[----:B------:R-:W-:-:S12]  /*8960*/  BRA.DIV UR5, `(.L_x_1653) ;  /* 0x0000002e05ac7947 */ /* 0x000fd8000b800000 */
[----:B------:R-:W-:-:S13]  /*8970*/  VOTE.ANY P0, !P0 ;  /* 0x0000000000ff7806 */ /* 0x000fda0004000100 */
.L_x_1710:
[----:B------:R-:W-:Y:S05]  /*8980*/  @P0 BRA `(.L_x_1654) ;  /* 0xfffffffc00e00947 */ /* 0x000fea000383ffff */
[----:B------:R-:W-:Y:S01]  /*8990*/  UMOV UR5, 0xffffffff ;  /* 0xffffffff00057882 */ /* 0x000fe20000000000 */
[----:B------:R-:W-:-:S04]  /*89a0*/  ISETP.NE.U32.AND P0, PT, R18, 0x65, PT ;  /* 0x000000651200780c */ /* 0x000fc80003f05070 */
[----:B------:R-:W-:Y:S01]  /*89b0*/  ISETP.NE.AND.EX P0, PT, R19, RZ, PT, P0 ;  /* 0x000000ff1300720c */ /* 0x000fe20003f05300 */
[----:B------:R-:W-:-:S12]  /*89c0*/  BRA.DIV UR5, `(.L_x_1655) ;  /* 0x0000002e05b47947 */ /* 0x000fd8000b800000 */
[----:B------:R-:W0:Y:S01]  /*89d0*/  S2R R26, SR_GEMASK ;  /* 0x00000000001a7919 */ /* 0x000e220000003c00 */
[----:B------:R-:W-:Y:S02]  /*89e0*/  VOTE.ANY R20, PT, !P0 ;  /* 0x0000000000147806 */ /* 0x000fe400040e0100 */
[----:B------:R-:W-:Y:S02]  /*89f0*/  ISETP.NE.AND P4, PT, R16, RZ, PT ;  /* 0x000000ff1000720c */ /* 0x000fe40003f85270 */
[----:B0-----:R-:W-:-:S05]  /*8a00*/  LOP3.LUT R20, R20, 0x80000000, R26, 0xec, !PT ;  /* 0x8000000014147812 */ /* 0x001fca00078eec1a */
[----:B------:R-:W-:-:S05]  /*8a10*/  VIADD R21, R20, 0xffffffff ;  /* 0xffffffff14157836 */ /* 0x000fca0000000000 */
        /* <DEDUP_REMOVED lines=10> */
[----:B------:R-:W-:Y:S02]  /*8ac0*/  FSEL R27, R23, R17, !P0 ;  /* 0x00000011171b7208 */ /* 0x000fe40004000000 */
[----:B------:R-:W-:Y:S01]  /*8ad0*/  IADD3 R17, PT, PT, R39, 0x2, RZ ;  /* 0x0000000227117810 */ /* 0x000fe20007ffe0ff */
[----:B------:R-:W0:Y:S01]  /*8ae0*/  SHFL.DOWN PT, R23, R29, 0x2, R22 ;  /* 0x084000001d177989 */ /* 0x000e2200000e0016 */
[----:B------:R-:W-:Y:S02]  /*8af0*/  ISETP.NE.AND P4, PT, R29, RZ, PT ;  /* 0x000000ff1d00720c */ /* 0x000fe40003f85270 */
[----:B------:R-:W-:Y:S01]  /*8b00*/  ISETP.GT.AND P0, PT, R17, R22, PT ;  /* 0x000000161100720c */ /* 0x000fe20003f04270 */
[----:B------:R-:W1:Y:S03]  /*8b10*/  SHFL.DOWN PT, R28, R27, 0x2, R22 ;  /* 0x084000001b1c7989 */ /* 0x000e6600000e0016 */
        /* <DEDUP_REMOVED lines=20> */
[----:B------:R-:W-:Y:S02]  /*8c60*/  IMAD.IADD R29, R43, 0x1, R16 ;  /* 0x000000012b1d7824 */ /* 0x000fe400078e0210 */
[----:B------:R-:W0:Y:S02]  /*8c70*/  LDC.64 R16, c[0x0][0x3a8] ;  /* 0x0000ea00ff107b82 */ /* 0x000e240000000a00 */
[----:B------:R-:W-:Y:S02]  /*8c80*/  @!P0 FSEL R27, R28, R27, !P4 ;  /* 0x0000001b1c1b8208 */ /* 0x000fe40006000000 */
[----:B------:R-:W1:Y:S01]  /*8c90*/  SHFL.DOWN PT, R28, R29, 0x10, R22 ;  /* 0x0a0000001d1c7989 */ /* 0x000e6200000e0016 */
[----:B------:R-:W-:Y:S02]  /*8ca0*/  ISETP.GT.AND P0, PT, R21, R22, PT ;  /* 0x000000161500720c */ /* 0x000fe40003f04270 */
[----:B------:R-:W-:Y:S01]  /*8cb0*/  ISETP.NE.U32.AND P4, PT, R18, 0x65, PT ;  /* 0x000000651200780c */ /* 0x000fe20003f85070 */
[----:B------:R1:W2:Y:S01]  /*8cc0*/  SHFL.DOWN PT, R23, R27, 0x10, R22 ;  /* 0x0a0000001b177989 */ /* 0x0002a200000e0016 */
[----:B------:R-:W-:-:S02]  /*8cd0*/  ISETP.NE.AND P5, PT, R29, RZ, PT ;  /* 0x000000ff1d00720c */ /* 0x000fc40003fa5270 */
[----:B------:R-:W-:Y:S02]  /*8ce0*/  ISETP.NE.AND.EX P4, PT, R19, RZ, PT, P4 ;  /* 0x000000ff1300720c */ /* 0x000fe40003f85340 */
[----:B------:R-:W-:-:S05]  /*8cf0*/  LOP3.LUT R19, RZ, R36, RZ, 0x33, !PT ;  /* 0x00000024ff137212 */ /* 0x000fca00078e33ff */
[----:B------:R-:W-:-:S06]  /*8d00*/  IMAD.IADD R0, R19, 0x1, R0 ;  /* 0x0000000113007824 */ /* 0x000fcc00078e0200 */
[----:B------:R-:W-:Y:S02]  /*8d10*/  VOTE.ALL P4, P4 ;  /* 0x0000000000ff7806 */ /* 0x000fe40002080000 */
[----:B-1----:R-:W-:Y:S01]  /*8d20*/  SEL R22, R28, RZ, !P0 ;  /* 0x000000ff1c167207 */ /* 0x002fe20004000000 */
[----:B--2---:R-:W-:-:S04]  /*8d30*/  FADD R18, R27, R23 ;  /* 0x000000171b127221 */ /* 0x004fc80000000000 */
[----:B------:R-:W-:Y:S01]  /*8d40*/  IMAD.IADD R22, R29, 0x1, R22 ;  /* 0x000000011d167824 */ /* 0x000fe200078e0216 */
[----:B------:R-:W-:Y:S02]  /*8d50*/  @!P0 FSEL R27, R18, R27, !P5 ;  /* 0x0000001b121b8208 */ /* 0x000fe40006800000 */
[----:B0-----:R-:W-:-:S03]  /*8d60*/  IADD3 R40, P5, PT, R16, 0x200, RZ ;  /* 0x0000020010287810 */ /* 0x001fc60007fbe0ff */
[----:B------:R-:W-:Y:S02]  /*8d70*/  IMAD.MOV.U32 R20, RZ, RZ, R27 ;  /* 0x000000ffff147224 */ /* 0x000fe400078e001b */
[----:B------:R-:W-:-:S08]  /*8d80*/  IMAD.X R43, RZ, RZ, R17, P5 ;  /* 0x000000ffff2b7224 */ /* 0x000fd000028e0611 */
.L_x_1724:
[----:B------:R-:W-:Y:S05]  /*8d90*/  @!P4 BRA `(.L_x_1656) ;  /* 0x000000040024c947 */ /* 0x000fea0003800000 */
.L_x_1660:
[----:B------:R-:W-:Y:S02]  /*8da0*/  IMAD.MOV.U32 R42, RZ, RZ, R40 ;  /* 0x000000ffff2a7224 */ /* 0x000fe400078e0028 */
[----:B------:R-:W-:Y:S02]  /*8db0*/  IMAD.MOV.U32 R27, RZ, RZ, R20 ;  /* 0x000000ffff1b7224 */ /* 0x000fe400078e0014 */
[----:B------:R-:W-:-:S07]  /*8dc0*/  IMAD.WIDE R28, R0, 0x10, R42 ;  /* 0x00000010001c7825 */ /* 0x000fce00078e022a */
.L_x_1658:
[----:B------:R-:W2:Y:S01]  /*8dd0*/  LD.E.128.STRONG.GPU R16, desc[UR12][R28.64+-0x200] ;  /* 0xfffe000c1c107980 */ /* 0x000ea2000c10fd00 */
[----:B------:R-:W-:Y:S05]  /*8de0*/  YIELD ;  /* 0x0000000000007946 */ /* 0x000fea0003800000 */
[----:B------:R-:W-:Y:S01]  /*8df0*/  UMOV UR5, 0xffffffff ;  /* 0xffffffff00057882 */ /* 0x000fe20000000000 */
[----:B--2---:R-:W-:-:S04]  /*8e00*/  ISETP.NE.U32.AND P0, PT, R18, 0x63, PT ;  /* 0x000000631200780c */ /* 0x004fc80003f05070 */
[----:B------:R-:W-:Y:S01]  /*8e10*/  ISETP.NE.AND.EX P0, PT, R19, RZ, PT, P0 ;  /* 0x000000ff1300720c */ /* 0x000fe20003f05300 */
[----:B------:R-:W-:-:S12]  /*8e20*/  BRA.DIV UR5, `(.L_x_1657) ;  /* 0x0000003205587947 */ /* 0x000fd8000b800000 */
[----:B------:R-:W-:-:S13]  /*8e30*/  VOTE.ANY P0, !P0 ;  /* 0x0000000000ff7806 */ /* 0x000fda0004000100 */
.L_x_1727:
        /* <DEDUP_REMOVED lines=8> */
[----:B------:R-:W-:-:S05]  /*8ec0*/  LOP3.LUT R20, R20, 0x80000000, R26, 0xec, !PT ;  /* 0x8000000014147812 */ /* 0x000fca00078eec1a */
[----:B------:R-:W-:-:S05]  /*8ed0*/  VIADD R21, R20, 0xffffffff ;  /* 0xffffffff14157836 */ /* 0x000fca0000000000 */
[----:B------:R-:W-:Y:S02]  /*8ee0*/  LOP3.LUT R21, R20, R21, RZ, 0xc, !PT ;  /* 0x0000001514157212 */ /* 0x000fe400078e0cff */
[C---:B------:R-:W-:Y:S02]  /*8ef0*/  IADD3 R20, PT, PT, R39.reuse, 0x2, RZ ;  /* 0x0000000227147810 */ /* 0x040fe40007ffe0ff */
[----:B------:R-:W0:Y:S02]  /*8f00*/  POPC R29, R21 ;  /* 0x00000015001d7309 */ /* 0x000e240000000000 */
[----:B0-----:R-:W0:Y:S01]  /*8f10*/  SHFL.DOWN PT, R23, R17, 0x1, R29 ;  /* 0x0820000011177989 */ /* 0x001e2200000e001d */
[----:B------:R-:W-:-:S03]  /*8f20*/  ISETP.GE.AND P0, PT, R39, R29, PT ;  /* 0x0000001d2700720c */ /* 0x000fc60003f06270 */
[----:B------:R-:W1:Y:S01]  /*8f30*/  SHFL.DOWN PT, R42, R16, 0x1, R29 ;  /* 0x08200000102a7989 */ /* 0x000e6200000e001d */
[----:B0-----:R-:W-:Y:S01]  /*8f40*/  FADD R23, R17, R23 ;  /* 0x0000001711177221 */ /* 0x001fe20000000000 */
[----:B-1----:R-:W-:-:S04]  /*8f50*/  SEL R45, R42, RZ, !P0 ;  /* 0x000000ff2a2d7207 */ /* 0x002fc80004000000 */
[----:B------:R-:W-:Y:S01]  /*8f60*/  FSEL R23, R23, R17, !P4 ;  /* 0x0000001117177208 */ /* 0x000fe20006000000 */
[----:B------:R-:W-:-:S03]  /*8f70*/  IMAD.IADD R42, R16, 0x1, R45 ;  /* 0x00000001102a7824 */ /* 0x000fc600078e022d */
[----:B------:R-:W-:Y:S02]  /*8f80*/  FSEL R28, R23, R17, !P0 ;  /* 0x00000011171c7208 */ /* 0x000fe40004000000 */
[----:B------:R-:W-:Y:S01]  /*8f90*/  ISETP.GT.AND P0, PT, R20, R29, PT ;  /* 0x0000001d1400720c */ /* 0x000fe20003f04270 */
[----:B------:R-:W-:Y:S01]  /*8fa0*/  VIADD R20, R39, 0x4 ;  /* 0x0000000427147836 */ /* 0x000fe20000000000 */
[----:B------:R-:W0:Y:S01]  /*8fb0*/  SHFL.DOWN PT, R16, R42, 0x2, R29 ;  /* 0x084000002a107989 */ /* 0x000e2200000e001d */
[----:B------:R-:W-:-:S03]  /*8fc0*/  ISETP.NE.AND P4, PT, R42, RZ, PT ;  /* 0x000000ff2a00720c */ /* 0x000fc60003f85270 */
[----:B------:R-:W1:Y:S01]  /*8fd0*/  SHFL.DOWN PT, R23, R28, 0x2, R29 ;  /* 0x084000001c177989 */ /* 0x000e6200000e001d */
[----:B0-----:R-:W-:Y:S01]  /*8fe0*/  SEL R17, R16, RZ, !P0 ;  /* 0x000000ff10117207 */ /* 0x001fe20004000000 */
[----:B-1----:R-:W-:-:S04]  /*8ff0*/  FADD R23, R28, R23 ;  /* 0x000000171c177221 */ /* 0x002fc80000000000 */
[----:B------:R-:W-:Y:S01]  /*9000*/  IMAD.IADD R16, R42, 0x1, R17 ;  /* 0x000000012a107824 */ /* 0x000fe200078e0211 */
[----:B------:R-:W-:Y:S02]  /*9010*/  @!P0 FSEL R28, R23, R28, !P4 ;  /* 0x0000001c171c8208 */ /* 0x000fe40006000000 */
[----:B------:R-:W-:Y:S02]  /*9020*/  ISETP.GT.AND P0, PT, R20, R29, PT ;  /* 0x0000001d1400720c */ /* 0x000fe40003f04270 */
[----:B------:R-:W0:Y:S01]  /*9030*/  SHFL.DOWN PT, R23, R16, 0x4, R29 ;  /* 0x0880000010177989 */ /* 0x000e2200000e001d */
[----:B------:R-:W-:Y:S01]  /*9040*/  ISETP.NE.AND P4, PT, R16, RZ, PT ;  /* 0x000000ff1000720c */ /* 0x000fe20003f85270 */
[----:B------:R-:W-:Y:S02]  /*9050*/  VIADD R20, R39, 0x8 ;  /* 0x0000000827147836 */ /* 0x000fe40000000000 */
[----:B------:R-:W1:Y:S01]  /*9060*/  SHFL.DOWN PT, R45, R28, 0x4, R29 ;  /* 0x088000001c2d7989 */ /* 0x000e6200000e001d */
[----:B0-----:R-:W-:Y:S01]  /*9070*/  SEL R23, R23, RZ, !P0 ;  /* 0x000000ff17177207 */ /* 0x001fe20004000000 */
[----:B-1----:R-:W-:-:S04]  /*9080*/  FADD R45, R28, R45 ;  /* 0x0000002d1c2d7221 */ /* 0x002fc80000000000 */
[----:B------:R-:W-:Y:S01]  /*9090*/  IMAD.IADD R42, R16, 0x1, R23 ;  /* 0x00000001102a7824 */ /* 0x000fe200078e0217 */
[----:B------:R-:W-:-:S04]  /*90a0*/  @!P0 FSEL R28, R45, R28, !P4 ;  /* 0x0000001c2d1c8208 */ /* 0x000fc80006000000 */
[----:B------:R-:W0:Y:S01]  /*90b0*/  SHFL.DOWN PT, R23, R42, 0x8, R29 ;  /* 0x090000002a177989 */ /* 0x000e2200000e001d */
[-C--:B------:R-:W-:Y:S01]  /*90c0*/  ISETP.GT.AND P0, PT, R20, R29.reuse, PT ;  /* 0x0000001d1400720c */ /* 0x080fe20003f04270 */
[----:B------:R-:W-:Y:S01]  /*90d0*/  VIADD R20, R39, 0x10 ;  /* 0x0000001027147836 */ /* 0x000fe20000000000 */
[----:B------:R-:W-:Y:S01]  /*90e0*/  ISETP.NE.AND P4, PT, R42, RZ, PT ;  /* 0x000000ff2a00720c */ /* 0x000fe20003f85270 */
[----:B------:R-:W1:Y:S03]  /*90f0*/  SHFL.DOWN PT, R45, R28, 0x8, R29 ;  /* 0x090000001c2d7989 */ /* 0x000e6600000e001d */
[----:B------:R-:W-:Y:S02]  /*9100*/  ISETP.GT.AND P5, PT, R20, R29, PT ;  /* 0x0000001d1400720c */ /* 0x000fe40003fa4270 */
[----:B0-----:R-:W-:Y:S01]  /*9110*/  SEL R17, R23, RZ, !P0 ;  /* 0x000000ff17117207 */ /* 0x001fe20004000000 */
[----:B-1----:R-:W-:-:S04]  /*9120*/  FADD R45, R28, R45 ;  /* 0x0000002d1c2d7221 */ /* 0x002fc80000000000 */
[----:B------:R-:W-:Y:S01]  /*9130*/  IMAD.IADD R17, R42, 0x1, R17 ;  /* 0x000000012a117824 */ /* 0x000fe200078e0211 */
[----:B------:R-:W-:-:S04]  /*9140*/  @!P0 FSEL R28, R45, R28, !P4 ;  /* 0x0000001c2d1c8208 */ /* 0x000fc80006000000 */
[----:B------:R-:W0:Y:S01]  /*9150*/  SHFL.DOWN PT, R16, R17, 0x10, R29 ;  /* 0x0a00000011107989 */ /* 0x000e2200000e001d */
[----:B------:R-:W-:Y:S02]  /*9160*/  ISETP.NE.AND P0, PT, R17, RZ, PT ;  /* 0x000000ff1100720c */ /* 0x000fe40003f05270 */
[----:B------:R-:W-:Y:S01]  /*9170*/  ISETP.NE.U32.AND P4, PT, R18, 0x65, PT ;  /* 0x000000651200780c */ /* 0x000fe20003f85070 */
[----:B------:R-:W1:Y:S03]  /*9180*/  SHFL.DOWN PT, R45, R28, 0x10, R29 ;  /* 0x0a0000001c2d7989 */ /* 0x000e6600000e001d */
[----:B------:R-:W-:-:S13]  /*9190*/  ISETP.NE.AND.EX P4, PT, R19, RZ, PT, P4 ;  /* 0x000000ff1300720c */ /* 0x000fda0003f85340 */
[----:B------:R-:W-:Y:S02]  /*91a0*/  VOTE.ALL P4, P4 ;  /* 0x0000000000ff7806 */ /* 0x000fe40002080000 */
[----:B0-----:R-:W-:Y:S01]  /*91b0*/  SEL R16, R16, RZ, !P5 ;  /* 0x000000ff10107207 */ /* 0x001fe20006800000 */
[----:B-1----:R-:W-:-:S05]  /*91c0*/  FADD R45, R28, R45 ;  /* 0x0000002d1c2d7221 */ /* 0x002fca0000000000 */
[----:B------:R-:W-:Y:S02]  /*91d0*/  @!P5 FSEL R28, R45, R28, !P0 ;  /* 0x0000001c2d1cd208 */ /* 0x000fe40004000000 */
[----:B------:R-:W-:Y:S02]  /*91e0*/  ISETP.NE.AND P0, PT, R22, RZ, PT ;  /* 0x000000ff1600720c */ /* 0x000fe40003f05270 */
[----:B------:R-:W-:-:S11]  /*91f0*/  IADD3 R22, PT, PT, R17, R16, R22 ;  /* 0x0000001011167210 */ /* 0x000fd60007ffe016 */
[----:B------:R-:W-:-:S04]  /*9200*/  @!P0 FADD R27, R28, R27 ;  /* 0x0000001b1c1b8221 */ /* 0x000fc80000000000 */
[----:B------:R-:W-:-:S07]  /*9210*/  IMAD.MOV.U32 R20, RZ, RZ, R27 ;  /* 0x000000ffff147224 */ /* 0x000fce00078e001b */
.L_x_1741:
[----:B------:R-:W-:Y:S05]  /*9220*/  @P4 BRA `(.L_x_1660) ;  /* 0xfffffff800dc4947 */ /* 0x000fea000383ffff */
.L_x_1656:
[----:B------:R-:W-:Y:S01]  /*9230*/  ISETP.NE.AND P4, PT, R39, RZ, PT ;  /* 0x000000ff2700720c */ /* 0x000fe20003f85270 */
[----:B------:R-:W-:Y:S01]  /*9240*/  BSSY.RECONVERGENT B0, `(.L_x_1661) ;  /* 0x0000015000007945 */ /* 0x000fe20003800200 */
[----:B------:R-:W-:Y:S01]  /*9250*/  ISETP.NE.AND P0, PT, R36, RZ, PT ;  /* 0x000000ff2400720c */ /* 0x000fe20003f05270 */
[----:B------:R-:W-:-:S10]  /*9260*/  IMAD.MOV.U32 R23, RZ, RZ, R20 ;  /* 0x000000ffff177224 */ /* 0x000fd400078e0014 */
        /* <DEDUP_REMOVED lines=18> */
.L_x_1662:
[----:B------:R-:W-:Y:S05]  /*9390*/  BSYNC.RECONVERGENT B0 ;  /* 0x0000000000007941 */ /* 0x000fea0003800200 */
.L_x_1661:
[----:B------:R0:W-:Y:S01]  /*93a0*/  @!P4 STS.64 [R26+0x48], R22 ;  /* 0x000048161a00c388 */ /* 0x0001e20000000a00 */
[----:B------:R-:W-:Y:S01]  /*93b0*/  @!P4 IMAD.MOV.U32 R41, RZ, RZ, R22 ;  /* 0x000000ffff29c224 */ /* 0x000fe200078e0016 */
[----:B------:R-:W-:-:S07]  /*93c0*/  @!P4 MOV R35, R20 ;  /* 0x000000140023c202 */ /* 0x000fce0000000f00 */
.L_x_1650:
[----:B------:R-:W-:Y:S05]  /*93d0*/  WARPSYNC.ALL ;  /* 0x0000000000007948 */ /* 0x000fea0003800000 */
[C---:B------:R-:W-:Y:S01]  /*93e0*/  ISETP.NE.AND P4, PT, R36.reuse, RZ, PT ;  /* 0x000000ff2400720c */ /* 0x040fe20003f85270 */
[----:B------:R-:W2:Y:S08]  /*93f0*/  S2UR UR5, SR_CgaCtaId ;  /* 0x00000000000579c3 */ /* 0x000eb00000008800 */
[----:B------:R-:W-:Y:S01]  /*9400*/  BAR.SYNC.DEFER_BLOCKING 0x0 ;  /* 0x0000000000007b1d */ /* 0x000fe20000010000 */
[----:B0-----:R-:W-:Y:S01]  /*9410*/  IMAD R23, R36, 0x9, RZ ;  /* 0x0000000924177824 */ /* 0x001fe200078e02ff */
[----:B------:R-:W-:-:S02]  /*9420*/  ISETP.NE.AND P0, PT, R34, R2, PT ;  /* 0x000000022200720c */ /* 0x000fc40003f05270 */
[----:B------:R-:W-:Y:S01]  /*9430*/  ISETP.NE.OR P5, PT, R41, RZ, !P4 ;  /* 0x000000ff2900720c */ /* 0x000fe200067a5670 */
[C---:B-1----:R-:W-:Y:S01]  /*9440*/  VIADD R19, R23.reuse, 0x2 ;  /* 0x0000000217137836 */ /* 0x042fe20000000000 */
[----:B------:R-:W-:Y:S01]  /*9450*/  UMOV UR4, 0x400 ;  /* 0x0000040000047882 */ /* 0x000fe20000000000 */
[----:B------:R-:W-:Y:S01]  /*9460*/  ISETP.EQ.OR P0, PT, R23, R38, P0 ;  /* 0x000000261700720c */ /* 0x000fe20000702670 */
[----:B------:R-:W-:Y:S01]  /*9470*/  BSSY.RECONVERGENT B0, `(.L_x_1663) ;  /* 0x0000140000007945 */ /* 0x000fe20003800200 */
[----:B------:R-:W-:Y:S02]  /*9480*/  ISETP.NE.AND P6, PT, R4, R6, PT ;  /* 0x000000060400720c */ /* 0x000fe40003fc5270 */
[----:B------:R-:W-:Y:S02]  /*9490*/  SEL R42, RZ, 0x1, !P0 ;  /* 0x00000001ff2a7807 */ /* 0x000fe40004000000 */
[----:B------:R-:W-:Y:S01]  /*94a0*/  ISETP.EQ.OR P6, PT, R19, R38, P6 ;  /* 0x000000261300720c */ /* 0x000fe200037c2670 */
[----:B------:R-:W-:-:S02]  /*94b0*/  VIADD R19, R23, 0x5 ;  /* 0x0000000517137836 */ /* 0x000fc40000000000 */
[----:B------:R-:W-:Y:S02]  /*94c0*/  VIADD R0, R42, 0x1 ;  /* 0x000000012a007836 */ /* 0x000fe40000000000 */
[----:B------:R-:W-:Y:S01]  /*94d0*/  @!P1 IMAD.MOV R0, RZ, RZ, R42 ;  /* 0x000000ffff009224 */ /* 0x000fe200078e022a */
[----:B--2---:R-:W-:-:S09]  /*94e0*/  ULEA UR4, UR5, UR4, 0x18 ;  /* 0x0000000405047291 */ /* 0x004fd2000f8ec0ff */
[----:B------:R-:W0:Y:S04]  /*94f0*/  @P4 LDS.64 R16, [UR4+0x48] ;  /* 0x00004804ff104984 */ /* 0x000e280008000a00 */
[----:B------:R-:W1:Y:S01]  /*9500*/  LDS.64 R20, [UR4+0x70] ;  /* 0x00007004ff147984 */ /* 0x000e620008000a00 */
[----:B0-----:R-:W-:Y:S02]  /*9510*/  @P4 IMAD.IADD R16, R41, 0x1, R16 ;  /* 0x0000000129104824 */ /* 0x001fe400078e0210 */
[----:B------:R-:W-:Y:S01]  /*9520*/  @!P5 FADD R35, R35, R17 ;  /* 0x000000112323d221 */ /* 0x000fe20000000000 */
[----:B------:R-:W-:Y:S01]  /*9530*/  VIADD R17, R23, 0x3 ;  /* 0x0000000317117836 */ /* 0x000fe20000000000 */
[----:B------:R-:W-:Y:S01]  /*9540*/  ISETP.NE.AND P5, PT, R6, R8, PT ;  /* 0x000000080600720c */ /* 0x000fe20003fa5270 */
[----:B------:R-:W-:Y:S01]  /*9550*/  @P4 IMAD.MOV.U32 R41, RZ, RZ, R16 ;  /* 0x000000ffff294224 */ /* 0x000fe200078e0010 */
[----:B------:R-:W-:Y:S01]  /*9560*/  ISETP.NE.AND P4, PT, R8, R10, PT ;  /* 0x0000000a0800720c */ /* 0x000fe20003f85270 */
[----:B------:R-:W-:Y:S01]  /*9570*/  @!P0 FADD R3, R3, R35 ;  /* 0x0000002303038221 */ /* 0x000fe20000000000 */
[----:B------:R-:W-:Y:S01]  /*9580*/  ISETP.EQ.OR P5, PT, R17, R38, P5 ;  /* 0x000000261100720c */ /* 0x000fe20002fa2670 */
[----:B------:R-:W-:Y:S01]  /*9590*/  IMAD.IADD R45, R41, 0x1, R0 ;  /* 0x00000001292d7824 */ /* 0x000fe200078e0200 */
[----:B------:R-:W-:Y:S01]  /*95a0*/  ISETP.NE.AND P0, PT, R10, R12, PT ;  /* 0x0000000c0a00720c */ /* 0x000fe20003f05270 */
[----:B------:R-:W0:Y:S01]  /*95b0*/  LDS R0, [UR4+0x6c] ;  /* 0x00006c04ff007984 */ /* 0x000e220008000800 */
[----:B------:R-:W-:-:S02]  /*95c0*/  VIADD R17, R23, 0x4 ;  /* 0x0000000417117836 */ /* 0x000fc40000000000 */
[----:B------:R-:W-:Y:S01]  /*95d0*/  @!P1 FADD R5, R5, R3 ;  /* 0x0000000305059221 */ /* 0x000fe20000000000 */
[----:B------:R-:W-:Y:S01]  /*95e0*/  VIADD R43, R45, 0x1 ;  /* 0x000000012d2b7836 */ /* 0x000fe20000000000 */
[-C--:B------:R-:W-:Y:S01]  /*95f0*/  ISETP.EQ.OR P0, PT, R19, R38.reuse, P0 ;  /* 0x000000261300720c */ /* 0x080fe20000702670 */
[----:B------:R-:W-:Y:S01]  /*9600*/  @!P6 IMAD.MOV R43, RZ, RZ, R45 ;  /* 0x000000ffff2be224 */ /* 0x000fe200078e022d */
[----:B------:R-:W-:Y:S01]  /*9610*/  ISETP.EQ.OR P4, PT, R17, R38, P4 ;  /* 0x000000261100720c */ /* 0x000fe20002782670 */
[----:B------:R-:W-:Y:S01]  /*9620*/  @!P6 FADD R7, R7, R5 ;  /* 0x000000050707e221 */ /* 0x000fe20000000000 */
[----:B-1----:R-:W-:Y:S01]  /*9630*/  ISETP.GE.AND P6, PT, R21, 0x101, PT ;  /* 0x000001011500780c */ /* 0x002fe20003fc6270 */
[----:B------:R-:W-:Y:S02]  /*9640*/  VIADD R17, R43, 0x1 ;  /* 0x000000012b117836 */ /* 0x000fe40000000000 */
[----:B------:R-:W-:Y:S02]  /*9650*/  @!P5 IMAD.MOV R17, RZ, RZ, R43 ;  /* 0x000000ffff11d224 */ /* 0x000fe400078e022b */
[----:B------:R-:W-:Y:S01]  /*9660*/  @!P5 FADD R9, R9, R7 ;  /* 0x000000070909d221 */ /* 0x000fe20000000000 */
[----:B------:R-:W-:-:S02]  /*9670*/  IMAD.IADD R42, R42, 0x1, R41 ;  /* 0x000000012a2a7824 */ /* 0x000fc400078e0229 */
[----:B------:R-:W-:-:S03]  /*9680*/  VIADD R16, R17, 0x1 ;  /* 0x0000000111107836 */ /* 0x000fc60000000000 */
[----:B------:R-:W-:Y:S01]  /*9690*/  @!P4 IADD3 R16, PT, PT, R17, RZ, RZ ;  /* 0x000000ff1110c210 */ /* 0x000fe20007ffe0ff */
[----:B------:R-:W-:-:S04]  /*96a0*/  @!P4 FADD R11, R11, R9 ;  /* 0x000000090b0bc221 */ /* 0x000fc80000000000 */
        /* <DEDUP_REMOVED lines=8> */
[----:B------:R-:W-:Y:S01]  /*9730*/  @!P3 IMAD.MOV R18, RZ, RZ, R19 ;  /* 0x000000ffff12b224 */ /* 0x000fe200078e0213 */
[----:B0-----:R-:W-:Y:S06]  /*9740*/  @!P6 BRA `(.L_x_1664) ;  /* 0x0000000c004ce947 */ /* 0x001fec0003800000 */
[----:B------:R-:W0:Y:S01]  /*9750*/  LDS R22, [UR4+0x64] ;  /* 0x00006404ff167984 */ /* 0x000e220008000800 */
[----:B------:R-:W-:Y:S01]  /*9760*/  BAR.SYNC.DEFER_BLOCKING 0x0 ;  /* 0x0000000000007b1d */ /* 0x000fe20000010000 */
[----:B------:R-:W-:-:S04]  /*9770*/  ISETP.NE.AND P6, PT, R34, R2, PT ;  /* 0x000000022200720c */ /* 0x000fc80003fc5270 */
[----:B------:R-:W-:Y:S01]  /*9780*/  ISETP.NE.AND P6, PT, R23, R38, !P6 ;  /* 0x000000261700720c */ /* 0x000fe200077c5270 */
[----:B------:R-:W-:-:S04]  /*9790*/  IMAD.MOV.U32 R23, RZ, RZ, 0x2 ;  /* 0x00000002ff177424 */ /* 0x000fc800078e00ff */
[----:B------:R-:W-:-:S08]  /*97a0*/  IMAD R23, R36, 0x9, R23 ;  /* 0x0000000924177824 */ /* 0x000fd000078e0217 */
[--C-:B0-----:R-:W-:Y:S01]  /*97b0*/  @!P6 IMAD.IADD R41, R41, 0x1, -R22.reuse ;  /* 0x000000012929e824 */ /* 0x101fe200078e0a16 */
[----:B------:R-:W-:Y:S01]  /*97c0*/  @P0 IADD3 R16, PT, PT, R16, -R22, RZ ;  /* 0x8000001610100210 */ /* 0x000fe20007ffe0ff */
        /* <DEDUP_REMOVED lines=8> */
[----:B------:R-:W-:Y:S01]  /*9850*/  ISETP.NE.AND P6, PT, R4, R6, PT ;  /* 0x000000060400720c */ /* 0x000fe20003fc5270 */
[----:B------:R-:W-:Y:S01]  /*9860*/  @P3 IMAD.IADD R19, R19, 0x1, -R22 ;  /* 0x0000000113133824 */ /* 0x000fe200078e0a16 */
[----:B------:R-:W-:Y:S01]  /*9870*/  @P4 LEA R17, R17, UR4, 0x3 ;  /* 0x0000000411114c11 */ /* 0x000fe2000f8e18ff */
[----:B------:R0:W-:Y:S01]  /*9880*/  @P1 STS.64 [R42], R2 ;  /* 0x000000022a001388 */ /* 0x0001e20000000a00 */
[----:B------:R-:W-:Y:S01]  /*9890*/  ISETP.NE.AND P6, PT, R23, R38, !P6 ;  /* 0x000000261700720c */ /* 0x000fe200077c5270 */
[----:B------:R-:W-:Y:S01]  /*98a0*/  IMAD.MOV.U32 R23, RZ, RZ, 0x9 ;  /* 0x00000009ff177424 */ /* 0x000fe200078e00ff */
[----:B------:R-:W-:-:S02]  /*98b0*/  ISETP.NE.AND P1, PT, R32, R37, PT ;  /* 0x000000252000720c */ /* 0x000fc40003f25270 */
[----:B------:R-:W-:Y:S01]  /*98c0*/  @P0 LEA R16, R16, UR4, 0x3 ;  /* 0x0000000410100c11 */ /* 0x000fe2000f8e18ff */
[----:B------:R-:W-:Y:S01]  /*98d0*/  IMAD R23, R36, R23, 0x8 ;  /* 0x0000000824177424 */ /* 0x000fe200078e0217 */
[----:B------:R-:W-:Y:S02]  /*98e0*/  @P2 LEA R39, R39, UR4, 0x3 ;  /* 0x0000000427272c11 */ /* 0x000fe4000f8e18ff */
[----:B------:R-:W-:Y:S02]  /*98f0*/  @P3 LEA R19, R19, UR4, 0x3 ;  /* 0x0000000413133c11 */ /* 0x000fe4000f8e18ff */
[----:B------:R-:W-:-:S03]  /*9900*/  ISETP.NE.AND P1, PT, R23, R38, !P1 ;  /* 0x000000261700720c */ /* 0x000fc60004f25270 */
[----:B------:R-:W-:-:S05]  /*9910*/  @!P6 IMAD.IADD R45, R45, 0x1, -R22 ;  /* 0x000000012d2de824 */ /* 0x000fca00078e0a16 */
[----:B------:R-:W-:-:S05]  /*9920*/  @!P6 LEA R45, R45, UR4, 0x3 ;  /* 0x000000042d2dec11 */ /* 0x000fca000f8e18ff */
[----:B------:R0:W-:Y:S01]  /*9930*/  @!P6 STS.64 [R45], R4 ;  /* 0x000000042d00e388 */ /* 0x0001e20000000a00 */
[----:B------:R-:W-:-:S03]  /*9940*/  @!P1 IMAD.IADD R18, R18, 0x1, -R22 ;  /* 0x0000000112129824 */ /* 0x000fc600078e0a16 */
[----:B------:R0:W-:Y:S02]  /*9950*/  @P5 STS.64 [R43], R6 ;  /* 0x000000062b005388 */ /* 0x0001e40000000a00 */
[----:B------:R-:W-:Y:S02]  /*9960*/  @!P1 LEA R18, R18, UR4, 0x3 ;  /* 0x0000000412129c11 */ /* 0x000fe4000f8e18ff */
[----:B------:R0:W-:Y:S04]  /*9970*/  @P4 STS.64 [R17], R8 ;  /* 0x0000000811004388 */ /* 0x0001e80000000a00 */
[----:B------:R0:W-:Y:S01]  /*9980*/  @P0 STS.64 [R16], R10 ;  /* 0x0000000a10000388 */ /* 0x0001e20000000a00 */
[----:B------:R-:W-:-:S03]  /*9990*/  ISETP.GE.AND P0, PT, R36, R21, PT ;  /* 0x000000152400720c */ /* 0x000fc60003f06270 */
[----:B------:R0:W-:Y:S04]  /*99a0*/  @P2 STS.64 [R39], R12 ;  /* 0x0000000c27002388 */ /* 0x0001e80000000a00 */
[----:B------:R0:W-:Y:S04]  /*99b0*/  @P3 STS.64 [R19], R14 ;  /* 0x0000000e13003388 */ /* 0x0001e80000000a00 */
[----:B------:R0:W-:Y:S01]  /*99c0*/  @!P1 STS.64 [R18], R32 ;  /* 0x0000002012009388 */ /* 0x0001e20000000a00 */
[----:B------:R-:W-:Y:S06]  /*99d0*/  BAR.SYNC.DEFER_BLOCKING 0x0 ;  /* 0x0000000000007b1d */ /* 0x000fec0000010000 */
[----:B------:R-:W-:Y:S05]  /*99e0*/  @P0 BRA `(.L_x_1665) ;  /* 0x0000000c00a00947 */ /* 0x000fea0003800000 */
[----:B0-----:R-:W-:Y:S01]  /*99f0*/  LOP3.LUT R2, RZ, R36, RZ, 0x33, !PT ;  /* 0x00000024ff027212 */ /* 0x001fe200078e33ff */
[----:B------:R-:W-:Y:S01]  /*9a00*/  BSSY.RECONVERGENT B1, `(.L_x_1666) ;  /* 0x000001b000017945 */ /* 0x000fe20003800200 */
[----:B------:R-:W-:-:S03]  /*9a10*/  IMAD.MOV.U32 R44, RZ, RZ, R36 ;  /* 0x000000ffff2c7224 */ /* 0x000fc600078e0024 */
        /* <DEDUP_REMOVED lines=8> */
[----:B------:R-:W-:-:S03]  /*9aa0*/  LEA R10, R36, UR4, 0x3 ;  /* 0x00000004240a7c11 */ /* 0x000fc6000f8e18ff */
[C---:B------:R-:W-:Y:S01]  /*9ab0*/  IMAD.SHL.U32 R3, R2.reuse, 0x100, RZ ;  /* 0x0000010002037824 */ /* 0x040fe200078e00ff */
[----:B------:R-:W-:Y:S01]  /*9ac0*/  LOP3.LUT R2, R2, 0x3, RZ, 0xc0, !PT ;  /* 0x0000000302027812 */ /* 0x000fe200078ec0ff */
[----:B------:R-:W1:Y:S03]  /*9ad0*/  LDC.64 R6, c[0x0][0x398] ;  /* 0x0000e600ff067b82 */ /* 0x000e660000000a00 */
[----:B------:R-:W-:Y:S01]  /*9ae0*/  LOP3.LUT R3, R3, 0x300, RZ, 0xc0, !PT ;  /* 0x0000030003037812 */ /* 0x000fe200078ec0ff */
[----:B------:R-:W-:-:S04]  /*9af0*/  IMAD.MOV R12, RZ, RZ, -R2 ;  /* 0x000000ffff0c7224 */ /* 0x000fc800078e0a02 */
[----:B------:R-:W-:-:S07]  /*9b00*/  IMAD.IADD R44, R3, 0x1, R36 ;  /* 0x00000001032c7824 */ /* 0x000fce00078e0224 */
.L_x_1668:
        /* <DEDUP_REMOVED lines=10> */
.L_x_1667:
[----:B------:R-:W-:Y:S05]  /*9bb0*/  BSYNC.RECONVERGENT B1 ;  /* 0x0000000000017941 */ /* 0x000fea0003800200 */
.L_x_1666:
[----:B------:R-:W-:Y:S05]  /*9bc0*/  @!P1 BRA `(.L_x_1665) ;  /* 0x0000000c00289947 */ /* 0x000fea0003800000 */
[----:B------:R-:W0:Y:S01]  /*9bd0*/  LDCU.128 UR8, c[0x0][0x390] ;  /* 0x00007200ff0877ac */ /* 0x000e220008000c00 */
[----:B--2---:R-:W-:Y:S01]  /*9be0*/  IMAD.IADD R2, R21, 0x1, -R44 ;  /* 0x0000000115027824 */ /* 0x004fe200078e0a2c */
[----:B------:R-:W-:Y:S01]  /*9bf0*/  LEA R3, R44, UR4, 0x3 ;  /* 0x000000042c037c11 */ /* 0x000fe2000f8e18ff */
[----:B------:R-:W-:Y:S01]  /*9c00*/  BSSY.RECONVERGENT B1, `(.L_x_1669) ;  /* 0x0000050000017945 */ /* 0x000fe20003800200 */
[----:B------:R-:W-:Y:S02]  /*9c10*/  PLOP3.LUT P0, PT, PT, PT, PT, 0x80, 0x8 ;  /* 0x000000000008781c */ /* 0x000fe40003f0f070 */
[----:B------:R-:W-:Y:S01]  /*9c20*/  ISETP.GT.AND P1, PT, R2, 0xc00, PT ;  /* 0x00000c000200780c */ /* 0x000fe20003f24270 */
[----:B------:R-:W-:Y:S02]  /*9c30*/  IMAD.IADD R2, R44, 0x1, R22 ;  /* 0x000000012c027824 */ /* 0x000fe400078e0216 */
[----:B------:R-:W-:Y:S01]  /*9c40*/  VIADD R3, R3, 0x1000 ;  /* 0x0000100003037836 */ /* 0x000fe20000000000 */
[----:B0-----:R-:W-:-:S02]  /*9c50*/  UIADD3 UR8, UP0, UPT, UR8, 0x800, URZ ;  /* 0x0000080008087890 */ /* 0x001fc4000ff1e0ff */
[----:B------:R-:W-:Y:S02]  /*9c60*/  UIADD3 UR10, UP1, UPT, UR10, 0x800, URZ ;  /* 0x000008000a0a7890 */ /* 0x000fe4000ff3e0ff */
[----:B------:R-:W-:Y:S02]  /*9c70*/  UIADD3.X UR9, UPT, UPT, URZ, UR9, URZ, UP0, !UPT ;  /* 0x00000009ff097290 */ /* 0x000fe400087fe4ff */
[----:B------:R-:W-:Y:S01]  /*9c80*/  UIADD3.X UR11, UPT, UPT, URZ, UR11, URZ, UP1, !UPT ;  /* 0x0000000bff0b7290 */ /* 0x000fe20008ffe4ff */
[----:B------:R-:W-:Y:S01]  /*9c90*/  IMAD.U32 R6, RZ, RZ, UR8 ;  /* 0x00000008ff067e24 */ /* 0x000fe2000f8e00ff */
[----:B------:R-:W-:Y:S02]  /*9ca0*/  MOV R8, UR10 ;  /* 0x0000000a00087c02 */ /* 0x000fe40008000f00 */
[----:B------:R-:W-:Y:S02]  /*9cb0*/  IMAD.U32 R7, RZ, RZ, UR9 ;  /* 0x00000009ff077e24 */ /* 0x000fe4000f8e00ff */
[----:B------:R-:W-:Y:S01]  /*9cc0*/  IMAD.U32 R9, RZ, RZ, UR11 ;  /* 0x0000000bff097e24 */ /* 0x000fe2000f8e00ff */
[----:B------:R-:W-:Y:S06]  /*9cd0*/  @!P1 BRA `(.L_x_1670) ;  /* 0x0000000400089947 */ /* 0x000fec0003800000 */
[----:B------:R-:W-:Y:S01]  /*9ce0*/  PLOP3.LUT P0, PT, PT, PT, PT, 0x8, 0x80 ;  /* 0x000000000080781c */ /* 0x000fe20003f0e170 */
[----:B------:R-:W-:-:S12]  /*9cf0*/  VIADD R4, R21, 0xfffff400 ;  /* 0xfffff40015047836 */ /* 0x000fd80000000000 */
.L_x_1671:
[----:B---3--:R-:W0:Y:S01]  /*9d00*/  LDS.64 R40, [R3+-0x1000] ;  /* 0xfff0000003287984 */ /* 0x008e220000000a00 */
[----:B------:R-:W-:-:S03]  /*9d10*/  IMAD.WIDE R50, R2, 0x4, R6 ;  /* 0x0000000402327825 */ /* 0x000fc600078e0206 */
        /* <DEDUP_REMOVED lines=8> */
[----:B------:R-:W-:-:S03]  /*9da0*/  ISETP.GE.AND P1, PT, R44, R4, PT ;  /* 0x000000042c00720c */ /* 0x000fc60003f26270 */
        /* <DEDUP_REMOVED lines=8> */
[----:B0-----:R-:W-:Y:S04]  /*9e30*/  STG.E desc[UR12][R50.64+-0x800], R40 ;  /* 0xfff8002832007986 */ /* 0x001fe8000c10190c */
[----:B------:R-:W0:Y:S04]  /*9e40*/  LDS.64 R12, [R3+0x5800] ;  /* 0x00580000030c7984 */ /* 0x000e280000000a00 */
[----:B------:R-:W-:Y:S04]  /*9e50*/  STG.E desc[UR12][R34.64+-0x800], R41 ;  /* 0xfff8002922007986 */ /* 0x000fe8000c10190c */
[----:B------:R-:W0:Y:S04]  /*9e60*/  LDS.64 R40, [R3+0x6000] ;  /* 0x0060000003287984 */ /* 0x000e280000000a00 */
[----:B------:R2:W0:Y:S04]  /*9e70*/  LDS.64 R42, [R3+0x6800] ;  /* 0x00680000032a7984 */ /* 0x0004280000000a00 */
[----:B-1----:R-:W-:Y:S04]  /*9e80*/  STG.E desc[UR12][R50.64+-0x400], R48 ;  /* 0xfffc003032007986 */ /* 0x002fe8000c10190c */
[----:B------:R1:W-:Y:S01]  /*9e90*/  STG.E desc[UR12][R34.64+-0x400], R49 ;  /* 0xfffc003122007986 */ /* 0x0003e2000c10190c */
[----:B--2---:R-:W-:-:S03]  /*9ea0*/  VIADD R3, R3, 0x8000 ;  /* 0x0000800003037836 */ /* 0x004fc60000000000 */
[----:B------:R-:W-:Y:S04]  /*9eb0*/  STG.E desc[UR12][R50.64], R46 ;  /* 0x0000002e32007986 */ /* 0x000fe8000c10190c */
[----:B------:R-:W-:Y:S01]  /*9ec0*/  STG.E desc[UR12][R34.64], R47 ;  /* 0x0000002f22007986 */ /* 0x000fe2000c10190c */
[----:B-1----:R-:W-:-:S03]  /*9ed0*/  IMAD.WIDE R48, R5, 0x4, R8 ;  /* 0x0000000405307825 */ /* 0x002fc600078e0208 */
[----:B---3--:R-:W-:Y:S01]  /*9ee0*/  STG.E desc[UR12][R50.64+0x400], R32 ;  /* 0x0004002032007986 */ /* 0x008fe2000c10190c */
[----:B------:R-:W-:-:S03]  /*9ef0*/  VIADD R5, R2, 0x800 ;  /* 0x0000080002057836 */ /* 0x000fc60000000000 */
[----:B------:R1:W-:Y:S04]  /*9f00*/  STG.E desc[UR12][R34.64+0x400], R33 ;  /* 0x0004002122007986 */ /* 0x0003e8000c10190c */
[----:B----4-:R-:W-:Y:S04]  /*9f10*/  STG.E desc[UR12][R52.64+-0x800], R16 ;  /* 0xfff8001034007986 */ /* 0x010fe8000c10190c */
[----:B------:R2:W-:Y:S04]  /*9f20*/  STG.E desc[UR12][R48.64+-0x800], R17 ;  /* 0xfff8001130007986 */ /* 0x0005e8000c10190c */
[----:B-----5:R-:W-:Y:S01]  /*9f30*/  STG.E desc[UR12][R52.64+-0x400], R10 ;  /* 0xfffc000a34007986 */ /* 0x020fe2000c10190c */
[----:B-1----:R-:W-:-:S03]  /*9f40*/  IMAD.WIDE R32, R5, 0x4, R6 ;  /* 0x0000000405207825 */ /* 0x002fc600078e0206 */
[----:B------:R1:W-:Y:S01]  /*9f50*/  STG.E desc[UR12][R48.64+-0x400], R11 ;  /* 0xfffc000b30007986 */ /* 0x0003e2000c10190c */
[----:B------:R-:W-:-:S03]  /*9f60*/  IMAD.WIDE R34, R5, 0x4, R8 ;  /* 0x0000000405227825 */ /* 0x000fc600078e0208 */
[----:B------:R3:W-:Y:S01]  /*9f70*/  STG.E desc[UR12][R52.64], R22 ;  /* 0x0000001634007986 */ /* 0x0007e2000c10190c */
[C---:B--2---:R-:W-:Y:S02]  /*9f80*/  VIADD R17, R2.reuse, 0xc00 ;  /* 0x00000c0002117836 */ /* 0x044fe40000000000 */
[----:B------:R-:W-:Y:S01]  /*9f90*/  VIADD R2, R2, 0x1000 ;  /* 0x0000100002027836 */ /* 0x000fe20000000000 */
[----:B------:R3:W-:Y:S04]  /*9fa0*/  STG.E desc[UR12][R48.64], R23 ;  /* 0x0000001730007986 */ /* 0x0007e8000c10190c */
[----:B------:R3:W-:Y:S01]  /*9fb0*/  STG.E desc[UR12][R52.64+0x400], R30 ;  /* 0x0004001e34007986 */ /* 0x0007e2000c10190c */
[----:B-1----:R-:W-:-:S03]  /*9fc0*/  IMAD.WIDE R10, R17, 0x4, R6 ;  /* 0x00000004110a7825 */ /* 0x002fc600078e0206 */
[----:B------:R3:W-:Y:S01]  /*9fd0*/  STG.E desc[UR12][R48.64+0x400], R31 ;  /* 0x0004001f30007986 */ /* 0x0007e2000c10190c */
[----:B------:R-:W-:-:S03]  /*9fe0*/  IMAD.WIDE R16, R17, 0x4, R8 ;  /* 0x0000000411107825 */ /* 0x000fc600078e0208 */
        /* <DEDUP_REMOVED lines=10> */
[----:B0-----:R3:W-:Y:S04]  /*a090*/  STG.E desc[UR12][R10.64+-0x400], R12 ;  /* 0xfffc000c0a007986 */ /* 0x0017e8000c10190c */
[----:B------:R3:W-:Y:S04]  /*a0a0*/  STG.E desc[UR12][R16.64+-0x400], R13 ;  /* 0xfffc000d10007986 */ /* 0x0007e8000c10190c */
[----:B------:R3:W-:Y:S04]  /*a0b0*/  STG.E desc[UR12][R10.64], R40 ;  /* 0x000000280a007986 */ /* 0x0007e8000c10190c */
[----:B------:R3:W-:Y:S04]  /*a0c0*/  STG.E desc[UR12][R16.64], R41 ;  /* 0x0000002910007986 */ /* 0x0007e8000c10190c */
[----:B------:R3:W-:Y:S04]  /*a0d0*/  STG.E desc[UR12][R10.64+0x400], R42 ;  /* 0x0004002a0a007986 */ /* 0x0007e8000c10190c */
[----:B------:R3:W-:Y:S01]  /*a0e0*/  STG.E desc[UR12][R16.64+0x400], R43 ;  /* 0x0004002b10007986 */ /* 0x0007e2000c10190c */
[----:B------:R-:W-:Y:S05]  /*a0f0*/  @!P1 BRA `(.L_x_1671) ;  /* 0xfffffffc00009947 */ /* 0x000fea000383ffff */
.L_x_1670:
[----:B------:R-:W-:Y:S05]  /*a100*/  BSYNC.RECONVERGENT B1 ;  /* 0x0000000000017941 */ /* 0x000fea0003800200 */
.L_x_1669:
[----:B------:R-:W-:Y:S01]  /*a110*/  IMAD.IADD R4, R21, 0x1, -R44 ;  /* 0x0000000115047824 */ /* 0x000fe200078e0a2c */
[----:B------:R-:W-:Y:S04]  /*a120*/  BSSY.RECONVERGENT B1, `(.L_x_1672) ;  /* 0x0000024000017945 */ /* 0x000fe80003800200 */
[----:B------:R-:W-:-:S13]  /*a130*/  ISETP.GT.AND P1, PT, R4, 0x400, PT ;  /* 0x000004000400780c */ /* 0x000fda0003f24270 */
[----:B------:R-:W-:Y:S05]  /*a140*/  @!P1 BRA `(.L_x_1673) ;  /* 0x0000000000849947 */ /* 0x000fea0003800000 */
[----:B---3--:R-:W0:Y:S01]  /*a150*/  LDS.64 R30, [R3+-0x1000] ;  /* 0xfff00000031e7984 */ /* 0x008e220000000a00 */
[C---:B------:R-:W-:Y:S01]  /*a160*/  IMAD.WIDE R22, R2.reuse, 0x4, R6 ;  /* 0x0000000402167825 */ /* 0x040fe200078e0206 */
[----:B------:R-:W-:Y:S02]  /*a170*/  PLOP3.LUT P0, PT, PT, PT, PT, 0x8, 0x80 ;  /* 0x000000000080781c */ /* 0x000fe40003f0e170 */
[----:B------:R-:W1:Y:S01]  /*a180*/  LDS.64 R32, [R3+-0x800] ;  /* 0xfff8000003207984 */ /* 0x000e620000000a00 */
[----:B------:R-:W-:-:S03]  /*a190*/  IMAD.WIDE R16, R2, 0x4, R8 ;  /* 0x0000000402107825 */ /* 0x000fc600078e0208 */
[----:B------:R-:W2:Y:S01]  /*a1a0*/  LDS.64 R24, [R3] ;  /* 0x0000000003187984 */ /* 0x000ea20000000a00 */
[C---:B------:R-:W-:Y:S01]  /*a1b0*/  VIADD R29, R2.reuse, 0x400 ;  /* 0x00000400021d7836 */ /* 0x040fe20000000000 */
[----:B------:R-:W-:Y:S01]  /*a1c0*/  IADD3 R2, PT, PT, R2, 0x800, RZ ;  /* 0x0000080002027810 */ /* 0x000fe20007ffe0ff */
[----:B------:R-:W-:Y:S01]  /*a1d0*/  VIADD R44, R44, 0x800 ;  /* 0x000008002c2c7836 */ /* 0x000fe20000000000 */
[----:B------:R-:W3:Y:S01]  /*a1e0*/  LDS.64 R18, [R3+0x800] ;  /* 0x0008000003127984 */ /* 0x000ee20000000a00 */
[----:B------:R-:W-:-:S03]  /*a1f0*/  IMAD.WIDE R26, R29, 0x4, R6 ;  /* 0x000000041d1a7825 */ /* 0x000fc600078e0206 */
[----:B------:R-:W4:Y:S01]  /*a200*/  LDS.64 R14, [R3+0x1000] ;  /* 0x00100000030e7984 */ /* 0x000f220000000a00 */
[----:B------:R-:W-:-:S03]  /*a210*/  IMAD.WIDE R28, R29, 0x4, R8 ;  /* 0x000000041d1c7825 */ /* 0x000fc600078e0208 */
[----:B------:R-:W5:Y:S04]  /*a220*/  LDS.64 R12, [R3+0x1800] ;  /* 0x00180000030c7984 */ /* 0x000f680000000a00 */
[----:B------:R-:W5:Y:S04]  /*a230*/  LDS.64 R10, [R3+0x2000] ;  /* 0x00200000030a7984 */ /* 0x000f680000000a00 */
[----:B------:R0:W5:Y:S02]  /*a240*/  LDS.64 R4, [R3+0x2800] ;  /* 0x0028000003047984 */ /* 0x0001640000000a00 */
[----:B0-----:R-:W-:-:S02]  /*a250*/  VIADD R3, R3, 0x4000 ;  /* 0x0000400003037836 */ /* 0x001fc40000000000 */
        /* <DEDUP_REMOVED lines=16> */
.L_x_1673:
[----:B------:R-:W-:Y:S05]  /*a360*/  BSYNC.RECONVERGENT B1 ;  /* 0x0000000000017941 */ /* 0x000fea0003800200 */
.L_x_1672:
[----:B------:R-:W-:-:S13]  /*a370*/  ISETP.LT.OR P0, PT, R44, R21, P0 ;  /* 0x000000152c00720c */ /* 0x000fda0000701670 */
[----:B------:R-:W-:Y:S05]  /*a380*/  @!P0 BRA `(.L_x_1665) ;  /* 0x0000000400388947 */ /* 0x000fea0003800000 */
[----:B0-----:R-:W0:Y:S01]  /*a390*/  LDS.64 R4, [R3+-0x1000] ;  /* 0xfff0000003047984 */ /* 0x001e220000000a00 */
[----:B------:R-:W-:-:S03]  /*a3a0*/  IMAD.WIDE R6, R2, 0x4, R6 ;  /* 0x0000000402067825 */ /* 0x000fc600078e0206 */
[----:B---3--:R-:W1:Y:S01]  /*a3b0*/  LDS.64 R10, [R3+-0x800] ;  /* 0xfff80000030a7984 */ /* 0x008e620000000a00 */
[----:B------:R-:W-:-:S03]  /*a3c0*/  IMAD.WIDE R8, R2, 0x4, R8 ;  /* 0x0000000402087825 */ /* 0x000fc600078e0208 */
        /* <DEDUP_REMOVED lines=11> */
.L_x_1664:
[----:B------:R-:W0:Y:S01]  /*a480*/  LDC.64 R46, c[0x0][0x390] ;  /* 0x0000e400ff2e7b82 */ /* 0x000e220000000a00 */
[----:B------:R-:W-:Y:S01]  /*a490*/  ISETP.NE.AND P6, PT, R34, R2, PT ;  /* 0x000000022200720c */ /* 0x000fe20003fc5270 */
[----:B------:R-:W-:-:S03]  /*a4a0*/  IMAD.MOV.U32 R21, RZ, RZ, 0x9 ;  /* 0x00000009ff157424 */ /* 0x000fc600078e00ff */
[----:B------:R-:W-:Y:S01]  /*a4b0*/  ISETP.NE.AND P6, PT, R23, R38, !P6 ;  /* 0x000000261700720c */ /* 0x000fe200077c5270 */
[CC--:B------:R-:W-:Y:S02]  /*a4c0*/  IMAD R29, R36.reuse, R21.reuse, 0x2 ;  /* 0x00000002241d7424 */ /* 0x0c0fe400078e0215 */
[----:B------:R-:W1:Y:S01]  /*a4d0*/  LDC.64 R48, c[0x0][0x398] ;  /* 0x0000e600ff307b82 */ /* 0x000e620000000a00 */
[----:B------:R-:W-:-:S07]  /*a4e0*/  IMAD R21, R36, R21, 0x8 ;  /* 0x0000000824157424 */ /* 0x000fce00078e0215 */
[----:B------:R-:W2:Y:S02]  /*a4f0*/  LDC.64 R22, c[0x0][0x390] ;  /* 0x0000e400ff167b82 */ /* 0x000ea40000000a00 */
[----:B0-----:R-:W-:-:S06]  /*a500*/  @!P6 IMAD.WIDE R46, R41, 0x4, R46 ;  /* 0x00000004292ee825 */ /* 0x001fcc00078e022e */
[----:B------:R-:W0:Y:S01]  /*a510*/  LDC.64 R24, c[0x0][0x398] ;  /* 0x0000e600ff187b82 */ /* 0x000e220000000a00 */
[----:B------:R0:W-:Y:S01]  /*a520*/  @!P6 STG.E desc[UR12][R46.64], R34 ;  /* 0x000000222e00e986 */ /* 0x0001e2000c10190c */
[----:B-1----:R-:W-:-:S06]  /*a530*/  @!P6 IMAD.WIDE R48, R41, 0x4, R48 ;  /* 0x000000042930e825 */ /* 0x002fcc00078e0230 */
[----:B------:R-:W1:Y:S01]  /*a540*/  LDC.64 R26, c[0x0][0x390] ;  /* 0x0000e400ff1a7b82 */ /* 0x000e620000000a00 */
[----:B------:R1:W-:Y:S01]  /*a550*/  @!P6 STG.E desc[UR12][R48.64], R35 ;  /* 0x000000233000e986 */ /* 0x0003e2000c10190c */
[----:B------:R-:W-:Y:S01]  /*a560*/  ISETP.NE.AND P6, PT, R4, R6, PT ;  /* 0x000000060400720c */ /* 0x000fe20003fc5270 */
[----:B--2---:R-:W-:-:S05]  /*a570*/  @P1 IMAD.WIDE R22, R42, 0x4, R22 ;  /* 0x000000042a161825 */ /* 0x004fca00078e0216 */
[----:B------:R-:W2:Y:S01]  /*a580*/  LDC.64 R40, c[0x0][0x398] ;  /* 0x0000e600ff287b82 */ /* 0x000ea20000000a00 */
[----:B------:R-:W-:Y:S01]  /*a590*/  ISETP.NE.AND P6, PT, R29, R38, !P6 ;  /* 0x000000261d00720c */ /* 0x000fe200077c5270 */
[----:B------:R3:W-:Y:S06]  /*a5a0*/  @P1 STG.E desc[UR12][R22.64], R2 ;  /* 0x0000000216001986 */ /* 0x0007ec000c10190c */
[----:B------:R-:W4:Y:S01]  /*a5b0*/  LDC.64 R28, c[0x0][0x398] ;  /* 0x0000e600ff1c7b82 */ /* 0x000f220000000a00 */
[----:B0-----:R-:W-:-:S05]  /*a5c0*/  @P1 IMAD.WIDE R46, R42, 0x4, R24 ;  /* 0x000000042a2e1825 */ /* 0x001fca00078e0218 */
[----:B------:R-:W-:Y:S01]  /*a5d0*/  @P1 STG.E desc[UR12][R46.64], R3 ;  /* 0x000000032e001986 */ /* 0x000fe2000c10190c */
[----:B------:R-:W-:Y:S01]  /*a5e0*/  ISETP.NE.AND P1, PT, R32, R37, PT ;  /* 0x000000252000720c */ /* 0x000fe20003f25270 */
[----:B------:R-:W0:Y:S01]  /*a5f0*/  LDC.64 R30, c[0x0][0x390] ;  /* 0x0000e400ff1e7b82 */ /* 0x000e220000000a00 */
[----:B-1----:R-:W-:Y:S02]  /*a600*/  @!P6 IMAD.WIDE R48, R45, 0x4, R26 ;  /* 0x000000042d30e825 */ /* 0x002fe400078e021a */
[----:B------:R-:W-:-:S03]  /*a610*/  ISETP.NE.AND P1, PT, R21, R38, !P1 ;  /* 0x000000261500720c */ /* 0x000fc60004f25270 */
[----:B------:R1:W-:Y:S01]  /*a620*/  @!P6 STG.E desc[UR12][R48.64], R4 ;  /* 0x000000043000e986 */ /* 0x0003e2000c10190c */
[----:B--2---:R-:W-:Y:S01]  /*a630*/  @P5 IMAD.WIDE R50, R43, 0x4, R40 ;  /* 0x000000042b325825 */ /* 0x004fe200078e0228 */
[----:B------:R-:W2:Y:S03]  /*a640*/  LDC.64 R34, c[0x0][0x398] ;  /* 0x0000e600ff227b82 */ /* 0x000ea60000000a00 */
[----:B----4-:R-:W-:-:S05]  /*a650*/  @!P6 IMAD.WIDE R28, R45, 0x4, R28 ;  /* 0x000000042d1ce825 */ /* 0x010fca00078e021c */
[----:B------:R-:W4:Y:S01]  /*a660*/  LDC.64 R40, c[0x0][0x390] ;  /* 0x0000e400ff287b82 */ /* 0x000f220000000a00 */
[----:B------:R0:W-:Y:S02]  /*a670*/  @!P6 STG.E desc[UR12][R28.64], R5 ;  /* 0x000000051c00e986 */ /* 0x0001e4000c10190c */
[----:B0-----:R-:W-:-:S05]  /*a680*/  @P5 IMAD.WIDE R30, R43, 0x4, R30 ;  /* 0x000000042b1e5825 */ /* 0x001fca00078e021e */
[----:B------:R-:W0:Y:S01]  /*a690*/  LDC.64 R26, c[0x0][0x390] ;  /* 0x0000e400ff1a7b82 */ /* 0x000e220000000a00 */
[----:B------:R0:W-:Y:S07]  /*a6a0*/  @P5 STG.E desc[UR12][R30.64], R6 ;  /* 0x000000061e005986 */ /* 0x0001ee000c10190c */
[----:B---3--:R-:W3:Y:S01]  /*a6b0*/  LDC.64 R22, c[0x0][0x398] ;  /* 0x0000e600ff167b82 */ /* 0x008ee20000000a00 */
[C---:B--2---:R-:W-:Y:S01]  /*a6c0*/  @P4 IMAD.WIDE R34, R17.reuse, 0x4, R34 ;  /* 0x0000000411224825 */ /* 0x044fe200078e0222 */
[----:B------:R2:W-:Y:S06]  /*a6d0*/  @P5 STG.E desc[UR12][R50.64], R7 ;  /* 0x0000000732005986 */ /* 0x0005ec000c10190c */
[----:B------:R-:W5:Y:S01]  /*a6e0*/  LDC.64 R24, c[0x0][0x390] ;  /* 0x0000e400ff187b82 */ /* 0x000f620000000a00 */
[----:B----4-:R-:W-:-:S05]  /*a6f0*/  @P4 IMAD.WIDE R40, R17, 0x4, R40 ;  /* 0x0000000411284825 */ /* 0x010fca00078e0228 */
[----:B------:R2:W-:Y:S02]  /*a700*/  @P4 STG.E desc[UR12][R40.64], R8 ;  /* 0x0000000828004986 */ /* 0x0005e4000c10190c */
[----:B-1----:R-:W1:Y:S01]  /*a710*/  LDC.64 R48, c[0x0][0x398] ;  /* 0x0000e600ff307b82 */ /* 0x002e620000000a00 */
[C---:B0-----:R-:W-:Y:S01]  /*a720*/  @P0 IMAD.WIDE R26, R16.reuse, 0x4, R26 ;  /* 0x00000004101a0825 */ /* 0x041fe200078e021a */
[----:B------:R2:W-:Y:S04]  /*a730*/  @P4 STG.E desc[UR12][R34.64], R9 ;  /* 0x0000000922004986 */ /* 0x0005e8000c10190c */
[----:B------:R2:W-:Y:S02]  /*a740*/  @P0 STG.E desc[UR12][R26.64], R10 ;  /* 0x0000000a1a000986 */ /* 0x0005e4000c10190c */
[----:B------:R-:W0:Y:S01]  /*a750*/  LDC.64 R46, c[0x0][0x390] ;  /* 0x0000e400ff2e7b82 */ /* 0x000e220000000a00 */
[----:B---3--:R-:W-:-:S05]  /*a760*/  @P0 IMAD.WIDE R22, R16, 0x4, R22 ;  /* 0x0000000410160825 */ /* 0x008fca00078e0216 */
[----:B------:R2:W-:Y:S02]  /*a770*/  @P0 STG.E desc[UR12][R22.64], R11 ;  /* 0x0000000b16000986 */ /* 0x0005e4000c10190c */
[----:B------:R-:W3:Y:S01]  /*a780*/  LDC.64 R44, c[0x0][0x398] ;  /* 0x0000e600ff2c7b82 */ /* 0x000ee20000000a00 */
[----:B-----5:R-:W-:-:S05]  /*a790*/  @P2 IMAD.WIDE R24, R39, 0x4, R24 ;  /* 0x0000000427182825 */ /* 0x020fca00078e0218 */
[----:B------:R2:W-:Y:S02]  /*a7a0*/  @P2 STG.E desc[UR12][R24.64], R12 ;  /* 0x0000000c18002986 */ /* 0x0005e4000c10190c */
[----:B------:R-:W4:Y:S01]  /*a7b0*/  LDC.64 R42, c[0x0][0x390] ;  /* 0x0000e400ff2a7b82 */ /* 0x000f220000000a00 */
[----:B-1----:R-:W-:-:S05]  /*a7c0*/  @P2 IMAD.WIDE R48, R39, 0x4, R48 ;  /* 0x0000000427302825 */ /* 0x002fca00078e0230 */
[----:B------:R2:W-:Y:S02]  /*a7d0*/  @P2 STG.E desc[UR12][R48.64], R13 ;  /* 0x0000000d30002986 */ /* 0x0005e4000c10190c */
[----:B------:R-:W1:Y:S01]  /*a7e0*/  LDC.64 R2, c[0x0][0x398] ;  /* 0x0000e600ff027b82 */ /* 0x000e620000000a00 */
[----:B0-----:R-:W-:-:S05]  /*a7f0*/  @P3 IMAD.WIDE R46, R19, 0x4, R46 ;  /* 0x00000004132e3825 */ /* 0x001fca00078e022e */
[----:B------:R2:W-:Y:S01]  /*a800*/  @P3 STG.E desc[UR12][R46.64], R14 ;  /* 0x0000000e2e003986 */ /* 0x0005e2000c10190c */
[----:B---3--:R-:W-:-:S05]  /*a810*/  @P3 IMAD.WIDE R44, R19, 0x4, R44 ;  /* 0x00000004132c3825 */ /* 0x008fca00078e022c */
[----:B------:R2:W-:Y:S01]  /*a820*/  @P3 STG.E desc[UR12][R44.64], R15 ;  /* 0x0000000f2c003986 */ /* 0x0005e2000c10190c */
[----:B----4-:R-:W-:-:S05]  /*a830*/  @!P1 IMAD.WIDE R42, R18, 0x4, R42 ;  /* 0x00000004122a9825 */ /* 0x010fca00078e022a */
[----:B------:R2:W-:Y:S01]  /*a840*/  @!P1 STG.E desc[UR12][R42.64], R32 ;  /* 0x000000202a009986 */ /* 0x0005e2000c10190c */
[----:B-1----:R-:W-:-:S05]  /*a850*/  @!P1 IMAD.WIDE R2, R18, 0x4, R2 ;  /* 0x0000000412029825 */ /* 0x002fca00078e0202 */
[----:B------:R2:W-:Y:S02]  /*a860*/  @!P1 STG.E desc[UR12][R2.64], R33 ;  /* 0x0000002102009986 */ /* 0x0005e4000c10190c */
.L_x_1665:
[----:B------:R-:W-:Y:S05]  /*a870*/  BSYNC.RECONVERGENT B0 ;  /* 0x0000000000007941 */ /* 0x000fea0003800200 */
.L_x_1663:
[----:B------:R-:W-:-:S13]  /*a880*/  ISETP.NE.AND P0, PT, R36, 0xff, PT ;  /* 0x000000ff2400780c */ /* 0x000fda0003f05270 */
[----:B------:R-:W-:Y:S05]  /*a890*/  @P0 EXIT ;  /* 0x000000000000094d */ /* 0x000fea0003800000 */
[----:B0-2---:R-:W0:Y:S01]  /*a8a0*/  LDC.64 R2, c[0x0][0x390] ;  /* 0x0000e400ff027b82 */ /* 0x005e220000000a00 */
[----:B------:R-:W-:-:S07]  /*a8b0*/  ISETP.NE.AND P0, PT, R38, 0x900, PT ;  /* 0x000009002600780c */ /* 0x000fce0003f05270 */
[----:B----4-:R-:W1:Y:S08]  /*a8c0*/  LDC.64 R4, c[0x0][0x398] ;  /* 0x0000e600ff047b82 */ /* 0x010e700000000a00 */
        /* <DEDUP_REMOVED lines=8> */
.L_x_1619:
[----:B------:R-:W-:Y:S01]  /*a950*/  BSSY B0, `(.L_x_1674) ;  /* 0x0000006000007945 */ /* 0x000fe20003800000 */
[----:B------:R-:W-:Y:S01]  /*a960*/  PLOP3.LUT P0, PT, P0, PT, PT, 0x8, 0x80 ;  /* 0x000000000080781c */ /* 0x000fe2000070e170 */
[----:B------:R-:W-:-:S12]  /*a970*/  IMAD.MOV.U32 R20, RZ, RZ, -0x1 ;  /* 0xffffffffff147424 */ /* 0x000fd800078e00ff */
[----:B------:R-:W-:Y:S05]  /*a980*/  WARPSYNC.COLLECTIVE R20, `(.L_x_1675) ;  /* 0x0000000014087348 */ /* 0x000fea0003c00000 */
[----:B------:R-:W-:Y:S01]  /*a990*/  VOTE.ANY P0, P0 ;  /* 0x0000000000ff7806 */ /* 0x000fe20000000100 */
[----:B------:R-:W-:-:S12]  /*a9a0*/  ENDCOLLECTIVE ;  /* 0x000000000000791b */ /* 0x000fd80003800000 */
.L_x_1675:
[----:B------:R-:W-:Y:S05]  /*a9b0*/  BSYNC B0 ;  /* 0x0000000000007941 */ /* 0x000fea0003800000 */
.L_x_1674:
[----:B------:R-:W-:Y:S05]  /*a9c0*/  BRA `(.L_x_1676) ;  /* 0xffffff8400f07947 */ /* 0x000fea000383ffff */
.L_x_1621:
[----:B------:R-:W0:Y:S01]  /*a9d0*/  S2R R26, SR_GEMASK ;  /* 0x00000000001a7919 */ /* 0x000e220000003c00 */
[----:B------:R-:W-:Y:S01]  /*a9e0*/  ISETP.NE.U32.AND P1, PT, R18, 0x65, PT ;  /* 0x000000651200780c */ /* 0x000fe20003f25070 */
[----:B------:R-:W-:Y:S01]  /*a9f0*/  BSSY B0, `(.L_x_1677) ;  /* 0x0000007000007945 */ /* 0x000fe20003800000 */
[----:B------:R-:W-:Y:S01]  /*aa00*/  PLOP3.LUT P0, PT, P0, PT, PT, 0x8, 0x80 ;  /* 0x000000000080781c */ /* 0x000fe2000070e170 */
[----:B------:R-:W-:Y:S01]  /*aa10*/  IMAD.MOV.U32 R20, RZ, RZ, -0x1 ;  /* 0xffffffffff147424 */ /* 0x000fe200078e00ff */
[----:B------:R-:W-:-:S13]  /*aa20*/  ISETP.NE.AND.EX P1, PT, R19, RZ, PT, P1 ;  /* 0x000000ff1300720c */ /* 0x000fda0003f25310 */
[----:B0-----:R-:W-:Y:S05]  /*aa30*/  WARPSYNC.COLLECTIVE R20, `(.L_x_1678) ;  /* 0x0000000014087348 */ /* 0x001fea0003c00000 */
[----:B------:R-:W-:Y:S01]  /*aa40*/  VOTE.ANY R20, PT, P0 ;  /* 0x0000000000147806 */ /* 0x000fe200000e0100 */
[----:B0-----:R-:W-:Y:S06]  /*aa50*/  ENDCOLLECTIVE ;  /* 0x000000000000791b */ /* 0x001fec0003800000 */
.L_x_1678:
[----:B------:R-:W-:Y:S05]  /*aa60*/  BSYNC B0 ;  /* 0x0000000000007941 */ /* 0x000fea0003800000 */
.L_x_1677:
[----:B------:R-:W-:Y:S01]  /*aa70*/  LOP3.LUT R20, R20, 0x80000000, R26, 0xec, !PT ;  /* 0x8000000014147812 */ /* 0x000fe200078eec1a */
[----:B------:R-:W-:Y:S01]  /*aa80*/  IMAD.MOV.U32 R21, RZ, RZ, R16 ;  /* 0x000000ffff157224 */ /* 0x000fe200078e0010 */
[----:B------:R-:W-:Y:S01]  /*aa90*/  ISETP.NE.AND P3, PT, R16, RZ, PT ;  /* 0x000000ff1000720c */ /* 0x000fe20003f65270 */
[----:B------:R-:W-:Y:S01]  /*aaa0*/  IMAD.MOV.U32 R18, RZ, RZ, 0x1 ;  /* 0x00000001ff127424 */ /* 0x000fe200078e00ff */
[----:B------:R-:W0:Y:S01]  /*aab0*/  LDC.64 R40, c[0x0][0x3a8] ;  /* 0x0000ea00ff287b82 */ /* 0x000e220000000a00 */
[----:B------:R-:W-:Y:S01]  /*aac0*/  VIADD R19, R20, 0xffffffff ;  /* 0xffffffff14137836 */ /* 0x000fe20000000000 */
[----:B------:R-:W-:-:S04]  /*aad0*/  PLOP3.LUT P4, PT, P1, PT, PT, 0x80, 0x8 ;  /* 0x000000000008781c */ /* 0x000fc80000f8f070 */
[----:B------:R-:W-:Y:S01]  /*aae0*/  LOP3.LUT R22, R20, R19, RZ, 0xc, !PT ;  /* 0x0000001314167212 */ /* 0x000fe200078e0cff */
[----:B------:R-:W-:-:S05]  /*aaf0*/  IMAD.MOV.U32 R20, RZ, RZ, -0x1 ;  /* 0xffffffffff147424 */ /* 0x000fca00078e00ff */
[----:B------:R-:W1:Y:S02]  /*ab00*/  POPC R22, R22 ;  /* 0x0000001600167309 */ /* 0x000e640000000000 */
[----:B-1----:R-:W-:-:S07]  /*ab10*/  IMAD.MOV.U32 R19, RZ, RZ, R22 ;  /* 0x000000ffff137224 */ /* 0x002fce00078e0016 */
[----:B0-----:R-:W-:Y:S05]  /*ab20*/  WARPSYNC.COLLECTIVE R20, `(.L_x_1679) ;  /* 0x0000000014087348 */ /* 0x001fea0003c00000 */
[----:B------:R1:W2:Y:S02]  /*ab30*/  SHFL.DOWN P0, R23, R21, R18, R19 ;  /* 0x0800001215177389 */ /* 0x0002a40000000013 */
[----:B012---:R-:W-:Y:S05]  /*ab40*/  ENDCOLLECTIVE ;  /* 0x000000000000791b */ /* 0x007fea0003800000 */
.L_x_1679:
[----:B------:R-:W-:Y:S02]  /*ab50*/  IMAD.MOV.U32 R21, RZ, RZ, R17 ;  /* 0x000000ffff157224 */ /* 0x000fe400078e0011 */
[----:B------:R-:W-:-:S07]  /*ab60*/  IMAD.MOV.U32 R27, RZ, RZ, R23 ;  /* 0x000000ffff1b7224 */ /* 0x000fce00078e0017 */
[----:B------:R-:W-:Y:S05]  /*ab70*/  WARPSYNC.COLLECTIVE R20, `(.L_x_1680) ;  /* 0x0000000014087348 */ /* 0x000fea0003c00000 */
[----:B------:R0:W1:Y:S02]  /*ab80*/  SHFL.DOWN P0, R23, R21, R18, R19 ;  /* 0x0800001215177389 */ /* 0x0000640000000013 */
[----:B01----:R-:W-:Y:S05]  /*ab90*/  ENDCOLLECTIVE ;  /* 0x000000000000791b */ /* 0x003fea0003800000 */
.L_x_1680:
[----:B------:R-:W-:Y:S01]  /*aba0*/  IMAD.MOV.U32 R18, RZ, RZ, 0x2 ;  /* 0x00000002ff127424 */ /* 0x000fe200078e00ff */
[----:B------:R-:W-:Y:S01]  /*abb0*/  ISETP.GE.AND P0, PT, R38, R22, PT ;  /* 0x000000162600720c */ /* 0x000fe20003f06270 */
[----:B------:R-:W-:-:S03]  /*abc0*/  FADD R23, R17, R23 ;  /* 0x0000001711177221 */ /* 0x000fc60000000000 */
[----:B------:R-:W-:Y:S02]  /*abd0*/  SEL R27, R27, RZ, !P0 ;  /* 0x000000ff1b1b7207 */ /* 0x000fe40004000000 */
[----:B------:R-:W-:-:S03]  /*abe0*/  FSEL R23, R23, R17, !P3 ;  /* 0x0000001117177208 */ /* 0x000fc60005800000 */
[----:B------:R-:W-:Y:S01]  /*abf0*/  IMAD.IADD R29, R16, 0x1, R27 ;  /* 0x00000001101d7824 */ /* 0x000fe200078e021b */
[----:B------:R-:W-:Y:S01]  /*ac00*/  FSEL R27, R23, R17, !P0 ;  /* 0x00000011171b7208 */ /* 0x000fe20004000000 */
[----:B------:R-:W-:-:S03]  /*ac10*/  VIADD R17, R38, 0x2 ;  /* 0x0000000226117836 */ /* 0x000fc60000000000 */
[----:B------:R-:W-:Y:S02]  /*ac20*/  MOV R21, R29 ;  /* 0x0000001d00157202 */ /* 0x000fe40000000f00 */
[----:B------:R-:W-:-:S13]  /*ac30*/  ISETP.GT.AND P3, PT, R17, R22, PT ;  /* 0x000000161100720c */ /* 0x000fda0003f64270 */
[----:B------:R-:W-:Y:S05]  /*ac40*/  WARPSYNC.COLLECTIVE R20, `(.L_x_1681) ;  /* 0x0000000014087348 */ /* 0x000fea0003c00000 */
[----:B------:R0:W1:Y:S02]  /*ac50*/  SHFL.DOWN P0, R23, R21, R18, R19 ;  /* 0x0800001215177389 */ /* 0x0000640000000013 */
[----:B01----:R-:W-:Y:S05]  /*ac60*/  ENDCOLLECTIVE ;  /* 0x000000000000791b */ /* 0x003fea0003800000 */
.L_x_1681:
[----:B------:R-:W-:Y:S02]  /*ac70*/  IMAD.MOV.U32 R21, RZ, RZ, R27 ;  /* 0x000000ffff157224 */ /* 0x000fe400078e001b */
[----:B------:R-:W-:-:S07]  /*ac80*/  IMAD.MOV.U32 R28, RZ, RZ, R23 ;  /* 0x000000ffff1c7224 */ /* 0x000fce00078e0017 */
[----:B------:R-:W-:Y:S05]  /*ac90*/  WARPSYNC.COLLECTIVE R20, `(.L_x_1682) ;  /* 0x0000000014087348 */ /* 0x000fea0003c00000 */
[----:B------:R0:W1:Y:S02]  /*aca0*/  SHFL.DOWN P0, R23, R21, R18, R19 ;  /* 0x0800001215177389 */ /* 0x0000640000000013 */
[----:B01----:R-:W-:Y:S05]  /*acb0*/  ENDCOLLECTIVE ;  /* 0x000000000000791b */ /* 0x003fea0003800000 */
.L_x_1682:
[----:B------:R-:W-:-:S05]  /*acc0*/  SEL R28, R28, RZ, !P3 ;  /* 0x000000ff1c1c7207 */ /* 0x000fca0005800000 */
[----:B------:R-:W-:-:S04]  /*acd0*/  IMAD.IADD R17, R29, 0x1, R28 ;  /* 0x000000011d117824 */ /* 0x000fc800078e021c */
[----:B------:R-:W-:Y:S02]  /*ace0*/  IMAD.MOV.U32 R21, RZ, RZ, R17 ;  /* 0x000000ffff157224 */ /* 0x000fe400078e0011 */
[----:B------:R-:W-:Y:S01]  /*acf0*/  IMAD.MOV.U32 R18, RZ, RZ, 0x4 ;  /* 0x00000004ff127424 */ /* 0x000fe200078e00ff */
[----:B------:R-:W-:Y:S01]  /*ad00*/  ISETP.NE.AND P0, PT, R29, RZ, PT ;  /* 0x000000ff1d00720c */ /* 0x000fe20003f05270 */
[----:B------:R-:W-:Y:S01]  /*ad10*/  FADD R16, R27, R23 ;  /* 0x000000171b107221 */ /* 0x000fe20000000000 */
[----:B------:R-:W-:-:S04]  /*ad20*/  VIADD R23, R38, 0x4 ;  /* 0x0000000426177836 */ /* 0x000fc80000000000 */
[----:B------:R-:W-:Y:S02]  /*ad30*/  @!P3 FSEL R27, R16, R27, !P0 ;  /* 0x0000001b101bb208 */ /* 0x000fe40004000000 */
[----:B------:R-:W-:-:S13]  /*ad40*/  ISETP.GT.AND P3, PT, R23, R22, PT ;  /* 0x000000161700720c */ /* 0x000fda0003f64270 */
[----:B------:R-:W-:Y:S05]  /*ad50*/  WARPSYNC.COLLECTIVE R20, `(.L_x_1683) ;  /* 0x0000000014087348 */ /* 0x000fea0003c00000 */
[----:B------:R0:W1:Y:S02]  /*ad60*/  SHFL.DOWN P0, R23, R21, R18, R19 ;  /* 0x0800001215177389 */ /* 0x0000640000000013 */
[----:B01----:R-:W-:Y:S05]  /*ad70*/  ENDCOLLECTIVE ;  /* 0x000000000000791b */ /* 0x003fea0003800000 */
.L_x_1683:
[----:B------:R-:W-:Y:S02]  /*ad80*/  IMAD.MOV.U32 R21, RZ, RZ, R27 ;  /* 0x000000ffff157224 */ /* 0x000fe400078e001b */
[----:B------:R-:W-:-:S07]  /*ad90*/  IMAD.MOV.U32 R16, RZ, RZ, R23 ;  /* 0x000000ffff107224 */ /* 0x000fce00078e0017 */
[----:B------:R-:W-:Y:S05]  /*ada0*/  WARPSYNC.COLLECTIVE R20, `(.L_x_1684) ;  /* 0x0000000014087348 */ /* 0x000fea0003c00000 */
[----:B------:R0:W1:Y:S02]  /*adb0*/  SHFL.DOWN P0, R23, R21, R18, R19 ;  /* 0x0800001215177389 */ /* 0x0000640000000013 */
[----:B01----:R-:W-:Y:S05]  /*adc0*/  ENDCOLLECTIVE ;  /* 0x000000000000791b */ /* 0x003fea0003800000 */
.L_x_1684:
        /* <DEDUP_REMOVED lines=12> */
.L_x_1685:
[----:B------:R-:W-:Y:S01]  /*ae90*/  MOV R21, R27 ;  /* 0x0000001b00157202 */ /* 0x000fe20000000f00 */
[----:B------:R-:W-:-:S07]  /*aea0*/  IMAD.MOV.U32 R16, RZ, RZ, R23 ;  /* 0x000000ffff107224 */ /* 0x000fce00078e0017 */
[----:B------:R-:W-:Y:S05]  /*aeb0*/  WARPSYNC.COLLECTIVE R20, `(.L_x_1686) ;  /* 0x0000000014087348 */ /* 0x000fea0003c00000 */
[----:B------:R0:W1:Y:S02]  /*aec0*/  SHFL.DOWN P0, R23, R21, R18, R19 ;  /* 0x0800001215177389 */ /* 0x0000640000000013 */
[----:B01----:R-:W-:Y:S05]  /*aed0*/  ENDCOLLECTIVE ;  /* 0x000000000000791b */ /* 0x003fea0003800000 */
.L_x_1686:
        /* <DEDUP_REMOVED lines=8> */
[----:B------:R-:W-:-:S13]  /*af60*/  ISETP.NE.AND P3, PT, R17, RZ, PT ;  /* 0x000000ff1100720c */ /* 0x000fda0003f65270 */
[----:B------:R-:W-:Y:S05]  /*af70*/  WARPSYNC.COLLECTIVE R20, `(.L_x_1687) ;  /* 0x0000000014087348 */ /* 0x000fea0003c00000 */
[----:B------:R0:W1:Y:S02]  /*af80*/  SHFL.DOWN P0, R23, R21, R18, R19 ;  /* 0x0800001215177389 */ /* 0x0000640000000013 */
[----:B01----:R-:W-:Y:S05]  /*af90*/  ENDCOLLECTIVE ;  /* 0x000000000000791b */ /* 0x003fea0003800000 */
.L_x_1687:
[----:B------:R-:W-:Y:S02]  /*afa0*/  IMAD.MOV.U32 R21, RZ, RZ, R27 ;  /* 0x000000ffff157224 */ /* 0x000fe400078e001b */
[----:B------:R-:W-:-:S07]  /*afb0*/  IMAD.MOV.U32 R16, RZ, RZ, R23 ;  /* 0x000000ffff107224 */ /* 0x000fce00078e0017 */
[----:B------:R-:W-:Y:S05]  /*afc0*/  WARPSYNC.COLLECTIVE R20, `(.L_x_1688) ;  /* 0x0000000014087348 */ /* 0x000fea0003c00000 */
[----:B------:R0:W1:Y:S02]  /*afd0*/  SHFL.DOWN P0, R23, R21, R18, R19 ;  /* 0x0800001215177389 */ /* 0x0000640000000013 */
[----:B01----:R-:W-:Y:S05]  /*afe0*/  ENDCOLLECTIVE ;  /* 0x000000000000791b */ /* 0x003fea0003800000 */
.L_x_1688:
[----:B------:R-:W-:Y:S05]  /*aff0*/  WARPSYNC.COLLECTIVE R20, `(.L_x_1689) ;  /* 0x0000000014087348 */ /* 0x000fea0003c00000 */
[----:B------:R-:W-:Y:S01]  /*b000*/  VOTE.ALL P4, P4 ;  /* 0x0000000000ff7806 */ /* 0x000fe20002080000 */
[----:B------:R-:W-:-:S12]  /*b010*/  ENDCOLLECTIVE ;  /* 0x000000000000791b */ /* 0x000fd80003800000 */
.L_x_1689:
[----:B------:R-:W-:Y:S01]  /*b020*/  ISETP.GT.AND P0, PT, R29, R22, PT ;  /* 0x000000161d00720c */ /* 0x000fe20003f04270 */
[----:B------:R-:W-:-:S03]  /*b030*/  FADD R22, R27, R23 ;  /* 0x000000171b167221 */ /* 0x000fc60000000000 */
[----:B------:R-:W-:-:S09]  /*b040*/  SEL R16, R16, RZ, !P0 ;  /* 0x000000ff10107207 */ /* 0x000fd20004000000 */
[----:B------:R-:W-:Y:S01]  /*b050*/  @!P0 FSEL R27, R22, R27, !P3 ;  /* 0x0000001b161b8208 */ /* 0x000fe20005800000 */
[----:B------:R-:W-:Y:S01]  /*b060*/  IMAD.IADD R22, R17, 0x1, R16 ;  /* 0x0000000111167824 */ /* 0x000fe200078e0210 */
[----:B------:R-:W-:Y:S02]  /*b070*/  IADD3 R40, P0, PT, R40, 0x200, RZ ;  /* 0x0000020028287810 */ /* 0x000fe40007f1e0ff */
[----:B------:R-:W-:Y:S01]  /*b080*/  LOP3.LUT R17, RZ, R36, RZ, 0x33, !PT ;  /* 0x00000024ff117212 */ /* 0x000fe200078e33ff */
[----:B------:R-:W-:Y:S02]  /*b090*/  IMAD.MOV.U32 R20, RZ, RZ, R27 ;  /* 0x000000ffff147224 */ /* 0x000fe400078e001b */
[----:B------:R-:W-:Y:S02]  /*b0a0*/  IMAD.X R41, RZ, RZ, R41, P0 ;  /* 0x000000ffff297224 */ /* 0x000fe400000e0629 */
[----:B------:R-:W-:Y:S01]  /*b0b0*/  IMAD.IADD R0, R17, 0x1, R0 ;  /* 0x0000000111007824 */ /* 0x000fe200078e0200 */
[----:B------:R-:W-:Y:S06]  /*b0c0*/  BRA `(.L_x_1690) ;  /* 0xffffff8400347947 */ /* 0x000fec000383ffff */
.L_x_1623:
[----:B------:R-:W-:Y:S01]  /*b0d0*/  BSSY B0, `(.L_x_1691) ;  /* 0x0000006000007945 */ /* 0x000fe20003800000 */
[----:B------:R-:W-:Y:S01]  /*b0e0*/  PLOP3.LUT P0, PT, P0, PT, PT, 0x8, 0x80 ;  /* 0x000000000080781c */ /* 0x000fe2000070e170 */
[----:B------:R-:W-:-:S12]  /*b0f0*/  IMAD.MOV.U32 R20, RZ, RZ, -0x1 ;  /* 0xffffffffff147424 */ /* 0x000fd800078e00ff */
[----:B------:R-:W-:Y:S05]  /*b100*/  WARPSYNC.COLLECTIVE R20, `(.L_x_1692) ;  /* 0x0000000014087348 */ /* 0x000fea0003c00000 */
[----:B------:R-:W-:Y:S01]  /*b110*/  VOTE.ANY P0, P0 ;  /* 0x0000000000ff7806 */ /* 0x000fe20000000100 */
[----:B------:R-:W-:-:S12]  /*b120*/  ENDCOLLECTIVE ;  /* 0x000000000000791b */ /* 0x000fd80003800000 */
.L_x_1692:
[----:B------:R-:W-:Y:S05]  /*b130*/  BSYNC B0 ;  /* 0x0000000000007941 */ /* 0x000fea0003800000 */
.L_x_1691:
[----:B------:R-:W-:Y:S05]  /*b140*/  BRA `(.L_x_1693) ;  /* 0xffffff84003c7947 */ /* 0x000fea000383ffff */
.L_x_1625:
[----:B------:R-:W-:Y:S01]  /*b150*/  ISETP.NE.U32.AND P1, PT, R18, 0x65, PT ;  /* 0x000000651200780c */ /* 0x000fe20003f25070 */
[----:B------:R-:W-:Y:S01]  /*b160*/  BSSY B0, `(.L_x_1694) ;  /* 0x0000007000007945 */ /* 0x000fe20003800000 */
[----:B------:R-:W-:Y:S01]  /*b170*/  PLOP3.LUT P0, PT, P0, PT, PT, 0x8, 0x80 ;  /* 0x000000000080781c */ /* 0x000fe2000070e170 */
[----:B------:R-:W-:Y:S01]  /*b180*/  IMAD.MOV.U32 R20, RZ, RZ, -0x1 ;  /* 0xffffffffff147424 */ /* 0x000fe200078e00ff */
[----:B------:R-:W-:-:S13]  /*b190*/  ISETP.NE.AND.EX P1, PT, R19, RZ, PT, P1 ;  /* 0x000000ff1300720c */ /* 0x000fda0003f25310 */
[----:B------:R-:W-:Y:S05]  /*b1a0*/  WARPSYNC.COLLECTIVE R20, `(.L_x_1695) ;  /* 0x0000000014087348 */ /* 0x000fea0003c00000 */
[----:B------:R-:W-:Y:S01]  /*b1b0*/  VOTE.ANY R20, PT, P0 ;  /* 0x0000000000147806 */ /* 0x000fe200000e0100 */
[----:B------:R-:W-:Y:S06]  /*b1c0*/  ENDCOLLECTIVE ;  /* 0x000000000000791b */ /* 0x000fec0003800000 */
.L_x_1695:
[----:B------:R-:W-:Y:S05]  /*b1d0*/  BSYNC B0 ;  /* 0x0000000000007941 */ /* 0x000fea0003800000 */
.L_x_1694:
[----:B------:R-:W-:Y:S01]  /*b1e0*/  LOP3.LUT R20, R20, 0x80000000, R26, 0xec, !PT ;  /* 0x8000000014147812 */ /* 0x000fe200078eec1a */
[----:B------:R-:W-:Y:S02]  /*b1f0*/  HFMA2 R18, -RZ, RZ, 0, 5.9604644775390625e-08 ;  /* 0x00000001ff127431 */ /* 0x000fe400000001ff */
[----:B------:R-:W-:Y:S01]  /*b200*/  IMAD.MOV.U32 R21, RZ, RZ, R16 ;  /* 0x000000ffff157224 */ /* 0x000fe200078e0010 */
[----:B------:R-:W-:Y:S01]  /*b210*/  ISETP.NE.AND P3, PT, R16, RZ, PT ;  /* 0x000000ff1000720c */ /* 0x000fe20003f65270 */
[----:B------:R-:W-:Y:S02]  /*b220*/  VIADD R0, R0, 0xffffffe0 ;  /* 0xffffffe000007836 */ /* 0x000fe40000000000 */
[----:B------:R-:W-:-:S05]  /*b230*/  VIADD R19, R20, 0xffffffff ;  /* 0xffffffff14137836 */ /* 0x000fca0000000000 */
[----:B------:R-:W-:Y:S01]  /*b240*/  LOP3.LUT R29, R20, R19, RZ, 0xc, !PT ;  /* 0x00000013141d7212 */ /* 0x000fe200078e0cff */
[----:B------:R-:W-:-:S05]  /*b250*/  IMAD.MOV.U32 R20, RZ, RZ, -0x1 ;  /* 0xffffffffff147424 */ /* 0x000fca00078e00ff */
[----:B------:R-:W0:Y:S02]  /*b260*/  POPC R29, R29 ;  /* 0x0000001d001d7309 */ /* 0x000e240000000000 */
[----:B0-----:R-:W-:-:S07]  /*b270*/  IMAD.MOV.U32 R19, RZ, RZ, R29 ;  /* 0x000000ffff137224 */ /* 0x001fce00078e001d */
[----:B------:R-:W-:Y:S05]  /*b280*/  WARPSYNC.COLLECTIVE R20, `(.L_x_1696) ;  /* 0x0000000014087348 */ /* 0x000fea0003c00000 */
[----:B------:R0:W1:Y:S02]  /*b290*/  SHFL.DOWN P0, R23, R21, R18, R19 ;  /* 0x0800001215177389 */ /* 0x0000640000000013 */
[----:B01----:R-:W-:Y:S05]  /*b2a0*/  ENDCOLLECTIVE ;  /* 0x000000000000791b */ /* 0x003fea0003800000 */
.L_x_1696:
[----:B------:R-:W-:Y:S02]  /*b2b0*/  IMAD.MOV.U32 R21, RZ, RZ, R17 ;  /* 0x000000ffff157224 */ /* 0x000fe400078e0011 */
[----:B------:R-:W-:-:S07]  /*b2c0*/  IMAD.MOV.U32 R28, RZ, RZ, R23 ;  /* 0x000000ffff1c7224 */ /* 0x000fce00078e0017 */
[----:B------:R-:W-:Y:S05]  /*b2d0*/  WARPSYNC.COLLECTIVE R20, `(.L_x_1697) ;  /* 0x0000000014087348 */ /* 0x000fea0003c00000 */
[----:B------:R0:W1:Y:S02]  /*b2e0*/  SHFL.DOWN P0, R23, R21, R18, R19 ;  /* 0x0800001215177389 */ /* 0x0000640000000013 */
[----:B01----:R-:W-:Y:S05]  /*b2f0*/  ENDCOLLECTIVE ;  /* 0x000000000000791b */ /* 0x003fea0003800000 */
.L_x_1697:
[----:B------:R-:W-:Y:S01]  /*b300*/  IMAD.MOV.U32 R18, RZ, RZ, 0x2 ;  /* 0x00000002ff127424 */ /* 0x000fe200078e00ff */
[----:B------:R-:W-:Y:S01]  /*b310*/  ISETP.GE.AND P0, PT, R38, R29, PT ;  /* 0x0000001d2600720c */ /* 0x000fe20003f06270 */
[----:B------:R-:W-:-:S03]  /*b320*/  FADD R23, R17, R23 ;  /* 0x0000001711177221 */ /* 0x000fc60000000000 */
[----:B------:R-:W-:Y:S02]  /*b330*/  SEL R43, R28, RZ, !P0 ;  /* 0x000000ff1c2b7207 */ /* 0x000fe40004000000 */
[----:B------:R-:W-:-:S03]  /*b340*/  FSEL R23, R23, R17, !P3 ;  /* 0x0000001117177208 */ /* 0x000fc60005800000 */
[----:B------:R-:W-:Y:S01]  /*b350*/  IMAD.IADD R42, R16, 0x1, R43 ;  /* 0x00000001102a7824 */ /* 0x000fe200078e022b */
[----:B------:R-:W-:Y:S01]  /*b360*/  FSEL R28, R23, R17, !P0 ;  /* 0x00000011171c7208 */ /* 0x000fe20004000000 */
[----:B------:R-:W-:Y:S02]  /*b370*/  VIADD R16, R38, 0x2 ;  /* 0x0000000226107836 */ /* 0x000fe40000000000 */
[----:B------:R-:W-:Y:S01]  /*b380*/  IMAD.MOV.U32 R21, RZ, RZ, R42 ;  /* 0x000000ffff157224 */ /* 0x000fe200078e002a */
[----:B------:R-:W-:Y:S02]  /*b390*/  ISETP.NE.AND P4, PT, R42, RZ, PT ;  /* 0x000000ff2a00720c */ /* 0x000fe40003f85270 */
[----:B------:R-:W-:-:S13]  /*b3a0*/  ISETP.GT.AND P3, PT, R16, R29, PT ;  /* 0x0000001d1000720c */ /* 0x000fda0003f64270 */
[----:B------:R-:W-:Y:S05]  /*b3b0*/  WARPSYNC.COLLECTIVE R20, `(.L_x_1698) ;  /* 0x0000000014087348 */ /* 0x000fea0003c00000 */
[----:B------:R0:W1:Y:S02]  /*b3c0*/  SHFL.DOWN P0, R23, R21, R18, R19 ;  /* 0x0800001215177389 */ /* 0x0000640000000013 */
[----:B01----:R-:W-:Y:S05]  /*b3d0*/  ENDCOLLECTIVE ;  /* 0x000000000000791b */ /* 0x003fea0003800000 */
.L_x_1698:
[----:B------:R-:W-:Y:S01]  /*b3e0*/  IMAD.MOV.U32 R21, RZ, RZ, R28 ;  /* 0x000000ffff157224 */ /* 0x000fe200078e001c */
[----:B------:R-:W-:-:S05]  /*b3f0*/  SEL R23, R23, RZ, !P3 ;  /* 0x000000ff17177207 */ /* 0x000fca0005800000 */
[----:B------:R-:W-:-:S07]  /*b400*/  IMAD.IADD R16, R42, 0x1, R23 ;  /* 0x000000012a107824 */ /* 0x000fce00078e0217 */
[----:B------:R-:W-:Y:S05]  /*b410*/  WARPSYNC.COLLECTIVE R20, `(.L_x_1699) ;  /* 0x0000000014087348 */ /* 0x000fea0003c00000 */
[----:B------:R0:W1:Y:S02]  /*b420*/  SHFL.DOWN P0, R23, R21, R18, R19 ;  /* 0x0800001215177389 */ /* 0x0000640000000013 */
[----:B01----:R-:W-:Y:S05]  /*b430*/  ENDCOLLECTIVE ;  /* 0x000000000000791b */ /* 0x003fea0003800000 */
.L_x_1699:
[----:B------:R-:W-:Y:S02]  /*b440*/  VIADD R42, R38, 0x4 ;  /* 0x00000004262a7836 */ /* 0x000fe40000000000 */
[----:B------:R-:W-:Y:S02]  /*b450*/  IMAD.MOV.U32 R21, RZ, RZ, R16 ;  /* 0x000000ffff157224 */ /* 0x000fe400078e0010 */
[----:B------:R-:W-:Y:S02]  /*b460*/  IMAD.MOV.U32 R18, RZ, RZ, 0x4 ;  /* 0x00000004ff127424 */ /* 0x000fe400078e00ff */
[----:B------:R-:W-:-:S07]  /*b470*/  IMAD.MOV.U32 R43, RZ, RZ, R23 ;  /* 0x000000ffff2b7224 */ /* 0x000fce00078e0017 */
[----:B------:R-:W-:Y:S05]  /*b480*/  WARPSYNC.COLLECTIVE R20, `(.L_x_1700) ;  /* 0x0000000014087348 */ /* 0x000fea0003c00000 */
[----:B------:R0:W1:Y:S02]  /*b490*/  SHFL.DOWN P0, R23, R21, R18, R19 ;  /* 0x0800001215177389 */ /* 0x0000640000000013 */
[----:B01----:R-:W-:Y:S05]  /*b4a0*/  ENDCOLLECTIVE ;  /* 0x000000000000791b */ /* 0x003fea0003800000 */
.L_x_1700:
[----:B------:R-:W-:-:S05]  /*b4b0*/  FADD R43, R28, R43 ;  /* 0x0000002b1c2b7221 */ /* 0x000fca0000000000 */
[----:B------:R-:W-:Y:S02]  /*b4c0*/  @!P3 FSEL R28, R43, R28, !P4 ;  /* 0x0000001c2b1cb208 */ /* 0x000fe40006000000 */
[----:B------:R-:W-:Y:S02]  /*b4d0*/  ISETP.GT.AND P3, PT, R42, R29, PT ;  /* 0x0000001d2a00720c */ /* 0x000fe40003f64270 */
[----:B------:R-:W-:Y:S01]  /*b4e0*/  ISETP.NE.AND P4, PT, R16, RZ, PT ;  /* 0x000000ff1000720c */ /* 0x000fe20003f85270 */
[----:B------:R-:W-:Y:S01]  /*b4f0*/  IMAD.MOV.U32 R21, RZ, RZ, R28 ;  /* 0x000000ffff157224 */ /* 0x000fe200078e001c */
[----:B------:R-:W-:-:S04]  /*b500*/  SEL R23, R23, RZ, !P3 ;  /* 0x000000ff17177207 */ /* 0x000fc80005800000 */
[----:B------:R-:W-:Y:S01]  /*b510*/  IADD3 R42, PT, PT, R16, R23, RZ ;  /* 0x00000017102a7210 */ /* 0x000fe20007ffe0ff */
[----:B------:R-:W-:-:S07]  /*b520*/  VIADD R16, R38, 0x8 ;  /* 0x0000000826107836 */ /* 0x000fce0000000000 */
[----:B------:R-:W-:Y:S05]  /*b530*/  WARPSYNC.COLLECTIVE R20, `(.L_x_1701) ;  /* 0x0000000014087348 */ /* 0x000fea0003c00000 */
[----:B------:R0:W1:Y:S02]  /*b540*/  SHFL.DOWN P0, R23, R21, R18, R19 ;  /* 0x0800001215177389 */ /* 0x0000640000000013 */
[----:B01----:R-:W-:Y:S05]  /*b550*/  ENDCOLLECTIVE ;  /* 0x000000000000791b */ /* 0x003fea0003800000 */
.L_x_1701:
[----:B------:R-:W-:Y:S02]  /*b560*/  IMAD.MOV.U32 R21, RZ, RZ, R42 ;  /* 0x000000ffff157224 */ /* 0x000fe400078e002a */
[----:B------:R-:W-:Y:S02]  /*b570*/  IMAD.MOV.U32 R18, RZ, RZ, 0x8 ;  /* 0x00000008ff127424 */ /* 0x000fe400078e00ff */
[----:B------:R-:W-:-:S07]  /*b580*/  IMAD.MOV.U32 R17, RZ, RZ, R23 ;  /* 0x000000ffff117224 */ /* 0x000fce00078e0017 */
[----:B------:R-:W-:Y:S05]  /*b590*/  WARPSYNC.COLLECTIVE R20, `(.L_x_1702) ;  /* 0x0000000014087348 */ /* 0x000fea0003c00000 */
[----:B------:R0:W1:Y:S02]  /*b5a0*/  SHFL.DOWN P0, R23, R21, R18, R19 ;  /* 0x0800001215177389 */ /* 0x0000640000000013 */
[----:B01----:R-:W-:Y:S05]  /*b5b0*/  ENDCOLLECTIVE ;  /* 0x000000000000791b */ /* 0x003fea0003800000 */
.L_x_1702:
[----:B------:R-:W-:-:S05]  /*b5c0*/  FADD R17, R28, R17 ;  /* 0x000000111c117221 */ /* 0x000fca0000000000 */
[----:B------:R-:W-:Y:S02]  /*b5d0*/  @!P3 FSEL R28, R17, R28, !P4 ;  /* 0x0000001c111cb208 */ /* 0x000fe40006000000 */
[----:B------:R-:W-:Y:S02]  /*b5e0*/  ISETP.GT.AND P3, PT, R16, R29, PT ;  /* 0x0000001d1000720c */ /* 0x000fe40003f64270 */
[----:B------:R-:W-:Y:S01]  /*b5f0*/  ISETP.NE.AND P4, PT, R42, RZ, PT ;  /* 0x000000ff2a00720c */ /* 0x000fe20003f85270 */
[----:B------:R-:W-:Y:S01]  /*b600*/  IMAD.MOV.U32 R21, RZ, RZ, R28 ;  /* 0x000000ffff157224 */ /* 0x000fe200078e001c */
[----:B------:R-:W-:-:S11]  /*b610*/  SEL R17, R23, RZ, !P3 ;  /* 0x000000ff17117207 */ /* 0x000fd60005800000 */
[----:B------:R-:W-:Y:S05]  /*b620*/  WARPSYNC.COLLECTIVE R20, `(.L_x_1703) ;  /* 0x0000000014087348 */ /* 0x000fea0003c00000 */
[----:B------:R0:W1:Y:S02]  /*b630*/  SHFL.DOWN P0, R23, R21, R18, R19 ;  /* 0x0800001215177389 */ /* 0x0000640000000013 */
[----:B01----:R-:W-:Y:S05]  /*b640*/  ENDCOLLECTIVE ;  /* 0x000000000000791b */ /* 0x003fea0003800000 */
.L_x_1703:
[----:B------:R-:W-:Y:S02]  /*b650*/  IMAD.IADD R17, R42, 0x1, R17 ;  /* 0x000000012a117824 */ /* 0x000fe400078e0211 */
[----:B------:R-:W-:Y:S02]  /*b660*/  VIADD R42, R38, 0x10 ;  /* 0x00000010262a7836 */ /* 0x000fe40000000000 */
[----:B------:R-:W-:Y:S02]  /*b670*/  IMAD.MOV.U32 R21, RZ, RZ, R17 ;  /* 0x000000ffff157224 */ /* 0x000fe400078e0011 */
[----:B------:R-:W-:Y:S02]  /*b680*/  IMAD.MOV.U32 R18, RZ, RZ, 0x10 ;  /* 0x00000010ff127424 */ /* 0x000fe400078e00ff */
[----:B------:R-:W-:-:S07]  /*b690*/  IMAD.MOV.U32 R43, RZ, RZ, R23 ;  /* 0x000000ffff2b7224 */ /* 0x000fce00078e0017 */
[----:B------:R-:W-:Y:S05]  /*b6a0*/  WARPSYNC.COLLECTIVE R20, `(.L_x_1704) ;  /* 0x0000000014087348 */ /* 0x000fea0003c00000 */
[----:B------:R0:W1:Y:S02]  /*b6b0*/  SHFL.DOWN P0, R23, R21, R18, R19 ;  /* 0x0800001215177389 */ /* 0x0000640000000013 */
[----:B01----:R-:W-:Y:S05]  /*b6c0*/  ENDCOLLECTIVE ;  /* 0x000000000000791b */ /* 0x003fea0003800000 */
.L_x_1704:
[----:B------:R-:W-:-:S05]  /*b6d0*/  FADD R43, R28, R43 ;  /* 0x0000002b1c2b7221 */ /* 0x000fca0000000000 */
[----:B------:R-:W-:Y:S02]  /*b6e0*/  @!P3 FSEL R28, R43, R28, !P4 ;  /* 0x0000001c2b1cb208 */ /* 0x000fe40006000000 */
[----:B------:R-:W-:Y:S02]  /*b6f0*/  ISETP.NE.AND P3, PT, R17, RZ, PT ;  /* 0x000000ff1100720c */ /* 0x000fe40003f65270 */
[----:B------:R-:W-:Y:S01]  /*b700*/  PLOP3.LUT P4, PT, P1, PT, PT, 0x80, 0x8 ;  /* 0x000000000008781c */ /* 0x000fe20000f8f070 */
[----:B------:R-:W-:Y:S02]  /*b710*/  IMAD.MOV.U32 R21, RZ, RZ, R28 ;  /* 0x000000ffff157224 */ /* 0x000fe400078e001c */
[----:B------:R-:W-:-:S10]  /*b720*/  IMAD.MOV.U32 R16, RZ, RZ, R23 ;  /* 0x000000ffff107224 */ /* 0x000fd400078e0017 */
[----:B------:R-:W-:Y:S05]  /*b730*/  WARPSYNC.COLLECTIVE R20, `(.L_x_1705) ;  /* 0x0000000014087348 */ /* 0x000fea0003c00000 */
[----:B------:R0:W1:Y:S02]  /*b740*/  SHFL.DOWN P0, R23, R21, R18, R19 ;  /* 0x0800001215177389 */ /* 0x0000640000000013 */
[----:B01----:R-:W-:Y:S05]  /*b750*/  ENDCOLLECTIVE ;  /* 0x000000000000791b */ /* 0x003fea0003800000 */
.L_x_1705:
[----:B------:R-:W-:Y:S05]  /*b760*/  WARPSYNC.COLLECTIVE R20, `(.L_x_1706) ;  /* 0x0000000014087348 */ /* 0x000fea0003c00000 */
[----:B------:R-:W-:Y:S01]  /*b770*/  VOTE.ALL P4, P4 ;  /* 0x0000000000ff7806 */ /* 0x000fe20002080000 */
[----:B------:R-:W-:-:S12]  /*b780*/  ENDCOLLECTIVE ;  /* 0x000000000000791b */ /* 0x000fd80003800000 */
.L_x_1706:
[----:B------:R-:W-:Y:S01]  /*b790*/  ISETP.GT.AND P0, PT, R42, R29, PT ;  /* 0x0000001d2a00720c */ /* 0x000fe20003f04270 */
[----:B------:R-:W-:-:S03]  /*b7a0*/  FADD R23, R28, R23 ;  /* 0x000000171c177221 */ /* 0x000fc60000000000 */
[----:B------:R-:W-:-:S09]  /*b7b0*/  SEL R16, R16, RZ, !P0 ;  /* 0x000000ff10107207 */ /* 0x000fd20004000000 */
[----:B------:R-:W-:Y:S02]  /*b7c0*/  @!P0 FSEL R28, R23, R28, !P3 ;  /* 0x0000001c171c8208 */ /* 0x000fe40005800000 */
[----:B------:R-:W-:Y:S02]  /*b7d0*/  ISETP.NE.AND P3, PT, R22, RZ, PT ;  /* 0x000000ff1600720c */ /* 0x000fe40003f65270 */
[----:B------:R-:W-:-:S11]  /*b7e0*/  IADD3 R22, PT, PT, R17, R16, R22 ;  /* 0x0000001011167210 */ /* 0x000fd60007ffe016 */
[----:B------:R-:W-:-:S05]  /*b7f0*/  @!P3 FADD R27, R28, R27 ;  /* 0x0000001b1c1bb221 */ /* 0x000fca0000000000 */
[----:B------:R-:W-:Y:S01]  /*b800*/  MOV R20, R27 ;  /* 0x0000001b00147202 */ /* 0x000fe20000000f00 */
[----:B------:R-:W-:Y:S06]  /*b810*/  BRA `(.L_x_1707) ;  /* 0xffffff8000807947 */ /* 0x000fec000383ffff */
.L_x_1653:
[----:B------:R-:W-:Y:S01]  /*b820*/  BSSY B0, `(.L_x_1708) ;  /* 0x0000006000007945 */ /* 0x000fe20003800000 */
[----:B------:R-:W-:Y:S01]  /*b830*/  PLOP3.LUT P0, PT, P0, PT, PT, 0x8, 0x80 ;  /* 0x000000000080781c */ /* 0x000fe2000070e170 */
[----:B------:R-:W-:-:S12]  /*b840*/  IMAD.MOV.U32 R20, RZ, RZ, -0x1 ;  /* 0xffffffffff147424 */ /* 0x000fd800078e00ff */
[----:B------:R-:W-:Y:S05]  /*b850*/  WARPSYNC.COLLECTIVE R20, `(.L_x_1709) ;  /* 0x0000000014087348 */ /* 0x000fea0003c00000 */
[----:B------:R-:W-:Y:S01]  /*b860*/  VOTE.ANY P0, P0 ;  /* 0x0000000000ff7806 */ /* 0x000fe20000000100 */
[----:B------:R-:W-:-:S12]  /*b870*/  ENDCOLLECTIVE ;  /* 0x000000000000791b */ /* 0x000fd80003800000 */
.L_x_1709:
[----:B------:R-:W-:Y:S05]  /*b880*/  BSYNC B0 ;  /* 0x0000000000007941 */ /* 0x000fea0003800000 */
.L_x_1708:
[----:B------:R-:W-:Y:S05]  /*b890*/  BRA `(.L_x_1710) ;  /* 0xffffffd000387947 */ /* 0x000fea000383ffff */
.L_x_1655:
        /* <DEDUP_REMOVED lines=9> */
.L_x_1712:
[----:B------:R-:W-:Y:S05]  /*b930*/  BSYNC B0 ;  /* 0x0000000000007941 */ /* 0x000fea0003800000 */
.L_x_1711:
[----:B------:R-:W-:Y:S01]  /*b940*/  LOP3.LUT R20, R20, 0x80000000, R26, 0xec, !PT ;  /* 0x8000000014147812 */ /* 0x000fe200078eec1a */
[----:B------:R-:W-:Y:S01]  /*b950*/  IMAD.MOV.U32 R21, RZ, RZ, R16 ;  /* 0x000000ffff157224 */ /* 0x000fe200078e0010 */
[----:B------:R-:W-:Y:S01]  /*b960*/  ISETP.NE.AND P5, PT, R16, RZ, PT ;  /* 0x000000ff1000720c */ /* 0x000fe20003fa5270 */
[----:B------:R-:W-:Y:S02]  /*b970*/  IMAD.MOV.U32 R18, RZ, RZ, 0x1 ;  /* 0x00000001ff127424 */ /* 0x000fe400078e00ff */
        /* <DEDUP_REMOVED lines=8> */
.L_x_1713:
[----:B------:R-:W-:Y:S02]  /*ba00*/  IMAD.MOV.U32 R21, RZ, RZ, R17 ;  /* 0x000000ffff157224 */ /* 0x000fe400078e0011 */
[----:B------:R-:W-:-:S07]  /*ba10*/  IMAD.MOV.U32 R28, RZ, RZ, R23 ;  /* 0x000000ffff1c7224 */ /* 0x000fce00078e0017 */
[----:B------:R-:W-:Y:S05]  /*ba20*/  WARPSYNC.COLLECTIVE R20, `(.L_x_1714) ;  /* 0x0000000014087348 */ /* 0x000fea0003c00000 */
[----:B------:R0:W1:Y:S02]  /*ba30*/  SHFL.DOWN P0, R23, R21, R18, R19 ;  /* 0x0800001215177389 */ /* 0x0000640000000013 */
[----:B01----:R-:W-:Y:S05]  /*ba40*/  ENDCOLLECTIVE ;  /* 0x000000000000791b */ /* 0x003fea0003800000 */
.L_x_1714:
        /* <DEDUP_REMOVED lines=14> */
.L_x_1715:
[----:B------:R-:W-:Y:S02]  /*bb30*/  MOV R21, R27 ;  /* 0x0000001b00157202 */ /* 0x000fe40000000f00 */
[----:B------:R-:W-:-:S07]  /*bb40*/  SEL R16, R23, RZ, !P5 ;  /* 0x000000ff17107207 */ /* 0x000fce0006800000 */
[----:B------:R-:W-:Y:S05]  /*bb50*/  WARPSYNC.COLLECTIVE R20, `(.L_x_1716) ;  /* 0x0000000014087348 */ /* 0x000fea0003c00000 */
[----:B------:R0:W1:Y:S02]  /*bb60*/  SHFL.DOWN P0, R23, R21, R18, R19 ;  /* 0x0800001215177389 */ /* 0x0000640000000013 */
[----:B01----:R-:W-:Y:S05]  /*bb70*/  ENDCOLLECTIVE ;  /* 0x000000000000791b */ /* 0x003fea0003800000 */
.L_x_1716:
[----:B------:R-:W-:-:S04]  /*bb80*/  IMAD.IADD R17, R29, 0x1, R16 ;  /* 0x000000011d117824 */ /* 0x000fc800078e0210 */
[----:B------:R-:W-:Y:S02]  /*bb90*/  IMAD.MOV.U32 R21, RZ, RZ, R17 ;  /* 0x000000ffff157224 */ /* 0x000fe400078e0011 */
[----:B------:R-:W-:Y:S02]  /*bba0*/  IMAD.MOV.U32 R18, RZ, RZ, 0x4 ;  /* 0x00000004ff127424 */ /* 0x000fe400078e00ff */
[----:B------:R-:W-:Y:S02]  /*bbb0*/  IMAD.MOV.U32 R28, RZ, RZ, R23 ;  /* 0x000000ffff1c7224 */ /* 0x000fe400078e0017 */
[----:B------:R-:W-:Y:S02]  /*bbc0*/  VIADD R23, R39, 0x4 ;  /* 0x0000000427177836 */ /* 0x000fe40000000000 */
[----:B------:R-:W-:-:S05]  /*bbd0*/  FADD R28, R27, R28 ;  /* 0x0000001c1b1c7221 */ /* 0x000fca0000000000 */
[----:B------:R-:W-:Y:S02]  /*bbe0*/  @!P5 FSEL R27, R28, R27, !P6 ;  /* 0x0000001b1c1bd208 */ /* 0x000fe40007000000 */
[----:B------:R-:W-:-:S13]  /*bbf0*/  ISETP.GT.AND P5, PT, R23, R22, PT ;  /* 0x000000161700720c */ /* 0x000fda0003fa4270 */
[----:B------:R-:W-:Y:S05]  /*bc00*/  WARPSYNC.COLLECTIVE R20, `(.L_x_1717) ;  /* 0x0000000014087348 */ /* 0x000fea0003c00000 */
[----:B------:R0:W1:Y:S02]  /*bc10*/  SHFL.DOWN P0, R23, R21, R18, R19 ;  /* 0x0800001215177389 */ /* 0x0000640000000013 */
[----:B01----:R-:W-:Y:S05]  /*bc20*/  ENDCOLLECTIVE ;  /* 0x000000000000791b */ /* 0x003fea0003800000 */
.L_x_1717:
[----:B------:R-:W-:Y:S01]  /*bc30*/  ISETP.NE.AND P6, PT, R17, RZ, PT ;  /* 0x000000ff1100720c */ /* 0x000fe20003fc5270 */
[----:B------:R-:W-:Y:S01]  /*bc40*/  IMAD.MOV.U32 R21, RZ, RZ, R27 ;  /* 0x000000ffff157224 */ /* 0x000fe200078e001b */
[----:B------:R-:W-:-:S11]  /*bc50*/  SEL R16, R23, RZ, !P5 ;  /* 0x000000ff17107207 */ /* 0x000fd60006800000 */
[----:B------:R-:W-:Y:S05]  /*bc60*/  WARPSYNC.COLLECTIVE R20, `(.L_x_1718) ;  /* 0x0000000014087348 */ /* 0x000fea0003c00000 */
[----:B------:R0:W1:Y:S02]  /*bc70*/  SHFL.DOWN P0, R23, R21, R18, R19 ;  /* 0x0800001215177389 */ /* 0x0000640000000013 */
[----:B01----:R-:W-:Y:S05]  /*bc80*/  ENDCOLLECTIVE ;  /* 0x000000000000791b */ /* 0x003fea0003800000 */
.L_x_1718:
        /* <DEDUP_REMOVED lines=8> */
.L_x_1719:
[----:B------:R-:W-:-:S05]  /*bd10*/  FADD R28, R27, R28 ;  /* 0x0000001c1b1c7221 */ /* 0x000fca0000000000 */
[----:B------:R-:W-:Y:S02]  /*bd20*/  @!P5 FSEL R27, R28, R27, !P6 ;  /* 0x0000001b1c1bd208 */ /* 0x000fe40007000000 */
[----:B------:R-:W-:Y:S01]  /*bd30*/  ISETP.GT.AND P5, PT, R17, R22, PT ;  /* 0x000000161100720c */ /* 0x000fe20003fa4270 */
[----:B------:R-:W-:Y:S01]  /*bd40*/  VIADD R17, R39, 0x10 ;  /* 0x0000001027117836 */ /* 0x000fe20000000000 */
[----:B------:R-:W-:Y:S01]  /*bd50*/  ISETP.NE.AND P6, PT, R43, RZ, PT ;  /* 0x000000ff2b00720c */ /* 0x000fe20003fc5270 */
[----:B------:R-:W-:Y:S01]  /*bd60*/  IMAD.MOV.U32 R21, RZ, RZ, R27 ;  /* 0x000000ffff157224 */ /* 0x000fe200078e001b */
[----:B------:R-:W-:-:S11]  /*bd70*/  SEL R16, R23, RZ, !P5 ;  /* 0x000000ff17107207 */ /* 0x000fd60006800000 */
[----:B------:R-:W-:Y:S05]  /*bd80*/  WARPSYNC.COLLECTIVE R20, `(.L_x_1720) ;  /* 0x0000000014087348 */ /* 0x000fea0003c00000 */
[----:B------:R0:W1:Y:S02]  /*bd90*/  SHFL.DOWN P0, R23, R21, R18, R19 ;  /* 0x0800001215177389 */ /* 0x0000640000000013 */
[----:B01----:R-:W-:Y:S05]  /*bda0*/  ENDCOLLECTIVE ;  /* 0x000000000000791b */ /* 0x003fea0003800000 */
.L_x_1720:
[----:B------:R-:W-:Y:S02]  /*bdb0*/  IMAD.IADD R29, R43, 0x1, R16 ;  /* 0x000000012b1d7824 */ /* 0x000fe400078e0210 */
[----:B------:R-:W-:Y:S02]  /*bdc0*/  HFMA2 R18, -RZ, RZ, 0, 9.5367431640625e-07 ;  /* 0x00000010ff127431 */ /* 0x000fe400000001ff */
[----:B------:R-:W-:Y:S02]  /*bdd0*/  IMAD.MOV.U32 R21, RZ, RZ, R29 ;  /* 0x000000ffff157224 */ /* 0x000fe400078e001d */
[----:B------:R-:W-:-:S07]  /*bde0*/  IMAD.MOV.U32 R28, RZ, RZ, R23 ;  /* 0x000000ffff1c7224 */ /* 0x000fce00078e0017 */
[----:B------:R-:W-:Y:S05]  /*bdf0*/  WARPSYNC.COLLECTIVE R20, `(.L_x_1721) ;  /* 0x0000000014087348 */ /* 0x000fea0003c00000 */
[----:B------:R0:W1:Y:S02]  /*be00*/  SHFL.DOWN P0, R23, R21, R18, R19 ;  /* 0x0800001215177389 */ /* 0x0000640000000013 */
[----:B01----:R-:W-:Y:S05]  /*be10*/  ENDCOLLECTIVE ;  /* 0x000000000000791b */ /* 0x003fea0003800000 */
.L_x_1721:
[----:B------:R-:W-:-:S05]  /*be20*/  FADD R28, R27, R28 ;  /* 0x0000001c1b1c7221 */ /* 0x000fca0000000000 */
[----:B------:R-:W-:Y:S02]  /*be30*/  @!P5 FSEL R27, R28, R27, !P6 ;  /* 0x0000001b1c1bd208 */ /* 0x000fe40007000000 */
[----:B------:R-:W-:-:S03]  /*be40*/  ISETP.NE.AND P5, PT, R29, RZ, PT ;  /* 0x000000ff1d00720c */ /* 0x000fc60003fa5270 */
[----:B------:R-:W-:Y:S02]  /*be50*/  IMAD.MOV.U32 R21, RZ, RZ, R27 ;  /* 0x000000ffff157224 */ /* 0x000fe400078e001b */
[----:B------:R-:W-:-:S08]  /*be60*/  IMAD.MOV.U32 R28, RZ, RZ, R23 ;  /* 0x000000ffff1c7224 */ /* 0x000fd000078e0017 */
[----:B------:R-:W-:Y:S05]  /*be70*/  WARPSYNC.COLLECTIVE R20, `(.L_x_1722) ;  /* 0x0000000014087348 */ /* 0x000fea0003c00000 */
[----:B------:R0:W1:Y:S02]  /*be80*/  SHFL.DOWN P0, R23, R21, R18, R19 ;  /* 0x0800001215177389 */ /* 0x0000640000000013 */
[----:B01----:R-:W-:Y:S05]  /*be90*/  ENDCOLLECTIVE ;  /* 0x000000000000791b */ /* 0x003fea0003800000 */
.L_x_1722:
[----:B------:R-:W-:Y:S05]  /*bea0*/  WARPSYNC.COLLECTIVE R20, `(.L_x_1723) ;  /* 0x0000000014087348 */ /* 0x000fea0003c00000 */
[----:B------:R-:W-:Y:S01]  /*beb0*/  VOTE.ALL P4, P4 ;  /* 0x0000000000ff7806 */ /* 0x000fe20002080000 */
[----:B------:R-:W-:-:S12]  /*bec0*/  ENDCOLLECTIVE ;  /* 0x000000000000791b */ /* 0x000fd80003800000 */
.L_x_1723:
[----:B------:R-:W-:Y:S01]  /*bed0*/  ISETP.GT.AND P0, PT, R17, R22, PT ;  /* 0x000000161100720c */ /* 0x000fe20003f04270 */
[----:B------:R-:W-:Y:S01]  /*bee0*/  FADD R16, R27, R23 ;  /* 0x000000171b107221 */ /* 0x000fe20000000000 */
[----:B------:R-:W-:Y:S02]  /*bef0*/  LOP3.LUT R17, RZ, R36, RZ, 0x33, !PT ;  /* 0x00000024ff117212 */ /* 0x000fe400078e33ff */
[----:B------:R-:W-:-:S03]  /*bf00*/  SEL R22, R28, RZ, !P0 ;  /* 0x000000ff1c167207 */ /* 0x000fc60004000000 */
[----:B------:R-:W-:Y:S02]  /*bf10*/  IMAD.IADD R0, R17, 0x1, R0 ;  /* 0x0000000111007824 */ /* 0x000fe400078e0200 */
[----:B------:R-:W-:-:S04]  /*bf20*/  IMAD.IADD R22, R29, 0x1, R22 ;  /* 0x000000011d167824 */ /* 0x000fc800078e0216 */
[----:B------:R-:W-:Y:S02]  /*bf30*/  @!P0 FSEL R27, R16, R27, !P5 ;  /* 0x0000001b101b8208 */ /* 0x000fe40006800000 */
[----:B------:R-:W0:Y:S03]  /*bf40*/  LDC.64 R16, c[0x0][0x3a8] ;  /* 0x0000ea00ff107b82 */ /* 0x000e260000000a00 */
[----:B------:R-:W-:Y:S01]  /*bf50*/  IMAD.MOV.U32 R20, RZ, RZ, R27 ;  /* 0x000000ffff147224 */ /* 0x000fe200078e001b */
[----:B0-----:R-:W-:-:S05]  /*bf60*/  IADD3 R40, P0, PT, R16, 0x200, RZ ;  /* 0x0000020010287810 */ /* 0x001fca0007f1e0ff */
[----:B------:R-:W-:Y:S01]  /*bf70*/  IMAD.X R43, RZ, RZ, R17, P0 ;  /* 0x000000ffff2b7224 */ /* 0x000fe200000e0611 */
[----:B------:R-:W-:Y:S07]  /*bf80*/  BRA `(.L_x_1724) ;  /* 0xffffffcc00807947 */ /* 0x000fee000383ffff */
.L_x_1657:
[----:B------:R-:W-:Y:S01]  /*bf90*/  BSSY B0, `(.L_x_1725) ;  /* 0x0000006000007945 */ /* 0x000fe20003800000 */
[----:B------:R-:W-:Y:S01]  /*bfa0*/  PLOP3.LUT P0, PT, P0, PT, PT, 0x8, 0x80 ;  /* 0x000000000080781c */ /* 0x000fe2000070e170 */
[----:B------:R-:W-:-:S12]  /*bfb0*/  IMAD.MOV.U32 R20, RZ, RZ, -0x1 ;  /* 0xffffffffff147424 */ /* 0x000fd800078e00ff */
[----:B------:R-:W-:Y:S05]  /*bfc0*/  WARPSYNC.COLLECTIVE R20, `(.L_x_1726) ;  /* 0x0000000014087348 */ /* 0x000fea0003c00000 */
[----:B------:R-:W-:Y:S01]  /*bfd0*/  VOTE.ANY P0, P0 ;  /* 0x0000000000ff7806 */ /* 0x000fe20000000100 */
[----:B------:R-:W-:-:S12]  /*bfe0*/  ENDCOLLECTIVE ;  /* 0x000000000000791b */ /* 0x000fd80003800000 */
.L_x_1726:
[----:B------:R-:W-:Y:S05]  /*bff0*/  BSYNC B0 ;  /* 0x0000000000007941 */ /* 0x000fea0003800000 */
.L_x_1725:
[----:B------:R-:W-:Y:S05]  /*c000*/  BRA `(.L_x_1727) ;  /* 0xffffffcc008c7947 */ /* 0x000fea000383ffff */
.L_x_1659:
        /* <DEDUP_REMOVED lines=8> */
.L_x_1729:
[----:B------:R-:W-:Y:S05]  /*c090*/  BSYNC B0 ;  /* 0x0000000000007941 */ /* 0x000fea0003800000 */
.L_x_1728:
[----:B------:R-:W-:Y:S01]  /*c0a0*/  LOP3.LUT R20, R20, 0x80000000, R26, 0xec, !PT ;  /* 0x8000000014147812 */ /* 0x000fe200078eec1a */
[----:B------:R-:W-:Y:S01]  /*c0b0*/  IMAD.MOV.U32 R21, RZ, RZ, R16 ;  /* 0x000000ffff157224 */ /* 0x000fe200078e0010 */
[----:B------:R-:W-:Y:S01]  /*c0c0*/  ISETP.NE.AND P5, PT, R16, RZ, PT ;  /* 0x000000ff1000720c */ /* 0x000fe20003fa5270 */
[----:B------:R-:W-:Y:S02]  /*c0d0*/  IMAD.MOV.U32 R18, RZ, RZ, 0x1 ;  /* 0x00000001ff127424 */ /* 0x000fe400078e00ff */
[----:B------:R-:W-:Y:S02]  /*c0e0*/  VIADD R19, R20, 0xffffffff ;  /* 0xffffffff14137836 */ /* 0x000fe40000000000 */
[----:B------:R-:W-:-:S03]  /*c0f0*/  VIADD R0, R0, 0xffffffe0 ;  /* 0xffffffe000007836 */ /* 0x000fc60000000000 */
[----:B------:R-:W-:Y:S01]  /*c100*/  LOP3.LUT R29, R20, R19, RZ, 0xc, !PT ;  /* 0x00000013141d7212 */ /* 0x000fe200078e0cff */
[----:B------:R-:W-:-:S05]  /*c110*/  IMAD.MOV.U32 R20, RZ, RZ, -0x1 ;  /* 0xffffffffff147424 */ /* 0x000fca00078e00ff */
[----:B------:R-:W0:Y:S02]  /*c120*/  POPC R29, R29 ;  /* 0x0000001d001d7309 */ /* 0x000e240000000000 */
[----:B0-----:R-:W-:-:S07]  /*c130*/  IMAD.MOV.U32 R19, RZ, RZ, R29 ;  /* 0x000000ffff137224 */ /* 0x001fce00078e001d */
[----:B------:R-:W-:Y:S05]  /*c140*/  WARPSYNC.COLLECTIVE R20, `(.L_x_1730) ;  /* 0x0000000014087348 */ /* 0x000fea0003c00000 */
[----:B------:R0:W1:Y:S02]  /*c150*/  SHFL.DOWN P0, R23, R21, R18, R19 ;  /* 0x0800001215177389 */ /* 0x0000640000000013 */
[----:B01----:R-:W-:Y:S05]  /*c160*/  ENDCOLLECTIVE ;  /* 0x000000000000791b */ /* 0x003fea0003800000 */
.L_x_1730:
[----:B------:R-:W-:Y:S01]  /*c170*/  IMAD.MOV.U32 R21, RZ, RZ, R17 ;  /* 0x000000ffff157224 */ /* 0x000fe200078e0011 */
[----:B------:R-:W-:-:S07]  /*c180*/  MOV R42, R23 ;  /* 0x00000017002a7202 */ /* 0x000fce0000000f00 */
[----:B------:R-:W-:Y:S05]  /*c190*/  WARPSYNC.COLLECTIVE R20, `(.L_x_1731) ;  /* 0x0000000014087348 */ /* 0x000fea0003c00000 */
[----:B------:R0:W1:Y:S02]  /*c1a0*/  SHFL.DOWN P0, R23, R21, R18, R19 ;  /* 0x0800001215177389 */ /* 0x0000640000000013 */
[----:B01----:R-:W-:Y:S05]  /*c1b0*/  ENDCOLLECTIVE ;  /* 0x000000000000791b */ /* 0x003fea0003800000 */
.L_x_1731:
        /* <DEDUP_REMOVED lines=14> */
.L_x_1732:
[----:B------:R-:W-:Y:S02]  /*c2a0*/  IMAD.MOV.U32 R21, RZ, RZ, R28 ;  /* 0x000000ffff157224 */ /* 0x000fe400078e001c */
[----:B------:R-:W-:-:S07]  /*c2b0*/  IMAD.MOV.U32 R16, RZ, RZ, R23 ;  /* 0x000000ffff107224 */ /* 0x000fce00078e0017 */
[----:B------:R-:W-:Y:S05]  /*c2c0*/  WARPSYNC.COLLECTIVE R20, `(.L_x_1733) ;  /* 0x0000000014087348 */ /* 0x000fea0003c00000 */
[----:B------:R0:W1:Y:S02]  /*c2d0*/  SHFL.DOWN P0, R23, R21, R18, R19 ;  /* 0x0800001215177389 */ /* 0x0000640000000013 */
[----:B01----:R-:W-:Y:S05]  /*c2e0*/  ENDCOLLECTIVE ;  /* 0x000000000000791b */ /* 0x003fea0003800000 */
.L_x_1733:
[----:B------:R-:W-:-:S05]  /*c2f0*/  SEL R17, R16, RZ, !P5 ;  /* 0x000000ff10117207 */ /* 0x000fca0006800000 */
[----:B------:R-:W-:Y:S02]  /*c300*/  IMAD.IADD R16, R42, 0x1, R17 ;  /* 0x000000012a107824 */ /* 0x000fe400078e0211 */
[----:B------:R-:W-:Y:S02]  /*c310*/  VIADD R42, R39, 0x4 ;  /* 0x00000004272a7836 */ /* 0x000fe40000000000 */
[----:B------:R-:W-:Y:S02]  /*c320*/  IMAD.MOV.U32 R21, RZ, RZ, R16 ;  /* 0x000000ffff157224 */ /* 0x000fe400078e0010 */
[----:B------:R-:W-:Y:S02]  /*c330*/  IMAD.MOV.U32 R18, RZ, RZ, 0x4 ;  /* 0x00000004ff127424 */ /* 0x000fe400078e00ff */
[----:B------:R-:W-:-:S05]  /*c340*/  FADD R23, R28, R23 ;  /* 0x000000171c177221 */ /* 0x000fca0000000000 */
[----:B------:R-:W-:-:S07]  /*c350*/  @!P5 FSEL R28, R23, R28, !P6 ;  /* 0x0000001c171cd208 */ /* 0x000fce0007000000 */
[----:B------:R-:W-:Y:S05]  /*c360*/  WARPSYNC.COLLECTIVE R20, `(.L_x_1734) ;  /* 0x0000000014087348 */ /* 0x000fea0003c00000 */
[----:B------:R0:W1:Y:S02]  /*c370*/  SHFL.DOWN P0, R23, R21, R18, R19 ;  /* 0x0800001215177389 */ /* 0x0000640000000013 */
[----:B01----:R-:W-:Y:S05]  /*c380*/  ENDCOLLECTIVE ;  /* 0x000000000000791b */ /* 0x003fea0003800000 */
.L_x_1734:
[----:B------:R-:W-:Y:S02]  /*c390*/  ISETP.GT.AND P5, PT, R42, R29, PT ;  /* 0x0000001d2a00720c */ /* 0x000fe40003fa4270 */
[----:B------:R-:W-:Y:S01]  /*c3a0*/  ISETP.NE.AND P6, PT, R16, RZ, PT ;  /* 0x000000ff1000720c */ /* 0x000fe20003fc5270 */
[----:B------:R-:W-:Y:S01]  /*c3b0*/  IMAD.MOV.U32 R21, RZ, RZ, R28 ;  /* 0x000000ffff157224 */ /* 0x000fe200078e001c */
[----:B------:R-:W-:-:S05]  /*c3c0*/  SEL R23, R23, RZ, !P5 ;  /* 0x000000ff17177207 */ /* 0x000fca0006800000 */
[----:B------:R-:W-:Y:S01]  /*c3d0*/  IMAD.IADD R42, R16, 0x1, R23 ;  /* 0x00000001102a7824 */ /* 0x000fe200078e0217 */
[----:B------:R-:W-:-:S07]  /*c3e0*/  IADD3 R16, PT, PT, R39, 0x8, RZ ;  /* 0x0000000827107810 */ /* 0x000fce0007ffe0ff */
[----:B------:R-:W-:Y:S05]  /*c3f0*/  WARPSYNC.COLLECTIVE R20, `(.L_x_1735) ;  /* 0x0000000014087348 */ /* 0x000fea0003c00000 */
[----:B------:R0:W1:Y:S02]  /*c400*/  SHFL.DOWN P0, R23, R21, R18, R19 ;  /* 0x0800001215177389 */ /* 0x0000640000000013 */
[----:B01----:R-:W-:Y:S05]  /*c410*/  ENDCOLLECTIVE ;  /* 0x000000000000791b */ /* 0x003fea0003800000 */
.L_x_1735:
[----:B------:R-:W-:Y:S02]  /*c420*/  IMAD.MOV.U32 R21, RZ, RZ, R42 ;  /* 0x000000ffff157224 */ /* 0x000fe400078e002a */
[----:B------:R-:W-:Y:S02]  /*c430*/  IMAD.MOV.U32 R18, RZ, RZ, 0x8 ;  /* 0x00000008ff127424 */ /* 0x000fe400078e00ff */
[----:B------:R-:W-:-:S07]  /*c440*/  IMAD.MOV.U32 R45, RZ, RZ, R23 ;  /* 0x000000ffff2d7224 */ /* 0x000fce00078e0017 */
[----:B------:R-:W-:Y:S05]  /*c450*/  WARPSYNC.COLLECTIVE R20, `(.L_x_1736) ;  /* 0x0000000014087348 */ /* 0x000fea0003c00000 */
[----:B------:R0:W1:Y:S02]  /*c460*/  SHFL.DOWN P0, R23, R21, R18, R19 ;  /* 0x0800001215177389 */ /* 0x0000640000000013 */
[----:B01----:R-:W-:Y:S05]  /*c470*/  ENDCOLLECTIVE ;  /* 0x000000000000791b */ /* 0x003fea0003800000 */
.L_x_1736:
        /* <DEDUP_REMOVED lines=9> */
.L_x_1737:
        /* <DEDUP_REMOVED lines=8> */
.L_x_1738:
        /* <DEDUP_REMOVED lines=8> */
.L_x_1739:
[----:B------:R-:W-:Y:S05]  /*c610*/  WARPSYNC.COLLECTIVE R20, `(.L_x_1740) ;  /* 0x0000000014087348 */ /* 0x000fea0003c00000 */
[----:B------:R-:W-:Y:S01]  /*c620*/  VOTE.ALL P4, P4 ;  /* 0x0000000000ff7806 */ /* 0x000fe20002080000 */
[----:B------:R-:W-:-:S12]  /*c630*/  ENDCOLLECTIVE ;  /* 0x000000000000791b */ /* 0x000fd80003800000 */
.L_x_1740:
[----:B------:R-:W-:Y:S01]  /*c640*/  ISETP.GT.AND P0, PT, R42, R29, PT ;  /* 0x0000001d2a00720c */ /* 0x000fe20003f04270 */
[----:B------:R-:W-:-:S03]  /*c650*/  IMAD.MOV.U32 R45, RZ, RZ, R23 ;  /* 0x000000ffff2d7224 */ /* 0x000fc600078e0017 */
[----:B------:R-:W-:Y:S01]  /*c660*/  SEL R16, R16, RZ, !P0 ;  /* 0x000000ff10107207 */ /* 0x000fe20004000000 */
[----:B------:R-:W-:-:S08]  /*c670*/  FADD R45, R28, R45 ;  /* 0x0000002d1c2d7221 */ /* 0x000fd00000000000 */
[----:B------:R-:W-:Y:S02]  /*c680*/  @!P0 FSEL R28, R45, R28, !P5 ;  /* 0x0000001c2d1c8208 */ /* 0x000fe40006800000 */
[----:B------:R-:W-:Y:S02]  /*c690*/  ISETP.NE.AND P5, PT, R22, RZ, PT ;  /* 0x000000ff1600720c */ /* 0x000fe40003fa5270 */
[----:B------:R-:W-:-:S11]  /*c6a0*/  IADD3 R22, PT, PT, R17, R16, R22 ;  /* 0x0000001011167210 */ /* 0x000fd60007ffe016 */
[----:B------:R-:W-:-:S04]  /*c6b0*/  @!P5 FADD R27, R28, R27 ;  /* 0x0000001b1c1bd221 */ /* 0x000fc80000000000 */
[----:B------:R-:W-:Y:S01]  /*c6c0*/  IMAD.MOV.U32 R20, RZ, RZ, R27 ;  /* 0x000000ffff147224 */ /* 0x000fe200078e001b */
[----:B------:R-:W-:Y:S06]  /*c6d0*/  BRA `(.L_x_1741) ;  /* 0xffffffc800d07947 */ /* 0x000fec000383ffff */
.L_x_1742:
        /* <DEDUP_REMOVED lines=10> */
.L_x_1778:


//--------------------- .text._ZN6thrust24THRUST_300001_SM_1000_NS8cuda_cub4core6detail13_kernel_agentINS1_15__reduce_by_key9InitAgentIN3cub18CUB_300001_SM_100024ReduceByKeyScanTileStateIfiLb1EEEiPiEEJSA_iSB_EEEvDpT0_ --------------------------
	.section	.text._ZN6thrust24THRUST_300001_SM_1000_NS8cuda_cub4core6detail13_kernel_agentINS1_15__reduce_by_key9InitAgentIN3cub18CUB_300001_SM_100024ReduceByKeyScanTileStateIfiLb1EEEiPiEEJSA_iSB_EEEvDpT0_,"ax",@progbits
	.align	128
        .global         _ZN6thrust24THRUST_300001_SM_1000_NS8cuda_cub4core6detail13_kernel_agentINS1_15__reduce_by_key9InitAgentIN3cub18CUB_300001_SM_100024ReduceByKeyScanTileStateIfiLb1EEEiPiEEJSA_iSB_EEEvDpT0_
        .type           _ZN6thrust24THRUST_300001_SM_1000_NS8cuda_cub4core6detail13_kernel_agentINS1_15__reduce_by_key9InitAgentIN3cub18CUB_300001_SM_100024ReduceByKeyScanTileStateIfiLb1EEEiPiEEJSA_iSB_EEEvDpT0_,@function
        .size           _ZN6thrust24THRUST_300001_SM_1000_NS8cuda_cub4core6detail13_kernel_agentINS1_15__reduce_by_key9InitAgentIN3cub18CUB_300001_SM_100024ReduceByKeyScanTileStateIfiLb1EEEiPiEEJSA_iSB_EEEvDpT0_,(.L_x_1779 - _ZN6thrust24THRUST_300001_SM_1000_NS8cuda_cub4core6detail13_kernel_agentINS1_15__reduce_by_key9InitAgentIN3cub18CUB_300001_SM_100024ReduceByKeyScanTileStateIfiLb1EEEiPiEEJSA_iSB_EEEvDpT0_)
        .other          _ZN6thrust24THRUST_300001_SM_1000_NS8cuda_cub4core6detail13_kernel_agentINS1_15__reduce_by_key9InitAgentIN3cub18CUB_300001_SM_100024ReduceByKeyScanTileStateIfiLb1EEEiPiEEJSA_iSB_EEEvDpT0_,@"STO_CUDA_ENTRY STV_DEFAULT"
_ZN6thrust24THRUST_300001_SM_1000_NS8cuda_cub4core6detail13_kernel_agentINS1_15__reduce_by_key9InitAgentIN3cub18CUB_300001_SM_100024ReduceByKeyScanTileStateIfiLb1EEEiPiEEJSA_iSB_EEEvDpT0_:
.text._ZN6thrust24THRUST_300001_SM_1000_NS8cuda_cub4core6detail13_kernel_agentINS1_15__reduce_by_key9InitAgentIN3cub18CUB_300001_SM_100024ReduceByKeyScanTileStateIfiLb1EEEiPiEEJSA_iSB_EEEvDpT0_:
        /* <DEDUP_REMOVED lines=22> */
[----:B0-----:R-:W-:Y:S01]  /*0160*/  STG.E desc[UR4][R2.64], RZ ;  /* 0x000000ff02007986 */ /* 0x001fe2000c101904 */
[----:B------:R-:W-:Y:S05]  /*0170*/  EXIT ;  /* 0x000000000000794d */ /* 0x000fea0003800000 */
.L_x_1743:
        /* <DEDUP_REMOVED lines=16> */
.L_x_1779:


//--------------------- .nv.shared._ZN3cub18CUB_300001_SM_10006detail10radix_sort29DeviceRadixSortOnesweepKernelINS1_5radix10policy_hubIiiyE10Policy1000ELNS0_9SortOrderE0EiiyiiNS1_21identity_decomposer_tEEEvPT5_SB_PT3_PKSC_PT1_PKSG_PT2_PKSK_T4_iiT6_ --------------------------
	.section	.nv.shared._ZN3cub18CUB_300001_SM_10006detail10radix_sort29DeviceRadixSortOnesweepKernelINS1_5radix10policy_hubIiiyE10Policy1000ELNS0_9SortOrderE0EiiyiiNS1_21identity_decomposer_tEEEvPT5_SB_PT3_PKSC_PT1_PKSG_PT2_PKSK_T4_iiT6_,"aw",@nobits
	.sectionflags	@""
	.align	16
.nv.shared._ZN3cub18CUB_300001_SM_10006detail10radix_sort29DeviceRadixSortOnesweepKernelINS1_5radix10policy_hubIiiyE10Policy1000ELNS0_9SortOrderE0EiiyiiNS1_21identity_decomposer_tEEEvPT5_SB_PT3_PKSC_PT1_PKSG_PT2_PKSK_T4_iiT6_:
	.zero		29184


//--------------------- .nv.shared.reserved.0     --------------------------
	.section	.nv.shared.reserved.0,"aw",@nobits
	.weak		__nv_reservedSMEM_offset_0_alias
	.size		__nv_reservedSMEM_offset_0_alias, 0, 64
	.other		__nv_reservedSMEM_offset_0_alias,@"STO_CUDA_RESERVED_SHARED STV_DEFAULT"
__nv_reservedSMEM_offset_0_alias:
	.zero		0
	.zero		64


//--------------------- .nv.global                --------------------------
	.section	.nv.global,"aw",@nobits
.nv.global:
	.type		_ZN33_INTERNAL_2190ad43_4_k_cu_hashmap6thrust24THRUST_300001_SM_1000_NS12placeholders2_8E,@object
	.size		_ZN33_INTERNAL_2190ad43_4_k_cu_hashmap6thrust24THRUST_300001_SM_1000_NS12placeholders2_8E,(_ZN33_INTERNAL_2190ad43_4_k_cu_hashmap4cuda3std3__435_GLOBAL__N__2190ad43_4_k_cu_hashmap6ignoreE - _ZN33_INTERNAL_2190ad43_4_k_cu_hashmap6thrust24THRUST_300001_SM_1000_NS12placeholders2_8E)
_ZN33_INTERNAL_2190ad43_4_k_cu_hashmap6thrust24THRUST_300001_SM_1000_NS12placeholders2_8E:
	.zero		1
	.type		_ZN33_INTERNAL_2190ad43_4_k_cu_hashmap4cuda3std3__435_GLOBAL__N__2190ad43_4_k_cu_hashmap6ignoreE,@object
	.size		_ZN33_INTERNAL_2190ad43_4_k_cu_hashmap4cuda3std3__435_GLOBAL__N__2190ad43_4_k_cu_hashmap6ignoreE,(_ZN33_INTERNAL_2190ad43_4_k_cu_hashmap4cuda3std6ranges3__45__cpo4dataE - _ZN33_INTERNAL_2190ad43_4_k_cu_hashmap4cuda3std3__435_GLOBAL__N__2190ad43_4_k_cu_hashmap6ignoreE)
_ZN33_INTERNAL_2190ad43_4_k_cu_hashmap4cuda3std3__435_GLOBAL__N__2190ad43_4_k_cu_hashmap6ignoreE:
	.zero		1
	.type		_ZN33_INTERNAL_2190ad43_4_k_cu_hashmap4cuda3std6ranges3__45__cpo4dataE,@object
	.size		_ZN33_INTERNAL_2190ad43_4_k_cu_hashmap4cuda3std6ranges3__45__cpo4dataE,(_ZN33_INTERNAL_2190ad43_4_k_cu_hashmap6thrust24THRUST_300001_SM_1000_NS6system3cpp3parE - _ZN33_INTERNAL_2190ad43_4_k_cu_hashmap4cuda3std6ranges3__45__cpo4dataE)
_ZN33_INTERNAL_2190ad43_4_k_cu_hashmap4cuda3std6ranges3__45__cpo4dataE:
	.zero		1
	.type		_ZN33_INTERNAL_2190ad43_4_k_cu_hashmap6thrust24THRUST_300001_SM_1000_NS6system3cpp3parE,@object
	.size		_ZN33_INTERNAL_2190ad43_4_k_cu_hashmap6thrust24THRUST_300001_SM_1000_NS6system3cpp3parE,(_ZN33_INTERNAL_2190ad43_4_k_cu_hashmap4cuda3std3__45__cpo5beginE - _ZN33_INTERNAL_2190ad43_4_k_cu_hashmap6thrust24THRUST_300001_SM_1000_NS6system3cpp3parE)
_ZN33_INTERNAL_2190ad43_4_k_cu_hashmap6thrust24THRUST_300001_SM_1000_NS6system3cpp3parE:
	.zero		1
	.type		_ZN33_INTERNAL_2190ad43_4_k_cu_hashmap4cuda3std3__45__cpo5beginE,@object
	.size		_ZN33_INTERNAL_2190ad43_4_k_cu_hashmap4cuda3std3__45__cpo5beginE,(_ZN33_INTERNAL_2190ad43_4_k_cu_hashmap4cuda3std6ranges3__45__cpo5beginE - _ZN33_INTERNAL_2190ad43_4_k_cu_hashmap4cuda3std3__45__cpo5beginE)
_ZN33_INTERNAL_2190ad43_4_k_cu_hashmap4cuda3std3__45__cpo5beginE:
	.zero		1
	.type		_ZN33_INTERNAL_2190ad43_4_k_cu_hashmap4cuda3std6ranges3__45__cpo5beginE,@object
	.size		_ZN33_INTERNAL_2190ad43_4_k_cu_hashmap4cuda3std6ranges3__45__cpo5beginE,(_ZN33_INTERNAL_2190ad43_4_k_cu_hashmap6thrust24THRUST_300001_SM_1000_NS6deviceE - _ZN33_INTERNAL_2190ad43_4_k_cu_hashmap4cuda3std6ranges3__45__cpo5beginE)
_ZN33_INTERNAL_2190ad43_4_k_cu_hashmap4cuda3std6ranges3__45__cpo5beginE:
	.zero		1
	.type		_ZN33_INTERNAL_2190ad43_4_k_cu_hashmap6thrust24THRUST_300001_SM_1000_NS6deviceE,@object
	.size		_ZN33_INTERNAL_2190ad43_4_k_cu_hashmap6thrust24THRUST_300001_SM_1000_NS6deviceE,(_ZN33_INTERNAL_2190ad43_4_k_cu_hashmap4cuda3std3__47nulloptE - _ZN33_INTERNAL_2190ad43_4_k_cu_hashmap6thrust24THRUST_300001_SM_1000_NS6deviceE)
_ZN33_INTERNAL_2190ad43_4_k_cu_hashmap6thrust24THRUST_300001_SM_1000_NS6deviceE:
	.zero		1
	.type		_ZN33_INTERNAL_2190ad43_4_k_cu_hashmap4cuda3std3__47nulloptE,@object
	.size		_ZN33_INTERNAL_2190ad43_4_k_cu_hashmap4cuda3std3__47nulloptE,(_ZN33_INTERNAL_2190ad43_4_k_cu_hashmap4cuda3std6ranges3__45__cpo8distanceE - _ZN33_INTERNAL_2190ad43_4_k_cu_hashmap4cuda3std3__47nulloptE)
_ZN33_INTERNAL_2190ad43_4_k_cu_hashmap4cuda3std3__47nulloptE:
	.zero		1
	.type		_ZN33_INTERNAL_2190ad43_4_k_cu_hashmap4cuda3std6ranges3__45__cpo8distanceE,@object
	.size		_ZN33_INTERNAL_2190ad43_4_k_cu_hashmap4cuda3std6ranges3__45__cpo8distanceE,(_ZN33_INTERNAL_2190ad43_4_k_cu_hashmap6thrust24THRUST_300001_SM_1000_NS12placeholders2_4E - _ZN33_INTERNAL_2190ad43_4_k_cu_hashmap4cuda3std6ranges3__45__cpo8distanceE)
_ZN33_INTERNAL_2190ad43_4_k_cu_hashmap4cuda3std6ranges3__45__cpo8distanceE:
	.zero		1
	.type		_ZN33_INTERNAL_2190ad43_4_k_cu_hashmap6thrust24THRUST_300001_SM_1000_NS12placeholders2_4E,@object
	.size		_ZN33_INTERNAL_2190ad43_4_k_cu_hashmap6thrust24THRUST_300001_SM_1000_NS12placeholders2_4E,(_ZN33_INTERNAL_2190ad43_4_k_cu_hashmap4cuda3std3__45__cpo6rbeginE - _ZN33_INTERNAL_2190ad43_4_k_cu_hashmap6thrust24THRUST_300001_SM_1000_NS12placeholders2_4E)
_ZN33_INTERNAL_2190ad43_4_k_cu_hashmap6thrust24THRUST_300001_SM_1000_NS12placeholders2_4E:
	.zero		1
	.type		_ZN33_INTERNAL_2190ad43_4_k_cu_hashmap4cuda3std3__45__cpo6rbeginE,@object
	.size		_ZN33_INTERNAL_2190ad43_4_k_cu_hashmap4cuda3std3__45__cpo6rbeginE,(_ZN33_INTERNAL_2190ad43_4_k_cu_hashmap4cuda3std6ranges3__45__cpo7advanceE - _ZN33_INTERNAL_2190ad43_4_k_cu_hashmap4cuda3std3__45__cpo6rbeginE)
_ZN33_INTERNAL_2190ad43_4_k_cu_hashmap4cuda3std3__45__cpo6rbeginE:
	.zero		1
	.type		_ZN33_INTERNAL_2190ad43_4_k_cu_hashmap4cuda3std6ranges3__45__cpo7advanceE,@object
	.size		_ZN33_INTERNAL_2190ad43_4_k_cu_hashmap4cuda3std6ranges3__45__cpo7advanceE,(_ZN33_INTERNAL_2190ad43_4_k_cu_hashmap6thrust24THRUST_300001_SM_1000_NS12placeholders3_10E - _ZN33_INTERNAL_2190ad43_4_k_cu_hashmap4cuda3std6ranges3__45__cpo7advanceE)
_ZN33_INTERNAL_2190ad43_4_k_cu_hashmap4cuda3std6ranges3__45__cpo7advanceE:
	.zero		1
	.type		_ZN33_INTERNAL_2190ad43_4_k_cu_hashmap6thrust24THRUST_300001_SM_1000_NS12placeholders3_10E,@object
	.size		_ZN33_INTERNAL_2190ad43_4_k_cu_hashmap6thrust24THRUST_300001_SM_1000_NS12placeholders3_10E,(_ZN33_INTERNAL_2190ad43_4_k_cu_hashmap4cuda3std3__48in_placeE - _ZN33_INTERNAL_2190ad43_4_k_cu_hashmap6thrust24THRUST_300001_SM_1000_NS12placeholders3_10E)
_ZN33_INTERNAL_2190ad43_4_k_cu_hashmap6thrust24THRUST_300001_SM_1000_NS12placeholders3_10E:
	.zero		1
	.type		_ZN33_INTERNAL_2190ad43_4_k_cu_hashmap4cuda3std3__48in_placeE,@object
	.size		_ZN33_INTERNAL_2190ad43_4_k_cu_hashmap4cuda3std3__48in_placeE,(_ZN33_INTERNAL_2190ad43_4_k_cu_hashmap4cuda3std6ranges3__45__cpo4sizeE - _ZN33_INTERNAL_2190ad43_4_k_cu_hashmap4cuda3std3__48in_placeE)
_ZN33_INTERNAL_2190ad43_4_k_cu_hashmap4cuda3std3__48in_placeE:
	.zero		1
	.type		_ZN33_INTERNAL_2190ad43_4_k_cu_hashmap4cuda3std6ranges3__45__cpo4sizeE,@object
	.size		_ZN33_INTERNAL_2190ad43_4_k_cu_hashmap4cuda3std6ranges3__45__cpo4sizeE,(_ZN33_INTERNAL_2190ad43_4_k_cu_hashmap6thrust24THRUST_300001_SM_1000_NS12placeholders2_2E - _ZN33_INTERNAL_2190ad43_4_k_cu_hashmap4cuda3std6ranges3__45__cpo4sizeE)
_ZN33_INTERNAL_2190ad43_4_k_cu_hashmap4cuda3std6ranges3__45__cpo4sizeE:
	.zero		1
	.type		_ZN33_INTERNAL_2190ad43_4_k_cu_hashmap6thrust24THRUST_300001_SM_1000_NS12placeholders2_2E,@object
	.size		_ZN33_INTERNAL_2190ad43_4_k_cu_hashmap6thrust24THRUST_300001_SM_1000_NS12placeholders2_2E,(_ZN33_INTERNAL_2190ad43_4_k_cu_hashmap4cuda3std3__45__cpo6cbeginE - _ZN33_INTERNAL_2190ad43_4_k_cu_hashmap6thrust24THRUST_300001_SM_1000_NS12placeholders2_2E)
_ZN33_INTERNAL_2190ad43_4_k_cu_hashmap6thrust24THRUST_300001_SM_1000_NS12placeholders2_2E:
	.zero		1
	.type		_ZN33_INTERNAL_2190ad43_4_k_cu_hashmap4cuda3std3__45__cpo6cbeginE,@object
	.size		_ZN33_INTERNAL_2190ad43_4_k_cu_hashmap4cuda3std3__45__cpo6cbeginE,(_ZN33_INTERNAL_2190ad43_4_k_cu_hashmap4cuda3std6ranges3__45__cpo6cbeginE - _ZN33_INTERNAL_2190ad43_4_k_cu_hashmap4cuda3std3__45__cpo6cbeginE)
_ZN33_INTERNAL_2190ad43_4_k_cu_hashmap4cuda3std3__45__cpo6cbeginE:
	.zero		1
	.type		_ZN33_INTERNAL_2190ad43_4_k_cu_hashmap4cuda3std6ranges3__45__cpo6cbeginE,@object
	.size		_ZN33_INTERNAL_2190ad43_4_k_cu_hashmap4cuda3std6ranges3__45__cpo6cbeginE,(_ZN33_INTERNAL_2190ad43_4_k_cu_hashmap6thrust24THRUST_300001_SM_1000_NS12placeholders2_6E - _ZN33_INTERNAL_2190ad43_4_k_cu_hashmap4cuda3std6ranges3__45__cpo6cbeginE)
_ZN33_INTERNAL_2190ad43_4_k_cu_hashmap4cuda3std6ranges3__45__cpo6cbeginE:
	.zero		1
	.type		_ZN33_INTERNAL_2190ad43_4_k_cu_hashmap6thrust24THRUST_300001_SM_1000_NS12placeholders2_6E,@object
	.size		_ZN33_INTERNAL_2190ad43_4_k_cu_hashmap6thrust24THRUST_300001_SM_1000_NS12placeholders2_6E,(_ZN33_INTERNAL_2190ad43_4_k_cu_hashmap4cuda3std3__45__cpo7crbeginE - _ZN33_INTERNAL_2190ad43_4_k_cu_hashmap6thrust24THRUST_300001_SM_1000_NS12placeholders2_6E)
_ZN33_INTERNAL_2190ad43_4_k_cu_hashmap6thrust24THRUST_300001_SM_1000_NS12placeholders2_6E:
	.zero		1
	.type		_ZN33_INTERNAL_2190ad43_4_k_cu_hashmap4cuda3std3__45__cpo7crbeginE,@object
	.size		_ZN33_INTERNAL_2190ad43_4_k_cu_hashmap4cuda3std3__45__cpo7crbeginE,(_ZN33_INTERNAL_2190ad43_4_k_cu_hashmap4cuda3std6ranges3__45__cpo4nextE - _ZN33_INTERNAL_2190ad43_4_k_cu_hashmap4cuda3std3__45__cpo7crbeginE)
_ZN33_INTERNAL_2190ad43_4_k_cu_hashmap4cuda3std3__45__cpo7crbeginE:
	.zero		1
	.type		_ZN33_INTERNAL_2190ad43_4_k_cu_hashmap4cuda3std6ranges3__45__cpo4nextE,@object
	.size		_ZN33_INTERNAL_2190ad43_4_k_cu_hashmap4cuda3std6ranges3__45__cpo4nextE,(_ZN33_INTERNAL_2190ad43_4_k_cu_hashmap4cuda3std6ranges3__45__cpo4swapE - _ZN33_INTERNAL_2190ad43_4_k_cu_hashmap4cuda3std6ranges3__45__cpo4nextE)
_ZN33_INTERNAL_2190ad43_4_k_cu_hashmap4cuda3std6ranges3__45__cpo4nextE:
	.zero		1
	.type		_ZN33_INTERNAL_2190ad43_4_k_cu_hashmap4cuda3std6ranges3__45__cpo4swapE,@object
	.size		_ZN33_INTERNAL_2190ad43_4_k_cu_hashmap4cuda3std6ranges3__45__cpo4swapE,(_ZN33_INTERNAL_2190ad43_4_k_cu_hashmap6thrust24THRUST_300001_SM_1000_NS8cuda_cub10par_nosyncE - _ZN33_INTERNAL_2190ad43_4_k_cu_hashmap4cuda3std6ranges3__45__cpo4swapE)
_ZN33_INTERNAL_2190ad43_4_k_cu_hashmap4cuda3std6ranges3__45__cpo4swapE:
	.zero		1
	.type		_ZN33_INTERNAL_2190ad43_4_k_cu_hashmap6thrust24THRUST_300001_SM_1000_NS8cuda_cub10par_nosyncE,@object
	.size		_ZN33_INTERNAL_2190ad43_4_k_cu_hashmap6thrust24THRUST_300001_SM_1000_NS8cuda_cub10par_nosyncE,(_ZN33_INTERNAL_2190ad43_4_k_cu_hashmap6thrust24THRUST_300001_SM_1000_NS3seqE - _ZN33_INTERNAL_2190ad43_4_k_cu_hashmap6thrust24THRUST_300001_SM_1000_NS8cuda_cub10par_nosyncE)
_ZN33_INTERNAL_2190ad43_4_k_cu_hashmap6thrust24THRUST_300001_SM_1000_NS8cuda_cub10par_nosyncE:
	.zero		1
	.type		_ZN33_INTERNAL_2190ad43_4_k_cu_hashmap6thrust24THRUST_300001_SM_1000_NS3seqE,@object
	.size		_ZN33_INTERNAL_2190ad43_4_k_cu_hashmap6thrust24THRUST_300001_SM_1000_NS3seqE,(_ZN33_INTERNAL_2190ad43_4_k_cu_hashmap4cuda3std3__420unreachable_sentinelE - _ZN33_INTERNAL_2190ad43_4_k_cu_hashmap6thrust24THRUST_300001_SM_1000_NS3seqE)
_ZN33_INTERNAL_2190ad43_4_k_cu_hashmap6thrust24THRUST_300001_SM_1000_NS3seqE:
	.zero		1
	.type		_ZN33_INTERNAL_2190ad43_4_k_cu_hashmap4cuda3std3__420unreachable_sentinelE,@object
	.size		_ZN33_INTERNAL_2190ad43_4_k_cu_hashmap4cuda3std3__420unreachable_sentinelE,(_ZN33_INTERNAL_2190ad43_4_k_cu_hashmap4cuda3std6ranges3__45__cpo5ssizeE - _ZN33_INTERNAL_2190ad43_4_k_cu_hashmap4cuda3std3__420unreachable_sentinelE)
_ZN33_INTERNAL_2190ad43_4_k_cu_hashmap4cuda3std3__420unreachable_sentinelE:
	.zero		1
	.type		_ZN33_INTERNAL_2190ad43_4_k_cu_hashmap4cuda3std6ranges3__45__cpo5ssizeE,@object
	.size		_ZN33_INTERNAL_2190ad43_4_k_cu_hashmap4cuda3std6ranges3__45__cpo5ssizeE,(_ZN33_INTERNAL_2190ad43_4_k_cu_hashmap6thrust24THRUST_300001_SM_1000_NS12placeholders2_3E - _ZN33_INTERNAL_2190ad43_4_k_cu_hashmap4cuda3std6ranges3__45__cpo5ssizeE)
_ZN33_INTERNAL_2190ad43_4_k_cu_hashmap4cuda3std6ranges3__45__cpo5ssizeE:
	.zero		1
	.type		_ZN33_INTERNAL_2190ad43_4_k_cu_hashmap6thrust24THRUST_300001_SM_1000_NS12placeholders2_3E,@object
	.size		_ZN33_INTERNAL_2190ad43_4_k_cu_hashmap6thrust24THRUST_300001_SM_1000_NS12placeholders2_3E,(_ZN33_INTERNAL_2190ad43_4_k_cu_hashmap4cuda3std3__45__cpo4cendE - _ZN33_INTERNAL_2190ad43_4_k_cu_hashmap6thrust24THRUST_300001_SM_1000_NS12placeholders2_3E)
_ZN33_INTERNAL_2190ad43_4_k_cu_hashmap6thrust24THRUST_300001_SM_1000_NS12placeholders2_3E:
	.zero		1
	.type		_ZN33_INTERNAL_2190ad43_4_k_cu_hashmap4cuda3std3__45__cpo4cendE,@object
	.size		_ZN33_INTERNAL_2190ad43_4_k_cu_hashmap4cuda3std3__45__cpo4cendE,(_ZN33_INTERNAL_2190ad43_4_k_cu_hashmap4cuda3std6ranges3__45__cpo4cendE - _ZN33_INTERNAL_2190ad43_4_k_cu_hashmap4cuda3std3__45__cpo4cendE)
_ZN33_INTERNAL_2190ad43_4_k_cu_hashmap4cuda3std3__45__cpo4cendE:
	.zero		1
	.type		_ZN33_INTERNAL_2190ad43_4_k_cu_hashmap4cuda3std6ranges3__45__cpo4cendE,@object
	.size		_ZN33_INTERNAL_2190ad43_4_k_cu_hashmap4cuda3std6ranges3__45__cpo4cendE,(_ZN33_INTERNAL_2190ad43_4_k_cu_hashmap6thrust24THRUST_300001_SM_1000_NS12placeholders2_7E - _ZN33_INTERNAL_2190ad43_4_k_cu_hashmap4cuda3std6ranges3__45__cpo4cendE)
_ZN33_INTERNAL_2190ad43_4_k_cu_hashmap4cuda3std6ranges3__45__cpo4cendE:
	.zero		1
	.type		_ZN33_INTERNAL_2190ad43_4_k_cu_hashmap6thrust24THRUST_300001_SM_1000_NS12placeholders2_7E,@object
	.size		_ZN33_INTERNAL_2190ad43_4_k_cu_hashmap6thrust24THRUST_300001_SM_1000_NS12placeholders2_7E,(_ZN33_INTERNAL_2190ad43_4_k_cu_hashmap4cuda3std3__45__cpo5crendE - _ZN33_INTERNAL_2190ad43_4_k_cu_hashmap6thrust24THRUST_300001_SM_1000_NS12placeholders2_7E)
_ZN33_INTERNAL_2190ad43_4_k_cu_hashmap6thrust24THRUST_300001_SM_1000_NS12placeholders2_7E:
	.zero		1
	.type		_ZN33_INTERNAL_2190ad43_4_k_cu_hashmap4cuda3std3__45__cpo5crendE,@object
	.size		_ZN33_INTERNAL_2190ad43_4_k_cu_hashmap4cuda3std3__45__cpo5crendE,(_ZN33_INTERNAL_2190ad43_4_k_cu_hashmap4cuda3std6ranges3__45__cpo4prevE - _ZN33_INTERNAL_2190ad43_4_k_cu_hashmap4cuda3std3__45__cpo5crendE)
_ZN33_INTERNAL_2190ad43_4_k_cu_hashmap4cuda3std3__45__cpo5crendE:
	.zero		1
	.type		_ZN33_INTERNAL_2190ad43_4_k_cu_hashmap4cuda3std6ranges3__45__cpo4prevE,@object
	.size		_ZN33_INTERNAL_2190ad43_4_k_cu_hashmap4cuda3std6ranges3__45__cpo4prevE,(_ZN33_INTERNAL_2190ad43_4_k_cu_hashmap4cuda3std6ranges3__45__cpo9iter_moveE - _ZN33_INTERNAL_2190ad43_4_k_cu_hashmap4cuda3std6ranges3__45__cpo4prevE)
_ZN33_INTERNAL_2190ad43_4_k_cu_hashmap4cuda3std6ranges3__45__cpo4prevE:
	.zero		1
	.type		_ZN33_INTERNAL_2190ad43_4_k_cu_hashmap4cuda3std6ranges3__45__cpo9iter_moveE,@object
	.size		_ZN33_INTERNAL_2190ad43_4_k_cu_hashmap4cuda3std6ranges3__45__cpo9iter_moveE,(_ZN33_INTERNAL_2190ad43_4_k_cu_hashmap6thrust24THRUST_300001_SM_1000_NS6system6detail10sequential3seqE - _ZN33_INTERNAL_2190ad43_4_k_cu_hashmap4cuda3std6ranges3__45__cpo9iter_moveE)
_ZN33_INTERNAL_2190ad43_4_k_cu_hashmap4cuda3std6ranges3__45__cpo9iter_moveE:
	.zero		1
	.type		_ZN33_INTERNAL_2190ad43_4_k_cu_hashmap6thrust24THRUST_300001_SM_1000_NS6system6detail10sequential3seqE,@object
	.size		_ZN33_INTERNAL_2190ad43_4_k_cu_hashmap6thrust24THRUST_300001_SM_1000_NS6system6detail10sequential3seqE,(_ZN33_INTERNAL_2190ad43_4_k_cu_hashmap6thrust24THRUST_300001_SM_1000_NS12placeholders2_9E - _ZN33_INTERNAL_2190ad43_4_k_cu_hashmap6thrust24THRUST_300001_SM_1000_NS6system6detail10sequential3seqE)
_ZN33_INTERNAL_2190ad43_4_k_cu_hashmap6thrust24THRUST_300001_SM_1000_NS6system6detail10sequential3seqE:
	.zero		1
	.type		_ZN33_INTERNAL_2190ad43_4_k_cu_hashmap6thrust24THRUST_300001_SM_1000_NS12placeholders2_9E,@object
	.size		_ZN33_INTERNAL_2190ad43_4_k_cu_hashmap6thrust24THRUST_300001_SM_1000_NS12placeholders2_9E,(_ZN33_INTERNAL_2190ad43_4_k_cu_hashmap4cuda3std3__419piecewise_constructE - _ZN33_INTERNAL_2190ad43_4_k_cu_hashmap6thrust24THRUST_300001_SM_1000_NS12placeholders2_9E)
_ZN33_INTERNAL_2190ad43_4_k_cu_hashmap6thrust24THRUST_300001_SM_1000_NS12placeholders2_9E:
	.zero		1
	.type		_ZN33_INTERNAL_2190ad43_4_k_cu_hashmap4cuda3std3__419piecewise_constructE,@object
	.size		_ZN33_INTERNAL_2190ad43_4_k_cu_hashmap4cuda3std3__419piecewise_constructE,(_ZN33_INTERNAL_2190ad43_4_k_cu_hashmap4cuda3std6ranges3__45__cpo5cdataE - _ZN33_INTERNAL_2190ad43_4_k_cu_hashmap4cuda3std3__419piecewise_constructE)
_ZN33_INTERNAL_2190ad43_4_k_cu_hashmap4cuda3std3__419piecewise_constructE:
	.zero		1
	.type		_ZN33_INTERNAL_2190ad43_4_k_cu_hashmap4cuda3std6ranges3__45__cpo5cdataE,@object
	.size		_ZN33_INTERNAL_2190ad43_4_k_cu_hashmap4cuda3std6ranges3__45__cpo5cdataE,(_ZN33_INTERNAL_2190ad43_4_k_cu_hashmap6thrust24THRUST_300001_SM_1000_NS12placeholders2_1E - _ZN33_INTERNAL_2190ad43_4_k_cu_hashmap4cuda3std6ranges3__45__cpo5cdataE)
_ZN33_INTERNAL_2190ad43_4_k_cu_hashmap4cuda3std6ranges3__45__cpo5cdataE:
	.zero		1
	.type		_ZN33_INTERNAL_2190ad43_4_k_cu_hashmap6thrust24THRUST_300001_SM_1000_NS12placeholders2_1E,@object
	.size		_ZN33_INTERNAL_2190ad43_4_k_cu_hashmap6thrust24THRUST_300001_SM_1000_NS12placeholders2_1E,(_ZN33_INTERNAL_2190ad43_4_k_cu_hashmap4cuda3std3__45__cpo3endE - _ZN33_INTERNAL_2190ad43_4_k_cu_hashmap6thrust24THRUST_300001_SM_1000_NS12placeholders2_1E)
_ZN33_INTERNAL_2190ad43_4_k_cu_hashmap6thrust24THRUST_300001_SM_1000_NS12placeholders2_1E:
	.zero		1
	.type		_ZN33_INTERNAL_2190ad43_4_k_cu_hashmap4cuda3std3__45__cpo3endE,@object
	.size		_ZN33_INTERNAL_2190ad43_4_k_cu_hashmap4cuda3std3__45__cpo3endE,(_ZN33_INTERNAL_2190ad43_4_k_cu_hashmap4cuda3std6ranges3__45__cpo3endE - _ZN33_INTERNAL_2190ad43_4_k_cu_hashmap4cuda3std3__45__cpo3endE)
_ZN33_INTERNAL_2190ad43_4_k_cu_hashmap4cuda3std3__45__cpo3endE:
	.zero		1
	.type		_ZN33_INTERNAL_2190ad43_4_k_cu_hashmap4cuda3std6ranges3__45__cpo3endE,@object
	.size		_ZN33_INTERNAL_2190ad43_4_k_cu_hashmap4cuda3std6ranges3__45__cpo3endE,(_ZN33_INTERNAL_2190ad43_4_k_cu_hashmap6thrust24THRUST_300001_SM_1000_NS12placeholders2_5E - _ZN33_INTERNAL_2190ad43_4_k_cu_hashmap4cuda3std6ranges3__45__cpo3endE)
_ZN33_INTERNAL_2190ad43_4_k_cu_hashmap4cuda3std6ranges3__45__cpo3endE:
	.zero		1
	.type		_ZN33_INTERNAL_2190ad43_4_k_cu_hashmap6thrust24THRUST_300001_SM_1000_NS12placeholders2_5E,@object
	.size		_ZN33_INTERNAL_2190ad43_4_k_cu_hashmap6thrust24THRUST_300001_SM_1000_NS12placeholders2_5E,(_ZN33_INTERNAL_2190ad43_4_k_cu_hashmap4cuda3std3__45__cpo4rendE - _ZN33_INTERNAL_2190ad43_4_k_cu_hashmap6thrust24THRUST_300001_SM_1000_NS12placeholders2_5E)
_ZN33_INTERNAL_2190ad43_4_k_cu_hashmap6thrust24THRUST_300001_SM_1000_NS12placeholders2_5E:
	.zero		1
	.type		_ZN33_INTERNAL_2190ad43_4_k_cu_hashmap4cuda3std3__45__cpo4rendE,@object
	.size		_ZN33_INTERNAL_2190ad43_4_k_cu_hashmap4cuda3std3__45__cpo4rendE,(_ZN33_INTERNAL_2190ad43_4_k_cu_hashmap4cuda3std6ranges3__45__cpo9iter_swapE - _ZN33_INTERNAL_2190ad43_4_k_cu_hashmap4cuda3std3__45__cpo4rendE)
_ZN33_INTERNAL_2190ad43_4_k_cu_hashmap4cuda3std3__45__cpo4rendE:
	.zero		1
	.type		_ZN33_INTERNAL_2190ad43_4_k_cu_hashmap4cuda3std6ranges3__45__cpo9iter_swapE,@object
	.size		_ZN33_INTERNAL_2190ad43_4_k_cu_hashmap4cuda3std6ranges3__45__cpo9iter_swapE,(_ZN33_INTERNAL_2190ad43_4_k_cu_hashmap4cuda3std3__48unexpectE - _ZN33_INTERNAL_2190ad43_4_k_cu_hashmap4cuda3std6ranges3__45__cpo9iter_swapE)
_ZN33_INTERNAL_2190ad43_4_k_cu_hashmap4cuda3std6ranges3__45__cpo9iter_swapE:
	.zero		1
	.type		_ZN33_INTERNAL_2190ad43_4_k_cu_hashmap4cuda3std3__48unexpectE,@object
	.size		_ZN33_INTERNAL_2190ad43_4_k_cu_hashmap4cuda3std3__48unexpectE,(_ZN33_INTERNAL_2190ad43_4_k_cu_hashmap6thrust24THRUST_300001_SM_1000_NS8cuda_cub3parE - _ZN33_INTERNAL_2190ad43_4_k_cu_hashmap4cuda3std3__48unexpectE)
_ZN33_INTERNAL_2190ad43_4_k_cu_hashmap4cuda3std3__48unexpectE:
	.zero		1
	.type		_ZN33_INTERNAL_2190ad43_4_k_cu_hashmap6thrust24THRUST_300001_SM_1000_NS8cuda_cub3parE,@object
	.size		_ZN33_INTERNAL_2190ad43_4_k_cu_hashmap6thrust24THRUST_300001_SM_1000_NS8cuda_cub3parE,(.L_29 - _ZN33_INTERNAL_2190ad43_4_k_cu_hashmap6thrust24THRUST_300001_SM_1000_NS8cuda_cub3parE)
_ZN33_INTERNAL_2190ad43_4_k_cu_hashmap6thrust24THRUST_300001_SM_1000_NS8cuda_cub3parE:
	.zero		1
.L_29:


//--------------------- .nv.shared._ZN3cub18CUB_300001_SM_10006detail10radix_sort33DeviceRadixSortExclusiveSumKernelINS1_5radix10policy_hubIiiyE10Policy1000EyEEvPT0_ --------------------------
	.section	.nv.shared._ZN3cub18CUB_300001_SM_10006detail10radix_sort33DeviceRadixSortExclusiveSumKernelINS1_5radix10policy_hubIiiyE10Policy1000EyEEvPT0_,"aw",@nobits
	.sectionflags	@""
	.align	16
.nv.shared._ZN3cub18CUB_300001_SM_10006detail10radix_sort33DeviceRadixSortExclusiveSumKernelINS1_5radix10policy_hubIiiyE10Policy1000EyEEvPT0_:
	.zero		3360


//--------------------- .nv.shared._ZN3cub18CUB_300001_SM_10006detail10radix_sort30DeviceRadixSortHistogramKernelINS1_5radix10policy_hubIiiyE10Policy1000ELNS0_9SortOrderE0EiyNS1_21identity_decomposer_tEEEvPT2_PKT1_SA_iiT3_ --------------------------
	.section	.nv.shared._ZN3cub18CUB_300001_SM_10006detail10radix_sort30DeviceRadixSortHistogramKernelINS1_5radix10policy_hubIiiyE10Policy1000ELNS0_9SortOrderE0EiyNS1_21identity_decomposer_tEEEvPT2_PKT1_SA_iiT3_,"aw",@nobits
	.sectionflags	@""
	.align	16
.nv.shared._ZN3cub18CUB_300001_SM_10006detail10radix_sort30DeviceRadixSortHistogramKernelINS1_5radix10policy_hubIiiyE10Policy1000ELNS0_9SortOrderE0EiyNS1_21identity_decomposer_tEEEvPT2_PKT1_SA_iiT3_:
	.zero		5120


//--------------------- .nv.shared._ZN3cub18CUB_300001_SM_10006detail10radix_sort31DeviceRadixSortSingleTileKernelINS1_5radix10policy_hubIiiyE10Policy1000ELNS0_9SortOrderE0EiiyNS1_21identity_decomposer_tEEEvPKT1_PSA_PKT2_PSE_T3_iiT4_ --------------------------
	.section	.nv.shared._ZN3cub18CUB_300001_SM_10006detail10radix_sort31DeviceRadixSortSingleTileKernelINS1_5radix10policy_hubIiiyE10Policy1000ELNS0_9SortOrderE0EiiyNS1_21identity_decomposer_tEEEvPKT1_PSA_PKT2_PSE_T3_iiT4_,"aw",@nobits
	.sectionflags	@""
	.align	16
.nv.shared._ZN3cub18CUB_300001_SM_10006detail10radix_sort31DeviceRadixSortSingleTileKernelINS1_5radix10policy_hubIiiyE10Policy1000ELNS0_9SortOrderE0EiiyNS1_21identity_decomposer_tEEEvPKT1_PSA_PKT2_PSE_T3_iiT4_:
	.zero		34880


//--------------------- .nv.shared._ZN3cub18CUB_300001_SM_10006detail10radix_sort29DeviceRadixSortOnesweepKernelINS1_5radix10policy_hubIifyE10Policy1000ELNS0_9SortOrderE0EifyiiNS1_21identity_decomposer_tEEEvPT5_SB_PT3_PKSC_PT1_PKSG_PT2_PKSK_T4_iiT6_ --------------------------
	.section	.nv.shared._ZN3cub18CUB_300001_SM_10006detail10radix_sort29DeviceRadixSortOnesweepKernelINS1_5radix10policy_hubIifyE10Policy1000ELNS0_9SortOrderE0EifyiiNS1_21identity_decomposer_tEEEvPT5_SB_PT3_PKSC_PT1_PKSG_PT2_PKSK_T4_iiT6_,"aw",@nobits
	.sectionflags	@""
	.align	16
.nv.shared._ZN3cub18CUB_300001_SM_10006detail10radix_sort29DeviceRadixSortOnesweepKernelINS1_5radix10policy_hubIifyE10Policy1000ELNS0_9SortOrderE0EifyiiNS1_21identity_decomposer_tEEEvPT5_SB_PT3_PKSC_PT1_PKSG_PT2_PKSK_T4_iiT6_:
	.zero		29184


//--------------------- .nv.shared._ZN3cub18CUB_300001_SM_10006detail10radix_sort33DeviceRadixSortExclusiveSumKernelINS1_5radix10policy_hubIifyE10Policy1000EyEEvPT0_ --------------------------
	.section	.nv.shared._ZN3cub18CUB_300001_SM_10006detail10radix_sort33DeviceRadixSortExclusiveSumKernelINS1_5radix10policy_hubIifyE10Policy1000EyEEvPT0_,"aw",@nobits
	.sectionflags	@""
	.align	16
.nv.shared._ZN3cub18CUB_300001_SM_10006detail10radix_sort33DeviceRadixSortExclusiveSumKernelINS1_5radix10policy_hubIifyE10Policy1000EyEEvPT0_:
	.zero		3360


//--------------------- .nv.shared._ZN3cub18CUB_300001_SM_10006detail10radix_sort30DeviceRadixSortHistogramKernelINS1_5radix10policy_hubIifyE10Policy1000ELNS0_9SortOrderE0EiyNS1_21identity_decomposer_tEEEvPT2_PKT1_SA_iiT3_ --------------------------
	.section	.nv.shared._ZN3cub18CUB_300001_SM_10006detail10radix_sort30DeviceRadixSortHistogramKernelINS1_5radix10policy_hubIifyE10Policy1000ELNS0_9SortOrderE0EiyNS1_21identity_decomposer_tEEEvPT2_PKT1_SA_iiT3_,"aw",@nobits
	.sectionflags	@""
	.align	16
.nv.shared._ZN3cub18CUB_300001_SM_10006detail10radix_sort30DeviceRadixSortHistogramKernelINS1_5radix10policy_hubIifyE10Policy1000ELNS0_9SortOrderE0EiyNS1_21identity_decomposer_tEEEvPT2_PKT1_SA_iiT3_:
	.zero		5120


//--------------------- .nv.shared._ZN3cub18CUB_300001_SM_10006detail10radix_sort31DeviceRadixSortSingleTileKernelINS1_5radix10policy_hubIifyE10Policy1000ELNS0_9SortOrderE0EifyNS1_21identity_decomposer_tEEEvPKT1_PSA_PKT2_PSE_T3_iiT4_ --------------------------
	.section	.nv.shared._ZN3cub18CUB_300001_SM_10006detail10radix_sort31DeviceRadixSortSingleTileKernelINS1_5radix10policy_hubIifyE10Policy1000ELNS0_9SortOrderE0EifyNS1_21identity_decomposer_tEEEvPKT1_PSA_PKT2_PSE_T3_iiT4_,"aw",@nobits
	.sectionflags	@""
	.align	16
.nv.shared._ZN3cub18CUB_300001_SM_10006detail10radix_sort31DeviceRadixSortSingleTileKernelINS1_5radix10policy_hubIifyE10Policy1000ELNS0_9SortOrderE0EifyNS1_21identity_decomposer_tEEEvPKT1_PSA_PKT2_PSE_T3_iiT4_:
	.zero		34880


//--------------------- .nv.shared._ZN3cub18CUB_300001_SM_10006detail10radix_sort29DeviceRadixSortOnesweepKernelINS1_5radix10policy_hubIffyE10Policy1000ELNS0_9SortOrderE0EffyiiNS1_21identity_decomposer_tEEEvPT5_SB_PT3_PKSC_PT1_PKSG_PT2_PKSK_T4_iiT6_ --------------------------
	.section	.nv.shared._ZN3cub18CUB_300001_SM_10006detail10radix_sort29DeviceRadixSortOnesweepKernelINS1_5radix10policy_hubIffyE10Policy1000ELNS0_9SortOrderE0EffyiiNS1_21identity_decomposer_tEEEvPT5_SB_PT3_PKSC_PT1_PKSG_PT2_PKSK_T4_iiT6_,"aw",@nobits
	.sectionflags	@""
	.align	16
.nv.shared._ZN3cub18CUB_300001_SM_10006detail10radix_sort29DeviceRadixSortOnesweepKernelINS1_5radix10policy_hubIffyE10Policy1000ELNS0_9SortOrderE0EffyiiNS1_21identity_decomposer_tEEEvPT5_SB_PT3_PKSC_PT1_PKSG_PT2_PKSK_T4_iiT6_:
	.zero		29184


//--------------------- .nv.shared._ZN3cub18CUB_300001_SM_10006detail10radix_sort33DeviceRadixSortExclusiveSumKernelINS1_5radix10policy_hubIffyE10Policy1000EyEEvPT0_ --------------------------
	.section	.nv.shared._ZN3cub18CUB_300001_SM_10006detail10radix_sort33DeviceRadixSortExclusiveSumKernelINS1_5radix10policy_hubIffyE10Policy1000EyEEvPT0_,"aw",@nobits
	.sectionflags	@""
	.align	16
.nv.shared._ZN3cub18CUB_300001_SM_10006detail10radix_sort33DeviceRadixSortExclusiveSumKernelINS1_5radix10policy_hubIffyE10Policy1000EyEEvPT0_:
	.zero		3360


//--------------------- .nv.shared._ZN3cub18CUB_300001_SM_10006detail10radix_sort30DeviceRadixSortHistogramKernelINS1_5radix10policy_hubIffyE10Policy1000ELNS0_9SortOrderE0EfyNS1_21identity_decomposer_tEEEvPT2_PKT1_SA_iiT3_ --------------------------
	.section	.nv.shared._ZN3cub18CUB_300001_SM_10006detail10radix_sort30DeviceRadixSortHistogramKernelINS1_5radix10policy_hubIffyE10Policy1000ELNS0_9SortOrderE0EfyNS1_21identity_decomposer_tEEEvPT2_PKT1_SA_iiT3_,"aw",@nobits
	.sectionflags	@""
	.align	16
.nv.shared._ZN3cub18CUB_300001_SM_10006detail10radix_sort30DeviceRadixSortHistogramKernelINS1_5radix10policy_hubIffyE10Policy1000ELNS0_9SortOrderE0EfyNS1_21identity_decomposer_tEEEvPT2_PKT1_SA_iiT3_:
	.zero		5120


//--------------------- .nv.shared._ZN3cub18CUB_300001_SM_10006detail10radix_sort31DeviceRadixSortSingleTileKernelINS1_5radix10policy_hubIffyE10Policy1000ELNS0_9SortOrderE0EffyNS1_21identity_decomposer_tEEEvPKT1_PSA_PKT2_PSE_T3_iiT4_ --------------------------
	.section	.nv.shared._ZN3cub18CUB_300001_SM_10006detail10radix_sort31DeviceRadixSortSingleTileKernelINS1_5radix10policy_hubIffyE10Policy1000ELNS0_9SortOrderE0EffyNS1_21identity_decomposer_tEEEvPKT1_PSA_PKT2_PSE_T3_iiT4_,"aw",@nobits
	.sectionflags	@""
	.align	16
.nv.shared._ZN3cub18CUB_300001_SM_10006detail10radix_sort31DeviceRadixSortSingleTileKernelINS1_5radix10policy_hubIffyE10Policy1000ELNS0_9SortOrderE0EffyNS1_21identity_decomposer_tEEEvPKT1_PSA_PKT2_PSE_T3_iiT4_:
	.zero		34880


//--------------------- .nv.shared._ZN3cub18CUB_300001_SM_10006detail10radix_sort29DeviceRadixSortOnesweepKernelINS1_5radix10policy_hubIfiyE10Policy1000ELNS0_9SortOrderE0EfiyiiNS1_21identity_decomposer_tEEEvPT5_SB_PT3_PKSC_PT1_PKSG_PT2_PKSK_T4_iiT6_ --------------------------
	.section	.nv.shared._ZN3cub18CUB_300001_SM_10006detail10radix_sort29DeviceRadixSortOnesweepKernelINS1_5radix10policy_hubIfiyE10Policy1000ELNS0_9SortOrderE0EfiyiiNS1_21identity_decomposer_tEEEvPT5_SB_PT3_PKSC_PT1_PKSG_PT2_PKSK_T4_iiT6_,"aw",@nobits
	.sectionflags	@""
	.align	16
.nv.shared._ZN3cub18CUB_300001_SM_10006detail10radix_sort29DeviceRadixSortOnesweepKernelINS1_5radix10policy_hubIfiyE10Policy1000ELNS0_9SortOrderE0EfiyiiNS1_21identity_decomposer_tEEEvPT5_SB_PT3_PKSC_PT1_PKSG_PT2_PKSK_T4_iiT6_:
	.zero		29184


//--------------------- .nv.shared._ZN3cub18CUB_300001_SM_10006detail10radix_sort33DeviceRadixSortExclusiveSumKernelINS1_5radix10policy_hubIfiyE10Policy1000EyEEvPT0_ --------------------------
	.section	.nv.shared._ZN3cub18CUB_300001_SM_10006detail10radix_sort33DeviceRadixSortExclusiveSumKernelINS1_5radix10policy_hubIfiyE10Policy1000EyEEvPT0_,"aw",@nobits
	.sectionflags	@""
	.align	16
.nv.shared._ZN3cub18CUB_300001_SM_10006detail10radix_sort33DeviceRadixSortExclusiveSumKernelINS1_5radix10policy_hubIfiyE10Policy1000EyEEvPT0_:
	.zero		3360


//--------------------- .nv.shared._ZN3cub18CUB_300001_SM_10006detail10radix_sort30DeviceRadixSortHistogramKernelINS1_5radix10policy_hubIfiyE10Policy1000ELNS0_9SortOrderE0EfyNS1_21identity_decomposer_tEEEvPT2_PKT1_SA_iiT3_ --------------------------
	.section	.nv.shared._ZN3cub18CUB_300001_SM_10006detail10radix_sort30DeviceRadixSortHistogramKernelINS1_5radix10policy_hubIfiyE10Policy1000ELNS0_9SortOrderE0EfyNS1_21identity_decomposer_tEEEvPT2_PKT1_SA_iiT3_,"aw",@nobits
	.sectionflags	@""
	.align	16
.nv.shared._ZN3cub18CUB_300001_SM_10006detail10radix_sort30DeviceRadixSortHistogramKernelINS1_5radix10policy_hubIfiyE10Policy1000ELNS0_9SortOrderE0EfyNS1_21identity_decomposer_tEEEvPT2_PKT1_SA_iiT3_:
	.zero		5120


//--------------------- .nv.shared._ZN3cub18CUB_300001_SM_10006detail10radix_sort31DeviceRadixSortSingleTileKernelINS1_5radix10policy_hubIfiyE10Policy1000ELNS0_9SortOrderE0EfiyNS1_21identity_decomposer_tEEEvPKT1_PSA_PKT2_PSE_T3_iiT4_ --------------------------
	.section	.nv.shared._ZN3cub18CUB_300001_SM_10006detail10radix_sort31DeviceRadixSortSingleTileKernelINS1_5radix10policy_hubIfiyE10Policy1000ELNS0_9SortOrderE0EfiyNS1_21identity_decomposer_tEEEvPKT1_PSA_PKT2_PSE_T3_iiT4_,"aw",@nobits
	.sectionflags	@""
	.align	16
.nv.shared._ZN3cub18CUB_300001_SM_10006detail10radix_sort31DeviceRadixSortSingleTileKernelINS1_5radix10policy_hubIfiyE10Policy1000ELNS0_9SortOrderE0EfiyNS1_21identity_decomposer_tEEEvPKT1_PSA_PKT2_PSE_T3_iiT4_:
	.zero		34880


//--------------------- .nv.shared._ZN3cub18CUB_300001_SM_10006detail6reduce28DeviceReduceSingleTileKernelINS2_10policy_hubIfyN4cuda3std3__44plusIfEEE10Policy1000EPfSC_iS9_ffNS7_10__identityEEEvT0_T1_T2_T3_T4_T6_ --------------------------
	.section	.nv.shared._ZN3cub18CUB_300001_SM_10006detail6reduce28DeviceReduceSingleTileKernelINS2_10policy_hubIfyN4cuda3std3__44plusIfEEE10Policy1000EPfSC_iS9_ffNS7_10__identityEEEvT0_T1_T2_T3_T4_T6_,"aw",@nobits
	.sectionflags	@""
	.align	16
.nv.shared._ZN3cub18CUB_300001_SM_10006detail6reduce28DeviceReduceSingleTileKernelINS2_10policy_hubIfyN4cuda3std3__44plusIfEEE10Policy1000EPfSC_iS9_ffNS7_10__identityEEEvT0_T1_T2_T3_T4_T6_:
	.zero		1072


//--------------------- .nv.shared._ZN3cub18CUB_300001_SM_10006detail6reduce18DeviceReduceKernelINS2_10policy_hubIfyN4cuda3std3__44plusIfEEE10Policy1000EN6thrust24THRUST_300001_SM_1000_NS12zip_iteratorINS7_5tupleIJNSD_6detail15normal_iteratorINSD_10device_ptrIfEEEESK_EEEEEyS9_f4funcEEvT0_PT3_T1_NS0_13GridEvenShareISR_EET2_T4_ --------------------------
	.section	.nv.shared._ZN3cub18CUB_300001_SM_10006detail6reduce18DeviceReduceKernelINS2_10policy_hubIfyN4cuda3std3__44plusIfEEE10Policy1000EN6thrust24THRUST_300001_SM_1000_NS12zip_iteratorINS7_5tupleIJNSD_6detail15normal_iteratorINSD_10device_ptrIfEEEESK_EEEEEyS9_f4funcEEvT0_PT3_T1_NS0_13GridEvenShareISR_EET2_T4_,"aw",@nobits
	.sectionflags	@""
	.align	16
.nv.shared._ZN3cub18CUB_300001_SM_10006detail6reduce18DeviceReduceKernelINS2_10policy_hubIfyN4cuda3std3__44plusIfEEE10Policy1000EN6thrust24THRUST_300001_SM_1000_NS12zip_iteratorINS7_5tupleIJNSD_6detail15normal_iteratorINSD_10device_ptrIfEEEESK_EEEEEyS9_f4funcEEvT0_PT3_T1_NS0_13GridEvenShareISR_EET2_T4_:
	.zero		1072


//--------------------- .nv.shared._ZN3cub18CUB_300001_SM_10006detail6reduce28DeviceReduceSingleTileKernelINS2_10policy_hubIfyN4cuda3std3__44plusIfEEE10Policy1000EN6thrust24THRUST_300001_SM_1000_NS12zip_iteratorINS7_5tupleIJNSD_6detail15normal_iteratorINSD_10device_ptrIfEEEESK_EEEEEPfyS9_ff4funcEEvT0_T1_T2_T3_T4_T6_ --------------------------
	.section	.nv.shared._ZN3cub18CUB_300001_SM_10006detail6reduce28DeviceReduceSingleTileKernelINS2_10policy_hubIfyN4cuda3std3__44plusIfEEE10Policy1000EN6thrust24THRUST_300001_SM_1000_NS12zip_iteratorINS7_5tupleIJNSD_6detail15normal_iteratorINSD_10device_ptrIfEEEESK_EEEEEPfyS9_ff4funcEEvT0_T1_T2_T3_T4_T6_,"aw",@nobits
	.sectionflags	@""
	.align	16
.nv.shared._ZN3cub18CUB_300001_SM_10006detail6reduce28DeviceReduceSingleTileKernelINS2_10policy_hubIfyN4cuda3std3__44plusIfEEE10Policy1000EN6thrust24THRUST_300001_SM_1000_NS12zip_iteratorINS7_5tupleIJNSD_6detail15normal_iteratorINSD_10device_ptrIfEEEESK_EEEEEPfyS9_ff4funcEEvT0_T1_T2_T3_T4_T6_:
	.zero		1072


//--------------------- .nv.shared._ZN3cub18CUB_300001_SM_10006detail6reduce28DeviceReduceSingleTileKernelINS2_10policy_hubIfjN4cuda3std3__44plusIfEEE10Policy1000EPfSC_iS9_ffNS7_10__identityEEEvT0_T1_T2_T3_T4_T6_ --------------------------
	.section	.nv.shared._ZN3cub18CUB_300001_SM_10006detail6reduce28DeviceReduceSingleTileKernelINS2_10policy_hubIfjN4cuda3std3__44plusIfEEE10Policy1000EPfSC_iS9_ffNS7_10__identityEEEvT0_T1_T2_T3_T4_T6_,"aw",@nobits
	.sectionflags	@""
	.align	16
.nv.shared._ZN3cub18CUB_300001_SM_10006detail6reduce28DeviceReduceSingleTileKernelINS2_10policy_hubIfjN4cuda3std3__44plusIfEEE10Policy1000EPfSC_iS9_ffNS7_10__identityEEEvT0_T1_T2_T3_T4_T6_:
	.zero		1120


//--------------------- .nv.shared._ZN3cub18CUB_300001_SM_10006detail6reduce18DeviceReduceKernelINS2_10policy_hubIfjN4cuda3std3__44plusIfEEE10Policy1000EN6thrust24THRUST_300001_SM_1000_NS12zip_iteratorINS7_5tupleIJNSD_6detail15normal_iteratorINSD_10device_ptrIfEEEESK_EEEEEjS9_f4funcEEvT0_PT3_T1_NS0_13GridEvenShareISR_EET2_T4_ --------------------------
	.section	.nv.shared._ZN3cub18CUB_300001_SM_10006detail6reduce18DeviceReduceKernelINS2_10policy_hubIfjN4cuda3std3__44plusIfEEE10Policy1000EN6thrust24THRUST_300001_SM_1000_NS12zip_iteratorINS7_5tupleIJNSD_6detail15normal_iteratorINSD_10device_ptrIfEEEESK_EEEEEjS9_f4funcEEvT0_PT3_T1_NS0_13GridEvenShareISR_EET2_T4_,"aw",@nobits
	.sectionflags	@""
	.align	16
.nv.shared._ZN3cub18CUB_300001_SM_10006detail6reduce18DeviceReduceKernelINS2_10policy_hubIfjN4cuda3std3__44plusIfEEE10Policy1000EN6thrust24THRUST_300001_SM_1000_NS12zip_iteratorINS7_5tupleIJNSD_6detail15normal_iteratorINSD_10device_ptrIfEEEESK_EEEEEjS9_f4funcEEvT0_PT3_T1_NS0_13GridEvenShareISR_EET2_T4_:
	.zero		1120


//--------------------- .nv.shared._ZN3cub18CUB_300001_SM_10006detail6reduce28DeviceReduceSingleTileKernelINS2_10policy_hubIfjN4cuda3std3__44plusIfEEE10Policy1000EN6thrust24THRUST_300001_SM_1000_NS12zip_iteratorINS7_5tupleIJNSD_6detail15normal_iteratorINSD_10device_ptrIfEEEESK_EEEEEPfjS9_ff4funcEEvT0_T1_T2_T3_T4_T6_ --------------------------
	.section	.nv.shared._ZN3cub18CUB_300001_SM_10006detail6reduce28DeviceReduceSingleTileKernelINS2_10policy_hubIfjN4cuda3std3__44plusIfEEE10Policy1000EN6thrust24THRUST_300001_SM_1000_NS12zip_iteratorINS7_5tupleIJNSD_6detail15normal_iteratorINSD_10device_ptrIfEEEESK_EEEEEPfjS9_ff4funcEEvT0_T1_T2_T3_T4_T6_,"aw",@nobits
	.sectionflags	@""
	.align	16
.nv.shared._ZN3cub18CUB_300001_SM_10006detail6reduce28DeviceReduceSingleTileKernelINS2_10policy_hubIfjN4cuda3std3__44plusIfEEE10Policy1000EN6thrust24THRUST_300001_SM_1000_NS12zip_iteratorINS7_5tupleIJNSD_6detail15normal_iteratorINSD_10device_ptrIfEEEESK_EEEEEPfjS9_ff4funcEEvT0_T1_T2_T3_T4_T6_:
	.zero		1120


//--------------------- .nv.shared._ZN3cub18CUB_300001_SM_10006detail9transform16transform_kernelINS2_10policy_hubILb1EN4cuda3std3__45tupleIJN6thrust24THRUST_300001_SM_1000_NS6detail15normal_iteratorINSA_10device_ptrIfEEEEEEEE10policy1000El12multiply_addSF_JPfEEEvT0_iT1_T2_DpNS2_10kernel_argIT3_EE --------------------------
	.section	.nv.shared._ZN3cub18CUB_300001_SM_10006detail9transform16transform_kernelINS2_10policy_hubILb1EN4cuda3std3__45tupleIJN6thrust24THRUST_300001_SM_1000_NS6detail15normal_iteratorINSA_10device_ptrIfEEEEEEEE10policy1000El12multiply_addSF_JPfEEEvT0_iT1_T2_DpNS2_10kernel_argIT3_EE,"aw",@nobits
	.sectionflags	@""
	.align	16
	.zero		1024


//--------------------- .nv.shared._ZN3cub18CUB_300001_SM_10006detail9transform16transform_kernelINS2_10policy_hubILb1EN4cuda3std3__45tupleIJN6thrust24THRUST_300001_SM_1000_NS6detail15normal_iteratorINSA_10device_ptrIfEEEEEEEE10policy1000Ei12multiply_addSF_JPfEEEvT0_iT1_T2_DpNS2_10kernel_argIT3_EE --------------------------
	.section	.nv.shared._ZN3cub18CUB_300001_SM_10006detail9transform16transform_kernelINS2_10policy_hubILb1EN4cuda3std3__45tupleIJN6thrust24THRUST_300001_SM_1000_NS6detail15normal_iteratorINSA_10device_ptrIfEEEEEEEE10policy1000Ei12multiply_addSF_JPfEEEvT0_iT1_T2_DpNS2_10kernel_argIT3_EE,"aw",@nobits
	.sectionflags	@""
	.align	16
	.zero		1024


//--------------------- .nv.shared._ZN3cub18CUB_300001_SM_10006detail9transform16transform_kernelINS2_10policy_hubILb0EN4cuda3std3__45tupleIJN6thrust24THRUST_300001_SM_1000_NS20permutation_iteratorINSA_6detail15normal_iteratorINSA_10device_ptrIfEEEESG_EESG_EEEE10policy1000ElNS7_10multipliesIfEESG_JSH_PfEEEvT0_iT1_T2_DpNS2_10kernel_argIT3_EE --------------------------
	.section	.nv.shared._ZN3cub18CUB_300001_SM_10006detail9transform16transform_kernelINS2_10policy_hubILb0EN4cuda3std3__45tupleIJN6thrust24THRUST_300001_SM_1000_NS20permutation_iteratorINSA_6detail15normal_iteratorINSA_10device_ptrIfEEEESG_EESG_EEEE10policy1000ElNS7_10multipliesIfEESG_JSH_PfEEEvT0_iT1_T2_DpNS2_10kernel_argIT3_EE,"aw",@nobits
	.sectionflags	@""
	.align	16
	.zero		1024


//--------------------- .nv.shared._ZN3cub18CUB_300001_SM_10006detail9transform16transform_kernelINS2_10policy_hubILb0EN4cuda3std3__45tupleIJN6thrust24THRUST_300001_SM_1000_NS20permutation_iteratorINSA_6detail15normal_iteratorINSA_10device_ptrIfEEEESG_EESG_EEEE10policy1000EiNS7_10multipliesIfEESG_JSH_PfEEEvT0_iT1_T2_DpNS2_10kernel_argIT3_EE --------------------------
	.section	.nv.shared._ZN3cub18CUB_300001_SM_10006detail9transform16transform_kernelINS2_10policy_hubILb0EN4cuda3std3__45tupleIJN6thrust24THRUST_300001_SM_1000_NS20permutation_iteratorINSA_6detail15normal_iteratorINSA_10device_ptrIfEEEESG_EESG_EEEE10policy1000EiNS7_10multipliesIfEESG_JSH_PfEEEvT0_iT1_T2_DpNS2_10kernel_argIT3_EE,"aw",@nobits
	.sectionflags	@""
	.align	16
	.zero		1024


//--------------------- .nv.shared._ZN3cub18CUB_300001_SM_10006detail9transform16transform_kernelINS2_10policy_hubILb1EN4cuda3std3__45tupleIJN6thrust24THRUST_300001_SM_1000_NS7pointerIiNSA_8cuda_cub3tagENSA_11use_defaultESE_EEEEEE10policy1000ElNS7_10__identityENSA_10device_ptrIfEEJPiEEEvT0_iT1_T2_DpNS2_10kernel_argIT3_EE --------------------------
	.section	.nv.shared._ZN3cub18CUB_300001_SM_10006detail9transform16transform_kernelINS2_10policy_hubILb1EN4cuda3std3__45tupleIJN6thrust24THRUST_300001_SM_1000_NS7pointerIiNSA_8cuda_cub3tagENSA_11use_defaultESE_EEEEEE10policy1000ElNS7_10__identityENSA_10device_ptrIfEEJPiEEEvT0_iT1_T2_DpNS2_10kernel_argIT3_EE,"aw",@nobits
	.sectionflags	@""
	.align	16
	.zero		1024


//--------------------- .nv.shared._ZN3cub18CUB_300001_SM_10006detail9transform16transform_kernelINS2_10policy_hubILb1EN4cuda3std3__45tupleIJN6thrust24THRUST_300001_SM_1000_NS7pointerIiNSA_8cuda_cub3tagENSA_11use_defaultESE_EEEEEE10policy1000EiNS7_10__identityENSA_10device_ptrIfEEJPiEEEvT0_iT1_T2_DpNS2_10kernel_argIT3_EE --------------------------
	.section	.nv.shared._ZN3cub18CUB_300001_SM_10006detail9transform16transform_kernelINS2_10policy_hubILb1EN4cuda3std3__45tupleIJN6thrust24THRUST_300001_SM_1000_NS7pointerIiNSA_8cuda_cub3tagENSA_11use_defaultESE_EEEEEE10policy1000EiNS7_10__identityENSA_10device_ptrIfEEJPiEEEvT0_iT1_T2_DpNS2_10kernel_argIT3_EE,"aw",@nobits
	.sectionflags	@""
	.align	16
	.zero		1024


//--------------------- .nv.shared._ZN3cub18CUB_300001_SM_10006detail8for_each13static_kernelINS2_12policy_hub_t12policy_500_tElN6thrust24THRUST_300001_SM_1000_NS8cuda_cub10__tabulate7functorINS7_6detail15normal_iteratorINS7_10device_ptrIiEEEENS7_6system6detail7generic6detail22compute_sequence_valueIivEElEEEEvT0_T1_ --------------------------
	.section	.nv.shared._ZN3cub18CUB_300001_SM_10006detail8for_each13static_kernelINS2_12policy_hub_t12policy_500_tElN6thrust24THRUST_300001_SM_1000_NS8cuda_cub10__tabulate7functorINS7_6detail15normal_iteratorINS7_10device_ptrIiEEEENS7_6system6detail7generic6detail22compute_sequence_valueIivEElEEEEvT0_T1_,"aw",@nobits
	.sectionflags	@""
	.align	16
	.zero		1024


//--------------------- .nv.shared._ZN3cub18CUB_300001_SM_10006detail8for_each13static_kernelINS2_12policy_hub_t12policy_500_tEmN6thrust24THRUST_300001_SM_1000_NS8cuda_cub20__uninitialized_fill7functorINS7_10device_ptrIfEEfEEEEvT0_T1_ --------------------------
	.section	.nv.shared._ZN3cub18CUB_300001_SM_10006detail8for_each13static_kernelINS2_12policy_hub_t12policy_500_tEmN6thrust24THRUST_300001_SM_1000_NS8cuda_cub20__uninitialized_fill7functorINS7_10device_ptrIfEEfEEEEvT0_T1_,"aw",@nobits
	.sectionflags	@""
	.align	16
	.zero		1024


//--------------------- .nv.shared._ZN3cub18CUB_300001_SM_10006detail8for_each13static_kernelINS2_12policy_hub_t12policy_500_tEmN6thrust24THRUST_300001_SM_1000_NS8cuda_cub20__uninitialized_fill7functorINS7_10device_ptrIiEEiEEEEvT0_T1_ --------------------------
	.section	.nv.shared._ZN3cub18CUB_300001_SM_10006detail8for_each13static_kernelINS2_12policy_hub_t12policy_500_tEmN6thrust24THRUST_300001_SM_1000_NS8cuda_cub20__uninitialized_fill7functorINS7_10device_ptrIiEEiEEEEvT0_T1_,"aw",@nobits
	.sectionflags	@""
	.align	16
	.zero		1024


//--------------------- .nv.shared._ZN3cub18CUB_300001_SM_10006detail11EmptyKernelIvEEvv --------------------------
	.section	.nv.shared._ZN3cub18CUB_300001_SM_10006detail11EmptyKernelIvEEvv,"aw",@nobits
	.sectionflags	@""
	.align	16
	.zero		1024


//--------------------- .nv.shared._ZN6thrust24THRUST_300001_SM_1000_NS8cuda_cub4core6detail13_kernel_agentINS1_15__reduce_by_key16ReduceByKeyAgentINS0_6detail15normal_iteratorINS0_10device_ptrIiEEEENS8_INS9_IfEEEESB_SD_N4cuda3std3__48equal_toIiEENSG_4plusIfEEPllEEJSB_SD_SB_SD_SL_N3cub18CUB_300001_SM_100024ReduceByKeyScanTileStateIflLb1EEESI_SK_llEEEvDpT0_ --------------------------
	.section	.nv.shared._ZN6thrust24THRUST_300001_SM_1000_NS8cuda_cub4core6detail13_kernel_agentINS1_15__reduce_by_key16ReduceByKeyAgentINS0_6detail15normal_iteratorINS0_10device_ptrIiEEEENS8_INS9_IfEEEESB_SD_N4cuda3std3__48equal_toIiEENSG_4plusIfEEPllEEJSB_SD_SB_SD_SL_N3cub18CUB_300001_SM_100024ReduceByKeyScanTileStateIflLb1EEESI_SK_llEEEvDpT0_,"aw",@nobits
	.sectionflags	@""
	.align	16
	.zero		1024


//--------------------- .nv.shared._ZN6thrust24THRUST_300001_SM_1000_NS8cuda_cub4core6detail13_kernel_agentINS1_15__reduce_by_key9InitAgentIN3cub18CUB_300001_SM_100024ReduceByKeyScanTileStateIflLb1EEElPlEEJSA_lSB_EEEvDpT0_ --------------------------
	.section	.nv.shared._ZN6thrust24THRUST_300001_SM_1000_NS8cuda_cub4core6detail13_kernel_agentINS1_15__reduce_by_key9InitAgentIN3cub18CUB_300001_SM_100024ReduceByKeyScanTileStateIflLb1EEElPlEEJSA_lSB_EEEvDpT0_,"aw",@nobits
	.sectionflags	@""
	.align	16
	.zero		1024


//--------------------- .nv.shared._ZN6thrust24THRUST_300001_SM_1000_NS8cuda_cub4core6detail13_kernel_agentINS1_15__reduce_by_key16ReduceByKeyAgentINS0_6detail15normal_iteratorINS0_10device_ptrIiEEEENS8_INS9_IfEEEESB_SD_N4cuda3std3__48equal_toIiEENSG_4plusIfEEPiiEEJSB_SD_SB_SD_SL_N3cub18CUB_300001_SM_100024ReduceByKeyScanTileStateIfiLb1EEESI_SK_iiEEEvDpT0_ --------------------------
	.section	.nv.shared._ZN6thrust24THRUST_300001_SM_1000_NS8cuda_cub4core6detail13_kernel_agentINS1_15__reduce_by_key16ReduceByKeyAgentINS0_6detail15normal_iteratorINS0_10device_ptrIiEEEENS8_INS9_IfEEEESB_SD_N4cuda3std3__48equal_toIiEENSG_4plusIfEEPiiEEJSB_SD_SB_SD_SL_N3cub18CUB_300001_SM_100024ReduceByKeyScanTileStateIfiLb1EEESI_SK_iiEEEvDpT0_,"aw",@nobits
	.sectionflags	@""
	.align	16
	.zero		1024


//--------------------- .nv.shared._ZN6thrust24THRUST_300001_SM_1000_NS8cuda_cub4core6detail13_kernel_agentINS1_15__reduce_by_key9InitAgentIN3cub18CUB_300001_SM_100024ReduceByKeyScanTileStateIfiLb1EEEiPiEEJSA_iSB_EEEvDpT0_ --------------------------
	.section	.nv.shared._ZN6thrust24THRUST_300001_SM_1000_NS8cuda_cub4core6detail13_kernel_agentINS1_15__reduce_by_key9InitAgentIN3cub18CUB_300001_SM_100024ReduceByKeyScanTileStateIfiLb1EEEiPiEEJSA_iSB_EEEvDpT0_,"aw",@nobits
	.sectionflags	@""
	.align	16
	.zero		1024


//--------------------- .nv.constant0._ZN3cub18CUB_300001_SM_10006detail10radix_sort29DeviceRadixSortOnesweepKernelINS1_5radix10policy_hubIiiyE10Policy1000ELNS0_9SortOrderE0EiiyiiNS1_21identity_decomposer_tEEEvPT5_SB_PT3_PKSC_PT1_PKSG_PT2_PKSK_T4_iiT6_ --------------------------
	.section	.nv.constant0._ZN3cub18CUB_300001_SM_10006detail10radix_sort29DeviceRadixSortOnesweepKernelINS1_5radix10policy_hubIiiyE10Policy1000ELNS0_9SortOrderE0EiiyiiNS1_21identity_decomposer_tEEEvPT5_SB_PT3_PKSC_PT1_PKSG_PT2_PKSK_T4_iiT6_,"a",@progbits
	.sectionflags	@""
	.align	4
.nv.constant0._ZN3cub18CUB_300001_SM_10006detail10radix_sort29DeviceRadixSortOnesweepKernelINS1_5radix10policy_hubIiiyE10Policy1000ELNS0_9SortOrderE0EiiyiiNS1_21identity_decomposer_tEEEvPT5_SB_PT3_PKSC_PT1_PKSG_PT2_PKSK_T4_iiT6_:
	.zero		973


//--------------------- .nv.constant0._ZN3cub18CUB_300001_SM_10006detail10radix_sort33DeviceRadixSortExclusiveSumKernelINS1_5radix10policy_hubIiiyE10Policy1000EyEEvPT0_ --------------------------
	.section	.nv.constant0._ZN3cub18CUB_300001_SM_10006detail10radix_sort33DeviceRadixSortExclusiveSumKernelINS1_5radix10policy_hubIiiyE10Policy1000EyEEvPT0_,"a",@progbits
	.sectionflags	@""
	.align	4
.nv.constant0._ZN3cub18CUB_300001_SM_10006detail10radix_sort33DeviceRadixSortExclusiveSumKernelINS1_5radix10policy_hubIiiyE10Policy1000EyEEvPT0_:
	.zero		904


//--------------------- .nv.constant0._ZN3cub18CUB_300001_SM_10006detail10radix_sort30DeviceRadixSortHistogramKernelINS1_5radix10policy_hubIiiyE10Policy1000ELNS0_9SortOrderE0EiyNS1_21identity_decomposer_tEEEvPT2_PKT1_SA_iiT3_ --------------------------
	.section	.nv.constant0._ZN3cub18CUB_300001_SM_10006detail10radix_sort30DeviceRadixSortHistogramKernelINS1_5radix10policy_hubIiiyE10Policy1000ELNS0_9SortOrderE0EiyNS1_21identity_decomposer_tEEEvPT2_PKT1_SA_iiT3_,"a",@progbits
	.sectionflags	@""
	.align	4
.nv.constant0._ZN3cub18CUB_300001_SM_10006detail10radix_sort30DeviceRadixSortHistogramKernelINS1_5radix10policy_hubIiiyE10Policy1000ELNS0_9SortOrderE0EiyNS1_21identity_decomposer_tEEEvPT2_PKT1_SA_iiT3_:
	.zero		929


//--------------------- .nv.constant0._ZN3cub18CUB_300001_SM_10006detail10radix_sort31DeviceRadixSortSingleTileKernelINS1_5radix10policy_hubIiiyE10Policy1000ELNS0_9SortOrderE0EiiyNS1_21identity_decomposer_tEEEvPKT1_PSA_PKT2_PSE_T3_iiT4_ --------------------------
	.section	.nv.constant0._ZN3cub18CUB_300001_SM_10006detail10radix_sort31DeviceRadixSortSingleTileKernelINS1_5radix10policy_hubIiiyE10Policy1000ELNS0_9SortOrderE0EiiyNS1_21identity_decomposer_tEEEvPKT1_PSA_PKT2_PSE_T3_iiT4_,"a",@progbits
	.sectionflags	@""
	.align	4
.nv.constant0._ZN3cub18CUB_300001_SM_10006detail10radix_sort31DeviceRadixSortSingleTileKernelINS1_5radix10policy_hubIiiyE10Policy1000ELNS0_9SortOrderE0EiiyNS1_21identity_decomposer_tEEEvPKT1_PSA_PKT2_PSE_T3_iiT4_:
	.zero		945


//--------------------- .nv.constant0._ZN3cub18CUB_300001_SM_10006detail10radix_sort29DeviceRadixSortOnesweepKernelINS1_5radix10policy_hubIifyE10Policy1000ELNS0_9SortOrderE0EifyiiNS1_21identity_decomposer_tEEEvPT5_SB_PT3_PKSC_PT1_PKSG_PT2_PKSK_T4_iiT6_ --------------------------
	.section	.nv.constant0._ZN3cub18CUB_300001_SM_10006detail10radix_sort29DeviceRadixSortOnesweepKernelINS1_5radix10policy_hubIifyE10Policy1000ELNS0_9SortOrderE0EifyiiNS1_21identity_decomposer_tEEEvPT5_SB_PT3_PKSC_PT1_PKSG_PT2_PKSK_T4_iiT6_,"a",@progbits
	.sectionflags	@""
	.align	4
.nv.constant0._ZN3cub18CUB_300001_SM_10006detail10radix_sort29DeviceRadixSortOnesweepKernelINS1_5radix10policy_hubIifyE10Policy1000ELNS0_9SortOrderE0EifyiiNS1_21identity_decomposer_tEEEvPT5_SB_PT3_PKSC_PT1_PKSG_PT2_PKSK_T4_iiT6_:
	.zero		973


//--------------------- .nv.constant0._ZN3cub18CUB_300001_SM_10006detail10radix_sort33DeviceRadixSortExclusiveSumKernelINS1_5radix10policy_hubIifyE10Policy1000EyEEvPT0_ --------------------------
	.section	.nv.constant0._ZN3cub18CUB_300001_SM_10006detail10radix_sort33DeviceRadixSortExclusiveSumKernelINS1_5radix10policy_hubIifyE10Policy1000EyEEvPT0_,"a",@progbits
	.sectionflags	@""
	.align	4
.nv.constant0._ZN3cub18CUB_300001_SM_10006detail10radix_sort33DeviceRadixSortExclusiveSumKernelINS1_5radix10policy_hubIifyE10Policy1000EyEEvPT0_:
	.zero		904


//--------------------- .nv.constant0._ZN3cub18CUB_300001_SM_10006detail10radix_sort30DeviceRadixSortHistogramKernelINS1_5radix10policy_hubIifyE10Policy1000ELNS0_9SortOrderE0EiyNS1_21identity_decomposer_tEEEvPT2_PKT1_SA_iiT3_ --------------------------
	.section	.nv.constant0._ZN3cub18CUB_300001_SM_10006detail10radix_sort30DeviceRadixSortHistogramKernelINS1_5radix10policy_hubIifyE10Policy1000ELNS0_9SortOrderE0EiyNS1_21identity_decomposer_tEEEvPT2_PKT1_SA_iiT3_,"a",@progbits
	.sectionflags	@""
	.align	4
.nv.constant0._ZN3cub18CUB_300001_SM_10006detail10radix_sort30DeviceRadixSortHistogramKernelINS1_5radix10policy_hubIifyE10Policy1000ELNS0_9SortOrderE0EiyNS1_21identity_decomposer_tEEEvPT2_PKT1_SA_iiT3_:
	.zero		929


//--------------------- .nv.constant0._ZN3cub18CUB_300001_SM_10006detail10radix_sort31DeviceRadixSortSingleTileKernelINS1_5radix10policy_hubIifyE10Policy1000ELNS0_9SortOrderE0EifyNS1_21identity_decomposer_tEEEvPKT1_PSA_PKT2_PSE_T3_iiT4_ --------------------------
	.section	.nv.constant0._ZN3cub18CUB_300001_SM_10006detail10radix_sort31DeviceRadixSortSingleTileKernelINS1_5radix10policy_hubIifyE10Policy1000ELNS0_9SortOrderE0EifyNS1_21identity_decomposer_tEEEvPKT1_PSA_PKT2_PSE_T3_iiT4_,"a",@progbits
	.sectionflags	@""
	.align	4
.nv.constant0._ZN3cub18CUB_300001_SM_10006detail10radix_sort31DeviceRadixSortSingleTileKernelINS1_5radix10policy_hubIifyE10Policy1000ELNS0_9SortOrderE0EifyNS1_21identity_decomposer_tEEEvPKT1_PSA_PKT2_PSE_T3_iiT4_:
	.zero		945


//--------------------- .nv.constant0._ZN3cub18CUB_300001_SM_10006detail10radix_sort29DeviceRadixSortOnesweepKernelINS1_5radix10policy_hubIffyE10Policy1000ELNS0_9SortOrderE0EffyiiNS1_21identity_decomposer_tEEEvPT5_SB_PT3_PKSC_PT1_PKSG_PT2_PKSK_T4_iiT6_ --------------------------
	.section	.nv.constant0._ZN3cub18CUB_300001_SM_10006detail10radix_sort29DeviceRadixSortOnesweepKernelINS1_5radix10policy_hubIffyE10Policy1000ELNS0_9SortOrderE0EffyiiNS1_21identity_decomposer_tEEEvPT5_SB_PT3_PKSC_PT1_PKSG_PT2_PKSK_T4_iiT6_,"a",@progbits
	.sectionflags	@""
	.align	4
.nv.constant0._ZN3cub18CUB_300001_SM_10006detail10radix_sort29DeviceRadixSortOnesweepKernelINS1_5radix10policy_hubIffyE10Policy1000ELNS0_9SortOrderE0EffyiiNS1_21identity_decomposer_tEEEvPT5_SB_PT3_PKSC_PT1_PKSG_PT2_PKSK_T4_iiT6_:
	.zero		973


//--------------------- .nv.constant0._ZN3cub18CUB_300001_SM_10006detail10radix_sort33DeviceRadixSortExclusiveSumKernelINS1_5radix10policy_hubIffyE10Policy1000EyEEvPT0_ --------------------------
	.section	.nv.constant0._ZN3cub18CUB_300001_SM_10006detail10radix_sort33DeviceRadixSortExclusiveSumKernelINS1_5radix10policy_hubIffyE10Policy1000EyEEvPT0_,"a",@progbits
	.sectionflags	@""
	.align	4
.nv.constant0._ZN3cub18CUB_300001_SM_10006detail10radix_sort33DeviceRadixSortExclusiveSumKernelINS1_5radix10policy_hubIffyE10Policy1000EyEEvPT0_:
	.zero		904


//--------------------- .nv.constant0._ZN3cub18CUB_300001_SM_10006detail10radix_sort30DeviceRadixSortHistogramKernelINS1_5radix10policy_hubIffyE10Policy1000ELNS0_9SortOrderE0EfyNS1_21identity_decomposer_tEEEvPT2_PKT1_SA_iiT3_ --------------------------
	.section	.nv.constant0._ZN3cub18CUB_300001_SM_10006detail10radix_sort30DeviceRadixSortHistogramKernelINS1_5radix10policy_hubIffyE10Policy1000ELNS0_9SortOrderE0EfyNS1_21identity_decomposer_tEEEvPT2_PKT1_SA_iiT3_,"a",@progbits
	.sectionflags	@""
	.align	4
.nv.constant0._ZN3cub18CUB_300001_SM_10006detail10radix_sort30DeviceRadixSortHistogramKernelINS1_5radix10policy_hubIffyE10Policy1000ELNS0_9SortOrderE0EfyNS1_21identity_decomposer_tEEEvPT2_PKT1_SA_iiT3_:
	.zero		929


//--------------------- .nv.constant0._ZN3cub18CUB_300001_SM_10006detail10radix_sort31DeviceRadixSortSingleTileKernelINS1_5radix10policy_hubIffyE10Policy1000ELNS0_9SortOrderE0EffyNS1_21identity_decomposer_tEEEvPKT1_PSA_PKT2_PSE_T3_iiT4_ --------------------------
	.section	.nv.constant0._ZN3cub18CUB_300001_SM_10006detail10radix_sort31DeviceRadixSortSingleTileKernelINS1_5radix10policy_hubIffyE10Policy1000ELNS0_9SortOrderE0EffyNS1_21identity_decomposer_tEEEvPKT1_PSA_PKT2_PSE_T3_iiT4_,"a",@progbits
	.sectionflags	@""
	.align	4
.nv.constant0._ZN3cub18CUB_300001_SM_10006detail10radix_sort31DeviceRadixSortSingleTileKernelINS1_5radix10policy_hubIffyE10Policy1000ELNS0_9SortOrderE0EffyNS1_21identity_decomposer_tEEEvPKT1_PSA_PKT2_PSE_T3_iiT4_:
	.zero		945


//--------------------- .nv.constant0._ZN3cub18CUB_300001_SM_10006detail10radix_sort29DeviceRadixSortOnesweepKernelINS1_5radix10policy_hubIfiyE10Policy1000ELNS0_9SortOrderE0EfiyiiNS1_21identity_decomposer_tEEEvPT5_SB_PT3_PKSC_PT1_PKSG_PT2_PKSK_T4_iiT6_ --------------------------
	.section	.nv.constant0._ZN3cub18CUB_300001_SM_10006detail10radix_sort29DeviceRadixSortOnesweepKernelINS1_5radix10policy_hubIfiyE10Policy1000ELNS0_9SortOrderE0EfiyiiNS1_21identity_decomposer_tEEEvPT5_SB_PT3_PKSC_PT1_PKSG_PT2_PKSK_T4_iiT6_,"a",@progbits
	.sectionflags	@""
	.align	4
.nv.constant0._ZN3cub18CUB_300001_SM_10006detail10radix_sort29DeviceRadixSortOnesweepKernelINS1_5radix10policy_hubIfiyE10Policy1000ELNS0_9SortOrderE0EfiyiiNS1_21identity_decomposer_tEEEvPT5_SB_PT3_PKSC_PT1_PKSG_PT2_PKSK_T4_iiT6_:
	.zero		973


//--------------------- .nv.constant0._ZN3cub18CUB_300001_SM_10006detail10radix_sort33DeviceRadixSortExclusiveSumKernelINS1_5radix10policy_hubIfiyE10Policy1000EyEEvPT0_ --------------------------
	.section	.nv.constant0._ZN3cub18CUB_300001_SM_10006detail10radix_sort33DeviceRadixSortExclusiveSumKernelINS1_5radix10policy_hubIfiyE10Policy1000EyEEvPT0_,"a",@progbits
	.sectionflags	@""
	.align	4
.nv.constant0._ZN3cub18CUB_300001_SM_10006detail10radix_sort33DeviceRadixSortExclusiveSumKernelINS1_5radix10policy_hubIfiyE10Policy1000EyEEvPT0_:
	.zero		904


//--------------------- .nv.constant0._ZN3cub18CUB_300001_SM_10006detail10radix_sort30DeviceRadixSortHistogramKernelINS1_5radix10policy_hubIfiyE10Policy1000ELNS0_9SortOrderE0EfyNS1_21identity_decomposer_tEEEvPT2_PKT1_SA_iiT3_ --------------------------
	.section	.nv.constant0._ZN3cub18CUB_300001_SM_10006detail10radix_sort30DeviceRadixSortHistogramKernelINS1_5radix10policy_hubIfiyE10Policy1000ELNS0_9SortOrderE0EfyNS1_21identity_decomposer_tEEEvPT2_PKT1_SA_iiT3_,"a",@progbits
	.sectionflags	@""
	.align	4
.nv.constant0._ZN3cub18CUB_300001_SM_10006detail10radix_sort30DeviceRadixSortHistogramKernelINS1_5radix10policy_hubIfiyE10Policy1000ELNS0_9SortOrderE0EfyNS1_21identity_decomposer_tEEEvPT2_PKT1_SA_iiT3_:
	.zero		929


//--------------------- .nv.constant0._ZN3cub18CUB_300001_SM_10006detail10radix_sort31DeviceRadixSortSingleTileKernelINS1_5radix10policy_hubIfiyE10Policy1000ELNS0_9SortOrderE0EfiyNS1_21identity_decomposer_tEEEvPKT1_PSA_PKT2_PSE_T3_iiT4_ --------------------------
	.section	.nv.constant0._ZN3cub18CUB_300001_SM_10006detail10radix_sort31DeviceRadixSortSingleTileKernelINS1_5radix10policy_hubIfiyE10Policy1000ELNS0_9SortOrderE0EfiyNS1_21identity_decomposer_tEEEvPKT1_PSA_PKT2_PSE_T3_iiT4_,"a",@progbits
	.sectionflags	@""
	.align	4
.nv.constant0._ZN3cub18CUB_300001_SM_10006detail10radix_sort31DeviceRadixSortSingleTileKernelINS1_5radix10policy_hubIfiyE10Policy1000ELNS0_9SortOrderE0EfiyNS1_21identity_decomposer_tEEEvPKT1_PSA_PKT2_PSE_T3_iiT4_:
	.zero		945


//--------------------- .nv.constant0._ZN3cub18CUB_300001_SM_10006detail6reduce28DeviceReduceSingleTileKernelINS2_10policy_hubIfyN4cuda3std3__44plusIfEEE10Policy1000EPfSC_iS9_ffNS7_10__identityEEEvT0_T1_T2_T3_T4_T6_ --------------------------
	.section	.nv.constant0._ZN3cub18CUB_300001_SM_10006detail6reduce28DeviceReduceSingleTileKernelINS2_10policy_hubIfyN4cuda3std3__44plusIfEEE10Policy1000EPfSC_iS9_ffNS7_10__identityEEEvT0_T1_T2_T3_T4_T6_,"a",@progbits
	.sectionflags	@""
	.align	4
.nv.constant0._ZN3cub18CUB_300001_SM_10006detail6reduce28DeviceReduceSingleTileKernelINS2_10policy_hubIfyN4cuda3std3__44plusIfEEE10Policy1000EPfSC_iS9_ffNS7_10__identityEEEvT0_T1_T2_T3_T4_T6_:
	.zero		925


//--------------------- .nv.constant0._ZN3cub18CUB_300001_SM_10006detail6reduce18DeviceReduceKernelINS2_10policy_hubIfyN4cuda3std3__44plusIfEEE10Policy1000EN6thrust24THRUST_300001_SM_1000_NS12zip_iteratorINS7_5tupleIJNSD_6detail15normal_iteratorINSD_10device_ptrIfEEEESK_EEEEEyS9_f4funcEEvT0_PT3_T1_NS0_13GridEvenShareISR_EET2_T4_ --------------------------
	.section	.nv.constant0._ZN3cub18CUB_300001_SM_10006detail6reduce18DeviceReduceKernelINS2_10policy_hubIfyN4cuda3std3__44plusIfEEE10Policy1000EN6thrust24THRUST_300001_SM_1000_NS12zip_iteratorINS7_5tupleIJNSD_6detail15normal_iteratorINSD_10device_ptrIfEEEESK_EEEEEyS9_f4funcEEvT0_PT3_T1_NS0_13GridEvenShareISR_EET2_T4_,"a",@progbits
	.sectionflags	@""
	.align	4
.nv.constant0._ZN3cub18CUB_300001_SM_10006detail6reduce18DeviceReduceKernelINS2_10policy_hubIfyN4cuda3std3__44plusIfEEE10Policy1000EN6thrust24THRUST_300001_SM_1000_NS12zip_iteratorINS7_5tupleIJNSD_6detail15normal_iteratorINSD_10device_ptrIfEEEESK_EEEEEyS9_f4funcEEvT0_PT3_T1_NS0_13GridEvenShareISR_EET2_T4_:
	.zero		1002


//--------------------- .nv.constant0._ZN3cub18CUB_300001_SM_10006detail6reduce28DeviceReduceSingleTileKernelINS2_10policy_hubIfyN4cuda3std3__44plusIfEEE10Policy1000EN6thrust24THRUST_300001_SM_1000_NS12zip_iteratorINS7_5tupleIJNSD_6detail15normal_iteratorINSD_10device_ptrIfEEEESK_EEEEEPfyS9_ff4funcEEvT0_T1_T2_T3_T4_T6_ --------------------------
	.section	.nv.constant0._ZN3cub18CUB_300001_SM_10006detail6reduce28DeviceReduceSingleTileKernelINS2_10policy_hubIfyN4cuda3std3__44plusIfEEE10Policy1000EN6thrust24THRUST_300001_SM_1000_NS12zip_iteratorINS7_5tupleIJNSD_6detail15normal_iteratorINSD_10device_ptrIfEEEESK_EEEEEPfyS9_ff4funcEEvT0_T1_T2_T3_T4_T6_,"a",@progbits
	.sectionflags	@""
	.align	4
.nv.constant0._ZN3cub18CUB_300001_SM_10006detail6reduce28DeviceReduceSingleTileKernelINS2_10policy_hubIfyN4cuda3std3__44plusIfEEE10Policy1000EN6thrust24THRUST_300001_SM_1000_NS12zip_iteratorINS7_5tupleIJNSD_6detail15normal_iteratorINSD_10device_ptrIfEEEESK_EEEEEPfyS9_ff4funcEEvT0_T1_T2_T3_T4_T6_:
	.zero		937


//--------------------- .nv.constant0._ZN3cub18CUB_300001_SM_10006detail6reduce28DeviceReduceSingleTileKernelINS2_10policy_hubIfjN4cuda3std3__44plusIfEEE10Policy1000EPfSC_iS9_ffNS7_10__identityEEEvT0_T1_T2_T3_T4_T6_ --------------------------
	.section	.nv.constant0._ZN3cub18CUB_300001_SM_10006detail6reduce28DeviceReduceSingleTileKernelINS2_10policy_hubIfjN4cuda3std3__44plusIfEEE10Policy1000EPfSC_iS9_ffNS7_10__identityEEEvT0_T1_T2_T3_T4_T6_,"a",@progbits
	.sectionflags	@""
	.align	4
.nv.constant0._ZN3cub18CUB_300001_SM_10006detail6reduce28DeviceReduceSingleTileKernelINS2_10policy_hubIfjN4cuda3std3__44plusIfEEE10Policy1000EPfSC_iS9_ffNS7_10__identityEEEvT0_T1_T2_T3_T4_T6_:
	.zero		925


//--------------------- .nv.constant0._ZN3cub18CUB_300001_SM_10006detail6reduce18DeviceReduceKernelINS2_10policy_hubIfjN4cuda3std3__44plusIfEEE10Policy1000EN6thrust24THRUST_300001_SM_1000_NS12zip_iteratorINS7_5tupleIJNSD_6detail15normal_iteratorINSD_10device_ptrIfEEEESK_EEEEEjS9_f4funcEEvT0_PT3_T1_NS0_13GridEvenShareISR_EET2_T4_ --------------------------
	.section	.nv.constant0._ZN3cub18CUB_300001_SM_10006detail6reduce18DeviceReduceKernelINS2_10policy_hubIfjN4cuda3std3__44plusIfEEE10Policy1000EN6thrust24THRUST_300001_SM_1000_NS12zip_iteratorINS7_5tupleIJNSD_6detail15normal_iteratorINSD_10device_ptrIfEEEESK_EEEEEjS9_f4funcEEvT0_PT3_T1_NS0_13GridEvenShareISR_EET2_T4_,"a",@progbits
	.sectionflags	@""
	.align	4
.nv.constant0._ZN3cub18CUB_300001_SM_10006detail6reduce18DeviceReduceKernelINS2_10policy_hubIfjN4cuda3std3__44plusIfEEE10Policy1000EN6thrust24THRUST_300001_SM_1000_NS12zip_iteratorINS7_5tupleIJNSD_6detail15normal_iteratorINSD_10device_ptrIfEEEESK_EEEEEjS9_f4funcEEvT0_PT3_T1_NS0_13GridEvenShareISR_EET2_T4_:
	.zero		966


//--------------------- .nv.constant0._ZN3cub18CUB_300001_SM_10006detail6reduce28DeviceReduceSingleTileKernelINS2_10policy_hubIfjN4cuda3std3__44plusIfEEE10Policy1000EN6thrust24THRUST_300001_SM_1000_NS12zip_iteratorINS7_5tupleIJNSD_6detail15normal_iteratorINSD_10device_ptrIfEEEESK_EEEEEPfjS9_ff4funcEEvT0_T1_T2_T3_T4_T6_ --------------------------
	.section	.nv.constant0._ZN3cub18CUB_300001_SM_10006detail6reduce28DeviceReduceSingleTileKernelINS2_10policy_hubIfjN4cuda3std3__44plusIfEEE10Policy1000EN6thrust24THRUST_300001_SM_1000_NS12zip_iteratorINS7_5tupleIJNSD_6detail15normal_iteratorINSD_10device_ptrIfEEEESK_EEEEEPfjS9_ff4funcEEvT0_T1_T2_T3_T4_T6_,"a",@progbits
	.sectionflags	@""
	.align	4
.nv.constant0._ZN3cub18CUB_300001_SM_10006detail6reduce28DeviceReduceSingleTileKernelINS2_10policy_hubIfjN4cuda3std3__44plusIfEEE10Policy1000EN6thrust24THRUST_300001_SM_1000_NS12zip_iteratorINS7_5tupleIJNSD_6detail15normal_iteratorINSD_10device_ptrIfEEEESK_EEEEEPfjS9_ff4funcEEvT0_T1_T2_T3_T4_T6_:
	.zero		933


//--------------------- .nv.constant0._ZN3cub18CUB_300001_SM_10006detail9transform16transform_kernelINS2_10policy_hubILb1EN4cuda3std3__45tupleIJN6thrust24THRUST_300001_SM_1000_NS6detail15normal_iteratorINSA_10device_ptrIfEEEEEEEE10policy1000El12multiply_addSF_JPfEEEvT0_iT1_T2_DpNS2_10kernel_argIT3_EE --------------------------
	.section	.nv.constant0._ZN3cub18CUB_300001_SM_10006detail9transform16transform_kernelINS2_10policy_hubILb1EN4cuda3std3__45tupleIJN6thrust24THRUST_300001_SM_1000_NS6detail15normal_iteratorINSA_10device_ptrIfEEEEEEEE10policy1000El12multiply_addSF_JPfEEEvT0_iT1_T2_DpNS2_10kernel_argIT3_EE,"a",@progbits
	.sectionflags	@""
	.align	4
.nv.constant0._ZN3cub18CUB_300001_SM_10006detail9transform16transform_kernelINS2_10policy_hubILb1EN4cuda3std3__45tupleIJN6thrust24THRUST_300001_SM_1000_NS6detail15normal_iteratorINSA_10device_ptrIfEEEEEEEE10policy1000El12multiply_addSF_JPfEEEvT0_iT1_T2_DpNS2_10kernel_argIT3_EE:
	.zero		936


//--------------------- .nv.constant0._ZN3cub18CUB_300001_SM_10006detail9transform16transform_kernelINS2_10policy_hubILb1EN4cuda3std3__45tupleIJN6thrust24THRUST_300001_SM_1000_NS6detail15normal_iteratorINSA_10device_ptrIfEEEEEEEE10policy1000Ei12multiply_addSF_JPfEEEvT0_iT1_T2_DpNS2_10kernel_argIT3_EE --------------------------
	.section	.nv.constant0._ZN3cub18CUB_300001_SM_10006detail9transform16transform_kernelINS2_10policy_hubILb1EN4cuda3std3__45tupleIJN6thrust24THRUST_300001_SM_1000_NS6detail15normal_iteratorINSA_10device_ptrIfEEEEEEEE10policy1000Ei12multiply_addSF_JPfEEEvT0_iT1_T2_DpNS2_10kernel_argIT3_EE,"a",@progbits
	.sectionflags	@""
	.align	4
.nv.constant0._ZN3cub18CUB_300001_SM_10006detail9transform16transform_kernelINS2_10policy_hubILb1EN4cuda3std3__45tupleIJN6thrust24THRUST_300001_SM_1000_NS6detail15normal_iteratorINSA_10device_ptrIfEEEEEEEE10policy1000Ei12multiply_addSF_JPfEEEvT0_iT1_T2_DpNS2_10kernel_argIT3_EE:
	.zero		936


//--------------------- .nv.constant0._ZN3cub18CUB_300001_SM_10006detail9transform16transform_kernelINS2_10policy_hubILb0EN4cuda3std3__45tupleIJN6thrust24THRUST_300001_SM_1000_NS20permutation_iteratorINSA_6detail15normal_iteratorINSA_10device_ptrIfEEEESG_EESG_EEEE10policy1000ElNS7_10multipliesIfEESG_JSH_PfEEEvT0_iT1_T2_DpNS2_10kernel_argIT3_EE --------------------------
	.section	.nv.constant0._ZN3cub18CUB_300001_SM_10006detail9transform16transform_kernelINS2_10policy_hubILb0EN4cuda3std3__45tupleIJN6thrust24THRUST_300001_SM_1000_NS20permutation_iteratorINSA_6detail15normal_iteratorINSA_10device_ptrIfEEEESG_EESG_EEEE10policy1000ElNS7_10multipliesIfEESG_JSH_PfEEEvT0_iT1_T2_DpNS2_10kernel_argIT3_EE,"a",@progbits
	.sectionflags	@""
	.align	4
.nv.constant0._ZN3cub18CUB_300001_SM_10006detail9transform16transform_kernelINS2_10policy_hubILb0EN4cuda3std3__45tupleIJN6thrust24THRUST_300001_SM_1000_NS20permutation_iteratorINSA_6detail15normal_iteratorINSA_10device_ptrIfEEEESG_EESG_EEEE10policy1000ElNS7_10multipliesIfEESG_JSH_PfEEEvT0_iT1_T2_DpNS2_10kernel_argIT3_EE:
	.zero		952


//--------------------- .nv.constant0._ZN3cub18CUB_300001_SM_10006detail9transform16transform_kernelINS2_10policy_hubILb0EN4cuda3std3__45tupleIJN6thrust24THRUST_300001_SM_1000_NS20permutation_iteratorINSA_6detail15normal_iteratorINSA_10device_ptrIfEEEESG_EESG_EEEE10policy1000EiNS7_10multipliesIfEESG_JSH_PfEEEvT0_iT1_T2_DpNS2_10kernel_argIT3_EE --------------------------
	.section	.nv.constant0._ZN3cub18CUB_300001_SM_10006detail9transform16transform_kernelINS2_10policy_hubILb0EN4cuda3std3__45tupleIJN6thrust24THRUST_300001_SM_1000_NS20permutation_iteratorINSA_6detail15normal_iteratorINSA_10device_ptrIfEEEESG_EESG_EEEE10policy1000EiNS7_10multipliesIfEESG_JSH_PfEEEvT0_iT1_T2_DpNS2_10kernel_argIT3_EE,"a",@progbits
	.sectionflags	@""
	.align	4
.nv.constant0._ZN3cub18CUB_300001_SM_10006detail9transform16transform_kernelINS2_10policy_hubILb0EN4cuda3std3__45tupleIJN6thrust24THRUST_300001_SM_1000_NS20permutation_iteratorINSA_6detail15normal_iteratorINSA_10device_ptrIfEEEESG_EESG_EEEE10policy1000EiNS7_10multipliesIfEESG_JSH_PfEEEvT0_iT1_T2_DpNS2_10kernel_argIT3_EE:
	.zero		952


//--------------------- .nv.constant0._ZN3cub18CUB_300001_SM_10006detail9transform16transform_kernelINS2_10policy_hubILb1EN4cuda3std3__45tupleIJN6thrust24THRUST_300001_SM_1000_NS7pointerIiNSA_8cuda_cub3tagENSA_11use_defaultESE_EEEEEE10policy1000ElNS7_10__identityENSA_10device_ptrIfEEJPiEEEvT0_iT1_T2_DpNS2_10kernel_argIT3_EE --------------------------
	.section	.nv.constant0._ZN3cub18CUB_300001_SM_10006detail9transform16transform_kernelINS2_10policy_hubILb1EN4cuda3std3__45tupleIJN6thrust24THRUST_300001_SM_1000_NS7pointerIiNSA_8cuda_cub3tagENSA_11use_defaultESE_EEEEEE10policy1000ElNS7_10__identityENSA_10device_ptrIfEEJPiEEEvT0_iT1_T2_DpNS2_10kernel_argIT3_EE,"a",@progbits
	.sectionflags	@""
	.align	4
.nv.constant0._ZN3cub18CUB_300001_SM_10006detail9transform16transform_kernelINS2_10policy_hubILb1EN4cuda3std3__45tupleIJN6thrust24THRUST_300001_SM_1000_NS7pointerIiNSA_8cuda_cub3tagENSA_11use_defaultESE_EEEEEE10policy1000ElNS7_10__identityENSA_10device_ptrIfEEJPiEEEvT0_iT1_T2_DpNS2_10kernel_argIT3_EE:
	.zero		936


//--------------------- .nv.constant0._ZN3cub18CUB_300001_SM_10006detail9transform16transform_kernelINS2_10policy_hubILb1EN4cuda3std3__45tupleIJN6thrust24THRUST_300001_SM_1000_NS7pointerIiNSA_8cuda_cub3tagENSA_11use_defaultESE_EEEEEE10policy1000EiNS7_10__identityENSA_10device_ptrIfEEJPiEEEvT0_iT1_T2_DpNS2_10kernel_argIT3_EE --------------------------
	.section	.nv.constant0._ZN3cub18CUB_300001_SM_10006detail9transform16transform_kernelINS2_10policy_hubILb1EN4cuda3std3__45tupleIJN6thrust24THRUST_300001_SM_1000_NS7pointerIiNSA_8cuda_cub3tagENSA_11use_defaultESE_EEEEEE10policy1000EiNS7_10__identityENSA_10device_ptrIfEEJPiEEEvT0_iT1_T2_DpNS2_10kernel_argIT3_EE,"a",@progbits
	.sectionflags	@""
	.align	4
.nv.constant0._ZN3cub18CUB_300001_SM_10006detail9transform16transform_kernelINS2_10policy_hubILb1EN4cuda3std3__45tupleIJN6thrust24THRUST_300001_SM_1000_NS7pointerIiNSA_8cuda_cub3tagENSA_11use_defaultESE_EEEEEE10policy1000EiNS7_10__identityENSA_10device_ptrIfEEJPiEEEvT0_iT1_T2_DpNS2_10kernel_argIT3_EE:
	.zero		936


//--------------------- .nv.constant0._ZN3cub18CUB_300001_SM_10006detail8for_each13static_kernelINS2_12policy_hub_t12policy_500_tElN6thrust24THRUST_300001_SM_1000_NS8cuda_cub10__tabulate7functorINS7_6detail15normal_iteratorINS7_10device_ptrIiEEEENS7_6system6detail7generic6detail22compute_sequence_valueIivEElEEEEvT0_T1_ --------------------------
	.section	.nv.constant0._ZN3cub18CUB_300001_SM_10006detail8for_each13static_kernelINS2_12policy_hub_t12policy_500_tElN6thrust24THRUST_300001_SM_1000_NS8cuda_cub10__tabulate7functorINS7_6detail15normal_iteratorINS7_10device_ptrIiEEEENS7_6system6detail7generic6detail22compute_sequence_valueIivEElEEEEvT0_T1_,"a",@progbits
	.sectionflags	@""
	.align	4
.nv.constant0._ZN3cub18CUB_300001_SM_10006detail8for_each13static_kernelINS2_12policy_hub_t12policy_500_tElN6thrust24THRUST_300001_SM_1000_NS8cuda_cub10__tabulate7functorINS7_6detail15normal_iteratorINS7_10device_ptrIiEEEENS7_6system6detail7generic6detail22compute_sequence_valueIivEElEEEEvT0_T1_:
	.zero		920


//--------------------- .nv.constant0._ZN3cub18CUB_300001_SM_10006detail8for_each13static_kernelINS2_12policy_hub_t12policy_500_tEmN6thrust24THRUST_300001_SM_1000_NS8cuda_cub20__uninitialized_fill7functorINS7_10device_ptrIfEEfEEEEvT0_T1_ --------------------------
	.section	.nv.constant0._ZN3cub18CUB_300001_SM_10006detail8for_each13static_kernelINS2_12policy_hub_t12policy_500_tEmN6thrust24THRUST_300001_SM_1000_NS8cuda_cub20__uninitialized_fill7functorINS7_10device_ptrIfEEfEEEEvT0_T1_,"a",@progbits
	.sectionflags	@""
	.align	4
.nv.constant0._ZN3cub18CUB_300001_SM_10006detail8for_each13static_kernelINS2_12policy_hub_t12policy_500_tEmN6thrust24THRUST_300001_SM_1000_NS8cuda_cub20__uninitialized_fill7functorINS7_10device_ptrIfEEfEEEEvT0_T1_:
	.zero		920


//--------------------- .nv.constant0._ZN3cub18CUB_300001_SM_10006detail8for_each13static_kernelINS2_12policy_hub_t12policy_500_tEmN6thrust24THRUST_300001_SM_1000_NS8cuda_cub20__uninitialized_fill7functorINS7_10device_ptrIiEEiEEEEvT0_T1_ --------------------------
	.section	.nv.constant0._ZN3cub18CUB_300001_SM_10006detail8for_each13static_kernelINS2_12policy_hub_t12policy_500_tEmN6thrust24THRUST_300001_SM_1000_NS8cuda_cub20__uninitialized_fill7functorINS7_10device_ptrIiEEiEEEEvT0_T1_,"a",@progbits
	.sectionflags	@""
	.align	4
.nv.constant0._ZN3cub18CUB_300001_SM_10006detail8for_each13static_kernelINS2_12policy_hub_t12policy_500_tEmN6thrust24THRUST_300001_SM_1000_NS8cuda_cub20__uninitialized_fill7functorINS7_10device_ptrIiEEiEEEEvT0_T1_:
	.zero		920


//--------------------- .nv.constant0._ZN3cub18CUB_300001_SM_10006detail11EmptyKernelIvEEvv --------------------------
	.section	.nv.constant0._ZN3cub18CUB_300001_SM_10006detail11EmptyKernelIvEEvv,"a",@progbits
	.sectionflags	@""
	.align	4
.nv.constant0._ZN3cub18CUB_300001_SM_10006detail11EmptyKernelIvEEvv:
	.zero		896


//--------------------- .nv.constant0._ZN6thrust24THRUST_300001_SM_1000_NS8cuda_cub4core6detail13_kernel_agentINS1_15__reduce_by_key16ReduceByKeyAgentINS0_6detail15normal_iteratorINS0_10device_ptrIiEEEENS8_INS9_IfEEEESB_SD_N4cuda3std3__48equal_toIiEENSG_4plusIfEEPllEEJSB_SD_SB_SD_SL_N3cub18CUB_300001_SM_100024ReduceByKeyScanTileStateIflLb1EEESI_SK_llEEEvDpT0_ --------------------------
	.section	.nv.constant0._ZN6thrust24THRUST_300001_SM_1000_NS8cuda_cub4core6detail13_kernel_agentINS1_15__reduce_by_key16ReduceByKeyAgentINS0_6detail15normal_iteratorINS0_10device_ptrIiEEEENS8_INS9_IfEEEESB_SD_N4cuda3std3__48equal_toIiEENSG_4plusIfEEPllEEJSB_SD_SB_SD_SL_N3cub18CUB_300001_SM_100024ReduceByKeyScanTileStateIflLb1EEESI_SK_llEEEvDpT0_,"a",@progbits
	.sectionflags	@""
	.align	4
.nv.constant0._ZN6thrust24THRUST_300001_SM_1000_NS8cuda_cub4core6detail13_kernel_agentINS1_15__reduce_by_key16ReduceByKeyAgentINS0_6detail15normal_iteratorINS0_10device_ptrIiEEEENS8_INS9_IfEEEESB_SD_N4cuda3std3__48equal_toIiEENSG_4plusIfEEPllEEJSB_SD_SB_SD_SL_N3cub18CUB_300001_SM_100024ReduceByKeyScanTileStateIflLb1EEESI_SK_llEEEvDpT0_:
	.zero		968


//--------------------- .nv.constant0._ZN6thrust24THRUST_300001_SM_1000_NS8cuda_cub4core6detail13_kernel_agentINS1_15__reduce_by_key9InitAgentIN3cub18CUB_300001_SM_100024ReduceByKeyScanTileStateIflLb1EEElPlEEJSA_lSB_EEEvDpT0_ --------------------------
	.section	.nv.constant0._ZN6thrust24THRUST_300001_SM_1000_NS8cuda_cub4core6detail13_kernel_agentINS1_15__reduce_by_key9InitAgentIN3cub18CUB_300001_SM_100024ReduceByKeyScanTileStateIflLb1EEElPlEEJSA_lSB_EEEvDpT0_,"a",@progbits
	.sectionflags	@""
	.align	4
.nv.constant0._ZN6thrust24THRUST_300001_SM_1000_NS8cuda_cub4core6detail13_kernel_agentINS1_15__reduce_by_key9InitAgentIN3cub18CUB_300001_SM_100024ReduceByKeyScanTileStateIflLb1EEElPlEEJSA_lSB_EEEvDpT0_:
	.zero		920


//--------------------- .nv.constant0._ZN6thrust24THRUST_300001_SM_1000_NS8cuda_cub4core6detail13_kernel_agentINS1_15__reduce_by_key16ReduceByKeyAgentINS0_6detail15normal_iteratorINS0_10device_ptrIiEEEENS8_INS9_IfEEEESB_SD_N4cuda3std3__48equal_toIiEENSG_4plusIfEEPiiEEJSB_SD_SB_SD_SL_N3cub18CUB_300001_SM_100024ReduceByKeyScanTileStateIfiLb1EEESI_SK_iiEEEvDpT0_ --------------------------
	.section	.nv.constant0._ZN6thrust24THRUST_300001_SM_1000_NS8cuda_cub4core6detail13_kernel_agentINS1_15__reduce_by_key16ReduceByKeyAgentINS0_6detail15normal_iteratorINS0_10device_ptrIiEEEENS8_INS9_IfEEEESB_SD_N4cuda3std3__48equal_toIiEENSG_4plusIfEEPiiEEJSB_SD_SB_SD_SL_N3cub18CUB_300001_SM_100024ReduceByKeyScanTileStateIfiLb1EEESI_SK_iiEEEvDpT0_,"a",@progbits
	.sectionflags	@""
	.align	4
.nv.constant0._ZN6thrust24THRUST_300001_SM_1000_NS8cuda_cub4core6detail13_kernel_agentINS1_15__reduce_by_key16ReduceByKeyAgentINS0_6detail15normal_iteratorINS0_10device_ptrIiEEEENS8_INS9_IfEEEESB_SD_N4cuda3std3__48equal_toIiEENSG_4plusIfEEPiiEEJSB_SD_SB_SD_SL_N3cub18CUB_300001_SM_100024ReduceByKeyScanTileStateIfiLb1EEESI_SK_iiEEEvDpT0_:
	.zero		956


//--------------------- .nv.constant0._ZN6thrust24THRUST_300001_SM_1000_NS8cuda_cub4core6detail13_kernel_agentINS1_15__reduce_by_key9InitAgentIN3cub18CUB_300001_SM_100024ReduceByKeyScanTileStateIfiLb1EEEiPiEEJSA_iSB_EEEvDpT0_ --------------------------
	.section	.nv.constant0._ZN6thrust24THRUST_300001_SM_1000_NS8cuda_cub4core6detail13_kernel_agentINS1_15__reduce_by_key9InitAgentIN3cub18CUB_300001_SM_100024ReduceByKeyScanTileStateIfiLb1EEEiPiEEJSA_iSB_EEEvDpT0_,"a",@progbits
	.sectionflags	@""
	.align	4
.nv.constant0._ZN6thrust24THRUST_300001_SM_1000_NS8cuda_cub4core6detail13_kernel_agentINS1_15__reduce_by_key9InitAgentIN3cub18CUB_300001_SM_100024ReduceByKeyScanTileStateIfiLb1EEEiPiEEJSA_iSB_EEEvDpT0_:
	.zero		920


//--------------------- SYMBOLS --------------------------

	.type		.nv.reservedSmem.offset0,@object
	.size		.nv.reservedSmem.offset0,0x4
	.type		.nv.reservedSmem.cap,@object
	.size		.nv.reservedSmem.cap,0x4
